//
// Generated by NVIDIA NVVM Compiler
//
// Compiler Build ID: CL-36424714
// Cuda compilation tools, release 13.0, V13.0.88
// Based on NVVM 20.0.0
//

.version 9.0
.target sm_100
.address_size 64

	// .globl	_Z14pointsDistancePfS_PiS0_S0_iii
// _ZZN3cub18CUB_300001_SM_10006detail6reduce28DeviceReduceSingleTileKernelINS2_10policy_hubIijN4cuda3std3__44plusIiEEE10Policy1000EPiSC_jS9_iiNS7_10__identityEEEvT0_T1_T2_T3_T4_T6_E12temp_storage has been demoted
// _ZZN3cub18CUB_300001_SM_10006detail6reduce18DeviceReduceKernelINS2_10policy_hubIijN4cuda3std3__44plusIiEEE10Policy1000EPijS9_iNS7_10__identityEEEvT0_PT3_T1_NS0_13GridEvenShareISH_EET2_T4_E12temp_storage has been demoted
// _ZZN3cub18CUB_300001_SM_10006detail6reduce28DeviceReduceSingleTileKernelINS2_10policy_hubIijN4cuda3std3__44plusIiEEE10Policy1000EPiSC_iS9_iiNS7_10__identityEEEvT0_T1_T2_T3_T4_T6_E12temp_storage has been demoted
// _ZZN3cub18CUB_300001_SM_10006detail6reduce28DeviceReduceSingleTileKernelINS2_10policy_hubIiyN4cuda3std3__44plusIiEEE10Policy1000EPiSC_yS9_iiNS7_10__identityEEEvT0_T1_T2_T3_T4_T6_E12temp_storage has been demoted
// _ZZN3cub18CUB_300001_SM_10006detail6reduce18DeviceReduceKernelINS2_10policy_hubIiyN4cuda3std3__44plusIiEEE10Policy1000EPiyS9_iNS7_10__identityEEEvT0_PT3_T1_NS0_13GridEvenShareISH_EET2_T4_E12temp_storage has been demoted
// _ZZN3cub18CUB_300001_SM_10006detail6reduce28DeviceReduceSingleTileKernelINS2_10policy_hubIiyN4cuda3std3__44plusIiEEE10Policy1000EPiSC_iS9_iiNS7_10__identityEEEvT0_T1_T2_T3_T4_T6_E12temp_storage has been demoted
// _ZZN3cub18CUB_300001_SM_10006detail10radix_sort31DeviceRadixSortSingleTileKernelINS1_5radix10policy_hubIiNS0_8NullTypeEyE10Policy1000ELNS0_9SortOrderE0EiS6_yNS1_21identity_decomposer_tEEEvPKT1_PSB_PKT2_PSF_T3_iiT4_E12temp_storage has been demoted
// _ZZN3cub18CUB_300001_SM_10006detail10radix_sort30DeviceRadixSortHistogramKernelINS1_5radix10policy_hubIiNS0_8NullTypeEyE10Policy1000ELNS0_9SortOrderE0EiyNS1_21identity_decomposer_tEEEvPT2_PKT1_SB_iiT3_E12temp_storage has been demoted
// _ZZN3cub18CUB_300001_SM_10006detail10radix_sort33DeviceRadixSortExclusiveSumKernelINS1_5radix10policy_hubIiNS0_8NullTypeEyE10Policy1000EyEEvPT0_E12temp_storage has been demoted
// _ZZN3cub18CUB_300001_SM_10006detail10radix_sort29DeviceRadixSortOnesweepKernelINS1_5radix10policy_hubIiNS0_8NullTypeEyE10Policy1000ELNS0_9SortOrderE0EiS6_yiiNS1_21identity_decomposer_tEEEvPT5_SC_PT3_PKSD_PT1_PKSH_PT2_PKSL_T4_iiT6_E1s has been demoted
// _ZZN3cub18CUB_300001_SM_10006detail10radix_sort31DeviceRadixSortSingleTileKernelINS1_5radix10policy_hubIifyE10Policy1000ELNS0_9SortOrderE0EifyNS1_21identity_decomposer_tEEEvPKT1_PSA_PKT2_PSE_T3_iiT4_E12temp_storage has been demoted
// _ZZN3cub18CUB_300001_SM_10006detail10radix_sort30DeviceRadixSortHistogramKernelINS1_5radix10policy_hubIifyE10Policy1000ELNS0_9SortOrderE0EiyNS1_21identity_decomposer_tEEEvPT2_PKT1_SA_iiT3_E12temp_storage has been demoted
// _ZZN3cub18CUB_300001_SM_10006detail10radix_sort33DeviceRadixSortExclusiveSumKernelINS1_5radix10policy_hubIifyE10Policy1000EyEEvPT0_E12temp_storage has been demoted
// _ZZN3cub18CUB_300001_SM_10006detail10radix_sort29DeviceRadixSortOnesweepKernelINS1_5radix10policy_hubIifyE10Policy1000ELNS0_9SortOrderE0EifyiiNS1_21identity_decomposer_tEEEvPT5_SB_PT3_PKSC_PT1_PKSG_PT2_PKSK_T4_iiT6_E1s has been demoted
// _ZZN3cub18CUB_300001_SM_10006detail10radix_sort31DeviceRadixSortSingleTileKernelINS1_5radix10policy_hubIiiyE10Policy1000ELNS0_9SortOrderE0EiiyNS1_21identity_decomposer_tEEEvPKT1_PSA_PKT2_PSE_T3_iiT4_E12temp_storage has been demoted
// _ZZN3cub18CUB_300001_SM_10006detail10radix_sort30DeviceRadixSortHistogramKernelINS1_5radix10policy_hubIiiyE10Policy1000ELNS0_9SortOrderE0EiyNS1_21identity_decomposer_tEEEvPT2_PKT1_SA_iiT3_E12temp_storage has been demoted
// _ZZN3cub18CUB_300001_SM_10006detail10radix_sort33DeviceRadixSortExclusiveSumKernelINS1_5radix10policy_hubIiiyE10Policy1000EyEEvPT0_E12temp_storage has been demoted
// _ZZN3cub18CUB_300001_SM_10006detail10radix_sort29DeviceRadixSortOnesweepKernelINS1_5radix10policy_hubIiiyE10Policy1000ELNS0_9SortOrderE0EiiyiiNS1_21identity_decomposer_tEEEvPT5_SB_PT3_PKSC_PT1_PKSG_PT2_PKSK_T4_iiT6_E1s has been demoted
.global .align 1 .b8 _ZN34_INTERNAL_d4ff6026_4_k_cu_314c78cd4cuda3std3__45__cpo5beginE[1];
.global .align 1 .b8 _ZN34_INTERNAL_d4ff6026_4_k_cu_314c78cd4cuda3std3__45__cpo3endE[1];
.global .align 1 .b8 _ZN34_INTERNAL_d4ff6026_4_k_cu_314c78cd4cuda3std3__45__cpo6cbeginE[1];
.global .align 1 .b8 _ZN34_INTERNAL_d4ff6026_4_k_cu_314c78cd4cuda3std3__45__cpo4cendE[1];
.global .align 1 .b8 _ZN34_INTERNAL_d4ff6026_4_k_cu_314c78cd4cuda3std3__45__cpo6rbeginE[1];
.global .align 1 .b8 _ZN34_INTERNAL_d4ff6026_4_k_cu_314c78cd4cuda3std3__45__cpo4rendE[1];
.global .align 1 .b8 _ZN34_INTERNAL_d4ff6026_4_k_cu_314c78cd4cuda3std3__45__cpo7crbeginE[1];
.global .align 1 .b8 _ZN34_INTERNAL_d4ff6026_4_k_cu_314c78cd4cuda3std3__45__cpo5crendE[1];
.global .align 1 .b8 _ZN34_INTERNAL_d4ff6026_4_k_cu_314c78cd4cuda3std3__436_GLOBAL__N__d4ff6026_4_k_cu_314c78cd6ignoreE[1];
.global .align 1 .b8 _ZN34_INTERNAL_d4ff6026_4_k_cu_314c78cd4cuda3std3__419piecewise_constructE[1];
.global .align 1 .b8 _ZN34_INTERNAL_d4ff6026_4_k_cu_314c78cd4cuda3std3__48in_placeE[1];
.global .align 1 .b8 _ZN34_INTERNAL_d4ff6026_4_k_cu_314c78cd4cuda3std3__420unreachable_sentinelE[1];
.global .align 1 .b8 _ZN34_INTERNAL_d4ff6026_4_k_cu_314c78cd4cuda3std3__47nulloptE[1];
.global .align 1 .b8 _ZN34_INTERNAL_d4ff6026_4_k_cu_314c78cd4cuda3std3__48unexpectE[1];
.global .align 1 .b8 _ZN34_INTERNAL_d4ff6026_4_k_cu_314c78cd4cuda3std6ranges3__45__cpo4swapE[1];
.global .align 1 .b8 _ZN34_INTERNAL_d4ff6026_4_k_cu_314c78cd4cuda3std6ranges3__45__cpo9iter_moveE[1];
.global .align 1 .b8 _ZN34_INTERNAL_d4ff6026_4_k_cu_314c78cd4cuda3std6ranges3__45__cpo5beginE[1];
.global .align 1 .b8 _ZN34_INTERNAL_d4ff6026_4_k_cu_314c78cd4cuda3std6ranges3__45__cpo3endE[1];
.global .align 1 .b8 _ZN34_INTERNAL_d4ff6026_4_k_cu_314c78cd4cuda3std6ranges3__45__cpo6cbeginE[1];
.global .align 1 .b8 _ZN34_INTERNAL_d4ff6026_4_k_cu_314c78cd4cuda3std6ranges3__45__cpo4cendE[1];
.global .align 1 .b8 _ZN34_INTERNAL_d4ff6026_4_k_cu_314c78cd4cuda3std6ranges3__45__cpo7advanceE[1];
.global .align 1 .b8 _ZN34_INTERNAL_d4ff6026_4_k_cu_314c78cd4cuda3std6ranges3__45__cpo9iter_swapE[1];
.global .align 1 .b8 _ZN34_INTERNAL_d4ff6026_4_k_cu_314c78cd4cuda3std6ranges3__45__cpo4nextE[1];
.global .align 1 .b8 _ZN34_INTERNAL_d4ff6026_4_k_cu_314c78cd4cuda3std6ranges3__45__cpo4prevE[1];
.global .align 1 .b8 _ZN34_INTERNAL_d4ff6026_4_k_cu_314c78cd4cuda3std6ranges3__45__cpo4dataE[1];
.global .align 1 .b8 _ZN34_INTERNAL_d4ff6026_4_k_cu_314c78cd4cuda3std6ranges3__45__cpo5cdataE[1];
.global .align 1 .b8 _ZN34_INTERNAL_d4ff6026_4_k_cu_314c78cd4cuda3std6ranges3__45__cpo4sizeE[1];
.global .align 1 .b8 _ZN34_INTERNAL_d4ff6026_4_k_cu_314c78cd4cuda3std6ranges3__45__cpo5ssizeE[1];
.global .align 1 .b8 _ZN34_INTERNAL_d4ff6026_4_k_cu_314c78cd4cuda3std6ranges3__45__cpo8distanceE[1];
.global .align 1 .b8 _ZN34_INTERNAL_d4ff6026_4_k_cu_314c78cd6thrust24THRUST_300001_SM_1000_NS8cuda_cub3parE[1];
.global .align 1 .b8 _ZN34_INTERNAL_d4ff6026_4_k_cu_314c78cd6thrust24THRUST_300001_SM_1000_NS8cuda_cub10par_nosyncE[1];
.global .align 1 .b8 _ZN34_INTERNAL_d4ff6026_4_k_cu_314c78cd6thrust24THRUST_300001_SM_1000_NS6system6detail10sequential3seqE[1];
.global .align 1 .b8 _ZN34_INTERNAL_d4ff6026_4_k_cu_314c78cd6thrust24THRUST_300001_SM_1000_NS6system3cpp3parE[1];
.global .align 1 .b8 _ZN34_INTERNAL_d4ff6026_4_k_cu_314c78cd6thrust24THRUST_300001_SM_1000_NS12placeholders2_1E[1];
.global .align 1 .b8 _ZN34_INTERNAL_d4ff6026_4_k_cu_314c78cd6thrust24THRUST_300001_SM_1000_NS12placeholders2_2E[1];
.global .align 1 .b8 _ZN34_INTERNAL_d4ff6026_4_k_cu_314c78cd6thrust24THRUST_300001_SM_1000_NS12placeholders2_3E[1];
.global .align 1 .b8 _ZN34_INTERNAL_d4ff6026_4_k_cu_314c78cd6thrust24THRUST_300001_SM_1000_NS12placeholders2_4E[1];
.global .align 1 .b8 _ZN34_INTERNAL_d4ff6026_4_k_cu_314c78cd6thrust24THRUST_300001_SM_1000_NS12placeholders2_5E[1];
.global .align 1 .b8 _ZN34_INTERNAL_d4ff6026_4_k_cu_314c78cd6thrust24THRUST_300001_SM_1000_NS12placeholders2_6E[1];
.global .align 1 .b8 _ZN34_INTERNAL_d4ff6026_4_k_cu_314c78cd6thrust24THRUST_300001_SM_1000_NS12placeholders2_7E[1];
.global .align 1 .b8 _ZN34_INTERNAL_d4ff6026_4_k_cu_314c78cd6thrust24THRUST_300001_SM_1000_NS12placeholders2_8E[1];
.global .align 1 .b8 _ZN34_INTERNAL_d4ff6026_4_k_cu_314c78cd6thrust24THRUST_300001_SM_1000_NS12placeholders2_9E[1];
.global .align 1 .b8 _ZN34_INTERNAL_d4ff6026_4_k_cu_314c78cd6thrust24THRUST_300001_SM_1000_NS12placeholders3_10E[1];
.global .align 1 .b8 _ZN34_INTERNAL_d4ff6026_4_k_cu_314c78cd6thrust24THRUST_300001_SM_1000_NS3seqE[1];
.global .align 1 .b8 _ZN34_INTERNAL_d4ff6026_4_k_cu_314c78cd6thrust24THRUST_300001_SM_1000_NS6deviceE[1];
.extern .shared .align 16 .b8 memory[];
.extern .shared .align 16 .b8 _ZN6thrust24THRUST_300001_SM_1000_NS8cuda_cub4core6detail5shmemE[];

.visible .entry _Z14pointsDistancePfS_PiS0_S0_iii(
	.param .u64 .ptr .align 1 _Z14pointsDistancePfS_PiS0_S0_iii_param_0,
	.param .u64 .ptr .align 1 _Z14pointsDistancePfS_PiS0_S0_iii_param_1,
	.param .u64 .ptr .align 1 _Z14pointsDistancePfS_PiS0_S0_iii_param_2,
	.param .u64 .ptr .align 1 _Z14pointsDistancePfS_PiS0_S0_iii_param_3,
	.param .u64 .ptr .align 1 _Z14pointsDistancePfS_PiS0_S0_iii_param_4,
	.param .u32 _Z14pointsDistancePfS_PiS0_S0_iii_param_5,
	.param .u32 _Z14pointsDistancePfS_PiS0_S0_iii_param_6,
	.param .u32 _Z14pointsDistancePfS_PiS0_S0_iii_param_7
)
{
	.reg .pred 	%p<30>;
	.reg .b32 	%r<69>;
	.reg .b32 	%f<96>;
	.reg .b64 	%rd<146>;

	ld.param.u64 	%rd52, [_Z14pointsDistancePfS_PiS0_S0_iii_param_0];
	ld.param.u64 	%rd53, [_Z14pointsDistancePfS_PiS0_S0_iii_param_1];
	ld.param.u64 	%rd49, [_Z14pointsDistancePfS_PiS0_S0_iii_param_2];
	ld.param.u64 	%rd50, [_Z14pointsDistancePfS_PiS0_S0_iii_param_3];
	ld.param.u64 	%rd51, [_Z14pointsDistancePfS_PiS0_S0_iii_param_4];
	ld.param.u32 	%r22, [_Z14pointsDistancePfS_PiS0_S0_iii_param_5];
	ld.param.u32 	%r23, [_Z14pointsDistancePfS_PiS0_S0_iii_param_6];
	ld.param.u32 	%r24, [_Z14pointsDistancePfS_PiS0_S0_iii_param_7];
	cvta.to.global.u64 	%rd1, %rd52;
	cvta.to.global.u64 	%rd2, %rd53;
	cvta.to.global.u64 	%rd3, %rd50;
	mov.u32 	%r25, %ctaid.x;
	shl.b32 	%r26, %r25, 10;
	mov.u32 	%r27, %tid.x;
	or.b32  	%r1, %r26, %r27;
	setp.ge.s32 	%p1, %r1, %r23;
	@%p1 bra 	$L__BB0_36;
	cvt.s64.s32 	%rd4, %r22;
	setp.eq.s32 	%p2, %r22, 0;
	mov.b32 	%r67, -1;
	@%p2 bra 	$L__BB0_22;
	setp.ne.s32 	%p3, %r24, 0;
	cvt.s64.s32 	%rd5, %r23;
	cvt.s64.s32 	%rd6, %r1;
	@%p3 bra 	$L__BB0_9;
	setp.lt.u32 	%p13, %r22, 4;
	mov.f32 	%f85, 0f7F7FFFFF;
	mov.b32 	%r67, -1;
	mov.b64 	%rd132, 0;
	@%p13 bra 	$L__BB0_6;
	and.b64  	%rd132, %rd4, -4;
	mov.f32 	%f85, 0f7F7FFFFF;
	mov.b32 	%r67, -1;
	mov.b32 	%r60, 0;
	mov.u64 	%rd131, %rd132;
$L__BB0_5:
	setp.gt.f32 	%p14, %f85, 0f00000000;
	selp.f32 	%f85, 0f00000000, %f85, %p14;
	selp.b32 	%r67, %r60, %r67, %p14;
	add.s64 	%rd131, %rd131, -4;
	add.s32 	%r60, %r60, 4;
	setp.ne.s64 	%p15, %rd131, 0;
	@%p15 bra 	$L__BB0_5;
$L__BB0_6:
	and.b32  	%r37, %r22, 3;
	setp.eq.s32 	%p16, %r37, 0;
	@%p16 bra 	$L__BB0_22;
	cvt.u32.u64 	%r64, %rd132;
	and.b64  	%rd133, %rd4, 3;
$L__BB0_8:
	.pragma "nounroll";
	setp.gt.f32 	%p17, %f85, 0f00000000;
	selp.f32 	%f85, 0f00000000, %f85, %p17;
	selp.b32 	%r67, %r64, %r67, %p17;
	add.s32 	%r64, %r64, 1;
	add.s64 	%rd133, %rd133, -1;
	setp.eq.s64 	%p18, %rd133, 0;
	@%p18 bra 	$L__BB0_22;
	bra.uni 	$L__BB0_8;
$L__BB0_9:
	and.b32  	%r13, %r24, 7;
	and.b32  	%r14, %r24, 3;
	and.b32  	%r30, %r24, -8;
	cvt.s64.s32 	%rd14, %r30;
	and.b32  	%r15, %r24, 1;
	shl.b64 	%rd15, %rd4, 2;
	shl.b64 	%rd16, %rd5, 2;
	mov.f32 	%f87, 0f7F7FFFFF;
	mov.b32 	%r67, -1;
	mov.b64 	%rd134, 0;
$L__BB0_10:
	setp.lt.u32 	%p4, %r24, 8;
	mov.f32 	%f95, 0f00000000;
	mov.b64 	%rd139, 0;
	@%p4 bra 	$L__BB0_13;
	shl.b64 	%rd56, %rd6, 2;
	add.s64 	%rd136, %rd1, %rd56;
	shl.b64 	%rd57, %rd134, 2;
	add.s64 	%rd135, %rd2, %rd57;
	mov.f32 	%f95, 0f00000000;
	mov.u64 	%rd137, %rd14;
$L__BB0_12:
	.pragma "nounroll";
	ld.global.f32 	%f24, [%rd135];
	ld.global.f32 	%f25, [%rd136];
	sub.f32 	%f26, %f24, %f25;
	fma.rn.f32 	%f27, %f26, %f26, %f95;
	add.s64 	%rd58, %rd135, %rd15;
	ld.global.f32 	%f28, [%rd58];
	add.s64 	%rd59, %rd136, %rd16;
	ld.global.f32 	%f29, [%rd59];
	sub.f32 	%f30, %f28, %f29;
	fma.rn.f32 	%f31, %f30, %f30, %f27;
	add.s64 	%rd60, %rd58, %rd15;
	ld.global.f32 	%f32, [%rd60];
	add.s64 	%rd61, %rd59, %rd16;
	ld.global.f32 	%f33, [%rd61];
	sub.f32 	%f34, %f32, %f33;
	fma.rn.f32 	%f35, %f34, %f34, %f31;
	add.s64 	%rd62, %rd60, %rd15;
	ld.global.f32 	%f36, [%rd62];
	add.s64 	%rd63, %rd61, %rd16;
	ld.global.f32 	%f37, [%rd63];
	sub.f32 	%f38, %f36, %f37;
	fma.rn.f32 	%f39, %f38, %f38, %f35;
	add.s64 	%rd64, %rd62, %rd15;
	ld.global.f32 	%f40, [%rd64];
	add.s64 	%rd65, %rd63, %rd16;
	ld.global.f32 	%f41, [%rd65];
	sub.f32 	%f42, %f40, %f41;
	fma.rn.f32 	%f43, %f42, %f42, %f39;
	add.s64 	%rd66, %rd64, %rd15;
	ld.global.f32 	%f44, [%rd66];
	add.s64 	%rd67, %rd65, %rd16;
	ld.global.f32 	%f45, [%rd67];
	sub.f32 	%f46, %f44, %f45;
	fma.rn.f32 	%f47, %f46, %f46, %f43;
	add.s64 	%rd68, %rd66, %rd15;
	ld.global.f32 	%f48, [%rd68];
	add.s64 	%rd69, %rd67, %rd16;
	ld.global.f32 	%f49, [%rd69];
	sub.f32 	%f50, %f48, %f49;
	fma.rn.f32 	%f51, %f50, %f50, %f47;
	add.s64 	%rd70, %rd68, %rd15;
	ld.global.f32 	%f52, [%rd70];
	add.s64 	%rd71, %rd69, %rd16;
	ld.global.f32 	%f53, [%rd71];
	sub.f32 	%f54, %f52, %f53;
	fma.rn.f32 	%f95, %f54, %f54, %f51;
	add.s64 	%rd137, %rd137, -8;
	shl.b64 	%rd72, %rd5, 5;
	add.s64 	%rd136, %rd136, %rd72;
	shl.b64 	%rd73, %rd4, 5;
	add.s64 	%rd135, %rd135, %rd73;
	setp.ne.s64 	%p5, %rd137, 0;
	mov.u64 	%rd139, %rd14;
	@%p5 bra 	$L__BB0_12;
$L__BB0_13:
	setp.eq.s32 	%p6, %r13, 0;
	@%p6 bra 	$L__BB0_21;
	add.s32 	%r31, %r13, -1;
	setp.lt.u32 	%p7, %r31, 3;
	@%p7 bra 	$L__BB0_16;
	mad.lo.s64 	%rd74, %rd139, %rd4, %rd134;
	shl.b64 	%rd75, %rd74, 2;
	add.s64 	%rd76, %rd2, %rd75;
	ld.global.f32 	%f56, [%rd76];
	mad.lo.s64 	%rd77, %rd139, %rd5, %rd6;
	shl.b64 	%rd78, %rd77, 2;
	add.s64 	%rd79, %rd1, %rd78;
	ld.global.f32 	%f57, [%rd79];
	sub.f32 	%f58, %f56, %f57;
	fma.rn.f32 	%f59, %f58, %f58, %f95;
	add.s64 	%rd80, %rd76, %rd15;
	ld.global.f32 	%f60, [%rd80];
	add.s64 	%rd81, %rd79, %rd16;
	ld.global.f32 	%f61, [%rd81];
	sub.f32 	%f62, %f60, %f61;
	fma.rn.f32 	%f63, %f62, %f62, %f59;
	add.s64 	%rd82, %rd80, %rd15;
	ld.global.f32 	%f64, [%rd82];
	add.s64 	%rd83, %rd81, %rd16;
	ld.global.f32 	%f65, [%rd83];
	sub.f32 	%f66, %f64, %f65;
	fma.rn.f32 	%f67, %f66, %f66, %f63;
	add.s64 	%rd84, %rd82, %rd15;
	ld.global.f32 	%f68, [%rd84];
	add.s64 	%rd85, %rd83, %rd16;
	ld.global.f32 	%f69, [%rd85];
	sub.f32 	%f70, %f68, %f69;
	fma.rn.f32 	%f95, %f70, %f70, %f67;
	add.s64 	%rd139, %rd139, 4;
$L__BB0_16:
	setp.eq.s32 	%p8, %r14, 0;
	@%p8 bra 	$L__BB0_21;
	setp.eq.s32 	%p9, %r14, 1;
	@%p9 bra 	$L__BB0_19;
	mad.lo.s64 	%rd86, %rd139, %rd4, %rd134;
	shl.b64 	%rd87, %rd86, 2;
	add.s64 	%rd88, %rd2, %rd87;
	ld.global.f32 	%f72, [%rd88];
	mad.lo.s64 	%rd89, %rd139, %rd5, %rd6;
	shl.b64 	%rd90, %rd89, 2;
	add.s64 	%rd91, %rd1, %rd90;
	ld.global.f32 	%f73, [%rd91];
	sub.f32 	%f74, %f72, %f73;
	fma.rn.f32 	%f75, %f74, %f74, %f95;
	add.s64 	%rd92, %rd88, %rd15;
	ld.global.f32 	%f76, [%rd92];
	add.s64 	%rd93, %rd91, %rd16;
	ld.global.f32 	%f77, [%rd93];
	sub.f32 	%f78, %f76, %f77;
	fma.rn.f32 	%f95, %f78, %f78, %f75;
	add.s64 	%rd139, %rd139, 2;
$L__BB0_19:
	setp.eq.s32 	%p10, %r15, 0;
	@%p10 bra 	$L__BB0_21;
	mad.lo.s64 	%rd94, %rd139, %rd4, %rd134;
	shl.b64 	%rd95, %rd94, 2;
	add.s64 	%rd96, %rd2, %rd95;
	ld.global.f32 	%f79, [%rd96];
	mad.lo.s64 	%rd97, %rd139, %rd5, %rd6;
	shl.b64 	%rd98, %rd97, 2;
	add.s64 	%rd99, %rd1, %rd98;
	ld.global.f32 	%f80, [%rd99];
	sub.f32 	%f81, %f79, %f80;
	fma.rn.f32 	%f95, %f81, %f81, %f95;
$L__BB0_21:
	setp.lt.f32 	%p11, %f95, %f87;
	cvt.u32.u64 	%r32, %rd134;
	selp.f32 	%f87, %f95, %f87, %p11;
	selp.b32 	%r67, %r32, %r67, %p11;
	add.s64 	%rd134, %rd134, 1;
	setp.ne.s64 	%p12, %rd134, %rd4;
	@%p12 bra 	$L__BB0_10;
$L__BB0_22:
	bar.sync 	0;
	cvt.s64.s32 	%rd32, %r1;
	cvta.to.global.u64 	%rd101, %rd49;
	mul.wide.s32 	%rd102, %r1, 4;
	add.s64 	%rd33, %rd101, %rd102;
	ld.global.u32 	%r38, [%rd33];
	setp.ne.s32 	%p19, %r38, %r67;
	selp.u32 	%r39, 1, 0, %p19;
	cvta.to.global.u64 	%rd103, %rd51;
	add.s64 	%rd104, %rd103, %rd102;
	st.global.u32 	[%rd104], %r39;
	setp.eq.s64 	%p20, %rd50, 0;
	@%p20 bra 	$L__BB0_35;
	bar.sync 	0;
	cvt.s64.s32 	%rd34, %r24;
	setp.eq.s32 	%p21, %r24, 0;
	@%p21 bra 	$L__BB0_35;
	cvt.s64.s32 	%rd35, %r23;
	setp.lt.u32 	%p22, %r24, 8;
	mov.b64 	%rd144, 0;
	@%p22 bra 	$L__BB0_27;
	and.b64  	%rd144, %rd34, -8;
	shl.b64 	%rd106, %rd32, 2;
	add.s64 	%rd141, %rd3, %rd106;
	shl.b64 	%rd38, %rd35, 5;
	shl.b32 	%r19, %r22, 3;
	shl.b64 	%rd39, %rd35, 2;
	mov.u32 	%r68, %r67;
	mov.u64 	%rd142, %rd144;
$L__BB0_26:
	.pragma "nounroll";
	st.global.u32 	[%rd141], %r68;
	add.s32 	%r40, %r22, %r68;
	add.s64 	%rd107, %rd141, %rd39;
	st.global.u32 	[%rd107], %r40;
	add.s32 	%r41, %r22, %r40;
	add.s64 	%rd108, %rd107, %rd39;
	st.global.u32 	[%rd108], %r41;
	add.s32 	%r42, %r22, %r41;
	add.s64 	%rd109, %rd108, %rd39;
	st.global.u32 	[%rd109], %r42;
	add.s32 	%r43, %r22, %r42;
	add.s64 	%rd110, %rd109, %rd39;
	st.global.u32 	[%rd110], %r43;
	add.s32 	%r44, %r22, %r43;
	add.s64 	%rd111, %rd110, %rd39;
	st.global.u32 	[%rd111], %r44;
	add.s32 	%r45, %r22, %r44;
	add.s64 	%rd112, %rd111, %rd39;
	st.global.u32 	[%rd112], %r45;
	add.s32 	%r46, %r22, %r45;
	add.s64 	%rd113, %rd112, %rd39;
	st.global.u32 	[%rd113], %r46;
	add.s64 	%rd142, %rd142, -8;
	add.s64 	%rd141, %rd141, %rd38;
	add.s32 	%r68, %r68, %r19;
	setp.ne.s64 	%p23, %rd142, 0;
	@%p23 bra 	$L__BB0_26;
$L__BB0_27:
	and.b32  	%r47, %r24, 7;
	setp.eq.s32 	%p24, %r47, 0;
	@%p24 bra 	$L__BB0_35;
	and.b64  	%rd114, %rd34, 7;
	add.s64 	%rd115, %rd114, -1;
	setp.lt.u64 	%p25, %rd115, 3;
	@%p25 bra 	$L__BB0_30;
	cvt.u32.u64 	%r48, %rd144;
	mad.lo.s32 	%r49, %r22, %r48, %r67;
	mad.lo.s64 	%rd116, %rd144, %rd35, %rd32;
	shl.b64 	%rd117, %rd116, 2;
	add.s64 	%rd118, %rd3, %rd117;
	st.global.u32 	[%rd118], %r49;
	add.s32 	%r50, %r49, %r22;
	shl.b64 	%rd119, %rd35, 2;
	add.s64 	%rd120, %rd118, %rd119;
	st.global.u32 	[%rd120], %r50;
	add.s32 	%r51, %r50, %r22;
	add.s64 	%rd121, %rd120, %rd119;
	st.global.u32 	[%rd121], %r51;
	add.s32 	%r52, %r51, %r22;
	add.s64 	%rd122, %rd121, %rd119;
	st.global.u32 	[%rd122], %r52;
	add.s64 	%rd144, %rd144, 4;
$L__BB0_30:
	and.b32  	%r53, %r24, 3;
	setp.eq.s32 	%p26, %r53, 0;
	@%p26 bra 	$L__BB0_35;
	setp.eq.s32 	%p27, %r53, 1;
	@%p27 bra 	$L__BB0_33;
	cvt.u32.u64 	%r54, %rd144;
	mad.lo.s32 	%r55, %r22, %r54, %r67;
	mad.lo.s64 	%rd123, %rd144, %rd35, %rd32;
	shl.b64 	%rd124, %rd123, 2;
	add.s64 	%rd125, %rd3, %rd124;
	st.global.u32 	[%rd125], %r55;
	add.s32 	%r56, %r55, %r22;
	shl.b64 	%rd126, %rd35, 2;
	add.s64 	%rd127, %rd125, %rd126;
	st.global.u32 	[%rd127], %r56;
	add.s64 	%rd144, %rd144, 2;
$L__BB0_33:
	and.b32  	%r57, %r24, 1;
	setp.eq.b32 	%p28, %r57, 1;
	not.pred 	%p29, %p28;
	@%p29 bra 	$L__BB0_35;
	cvt.u32.u64 	%r58, %rd144;
	mad.lo.s32 	%r59, %r22, %r58, %r67;
	mad.lo.s64 	%rd128, %rd144, %rd35, %rd32;
	shl.b64 	%rd129, %rd128, 2;
	add.s64 	%rd130, %rd3, %rd129;
	st.global.u32 	[%rd130], %r59;
$L__BB0_35:
	bar.sync 	0;
	st.global.u32 	[%rd33], %r67;
$L__BB0_36:
	ret;

}
	// .globl	_Z14updateClustersPfS_PiS0_iii
.visible .entry _Z14updateClustersPfS_PiS0_iii(
	.param .u64 .ptr .align 1 _Z14updateClustersPfS_PiS0_iii_param_0,
	.param .u64 .ptr .align 1 _Z14updateClustersPfS_PiS0_iii_param_1,
	.param .u64 .ptr .align 1 _Z14updateClustersPfS_PiS0_iii_param_2,
	.param .u64 .ptr .align 1 _Z14updateClustersPfS_PiS0_iii_param_3,
	.param .u32 _Z14updateClustersPfS_PiS0_iii_param_4,
	.param .u32 _Z14updateClustersPfS_PiS0_iii_param_5,
	.param .u32 _Z14updateClustersPfS_PiS0_iii_param_6
)
{
	.reg .pred 	%p<11>;
	.reg .b32 	%r<12>;
	.reg .b32 	%f<32>;
	.reg .b64 	%rd<90>;

	ld.param.u64 	%rd26, [_Z14updateClustersPfS_PiS0_iii_param_0];
	ld.param.u64 	%rd27, [_Z14updateClustersPfS_PiS0_iii_param_1];
	ld.param.u64 	%rd24, [_Z14updateClustersPfS_PiS0_iii_param_2];
	ld.param.u64 	%rd25, [_Z14updateClustersPfS_PiS0_iii_param_3];
	ld.param.u32 	%r2, [_Z14updateClustersPfS_PiS0_iii_param_4];
	ld.param.u32 	%r3, [_Z14updateClustersPfS_PiS0_iii_param_5];
	ld.param.u32 	%r4, [_Z14updateClustersPfS_PiS0_iii_param_6];
	cvta.to.global.u64 	%rd1, %rd26;
	cvta.to.global.u64 	%rd2, %rd27;
	mov.u32 	%r5, %ctaid.x;
	shl.b32 	%r6, %r5, 10;
	mov.u32 	%r7, %tid.x;
	or.b32  	%r1, %r6, %r7;
	setp.ge.s32 	%p1, %r1, %r4;
	@%p1 bra 	$L__BB1_13;
	cvta.to.global.u64 	%rd3, %rd25;
	cvta.to.global.u64 	%rd4, %rd24;
	cvt.s64.s32 	%rd5, %r1;
	cvt.s64.s32 	%rd6, %r3;
	setp.eq.s32 	%p2, %r3, 0;
	@%p2 bra 	$L__BB1_13;
	shl.b64 	%rd29, %rd5, 2;
	add.s64 	%rd30, %rd4, %rd29;
	ld.global.u32 	%r8, [%rd30];
	add.s64 	%rd31, %rd3, %rd29;
	ld.global.s32 	%rd9, [%rd31];
	cvt.s64.s32 	%rd7, %r4;
	cvt.rn.f32.s32 	%f1, %r8;
	cvt.s64.s32 	%rd8, %r2;
	setp.lt.u32 	%p3, %r3, 8;
	mov.b64 	%rd88, 0;
	@%p3 bra 	$L__BB1_5;
	and.b64  	%rd88, %rd6, -8;
	shl.b64 	%rd32, %rd9, 2;
	add.s64 	%rd85, %rd1, %rd32;
	add.s64 	%rd84, %rd2, %rd29;
	mov.u64 	%rd86, %rd88;
$L__BB1_4:
	.pragma "nounroll";
	ld.global.f32 	%f2, [%rd84];
	div.rn.f32 	%f3, %f2, %f1;
	st.global.f32 	[%rd85], %f3;
	shl.b64 	%rd34, %rd7, 2;
	add.s64 	%rd35, %rd84, %rd34;
	ld.global.f32 	%f4, [%rd35];
	div.rn.f32 	%f5, %f4, %f1;
	shl.b64 	%rd36, %rd8, 2;
	add.s64 	%rd37, %rd85, %rd36;
	st.global.f32 	[%rd37], %f5;
	add.s64 	%rd38, %rd35, %rd34;
	ld.global.f32 	%f6, [%rd38];
	div.rn.f32 	%f7, %f6, %f1;
	add.s64 	%rd39, %rd37, %rd36;
	st.global.f32 	[%rd39], %f7;
	add.s64 	%rd40, %rd38, %rd34;
	ld.global.f32 	%f8, [%rd40];
	div.rn.f32 	%f9, %f8, %f1;
	add.s64 	%rd41, %rd39, %rd36;
	st.global.f32 	[%rd41], %f9;
	add.s64 	%rd42, %rd40, %rd34;
	ld.global.f32 	%f10, [%rd42];
	div.rn.f32 	%f11, %f10, %f1;
	add.s64 	%rd43, %rd41, %rd36;
	st.global.f32 	[%rd43], %f11;
	add.s64 	%rd44, %rd42, %rd34;
	ld.global.f32 	%f12, [%rd44];
	div.rn.f32 	%f13, %f12, %f1;
	add.s64 	%rd45, %rd43, %rd36;
	st.global.f32 	[%rd45], %f13;
	add.s64 	%rd46, %rd44, %rd34;
	ld.global.f32 	%f14, [%rd46];
	div.rn.f32 	%f15, %f14, %f1;
	add.s64 	%rd47, %rd45, %rd36;
	st.global.f32 	[%rd47], %f15;
	add.s64 	%rd48, %rd46, %rd34;
	ld.global.f32 	%f16, [%rd48];
	div.rn.f32 	%f17, %f16, %f1;
	add.s64 	%rd49, %rd47, %rd36;
	st.global.f32 	[%rd49], %f17;
	add.s64 	%rd86, %rd86, -8;
	shl.b64 	%rd50, %rd8, 5;
	add.s64 	%rd85, %rd85, %rd50;
	shl.b64 	%rd51, %rd7, 5;
	add.s64 	%rd84, %rd84, %rd51;
	setp.ne.s64 	%p4, %rd86, 0;
	@%p4 bra 	$L__BB1_4;
$L__BB1_5:
	and.b32  	%r9, %r3, 7;
	setp.eq.s32 	%p5, %r9, 0;
	@%p5 bra 	$L__BB1_13;
	and.b64  	%rd52, %rd6, 7;
	add.s64 	%rd53, %rd52, -1;
	setp.lt.u64 	%p6, %rd53, 3;
	@%p6 bra 	$L__BB1_8;
	mad.lo.s64 	%rd54, %rd88, %rd7, %rd5;
	shl.b64 	%rd55, %rd54, 2;
	add.s64 	%rd56, %rd2, %rd55;
	ld.global.f32 	%f18, [%rd56];
	div.rn.f32 	%f19, %f18, %f1;
	mad.lo.s64 	%rd57, %rd88, %rd8, %rd9;
	shl.b64 	%rd58, %rd57, 2;
	add.s64 	%rd59, %rd1, %rd58;
	st.global.f32 	[%rd59], %f19;
	shl.b64 	%rd60, %rd7, 2;
	add.s64 	%rd61, %rd56, %rd60;
	ld.global.f32 	%f20, [%rd61];
	div.rn.f32 	%f21, %f20, %f1;
	shl.b64 	%rd62, %rd8, 2;
	add.s64 	%rd63, %rd59, %rd62;
	st.global.f32 	[%rd63], %f21;
	add.s64 	%rd64, %rd61, %rd60;
	ld.global.f32 	%f22, [%rd64];
	div.rn.f32 	%f23, %f22, %f1;
	add.s64 	%rd65, %rd63, %rd62;
	st.global.f32 	[%rd65], %f23;
	add.s64 	%rd66, %rd64, %rd60;
	ld.global.f32 	%f24, [%rd66];
	div.rn.f32 	%f25, %f24, %f1;
	add.s64 	%rd67, %rd65, %rd62;
	st.global.f32 	[%rd67], %f25;
	add.s64 	%rd88, %rd88, 4;
$L__BB1_8:
	and.b32  	%r10, %r3, 3;
	setp.eq.s32 	%p7, %r10, 0;
	@%p7 bra 	$L__BB1_13;
	setp.eq.s32 	%p8, %r10, 1;
	@%p8 bra 	$L__BB1_11;
	mad.lo.s64 	%rd68, %rd88, %rd7, %rd5;
	shl.b64 	%rd69, %rd68, 2;
	add.s64 	%rd70, %rd2, %rd69;
	ld.global.f32 	%f26, [%rd70];
	div.rn.f32 	%f27, %f26, %f1;
	mad.lo.s64 	%rd71, %rd88, %rd8, %rd9;
	shl.b64 	%rd72, %rd71, 2;
	add.s64 	%rd73, %rd1, %rd72;
	st.global.f32 	[%rd73], %f27;
	shl.b64 	%rd74, %rd7, 2;
	add.s64 	%rd75, %rd70, %rd74;
	ld.global.f32 	%f28, [%rd75];
	div.rn.f32 	%f29, %f28, %f1;
	shl.b64 	%rd76, %rd8, 2;
	add.s64 	%rd77, %rd73, %rd76;
	st.global.f32 	[%rd77], %f29;
	add.s64 	%rd88, %rd88, 2;
$L__BB1_11:
	and.b32  	%r11, %r3, 1;
	setp.eq.b32 	%p9, %r11, 1;
	not.pred 	%p10, %p9;
	@%p10 bra 	$L__BB1_13;
	mad.lo.s64 	%rd78, %rd88, %rd7, %rd5;
	shl.b64 	%rd79, %rd78, 2;
	add.s64 	%rd80, %rd2, %rd79;
	ld.global.f32 	%f30, [%rd80];
	div.rn.f32 	%f31, %f30, %f1;
	mad.lo.s64 	%rd81, %rd88, %rd8, %rd9;
	shl.b64 	%rd82, %rd81, 2;
	add.s64 	%rd83, %rd1, %rd82;
	st.global.f32 	[%rd83], %f31;
$L__BB1_13:
	ret;

}
	// .globl	_Z14pickCoordinatePfS_PiS_iiiiiii
.visible .entry _Z14pickCoordinatePfS_PiS_iiiiiii(
	.param .u64 .ptr .align 1 _Z14pickCoordinatePfS_PiS_iiiiiii_param_0,
	.param .u64 .ptr .align 1 _Z14pickCoordinatePfS_PiS_iiiiiii_param_1,
	.param .u64 .ptr .align 1 _Z14pickCoordinatePfS_PiS_iiiiiii_param_2,
	.param .u64 .ptr .align 1 _Z14pickCoordinatePfS_PiS_iiiiiii_param_3,
	.param .u32 _Z14pickCoordinatePfS_PiS_iiiiiii_param_4,
	.param .u32 _Z14pickCoordinatePfS_PiS_iiiiiii_param_5,
	.param .u32 _Z14pickCoordinatePfS_PiS_iiiiiii_param_6,
	.param .u32 _Z14pickCoordinatePfS_PiS_iiiiiii_param_7,
	.param .u32 _Z14pickCoordinatePfS_PiS_iiiiiii_param_8,
	.param .u32 _Z14pickCoordinatePfS_PiS_iiiiiii_param_9,
	.param .u32 _Z14pickCoordinatePfS_PiS_iiiiiii_param_10
)
{
	.reg .pred 	%p<4>;
	.reg .b32 	%r<15>;
	.reg .b32 	%f<10>;
	.reg .b64 	%rd<13>;

	ld.param.u64 	%rd1, [_Z14pickCoordinatePfS_PiS_iiiiiii_param_0];
	ld.param.u64 	%rd2, [_Z14pickCoordinatePfS_PiS_iiiiiii_param_2];
	ld.param.u64 	%rd3, [_Z14pickCoordinatePfS_PiS_iiiiiii_param_3];
	ld.param.u32 	%r4, [_Z14pickCoordinatePfS_PiS_iiiiiii_param_4];
	ld.param.u32 	%r5, [_Z14pickCoordinatePfS_PiS_iiiiiii_param_5];
	ld.param.u32 	%r8, [_Z14pickCoordinatePfS_PiS_iiiiiii_param_6];
	ld.param.u32 	%r6, [_Z14pickCoordinatePfS_PiS_iiiiiii_param_9];
	ld.param.u32 	%r7, [_Z14pickCoordinatePfS_PiS_iiiiiii_param_10];
	mov.u32 	%r9, %ctaid.x;
	shl.b32 	%r10, %r9, 10;
	mov.u32 	%r11, %tid.x;
	or.b32  	%r1, %r10, %r11;
	setp.gt.s32 	%p1, %r1, %r8;
	@%p1 bra 	$L__BB2_6;
	setp.ge.s32 	%p2, %r1, %r5;
	mov.f32 	%f8, 0f00000000;
	mov.b32 	%r14, -1;
	@%p2 bra 	$L__BB2_3;
	cvta.to.global.u64 	%rd4, %rd2;
	mul.wide.s32 	%rd5, %r1, 4;
	add.s64 	%rd6, %rd4, %rd5;
	ld.global.u32 	%r14, [%rd6];
	mad.lo.s32 	%r13, %r6, %r5, %r1;
	cvta.to.global.u64 	%rd7, %rd1;
	mul.wide.s32 	%rd8, %r13, 4;
	add.s64 	%rd9, %rd7, %rd8;
	ld.global.f32 	%f8, [%rd9];
$L__BB2_3:
	setp.ne.s32 	%p3, %r14, %r7;
	mov.f32 	%f9, 0f00000000;
	@%p3 bra 	$L__BB2_5;
	cvt.rn.f32.s32 	%f7, %r4;
	div.rn.f32 	%f9, %f8, %f7;
$L__BB2_5:
	cvta.to.global.u64 	%rd10, %rd3;
	mul.wide.s32 	%rd11, %r1, 4;
	add.s64 	%rd12, %rd10, %rd11;
	st.global.f32 	[%rd12], %f9;
$L__BB2_6:
	ret;

}
	// .globl	_Z14pickMembershipPiS_iiii
.visible .entry _Z14pickMembershipPiS_iiii(
	.param .u64 .ptr .align 1 _Z14pickMembershipPiS_iiii_param_0,
	.param .u64 .ptr .align 1 _Z14pickMembershipPiS_iiii_param_1,
	.param .u32 _Z14pickMembershipPiS_iiii_param_2,
	.param .u32 _Z14pickMembershipPiS_iiii_param_3,
	.param .u32 _Z14pickMembershipPiS_iiii_param_4,
	.param .u32 _Z14pickMembershipPiS_iiii_param_5
)
{
	.reg .pred 	%p<4>;
	.reg .b32 	%r<13>;
	.reg .b64 	%rd<9>;

	ld.param.u64 	%rd1, [_Z14pickMembershipPiS_iiii_param_0];
	ld.param.u64 	%rd2, [_Z14pickMembershipPiS_iiii_param_1];
	ld.param.u32 	%r4, [_Z14pickMembershipPiS_iiii_param_2];
	ld.param.u32 	%r6, [_Z14pickMembershipPiS_iiii_param_3];
	ld.param.u32 	%r5, [_Z14pickMembershipPiS_iiii_param_5];
	mov.u32 	%r7, %ctaid.x;
	shl.b32 	%r8, %r7, 10;
	mov.u32 	%r9, %tid.x;
	or.b32  	%r1, %r8, %r9;
	setp.gt.s32 	%p1, %r1, %r6;
	@%p1 bra 	$L__BB3_4;
	setp.ge.s32 	%p2, %r1, %r4;
	mov.b32 	%r12, -1;
	@%p2 bra 	$L__BB3_3;
	cvta.to.global.u64 	%rd3, %rd1;
	mul.wide.s32 	%rd4, %r1, 4;
	add.s64 	%rd5, %rd3, %rd4;
	ld.global.u32 	%r12, [%rd5];
$L__BB3_3:
	setp.eq.s32 	%p3, %r12, %r5;
	selp.u32 	%r11, 1, 0, %p3;
	cvta.to.global.u64 	%rd6, %rd2;
	mul.wide.s32 	%rd7, %r1, 4;
	add.s64 	%rd8, %rd6, %rd7;
	st.global.u32 	[%rd8], %r11;
$L__BB3_4:
	ret;

}
	// .globl	_Z12reduceGlobalILj512EiEvPT0_S1_j
.visible .entry _Z12reduceGlobalILj512EiEvPT0_S1_j(
	.param .u64 .ptr .align 1 _Z12reduceGlobalILj512EiEvPT0_S1_j_param_0,
	.param .u64 .ptr .align 1 _Z12reduceGlobalILj512EiEvPT0_S1_j_param_1,
	.param .u32 _Z12reduceGlobalILj512EiEvPT0_S1_j_param_2
)
{
	.reg .pred 	%p<8>;
	.reg .b32 	%r<51>;
	.reg .b64 	%rd<11>;

	ld.param.u64 	%rd2, [_Z12reduceGlobalILj512EiEvPT0_S1_j_param_0];
	ld.param.u64 	%rd3, [_Z12reduceGlobalILj512EiEvPT0_S1_j_param_1];
	ld.param.u32 	%r10, [_Z12reduceGlobalILj512EiEvPT0_S1_j_param_2];
	mov.u32 	%r1, %tid.x;
	mov.u32 	%r2, %ctaid.x;
	shl.b32 	%r11, %r2, 10;
	or.b32  	%r50, %r11, %r1;
	shl.b32 	%r12, %r1, 2;
	mov.u32 	%r13, memory;
	add.s32 	%r4, %r13, %r12;
	mov.b32 	%r14, 0;
	st.shared.u32 	[%r4], %r14;
	setp.ge.u32 	%p1, %r50, %r10;
	@%p1 bra 	$L__BB4_4;
	cvta.to.global.u64 	%rd1, %rd2;
	mov.u32 	%r16, %nctaid.x;
	shl.b32 	%r5, %r16, 10;
	mov.b32 	%r49, 0;
$L__BB4_2:
	mul.wide.u32 	%rd4, %r50, 4;
	add.s64 	%rd5, %rd1, %rd4;
	ld.global.u32 	%r17, [%rd5];
	add.s32 	%r18, %r50, 512;
	mul.wide.u32 	%rd6, %r18, 4;
	add.s64 	%rd7, %rd1, %rd6;
	ld.global.u32 	%r19, [%rd7];
	add.s32 	%r20, %r19, %r17;
	add.s32 	%r49, %r20, %r49;
	add.s32 	%r50, %r50, %r5;
	setp.lt.u32 	%p2, %r50, %r10;
	@%p2 bra 	$L__BB4_2;
	st.shared.u32 	[%r4], %r49;
$L__BB4_4:
	bar.sync 	0;
	setp.gt.u32 	%p3, %r1, 255;
	@%p3 bra 	$L__BB4_6;
	ld.shared.u32 	%r21, [%r4+1024];
	ld.shared.u32 	%r22, [%r4];
	add.s32 	%r23, %r22, %r21;
	st.shared.u32 	[%r4], %r23;
$L__BB4_6:
	bar.sync 	0;
	setp.gt.u32 	%p4, %r1, 127;
	@%p4 bra 	$L__BB4_8;
	ld.shared.u32 	%r24, [%r4+512];
	ld.shared.u32 	%r25, [%r4];
	add.s32 	%r26, %r25, %r24;
	st.shared.u32 	[%r4], %r26;
$L__BB4_8:
	bar.sync 	0;
	setp.gt.u32 	%p5, %r1, 63;
	@%p5 bra 	$L__BB4_10;
	ld.shared.u32 	%r27, [%r4+256];
	ld.shared.u32 	%r28, [%r4];
	add.s32 	%r29, %r28, %r27;
	st.shared.u32 	[%r4], %r29;
$L__BB4_10:
	bar.sync 	0;
	setp.gt.u32 	%p6, %r1, 31;
	@%p6 bra 	$L__BB4_13;
	ld.volatile.shared.u32 	%r30, [%r4+128];
	ld.volatile.shared.u32 	%r31, [%r4];
	add.s32 	%r32, %r31, %r30;
	st.volatile.shared.u32 	[%r4], %r32;
	ld.volatile.shared.u32 	%r33, [%r4+64];
	ld.volatile.shared.u32 	%r34, [%r4];
	add.s32 	%r35, %r34, %r33;
	st.volatile.shared.u32 	[%r4], %r35;
	ld.volatile.shared.u32 	%r36, [%r4+32];
	ld.volatile.shared.u32 	%r37, [%r4];
	add.s32 	%r38, %r37, %r36;
	st.volatile.shared.u32 	[%r4], %r38;
	ld.volatile.shared.u32 	%r39, [%r4+16];
	ld.volatile.shared.u32 	%r40, [%r4];
	add.s32 	%r41, %r40, %r39;
	st.volatile.shared.u32 	[%r4], %r41;
	ld.volatile.shared.u32 	%r42, [%r4+8];
	ld.volatile.shared.u32 	%r43, [%r4];
	add.s32 	%r44, %r43, %r42;
	st.volatile.shared.u32 	[%r4], %r44;
	ld.volatile.shared.u32 	%r45, [%r4+4];
	ld.volatile.shared.u32 	%r46, [%r4];
	add.s32 	%r47, %r46, %r45;
	st.volatile.shared.u32 	[%r4], %r47;
	setp.ne.s32 	%p7, %r1, 0;
	@%p7 bra 	$L__BB4_13;
	ld.shared.u32 	%r48, [memory];
	cvta.to.global.u64 	%rd8, %rd3;
	mul.wide.u32 	%rd9, %r2, 4;
	add.s64 	%rd10, %rd8, %rd9;
	st.global.u32 	[%rd10], %r48;
$L__BB4_13:
	ret;

}
	// .globl	_Z12reduceGlobalILj256EiEvPT0_S1_j
.visible .entry _Z12reduceGlobalILj256EiEvPT0_S1_j(
	.param .u64 .ptr .align 1 _Z12reduceGlobalILj256EiEvPT0_S1_j_param_0,
	.param .u64 .ptr .align 1 _Z12reduceGlobalILj256EiEvPT0_S1_j_param_1,
	.param .u32 _Z12reduceGlobalILj256EiEvPT0_S1_j_param_2
)
{
	.reg .pred 	%p<7>;
	.reg .b32 	%r<48>;
	.reg .b64 	%rd<11>;

	ld.param.u64 	%rd2, [_Z12reduceGlobalILj256EiEvPT0_S1_j_param_0];
	ld.param.u64 	%rd3, [_Z12reduceGlobalILj256EiEvPT0_S1_j_param_1];
	ld.param.u32 	%r10, [_Z12reduceGlobalILj256EiEvPT0_S1_j_param_2];
	mov.u32 	%r1, %tid.x;
	mov.u32 	%r2, %ctaid.x;
	shl.b32 	%r11, %r2, 9;
	add.s32 	%r47, %r11, %r1;
	shl.b32 	%r12, %r1, 2;
	mov.u32 	%r13, memory;
	add.s32 	%r4, %r13, %r12;
	mov.b32 	%r14, 0;
	st.shared.u32 	[%r4], %r14;
	setp.ge.u32 	%p1, %r47, %r10;
	@%p1 bra 	$L__BB5_4;
	cvta.to.global.u64 	%rd1, %rd2;
	mov.u32 	%r16, %nctaid.x;
	shl.b32 	%r5, %r16, 9;
	mov.b32 	%r46, 0;
$L__BB5_2:
	mul.wide.u32 	%rd4, %r47, 4;
	add.s64 	%rd5, %rd1, %rd4;
	ld.global.u32 	%r17, [%rd5];
	add.s32 	%r18, %r47, 256;
	mul.wide.u32 	%rd6, %r18, 4;
	add.s64 	%rd7, %rd1, %rd6;
	ld.global.u32 	%r19, [%rd7];
	add.s32 	%r20, %r19, %r17;
	add.s32 	%r46, %r20, %r46;
	add.s32 	%r47, %r47, %r5;
	setp.lt.u32 	%p2, %r47, %r10;
	@%p2 bra 	$L__BB5_2;
	st.shared.u32 	[%r4], %r46;
$L__BB5_4:
	bar.sync 	0;
	setp.gt.u32 	%p3, %r1, 127;
	@%p3 bra 	$L__BB5_6;
	ld.shared.u32 	%r21, [%r4+512];
	ld.shared.u32 	%r22, [%r4];
	add.s32 	%r23, %r22, %r21;
	st.shared.u32 	[%r4], %r23;
$L__BB5_6:
	bar.sync 	0;
	setp.gt.u32 	%p4, %r1, 63;
	@%p4 bra 	$L__BB5_8;
	ld.shared.u32 	%r24, [%r4+256];
	ld.shared.u32 	%r25, [%r4];
	add.s32 	%r26, %r25, %r24;
	st.shared.u32 	[%r4], %r26;
$L__BB5_8:
	bar.sync 	0;
	setp.gt.u32 	%p5, %r1, 31;
	@%p5 bra 	$L__BB5_11;
	ld.volatile.shared.u32 	%r27, [%r4+128];
	ld.volatile.shared.u32 	%r28, [%r4];
	add.s32 	%r29, %r28, %r27;
	st.volatile.shared.u32 	[%r4], %r29;
	ld.volatile.shared.u32 	%r30, [%r4+64];
	ld.volatile.shared.u32 	%r31, [%r4];
	add.s32 	%r32, %r31, %r30;
	st.volatile.shared.u32 	[%r4], %r32;
	ld.volatile.shared.u32 	%r33, [%r4+32];
	ld.volatile.shared.u32 	%r34, [%r4];
	add.s32 	%r35, %r34, %r33;
	st.volatile.shared.u32 	[%r4], %r35;
	ld.volatile.shared.u32 	%r36, [%r4+16];
	ld.volatile.shared.u32 	%r37, [%r4];
	add.s32 	%r38, %r37, %r36;
	st.volatile.shared.u32 	[%r4], %r38;
	ld.volatile.shared.u32 	%r39, [%r4+8];
	ld.volatile.shared.u32 	%r40, [%r4];
	add.s32 	%r41, %r40, %r39;
	st.volatile.shared.u32 	[%r4], %r41;
	ld.volatile.shared.u32 	%r42, [%r4+4];
	ld.volatile.shared.u32 	%r43, [%r4];
	add.s32 	%r44, %r43, %r42;
	st.volatile.shared.u32 	[%r4], %r44;
	setp.ne.s32 	%p6, %r1, 0;
	@%p6 bra 	$L__BB5_11;
	ld.shared.u32 	%r45, [memory];
	cvta.to.global.u64 	%rd8, %rd3;
	mul.wide.u32 	%rd9, %r2, 4;
	add.s64 	%rd10, %rd8, %rd9;
	st.global.u32 	[%rd10], %r45;
$L__BB5_11:
	ret;

}
	// .globl	_Z12reduceGlobalILj128EiEvPT0_S1_j
.visible .entry _Z12reduceGlobalILj128EiEvPT0_S1_j(
	.param .u64 .ptr .align 1 _Z12reduceGlobalILj128EiEvPT0_S1_j_param_0,
	.param .u64 .ptr .align 1 _Z12reduceGlobalILj128EiEvPT0_S1_j_param_1,
	.param .u32 _Z12reduceGlobalILj128EiEvPT0_S1_j_param_2
)
{
	.reg .pred 	%p<6>;
	.reg .b32 	%r<45>;
	.reg .b64 	%rd<11>;

	ld.param.u64 	%rd2, [_Z12reduceGlobalILj128EiEvPT0_S1_j_param_0];
	ld.param.u64 	%rd3, [_Z12reduceGlobalILj128EiEvPT0_S1_j_param_1];
	ld.param.u32 	%r10, [_Z12reduceGlobalILj128EiEvPT0_S1_j_param_2];
	mov.u32 	%r1, %tid.x;
	mov.u32 	%r2, %ctaid.x;
	shl.b32 	%r11, %r2, 8;
	add.s32 	%r44, %r11, %r1;
	shl.b32 	%r12, %r1, 2;
	mov.u32 	%r13, memory;
	add.s32 	%r4, %r13, %r12;
	mov.b32 	%r14, 0;
	st.shared.u32 	[%r4], %r14;
	setp.ge.u32 	%p1, %r44, %r10;
	@%p1 bra 	$L__BB6_4;
	cvta.to.global.u64 	%rd1, %rd2;
	mov.u32 	%r16, %nctaid.x;
	shl.b32 	%r5, %r16, 8;
	mov.b32 	%r43, 0;
$L__BB6_2:
	mul.wide.u32 	%rd4, %r44, 4;
	add.s64 	%rd5, %rd1, %rd4;
	ld.global.u32 	%r17, [%rd5];
	add.s32 	%r18, %r44, 128;
	mul.wide.u32 	%rd6, %r18, 4;
	add.s64 	%rd7, %rd1, %rd6;
	ld.global.u32 	%r19, [%rd7];
	add.s32 	%r20, %r19, %r17;
	add.s32 	%r43, %r20, %r43;
	add.s32 	%r44, %r44, %r5;
	setp.lt.u32 	%p2, %r44, %r10;
	@%p2 bra 	$L__BB6_2;
	st.shared.u32 	[%r4], %r43;
$L__BB6_4:
	bar.sync 	0;
	setp.gt.u32 	%p3, %r1, 63;
	@%p3 bra 	$L__BB6_6;
	ld.shared.u32 	%r21, [%r4+256];
	ld.shared.u32 	%r22, [%r4];
	add.s32 	%r23, %r22, %r21;
	st.shared.u32 	[%r4], %r23;
$L__BB6_6:
	bar.sync 	0;
	setp.gt.u32 	%p4, %r1, 31;
	@%p4 bra 	$L__BB6_9;
	ld.volatile.shared.u32 	%r24, [%r4+128];
	ld.volatile.shared.u32 	%r25, [%r4];
	add.s32 	%r26, %r25, %r24;
	st.volatile.shared.u32 	[%r4], %r26;
	ld.volatile.shared.u32 	%r27, [%r4+64];
	ld.volatile.shared.u32 	%r28, [%r4];
	add.s32 	%r29, %r28, %r27;
	st.volatile.shared.u32 	[%r4], %r29;
	ld.volatile.shared.u32 	%r30, [%r4+32];
	ld.volatile.shared.u32 	%r31, [%r4];
	add.s32 	%r32, %r31, %r30;
	st.volatile.shared.u32 	[%r4], %r32;
	ld.volatile.shared.u32 	%r33, [%r4+16];
	ld.volatile.shared.u32 	%r34, [%r4];
	add.s32 	%r35, %r34, %r33;
	st.volatile.shared.u32 	[%r4], %r35;
	ld.volatile.shared.u32 	%r36, [%r4+8];
	ld.volatile.shared.u32 	%r37, [%r4];
	add.s32 	%r38, %r37, %r36;
	st.volatile.shared.u32 	[%r4], %r38;
	ld.volatile.shared.u32 	%r39, [%r4+4];
	ld.volatile.shared.u32 	%r40, [%r4];
	add.s32 	%r41, %r40, %r39;
	st.volatile.shared.u32 	[%r4], %r41;
	setp.ne.s32 	%p5, %r1, 0;
	@%p5 bra 	$L__BB6_9;
	ld.shared.u32 	%r42, [memory];
	cvta.to.global.u64 	%rd8, %rd3;
	mul.wide.u32 	%rd9, %r2, 4;
	add.s64 	%rd10, %rd8, %rd9;
	st.global.u32 	[%rd10], %r42;
$L__BB6_9:
	ret;

}
	// .globl	_Z12reduceGlobalILj64EiEvPT0_S1_j
.visible .entry _Z12reduceGlobalILj64EiEvPT0_S1_j(
	.param .u64 .ptr .align 1 _Z12reduceGlobalILj64EiEvPT0_S1_j_param_0,
	.param .u64 .ptr .align 1 _Z12reduceGlobalILj64EiEvPT0_S1_j_param_1,
	.param .u32 _Z12reduceGlobalILj64EiEvPT0_S1_j_param_2
)
{
	.reg .pred 	%p<5>;
	.reg .b32 	%r<42>;
	.reg .b64 	%rd<11>;

	ld.param.u64 	%rd2, [_Z12reduceGlobalILj64EiEvPT0_S1_j_param_0];
	ld.param.u64 	%rd3, [_Z12reduceGlobalILj64EiEvPT0_S1_j_param_1];
	ld.param.u32 	%r10, [_Z12reduceGlobalILj64EiEvPT0_S1_j_param_2];
	mov.u32 	%r1, %tid.x;
	mov.u32 	%r2, %ctaid.x;
	shl.b32 	%r11, %r2, 7;
	add.s32 	%r41, %r11, %r1;
	shl.b32 	%r12, %r1, 2;
	mov.u32 	%r13, memory;
	add.s32 	%r4, %r13, %r12;
	mov.b32 	%r14, 0;
	st.shared.u32 	[%r4], %r14;
	setp.ge.u32 	%p1, %r41, %r10;
	@%p1 bra 	$L__BB7_4;
	cvta.to.global.u64 	%rd1, %rd2;
	mov.u32 	%r16, %nctaid.x;
	shl.b32 	%r5, %r16, 7;
	mov.b32 	%r40, 0;
$L__BB7_2:
	mul.wide.u32 	%rd4, %r41, 4;
	add.s64 	%rd5, %rd1, %rd4;
	ld.global.u32 	%r17, [%rd5];
	add.s32 	%r18, %r41, 64;
	mul.wide.u32 	%rd6, %r18, 4;
	add.s64 	%rd7, %rd1, %rd6;
	ld.global.u32 	%r19, [%rd7];
	add.s32 	%r20, %r19, %r17;
	add.s32 	%r40, %r20, %r40;
	add.s32 	%r41, %r41, %r5;
	setp.lt.u32 	%p2, %r41, %r10;
	@%p2 bra 	$L__BB7_2;
	st.shared.u32 	[%r4], %r40;
$L__BB7_4:
	bar.sync 	0;
	setp.gt.u32 	%p3, %r1, 31;
	@%p3 bra 	$L__BB7_7;
	ld.volatile.shared.u32 	%r21, [%r4+128];
	ld.volatile.shared.u32 	%r22, [%r4];
	add.s32 	%r23, %r22, %r21;
	st.volatile.shared.u32 	[%r4], %r23;
	ld.volatile.shared.u32 	%r24, [%r4+64];
	ld.volatile.shared.u32 	%r25, [%r4];
	add.s32 	%r26, %r25, %r24;
	st.volatile.shared.u32 	[%r4], %r26;
	ld.volatile.shared.u32 	%r27, [%r4+32];
	ld.volatile.shared.u32 	%r28, [%r4];
	add.s32 	%r29, %r28, %r27;
	st.volatile.shared.u32 	[%r4], %r29;
	ld.volatile.shared.u32 	%r30, [%r4+16];
	ld.volatile.shared.u32 	%r31, [%r4];
	add.s32 	%r32, %r31, %r30;
	st.volatile.shared.u32 	[%r4], %r32;
	ld.volatile.shared.u32 	%r33, [%r4+8];
	ld.volatile.shared.u32 	%r34, [%r4];
	add.s32 	%r35, %r34, %r33;
	st.volatile.shared.u32 	[%r4], %r35;
	ld.volatile.shared.u32 	%r36, [%r4+4];
	ld.volatile.shared.u32 	%r37, [%r4];
	add.s32 	%r38, %r37, %r36;
	st.volatile.shared.u32 	[%r4], %r38;
	setp.ne.s32 	%p4, %r1, 0;
	@%p4 bra 	$L__BB7_7;
	ld.shared.u32 	%r39, [memory];
	cvta.to.global.u64 	%rd8, %rd3;
	mul.wide.u32 	%rd9, %r2, 4;
	add.s64 	%rd10, %rd8, %rd9;
	st.global.u32 	[%rd10], %r39;
$L__BB7_7:
	ret;

}
	// .globl	_Z12reduceGlobalILj32EiEvPT0_S1_j
.visible .entry _Z12reduceGlobalILj32EiEvPT0_S1_j(
	.param .u64 .ptr .align 1 _Z12reduceGlobalILj32EiEvPT0_S1_j_param_0,
	.param .u64 .ptr .align 1 _Z12reduceGlobalILj32EiEvPT0_S1_j_param_1,
	.param .u32 _Z12reduceGlobalILj32EiEvPT0_S1_j_param_2
)
{
	.reg .pred 	%p<5>;
	.reg .b32 	%r<39>;
	.reg .b64 	%rd<11>;

	ld.param.u64 	%rd2, [_Z12reduceGlobalILj32EiEvPT0_S1_j_param_0];
	ld.param.u64 	%rd3, [_Z12reduceGlobalILj32EiEvPT0_S1_j_param_1];
	ld.param.u32 	%r10, [_Z12reduceGlobalILj32EiEvPT0_S1_j_param_2];
	mov.u32 	%r1, %tid.x;
	mov.u32 	%r2, %ctaid.x;
	shl.b32 	%r11, %r2, 6;
	add.s32 	%r38, %r11, %r1;
	shl.b32 	%r12, %r1, 2;
	mov.u32 	%r13, memory;
	add.s32 	%r4, %r13, %r12;
	mov.b32 	%r14, 0;
	st.shared.u32 	[%r4], %r14;
	setp.ge.u32 	%p1, %r38, %r10;
	@%p1 bra 	$L__BB8_4;
	cvta.to.global.u64 	%rd1, %rd2;
	mov.u32 	%r16, %nctaid.x;
	shl.b32 	%r5, %r16, 6;
	mov.b32 	%r37, 0;
$L__BB8_2:
	mul.wide.u32 	%rd4, %r38, 4;
	add.s64 	%rd5, %rd1, %rd4;
	ld.global.u32 	%r17, [%rd5];
	add.s32 	%r18, %r38, 32;
	mul.wide.u32 	%rd6, %r18, 4;
	add.s64 	%rd7, %rd1, %rd6;
	ld.global.u32 	%r19, [%rd7];
	add.s32 	%r20, %r19, %r17;
	add.s32 	%r37, %r20, %r37;
	add.s32 	%r38, %r38, %r5;
	setp.lt.u32 	%p2, %r38, %r10;
	@%p2 bra 	$L__BB8_2;
	st.shared.u32 	[%r4], %r37;
$L__BB8_4:
	bar.sync 	0;
	setp.gt.u32 	%p3, %r1, 31;
	@%p3 bra 	$L__BB8_7;
	ld.volatile.shared.u32 	%r21, [%r4+64];
	ld.volatile.shared.u32 	%r22, [%r4];
	add.s32 	%r23, %r22, %r21;
	st.volatile.shared.u32 	[%r4], %r23;
	ld.volatile.shared.u32 	%r24, [%r4+32];
	ld.volatile.shared.u32 	%r25, [%r4];
	add.s32 	%r26, %r25, %r24;
	st.volatile.shared.u32 	[%r4], %r26;
	ld.volatile.shared.u32 	%r27, [%r4+16];
	ld.volatile.shared.u32 	%r28, [%r4];
	add.s32 	%r29, %r28, %r27;
	st.volatile.shared.u32 	[%r4], %r29;
	ld.volatile.shared.u32 	%r30, [%r4+8];
	ld.volatile.shared.u32 	%r31, [%r4];
	add.s32 	%r32, %r31, %r30;
	st.volatile.shared.u32 	[%r4], %r32;
	ld.volatile.shared.u32 	%r33, [%r4+4];
	ld.volatile.shared.u32 	%r34, [%r4];
	add.s32 	%r35, %r34, %r33;
	st.volatile.shared.u32 	[%r4], %r35;
	setp.ne.s32 	%p4, %r1, 0;
	@%p4 bra 	$L__BB8_7;
	ld.shared.u32 	%r36, [memory];
	cvta.to.global.u64 	%rd8, %rd3;
	mul.wide.u32 	%rd9, %r2, 4;
	add.s64 	%rd10, %rd8, %rd9;
	st.global.u32 	[%rd10], %r36;
$L__BB8_7:
	ret;

}
	// .globl	_Z12reduceGlobalILj16EiEvPT0_S1_j
.visible .entry _Z12reduceGlobalILj16EiEvPT0_S1_j(
	.param .u64 .ptr .align 1 _Z12reduceGlobalILj16EiEvPT0_S1_j_param_0,
	.param .u64 .ptr .align 1 _Z12reduceGlobalILj16EiEvPT0_S1_j_param_1,
	.param .u32 _Z12reduceGlobalILj16EiEvPT0_S1_j_param_2
)
{
	.reg .pred 	%p<5>;
	.reg .b32 	%r<36>;
	.reg .b64 	%rd<11>;

	ld.param.u64 	%rd2, [_Z12reduceGlobalILj16EiEvPT0_S1_j_param_0];
	ld.param.u64 	%rd3, [_Z12reduceGlobalILj16EiEvPT0_S1_j_param_1];
	ld.param.u32 	%r10, [_Z12reduceGlobalILj16EiEvPT0_S1_j_param_2];
	mov.u32 	%r1, %tid.x;
	mov.u32 	%r2, %ctaid.x;
	shl.b32 	%r11, %r2, 5;
	add.s32 	%r35, %r11, %r1;
	shl.b32 	%r12, %r1, 2;
	mov.u32 	%r13, memory;
	add.s32 	%r4, %r13, %r12;
	mov.b32 	%r14, 0;
	st.shared.u32 	[%r4], %r14;
	setp.ge.u32 	%p1, %r35, %r10;
	@%p1 bra 	$L__BB9_4;
	cvta.to.global.u64 	%rd1, %rd2;
	mov.u32 	%r16, %nctaid.x;
	shl.b32 	%r5, %r16, 5;
	mov.b32 	%r34, 0;
$L__BB9_2:
	mul.wide.u32 	%rd4, %r35, 4;
	add.s64 	%rd5, %rd1, %rd4;
	ld.global.u32 	%r17, [%rd5];
	add.s32 	%r18, %r35, 16;
	mul.wide.u32 	%rd6, %r18, 4;
	add.s64 	%rd7, %rd1, %rd6;
	ld.global.u32 	%r19, [%rd7];
	add.s32 	%r20, %r19, %r17;
	add.s32 	%r34, %r20, %r34;
	add.s32 	%r35, %r35, %r5;
	setp.lt.u32 	%p2, %r35, %r10;
	@%p2 bra 	$L__BB9_2;
	st.shared.u32 	[%r4], %r34;
$L__BB9_4:
	bar.sync 	0;
	setp.gt.u32 	%p3, %r1, 31;
	@%p3 bra 	$L__BB9_7;
	ld.volatile.shared.u32 	%r21, [%r4+32];
	ld.volatile.shared.u32 	%r22, [%r4];
	add.s32 	%r23, %r22, %r21;
	st.volatile.shared.u32 	[%r4], %r23;
	ld.volatile.shared.u32 	%r24, [%r4+16];
	ld.volatile.shared.u32 	%r25, [%r4];
	add.s32 	%r26, %r25, %r24;
	st.volatile.shared.u32 	[%r4], %r26;
	ld.volatile.shared.u32 	%r27, [%r4+8];
	ld.volatile.shared.u32 	%r28, [%r4];
	add.s32 	%r29, %r28, %r27;
	st.volatile.shared.u32 	[%r4], %r29;
	ld.volatile.shared.u32 	%r30, [%r4+4];
	ld.volatile.shared.u32 	%r31, [%r4];
	add.s32 	%r32, %r31, %r30;
	st.volatile.shared.u32 	[%r4], %r32;
	setp.ne.s32 	%p4, %r1, 0;
	@%p4 bra 	$L__BB9_7;
	ld.shared.u32 	%r33, [memory];
	cvta.to.global.u64 	%rd8, %rd3;
	mul.wide.u32 	%rd9, %r2, 4;
	add.s64 	%rd10, %rd8, %rd9;
	st.global.u32 	[%rd10], %r33;
$L__BB9_7:
	ret;

}
	// .globl	_Z12reduceGlobalILj8EiEvPT0_S1_j
.visible .entry _Z12reduceGlobalILj8EiEvPT0_S1_j(
	.param .u64 .ptr .align 1 _Z12reduceGlobalILj8EiEvPT0_S1_j_param_0,
	.param .u64 .ptr .align 1 _Z12reduceGlobalILj8EiEvPT0_S1_j_param_1,
	.param .u32 _Z12reduceGlobalILj8EiEvPT0_S1_j_param_2
)
{
	.reg .pred 	%p<5>;
	.reg .b32 	%r<33>;
	.reg .b64 	%rd<11>;

	ld.param.u64 	%rd2, [_Z12reduceGlobalILj8EiEvPT0_S1_j_param_0];
	ld.param.u64 	%rd3, [_Z12reduceGlobalILj8EiEvPT0_S1_j_param_1];
	ld.param.u32 	%r10, [_Z12reduceGlobalILj8EiEvPT0_S1_j_param_2];
	mov.u32 	%r1, %tid.x;
	mov.u32 	%r2, %ctaid.x;
	shl.b32 	%r11, %r2, 4;
	add.s32 	%r32, %r11, %r1;
	shl.b32 	%r12, %r1, 2;
	mov.u32 	%r13, memory;
	add.s32 	%r4, %r13, %r12;
	mov.b32 	%r14, 0;
	st.shared.u32 	[%r4], %r14;
	setp.ge.u32 	%p1, %r32, %r10;
	@%p1 bra 	$L__BB10_4;
	cvta.to.global.u64 	%rd1, %rd2;
	mov.u32 	%r16, %nctaid.x;
	shl.b32 	%r5, %r16, 4;
	mov.b32 	%r31, 0;
$L__BB10_2:
	mul.wide.u32 	%rd4, %r32, 4;
	add.s64 	%rd5, %rd1, %rd4;
	ld.global.u32 	%r17, [%rd5];
	add.s32 	%r18, %r32, 8;
	mul.wide.u32 	%rd6, %r18, 4;
	add.s64 	%rd7, %rd1, %rd6;
	ld.global.u32 	%r19, [%rd7];
	add.s32 	%r20, %r19, %r17;
	add.s32 	%r31, %r20, %r31;
	add.s32 	%r32, %r32, %r5;
	setp.lt.u32 	%p2, %r32, %r10;
	@%p2 bra 	$L__BB10_2;
	st.shared.u32 	[%r4], %r31;
$L__BB10_4:
	bar.sync 	0;
	setp.gt.u32 	%p3, %r1, 31;
	@%p3 bra 	$L__BB10_7;
	ld.volatile.shared.u32 	%r21, [%r4+16];
	ld.volatile.shared.u32 	%r22, [%r4];
	add.s32 	%r23, %r22, %r21;
	st.volatile.shared.u32 	[%r4], %r23;
	ld.volatile.shared.u32 	%r24, [%r4+8];
	ld.volatile.shared.u32 	%r25, [%r4];
	add.s32 	%r26, %r25, %r24;
	st.volatile.shared.u32 	[%r4], %r26;
	ld.volatile.shared.u32 	%r27, [%r4+4];
	ld.volatile.shared.u32 	%r28, [%r4];
	add.s32 	%r29, %r28, %r27;
	st.volatile.shared.u32 	[%r4], %r29;
	setp.ne.s32 	%p4, %r1, 0;
	@%p4 bra 	$L__BB10_7;
	ld.shared.u32 	%r30, [memory];
	cvta.to.global.u64 	%rd8, %rd3;
	mul.wide.u32 	%rd9, %r2, 4;
	add.s64 	%rd10, %rd8, %rd9;
	st.global.u32 	[%rd10], %r30;
$L__BB10_7:
	ret;

}
	// .globl	_Z12reduceGlobalILj4EiEvPT0_S1_j
.visible .entry _Z12reduceGlobalILj4EiEvPT0_S1_j(
	.param .u64 .ptr .align 1 _Z12reduceGlobalILj4EiEvPT0_S1_j_param_0,
	.param .u64 .ptr .align 1 _Z12reduceGlobalILj4EiEvPT0_S1_j_param_1,
	.param .u32 _Z12reduceGlobalILj4EiEvPT0_S1_j_param_2
)
{
	.reg .pred 	%p<5>;
	.reg .b32 	%r<30>;
	.reg .b64 	%rd<11>;

	ld.param.u64 	%rd2, [_Z12reduceGlobalILj4EiEvPT0_S1_j_param_0];
	ld.param.u64 	%rd3, [_Z12reduceGlobalILj4EiEvPT0_S1_j_param_1];
	ld.param.u32 	%r10, [_Z12reduceGlobalILj4EiEvPT0_S1_j_param_2];
	mov.u32 	%r1, %tid.x;
	mov.u32 	%r2, %ctaid.x;
	shl.b32 	%r11, %r2, 3;
	add.s32 	%r29, %r11, %r1;
	shl.b32 	%r12, %r1, 2;
	mov.u32 	%r13, memory;
	add.s32 	%r4, %r13, %r12;
	mov.b32 	%r14, 0;
	st.shared.u32 	[%r4], %r14;
	setp.ge.u32 	%p1, %r29, %r10;
	@%p1 bra 	$L__BB11_4;
	cvta.to.global.u64 	%rd1, %rd2;
	mov.u32 	%r16, %nctaid.x;
	shl.b32 	%r5, %r16, 3;
	mov.b32 	%r28, 0;
$L__BB11_2:
	mul.wide.u32 	%rd4, %r29, 4;
	add.s64 	%rd5, %rd1, %rd4;
	ld.global.u32 	%r17, [%rd5];
	add.s32 	%r18, %r29, 4;
	mul.wide.u32 	%rd6, %r18, 4;
	add.s64 	%rd7, %rd1, %rd6;
	ld.global.u32 	%r19, [%rd7];
	add.s32 	%r20, %r19, %r17;
	add.s32 	%r28, %r20, %r28;
	add.s32 	%r29, %r29, %r5;
	setp.lt.u32 	%p2, %r29, %r10;
	@%p2 bra 	$L__BB11_2;
	st.shared.u32 	[%r4], %r28;
$L__BB11_4:
	bar.sync 	0;
	setp.gt.u32 	%p3, %r1, 31;
	@%p3 bra 	$L__BB11_7;
	ld.volatile.shared.u32 	%r21, [%r4+8];
	ld.volatile.shared.u32 	%r22, [%r4];
	add.s32 	%r23, %r22, %r21;
	st.volatile.shared.u32 	[%r4], %r23;
	ld.volatile.shared.u32 	%r24, [%r4+4];
	ld.volatile.shared.u32 	%r25, [%r4];
	add.s32 	%r26, %r25, %r24;
	st.volatile.shared.u32 	[%r4], %r26;
	setp.ne.s32 	%p4, %r1, 0;
	@%p4 bra 	$L__BB11_7;
	ld.shared.u32 	%r27, [memory];
	cvta.to.global.u64 	%rd8, %rd3;
	mul.wide.u32 	%rd9, %r2, 4;
	add.s64 	%rd10, %rd8, %rd9;
	st.global.u32 	[%rd10], %r27;
$L__BB11_7:
	ret;

}
	// .globl	_Z12reduceGlobalILj2EiEvPT0_S1_j
.visible .entry _Z12reduceGlobalILj2EiEvPT0_S1_j(
	.param .u64 .ptr .align 1 _Z12reduceGlobalILj2EiEvPT0_S1_j_param_0,
	.param .u64 .ptr .align 1 _Z12reduceGlobalILj2EiEvPT0_S1_j_param_1,
	.param .u32 _Z12reduceGlobalILj2EiEvPT0_S1_j_param_2
)
{
	.reg .pred 	%p<5>;
	.reg .b32 	%r<27>;
	.reg .b64 	%rd<11>;

	ld.param.u64 	%rd2, [_Z12reduceGlobalILj2EiEvPT0_S1_j_param_0];
	ld.param.u64 	%rd3, [_Z12reduceGlobalILj2EiEvPT0_S1_j_param_1];
	ld.param.u32 	%r10, [_Z12reduceGlobalILj2EiEvPT0_S1_j_param_2];
	mov.u32 	%r1, %tid.x;
	mov.u32 	%r2, %ctaid.x;
	shl.b32 	%r11, %r2, 2;
	add.s32 	%r26, %r11, %r1;
	shl.b32 	%r12, %r1, 2;
	mov.u32 	%r13, memory;
	add.s32 	%r4, %r13, %r12;
	mov.b32 	%r14, 0;
	st.shared.u32 	[%r4], %r14;
	setp.ge.u32 	%p1, %r26, %r10;
	@%p1 bra 	$L__BB12_4;
	cvta.to.global.u64 	%rd1, %rd2;
	mov.u32 	%r16, %nctaid.x;
	shl.b32 	%r5, %r16, 2;
	mov.b32 	%r25, 0;
$L__BB12_2:
	mul.wide.u32 	%rd4, %r26, 4;
	add.s64 	%rd5, %rd1, %rd4;
	ld.global.u32 	%r17, [%rd5];
	add.s32 	%r18, %r26, 2;
	mul.wide.u32 	%rd6, %r18, 4;
	add.s64 	%rd7, %rd1, %rd6;
	ld.global.u32 	%r19, [%rd7];
	add.s32 	%r20, %r19, %r17;
	add.s32 	%r25, %r20, %r25;
	add.s32 	%r26, %r26, %r5;
	setp.lt.u32 	%p2, %r26, %r10;
	@%p2 bra 	$L__BB12_2;
	st.shared.u32 	[%r4], %r25;
$L__BB12_4:
	bar.sync 	0;
	setp.gt.u32 	%p3, %r1, 31;
	@%p3 bra 	$L__BB12_7;
	ld.volatile.shared.u32 	%r21, [%r4+4];
	ld.volatile.shared.u32 	%r22, [%r4];
	add.s32 	%r23, %r22, %r21;
	st.volatile.shared.u32 	[%r4], %r23;
	setp.ne.s32 	%p4, %r1, 0;
	@%p4 bra 	$L__BB12_7;
	ld.shared.u32 	%r24, [memory];
	cvta.to.global.u64 	%rd8, %rd3;
	mul.wide.u32 	%rd9, %r2, 4;
	add.s64 	%rd10, %rd8, %rd9;
	st.global.u32 	[%rd10], %r24;
$L__BB12_7:
	ret;

}
	// .globl	_Z12reduceGlobalILj1EiEvPT0_S1_j
.visible .entry _Z12reduceGlobalILj1EiEvPT0_S1_j(
	.param .u64 .ptr .align 1 _Z12reduceGlobalILj1EiEvPT0_S1_j_param_0,
	.param .u64 .ptr .align 1 _Z12reduceGlobalILj1EiEvPT0_S1_j_param_1,
	.param .u32 _Z12reduceGlobalILj1EiEvPT0_S1_j_param_2
)
{
	.reg .pred 	%p<4>;
	.reg .b32 	%r<23>;
	.reg .b64 	%rd<9>;

	ld.param.u64 	%rd2, [_Z12reduceGlobalILj1EiEvPT0_S1_j_param_0];
	ld.param.u64 	%rd3, [_Z12reduceGlobalILj1EiEvPT0_S1_j_param_1];
	ld.param.u32 	%r10, [_Z12reduceGlobalILj1EiEvPT0_S1_j_param_2];
	mov.u32 	%r1, %tid.x;
	mov.u32 	%r2, %ctaid.x;
	shl.b32 	%r11, %r2, 1;
	add.s32 	%r22, %r11, %r1;
	shl.b32 	%r12, %r1, 2;
	mov.u32 	%r13, memory;
	add.s32 	%r4, %r13, %r12;
	mov.b32 	%r14, 0;
	st.shared.u32 	[%r4], %r14;
	setp.ge.u32 	%p1, %r22, %r10;
	@%p1 bra 	$L__BB13_4;
	mov.u32 	%r16, %nctaid.x;
	shl.b32 	%r5, %r16, 1;
	cvta.to.global.u64 	%rd1, %rd2;
	mov.b32 	%r21, 0;
$L__BB13_2:
	mul.wide.u32 	%rd4, %r22, 4;
	add.s64 	%rd5, %rd1, %rd4;
	ld.global.u32 	%r17, [%rd5];
	ld.global.u32 	%r18, [%rd5+4];
	add.s32 	%r19, %r18, %r17;
	add.s32 	%r21, %r19, %r21;
	add.s32 	%r22, %r22, %r5;
	setp.lt.u32 	%p2, %r22, %r10;
	@%p2 bra 	$L__BB13_2;
	st.shared.u32 	[%r4], %r21;
$L__BB13_4:
	bar.sync 	0;
	setp.ne.s32 	%p3, %r1, 0;
	@%p3 bra 	$L__BB13_6;
	ld.shared.u32 	%r20, [memory];
	cvta.to.global.u64 	%rd6, %rd3;
	mul.wide.u32 	%rd7, %r2, 4;
	add.s64 	%rd8, %rd6, %rd7;
	st.global.u32 	[%rd8], %r20;
$L__BB13_6:
	ret;

}
	// .globl	_Z12reduceGlobalILj512EfEvPT0_S1_j
.visible .entry _Z12reduceGlobalILj512EfEvPT0_S1_j(
	.param .u64 .ptr .align 1 _Z12reduceGlobalILj512EfEvPT0_S1_j_param_0,
	.param .u64 .ptr .align 1 _Z12reduceGlobalILj512EfEvPT0_S1_j_param_1,
	.param .u32 _Z12reduceGlobalILj512EfEvPT0_S1_j_param_2
)
{
	.reg .pred 	%p<8>;
	.reg .b32 	%r<16>;
	.reg .b32 	%f<36>;
	.reg .b64 	%rd<11>;

	ld.param.u64 	%rd2, [_Z12reduceGlobalILj512EfEvPT0_S1_j_param_0];
	ld.param.u64 	%rd3, [_Z12reduceGlobalILj512EfEvPT0_S1_j_param_1];
	ld.param.u32 	%r8, [_Z12reduceGlobalILj512EfEvPT0_S1_j_param_2];
	mov.u32 	%r1, %tid.x;
	mov.u32 	%r2, %ctaid.x;
	shl.b32 	%r9, %r2, 10;
	or.b32  	%r15, %r9, %r1;
	shl.b32 	%r10, %r1, 2;
	mov.u32 	%r11, memory;
	add.s32 	%r4, %r11, %r10;
	mov.b32 	%r12, 0;
	st.shared.u32 	[%r4], %r12;
	setp.ge.u32 	%p1, %r15, %r8;
	@%p1 bra 	$L__BB14_4;
	cvta.to.global.u64 	%rd1, %rd2;
	mov.u32 	%r13, %nctaid.x;
	shl.b32 	%r5, %r13, 10;
	mov.f32 	%f35, 0f00000000;
$L__BB14_2:
	mul.wide.u32 	%rd4, %r15, 4;
	add.s64 	%rd5, %rd1, %rd4;
	ld.global.f32 	%f4, [%rd5];
	add.s32 	%r14, %r15, 512;
	mul.wide.u32 	%rd6, %r14, 4;
	add.s64 	%rd7, %rd1, %rd6;
	ld.global.f32 	%f5, [%rd7];
	add.f32 	%f6, %f4, %f5;
	add.f32 	%f35, %f35, %f6;
	add.s32 	%r15, %r15, %r5;
	setp.lt.u32 	%p2, %r15, %r8;
	@%p2 bra 	$L__BB14_2;
	st.shared.f32 	[%r4], %f35;
$L__BB14_4:
	bar.sync 	0;
	setp.gt.u32 	%p3, %r1, 255;
	@%p3 bra 	$L__BB14_6;
	ld.shared.f32 	%f7, [%r4+1024];
	ld.shared.f32 	%f8, [%r4];
	add.f32 	%f9, %f7, %f8;
	st.shared.f32 	[%r4], %f9;
$L__BB14_6:
	bar.sync 	0;
	setp.gt.u32 	%p4, %r1, 127;
	@%p4 bra 	$L__BB14_8;
	ld.shared.f32 	%f10, [%r4+512];
	ld.shared.f32 	%f11, [%r4];
	add.f32 	%f12, %f10, %f11;
	st.shared.f32 	[%r4], %f12;
$L__BB14_8:
	bar.sync 	0;
	setp.gt.u32 	%p5, %r1, 63;
	@%p5 bra 	$L__BB14_10;
	ld.shared.f32 	%f13, [%r4+256];
	ld.shared.f32 	%f14, [%r4];
	add.f32 	%f15, %f13, %f14;
	st.shared.f32 	[%r4], %f15;
$L__BB14_10:
	bar.sync 	0;
	setp.gt.u32 	%p6, %r1, 31;
	@%p6 bra 	$L__BB14_13;
	ld.volatile.shared.f32 	%f16, [%r4+128];
	ld.volatile.shared.f32 	%f17, [%r4];
	add.f32 	%f18, %f16, %f17;
	st.volatile.shared.f32 	[%r4], %f18;
	ld.volatile.shared.f32 	%f19, [%r4+64];
	ld.volatile.shared.f32 	%f20, [%r4];
	add.f32 	%f21, %f19, %f20;
	st.volatile.shared.f32 	[%r4], %f21;
	ld.volatile.shared.f32 	%f22, [%r4+32];
	ld.volatile.shared.f32 	%f23, [%r4];
	add.f32 	%f24, %f22, %f23;
	st.volatile.shared.f32 	[%r4], %f24;
	ld.volatile.shared.f32 	%f25, [%r4+16];
	ld.volatile.shared.f32 	%f26, [%r4];
	add.f32 	%f27, %f25, %f26;
	st.volatile.shared.f32 	[%r4], %f27;
	ld.volatile.shared.f32 	%f28, [%r4+8];
	ld.volatile.shared.f32 	%f29, [%r4];
	add.f32 	%f30, %f28, %f29;
	st.volatile.shared.f32 	[%r4], %f30;
	ld.volatile.shared.f32 	%f31, [%r4+4];
	ld.volatile.shared.f32 	%f32, [%r4];
	add.f32 	%f33, %f31, %f32;
	st.volatile.shared.f32 	[%r4], %f33;
	setp.ne.s32 	%p7, %r1, 0;
	@%p7 bra 	$L__BB14_13;
	ld.shared.f32 	%f34, [memory];
	cvta.to.global.u64 	%rd8, %rd3;
	mul.wide.u32 	%rd9, %r2, 4;
	add.s64 	%rd10, %rd8, %rd9;
	st.global.f32 	[%rd10], %f34;
$L__BB14_13:
	ret;

}
	// .globl	_Z12reduceGlobalILj256EfEvPT0_S1_j
.visible .entry _Z12reduceGlobalILj256EfEvPT0_S1_j(
	.param .u64 .ptr .align 1 _Z12reduceGlobalILj256EfEvPT0_S1_j_param_0,
	.param .u64 .ptr .align 1 _Z12reduceGlobalILj256EfEvPT0_S1_j_param_1,
	.param .u32 _Z12reduceGlobalILj256EfEvPT0_S1_j_param_2
)
{
	.reg .pred 	%p<7>;
	.reg .b32 	%r<16>;
	.reg .b32 	%f<33>;
	.reg .b64 	%rd<11>;

	ld.param.u64 	%rd2, [_Z12reduceGlobalILj256EfEvPT0_S1_j_param_0];
	ld.param.u64 	%rd3, [_Z12reduceGlobalILj256EfEvPT0_S1_j_param_1];
	ld.param.u32 	%r8, [_Z12reduceGlobalILj256EfEvPT0_S1_j_param_2];
	mov.u32 	%r1, %tid.x;
	mov.u32 	%r2, %ctaid.x;
	shl.b32 	%r9, %r2, 9;
	add.s32 	%r15, %r9, %r1;
	shl.b32 	%r10, %r1, 2;
	mov.u32 	%r11, memory;
	add.s32 	%r4, %r11, %r10;
	mov.b32 	%r12, 0;
	st.shared.u32 	[%r4], %r12;
	setp.ge.u32 	%p1, %r15, %r8;
	@%p1 bra 	$L__BB15_4;
	cvta.to.global.u64 	%rd1, %rd2;
	mov.u32 	%r13, %nctaid.x;
	shl.b32 	%r5, %r13, 9;
	mov.f32 	%f32, 0f00000000;
$L__BB15_2:
	mul.wide.u32 	%rd4, %r15, 4;
	add.s64 	%rd5, %rd1, %rd4;
	ld.global.f32 	%f4, [%rd5];
	add.s32 	%r14, %r15, 256;
	mul.wide.u32 	%rd6, %r14, 4;
	add.s64 	%rd7, %rd1, %rd6;
	ld.global.f32 	%f5, [%rd7];
	add.f32 	%f6, %f4, %f5;
	add.f32 	%f32, %f32, %f6;
	add.s32 	%r15, %r15, %r5;
	setp.lt.u32 	%p2, %r15, %r8;
	@%p2 bra 	$L__BB15_2;
	st.shared.f32 	[%r4], %f32;
$L__BB15_4:
	bar.sync 	0;
	setp.gt.u32 	%p3, %r1, 127;
	@%p3 bra 	$L__BB15_6;
	ld.shared.f32 	%f7, [%r4+512];
	ld.shared.f32 	%f8, [%r4];
	add.f32 	%f9, %f7, %f8;
	st.shared.f32 	[%r4], %f9;
$L__BB15_6:
	bar.sync 	0;
	setp.gt.u32 	%p4, %r1, 63;
	@%p4 bra 	$L__BB15_8;
	ld.shared.f32 	%f10, [%r4+256];
	ld.shared.f32 	%f11, [%r4];
	add.f32 	%f12, %f10, %f11;
	st.shared.f32 	[%r4], %f12;
$L__BB15_8:
	bar.sync 	0;
	setp.gt.u32 	%p5, %r1, 31;
	@%p5 bra 	$L__BB15_11;
	ld.volatile.shared.f32 	%f13, [%r4+128];
	ld.volatile.shared.f32 	%f14, [%r4];
	add.f32 	%f15, %f13, %f14;
	st.volatile.shared.f32 	[%r4], %f15;
	ld.volatile.shared.f32 	%f16, [%r4+64];
	ld.volatile.shared.f32 	%f17, [%r4];
	add.f32 	%f18, %f16, %f17;
	st.volatile.shared.f32 	[%r4], %f18;
	ld.volatile.shared.f32 	%f19, [%r4+32];
	ld.volatile.shared.f32 	%f20, [%r4];
	add.f32 	%f21, %f19, %f20;
	st.volatile.shared.f32 	[%r4], %f21;
	ld.volatile.shared.f32 	%f22, [%r4+16];
	ld.volatile.shared.f32 	%f23, [%r4];
	add.f32 	%f24, %f22, %f23;
	st.volatile.shared.f32 	[%r4], %f24;
	ld.volatile.shared.f32 	%f25, [%r4+8];
	ld.volatile.shared.f32 	%f26, [%r4];
	add.f32 	%f27, %f25, %f26;
	st.volatile.shared.f32 	[%r4], %f27;
	ld.volatile.shared.f32 	%f28, [%r4+4];
	ld.volatile.shared.f32 	%f29, [%r4];
	add.f32 	%f30, %f28, %f29;
	st.volatile.shared.f32 	[%r4], %f30;
	setp.ne.s32 	%p6, %r1, 0;
	@%p6 bra 	$L__BB15_11;
	ld.shared.f32 	%f31, [memory];
	cvta.to.global.u64 	%rd8, %rd3;
	mul.wide.u32 	%rd9, %r2, 4;
	add.s64 	%rd10, %rd8, %rd9;
	st.global.f32 	[%rd10], %f31;
$L__BB15_11:
	ret;

}
	// .globl	_Z12reduceGlobalILj128EfEvPT0_S1_j
.visible .entry _Z12reduceGlobalILj128EfEvPT0_S1_j(
	.param .u64 .ptr .align 1 _Z12reduceGlobalILj128EfEvPT0_S1_j_param_0,
	.param .u64 .ptr .align 1 _Z12reduceGlobalILj128EfEvPT0_S1_j_param_1,
	.param .u32 _Z12reduceGlobalILj128EfEvPT0_S1_j_param_2
)
{
	.reg .pred 	%p<6>;
	.reg .b32 	%r<16>;
	.reg .b32 	%f<30>;
	.reg .b64 	%rd<11>;

	ld.param.u64 	%rd2, [_Z12reduceGlobalILj128EfEvPT0_S1_j_param_0];
	ld.param.u64 	%rd3, [_Z12reduceGlobalILj128EfEvPT0_S1_j_param_1];
	ld.param.u32 	%r8, [_Z12reduceGlobalILj128EfEvPT0_S1_j_param_2];
	mov.u32 	%r1, %tid.x;
	mov.u32 	%r2, %ctaid.x;
	shl.b32 	%r9, %r2, 8;
	add.s32 	%r15, %r9, %r1;
	shl.b32 	%r10, %r1, 2;
	mov.u32 	%r11, memory;
	add.s32 	%r4, %r11, %r10;
	mov.b32 	%r12, 0;
	st.shared.u32 	[%r4], %r12;
	setp.ge.u32 	%p1, %r15, %r8;
	@%p1 bra 	$L__BB16_4;
	cvta.to.global.u64 	%rd1, %rd2;
	mov.u32 	%r13, %nctaid.x;
	shl.b32 	%r5, %r13, 8;
	mov.f32 	%f29, 0f00000000;
$L__BB16_2:
	mul.wide.u32 	%rd4, %r15, 4;
	add.s64 	%rd5, %rd1, %rd4;
	ld.global.f32 	%f4, [%rd5];
	add.s32 	%r14, %r15, 128;
	mul.wide.u32 	%rd6, %r14, 4;
	add.s64 	%rd7, %rd1, %rd6;
	ld.global.f32 	%f5, [%rd7];
	add.f32 	%f6, %f4, %f5;
	add.f32 	%f29, %f29, %f6;
	add.s32 	%r15, %r15, %r5;
	setp.lt.u32 	%p2, %r15, %r8;
	@%p2 bra 	$L__BB16_2;
	st.shared.f32 	[%r4], %f29;
$L__BB16_4:
	bar.sync 	0;
	setp.gt.u32 	%p3, %r1, 63;
	@%p3 bra 	$L__BB16_6;
	ld.shared.f32 	%f7, [%r4+256];
	ld.shared.f32 	%f8, [%r4];
	add.f32 	%f9, %f7, %f8;
	st.shared.f32 	[%r4], %f9;
$L__BB16_6:
	bar.sync 	0;
	setp.gt.u32 	%p4, %r1, 31;
	@%p4 bra 	$L__BB16_9;
	ld.volatile.shared.f32 	%f10, [%r4+128];
	ld.volatile.shared.f32 	%f11, [%r4];
	add.f32 	%f12, %f10, %f11;
	st.volatile.shared.f32 	[%r4], %f12;
	ld.volatile.shared.f32 	%f13, [%r4+64];
	ld.volatile.shared.f32 	%f14, [%r4];
	add.f32 	%f15, %f13, %f14;
	st.volatile.shared.f32 	[%r4], %f15;
	ld.volatile.shared.f32 	%f16, [%r4+32];
	ld.volatile.shared.f32 	%f17, [%r4];
	add.f32 	%f18, %f16, %f17;
	st.volatile.shared.f32 	[%r4], %f18;
	ld.volatile.shared.f32 	%f19, [%r4+16];
	ld.volatile.shared.f32 	%f20, [%r4];
	add.f32 	%f21, %f19, %f20;
	st.volatile.shared.f32 	[%r4], %f21;
	ld.volatile.shared.f32 	%f22, [%r4+8];
	ld.volatile.shared.f32 	%f23, [%r4];
	add.f32 	%f24, %f22, %f23;
	st.volatile.shared.f32 	[%r4], %f24;
	ld.volatile.shared.f32 	%f25, [%r4+4];
	ld.volatile.shared.f32 	%f26, [%r4];
	add.f32 	%f27, %f25, %f26;
	st.volatile.shared.f32 	[%r4], %f27;
	setp.ne.s32 	%p5, %r1, 0;
	@%p5 bra 	$L__BB16_9;
	ld.shared.f32 	%f28, [memory];
	cvta.to.global.u64 	%rd8, %rd3;
	mul.wide.u32 	%rd9, %r2, 4;
	add.s64 	%rd10, %rd8, %rd9;
	st.global.f32 	[%rd10], %f28;
$L__BB16_9:
	ret;

}
	// .globl	_Z12reduceGlobalILj64EfEvPT0_S1_j
.visible .entry _Z12reduceGlobalILj64EfEvPT0_S1_j(
	.param .u64 .ptr .align 1 _Z12reduceGlobalILj64EfEvPT0_S1_j_param_0,
	.param .u64 .ptr .align 1 _Z12reduceGlobalILj64EfEvPT0_S1_j_param_1,
	.param .u32 _Z12reduceGlobalILj64EfEvPT0_S1_j_param_2
)
{
	.reg .pred 	%p<5>;
	.reg .b32 	%r<16>;
	.reg .b32 	%f<27>;
	.reg .b64 	%rd<11>;

	ld.param.u64 	%rd2, [_Z12reduceGlobalILj64EfEvPT0_S1_j_param_0];
	ld.param.u64 	%rd3, [_Z12reduceGlobalILj64EfEvPT0_S1_j_param_1];
	ld.param.u32 	%r8, [_Z12reduceGlobalILj64EfEvPT0_S1_j_param_2];
	mov.u32 	%r1, %tid.x;
	mov.u32 	%r2, %ctaid.x;
	shl.b32 	%r9, %r2, 7;
	add.s32 	%r15, %r9, %r1;
	shl.b32 	%r10, %r1, 2;
	mov.u32 	%r11, memory;
	add.s32 	%r4, %r11, %r10;
	mov.b32 	%r12, 0;
	st.shared.u32 	[%r4], %r12;
	setp.ge.u32 	%p1, %r15, %r8;
	@%p1 bra 	$L__BB17_4;
	cvta.to.global.u64 	%rd1, %rd2;
	mov.u32 	%r13, %nctaid.x;
	shl.b32 	%r5, %r13, 7;
	mov.f32 	%f26, 0f00000000;
$L__BB17_2:
	mul.wide.u32 	%rd4, %r15, 4;
	add.s64 	%rd5, %rd1, %rd4;
	ld.global.f32 	%f4, [%rd5];
	add.s32 	%r14, %r15, 64;
	mul.wide.u32 	%rd6, %r14, 4;
	add.s64 	%rd7, %rd1, %rd6;
	ld.global.f32 	%f5, [%rd7];
	add.f32 	%f6, %f4, %f5;
	add.f32 	%f26, %f26, %f6;
	add.s32 	%r15, %r15, %r5;
	setp.lt.u32 	%p2, %r15, %r8;
	@%p2 bra 	$L__BB17_2;
	st.shared.f32 	[%r4], %f26;
$L__BB17_4:
	bar.sync 	0;
	setp.gt.u32 	%p3, %r1, 31;
	@%p3 bra 	$L__BB17_7;
	ld.volatile.shared.f32 	%f7, [%r4+128];
	ld.volatile.shared.f32 	%f8, [%r4];
	add.f32 	%f9, %f7, %f8;
	st.volatile.shared.f32 	[%r4], %f9;
	ld.volatile.shared.f32 	%f10, [%r4+64];
	ld.volatile.shared.f32 	%f11, [%r4];
	add.f32 	%f12, %f10, %f11;
	st.volatile.shared.f32 	[%r4], %f12;
	ld.volatile.shared.f32 	%f13, [%r4+32];
	ld.volatile.shared.f32 	%f14, [%r4];
	add.f32 	%f15, %f13, %f14;
	st.volatile.shared.f32 	[%r4], %f15;
	ld.volatile.shared.f32 	%f16, [%r4+16];
	ld.volatile.shared.f32 	%f17, [%r4];
	add.f32 	%f18, %f16, %f17;
	st.volatile.shared.f32 	[%r4], %f18;
	ld.volatile.shared.f32 	%f19, [%r4+8];
	ld.volatile.shared.f32 	%f20, [%r4];
	add.f32 	%f21, %f19, %f20;
	st.volatile.shared.f32 	[%r4], %f21;
	ld.volatile.shared.f32 	%f22, [%r4+4];
	ld.volatile.shared.f32 	%f23, [%r4];
	add.f32 	%f24, %f22, %f23;
	st.volatile.shared.f32 	[%r4], %f24;
	setp.ne.s32 	%p4, %r1, 0;
	@%p4 bra 	$L__BB17_7;
	ld.shared.f32 	%f25, [memory];
	cvta.to.global.u64 	%rd8, %rd3;
	mul.wide.u32 	%rd9, %r2, 4;
	add.s64 	%rd10, %rd8, %rd9;
	st.global.f32 	[%rd10], %f25;
$L__BB17_7:
	ret;

}
	// .globl	_Z12reduceGlobalILj32EfEvPT0_S1_j
.visible .entry _Z12reduceGlobalILj32EfEvPT0_S1_j(
	.param .u64 .ptr .align 1 _Z12reduceGlobalILj32EfEvPT0_S1_j_param_0,
	.param .u64 .ptr .align 1 _Z12reduceGlobalILj32EfEvPT0_S1_j_param_1,
	.param .u32 _Z12reduceGlobalILj32EfEvPT0_S1_j_param_2
)
{
	.reg .pred 	%p<5>;
	.reg .b32 	%r<16>;
	.reg .b32 	%f<24>;
	.reg .b64 	%rd<11>;

	ld.param.u64 	%rd2, [_Z12reduceGlobalILj32EfEvPT0_S1_j_param_0];
	ld.param.u64 	%rd3, [_Z12reduceGlobalILj32EfEvPT0_S1_j_param_1];
	ld.param.u32 	%r8, [_Z12reduceGlobalILj32EfEvPT0_S1_j_param_2];
	mov.u32 	%r1, %tid.x;
	mov.u32 	%r2, %ctaid.x;
	shl.b32 	%r9, %r2, 6;
	add.s32 	%r15, %r9, %r1;
	shl.b32 	%r10, %r1, 2;
	mov.u32 	%r11, memory;
	add.s32 	%r4, %r11, %r10;
	mov.b32 	%r12, 0;
	st.shared.u32 	[%r4], %r12;
	setp.ge.u32 	%p1, %r15, %r8;
	@%p1 bra 	$L__BB18_4;
	cvta.to.global.u64 	%rd1, %rd2;
	mov.u32 	%r13, %nctaid.x;
	shl.b32 	%r5, %r13, 6;
	mov.f32 	%f23, 0f00000000;
$L__BB18_2:
	mul.wide.u32 	%rd4, %r15, 4;
	add.s64 	%rd5, %rd1, %rd4;
	ld.global.f32 	%f4, [%rd5];
	add.s32 	%r14, %r15, 32;
	mul.wide.u32 	%rd6, %r14, 4;
	add.s64 	%rd7, %rd1, %rd6;
	ld.global.f32 	%f5, [%rd7];
	add.f32 	%f6, %f4, %f5;
	add.f32 	%f23, %f23, %f6;
	add.s32 	%r15, %r15, %r5;
	setp.lt.u32 	%p2, %r15, %r8;
	@%p2 bra 	$L__BB18_2;
	st.shared.f32 	[%r4], %f23;
$L__BB18_4:
	bar.sync 	0;
	setp.gt.u32 	%p3, %r1, 31;
	@%p3 bra 	$L__BB18_7;
	ld.volatile.shared.f32 	%f7, [%r4+64];
	ld.volatile.shared.f32 	%f8, [%r4];
	add.f32 	%f9, %f7, %f8;
	st.volatile.shared.f32 	[%r4], %f9;
	ld.volatile.shared.f32 	%f10, [%r4+32];
	ld.volatile.shared.f32 	%f11, [%r4];
	add.f32 	%f12, %f10, %f11;
	st.volatile.shared.f32 	[%r4], %f12;
	ld.volatile.shared.f32 	%f13, [%r4+16];
	ld.volatile.shared.f32 	%f14, [%r4];
	add.f32 	%f15, %f13, %f14;
	st.volatile.shared.f32 	[%r4], %f15;
	ld.volatile.shared.f32 	%f16, [%r4+8];
	ld.volatile.shared.f32 	%f17, [%r4];
	add.f32 	%f18, %f16, %f17;
	st.volatile.shared.f32 	[%r4], %f18;
	ld.volatile.shared.f32 	%f19, [%r4+4];
	ld.volatile.shared.f32 	%f20, [%r4];
	add.f32 	%f21, %f19, %f20;
	st.volatile.shared.f32 	[%r4], %f21;
	setp.ne.s32 	%p4, %r1, 0;
	@%p4 bra 	$L__BB18_7;
	ld.shared.f32 	%f22, [memory];
	cvta.to.global.u64 	%rd8, %rd3;
	mul.wide.u32 	%rd9, %r2, 4;
	add.s64 	%rd10, %rd8, %rd9;
	st.global.f32 	[%rd10], %f22;
$L__BB18_7:
	ret;

}
	// .globl	_Z12reduceGlobalILj16EfEvPT0_S1_j
.visible .entry _Z12reduceGlobalILj16EfEvPT0_S1_j(
	.param .u64 .ptr .align 1 _Z12reduceGlobalILj16EfEvPT0_S1_j_param_0,
	.param .u64 .ptr .align 1 _Z12reduceGlobalILj16EfEvPT0_S1_j_param_1,
	.param .u32 _Z12reduceGlobalILj16EfEvPT0_S1_j_param_2
)
{
	.reg .pred 	%p<5>;
	.reg .b32 	%r<16>;
	.reg .b32 	%f<21>;
	.reg .b64 	%rd<11>;

	ld.param.u64 	%rd2, [_Z12reduceGlobalILj16EfEvPT0_S1_j_param_0];
	ld.param.u64 	%rd3, [_Z12reduceGlobalILj16EfEvPT0_S1_j_param_1];
	ld.param.u32 	%r8, [_Z12reduceGlobalILj16EfEvPT0_S1_j_param_2];
	mov.u32 	%r1, %tid.x;
	mov.u32 	%r2, %ctaid.x;
	shl.b32 	%r9, %r2, 5;
	add.s32 	%r15, %r9, %r1;
	shl.b32 	%r10, %r1, 2;
	mov.u32 	%r11, memory;
	add.s32 	%r4, %r11, %r10;
	mov.b32 	%r12, 0;
	st.shared.u32 	[%r4], %r12;
	setp.ge.u32 	%p1, %r15, %r8;
	@%p1 bra 	$L__BB19_4;
	cvta.to.global.u64 	%rd1, %rd2;
	mov.u32 	%r13, %nctaid.x;
	shl.b32 	%r5, %r13, 5;
	mov.f32 	%f20, 0f00000000;
$L__BB19_2:
	mul.wide.u32 	%rd4, %r15, 4;
	add.s64 	%rd5, %rd1, %rd4;
	ld.global.f32 	%f4, [%rd5];
	add.s32 	%r14, %r15, 16;
	mul.wide.u32 	%rd6, %r14, 4;
	add.s64 	%rd7, %rd1, %rd6;
	ld.global.f32 	%f5, [%rd7];
	add.f32 	%f6, %f4, %f5;
	add.f32 	%f20, %f20, %f6;
	add.s32 	%r15, %r15, %r5;
	setp.lt.u32 	%p2, %r15, %r8;
	@%p2 bra 	$L__BB19_2;
	st.shared.f32 	[%r4], %f20;
$L__BB19_4:
	bar.sync 	0;
	setp.gt.u32 	%p3, %r1, 31;
	@%p3 bra 	$L__BB19_7;
	ld.volatile.shared.f32 	%f7, [%r4+32];
	ld.volatile.shared.f32 	%f8, [%r4];
	add.f32 	%f9, %f7, %f8;
	st.volatile.shared.f32 	[%r4], %f9;
	ld.volatile.shared.f32 	%f10, [%r4+16];
	ld.volatile.shared.f32 	%f11, [%r4];
	add.f32 	%f12, %f10, %f11;
	st.volatile.shared.f32 	[%r4], %f12;
	ld.volatile.shared.f32 	%f13, [%r4+8];
	ld.volatile.shared.f32 	%f14, [%r4];
	add.f32 	%f15, %f13, %f14;
	st.volatile.shared.f32 	[%r4], %f15;
	ld.volatile.shared.f32 	%f16, [%r4+4];
	ld.volatile.shared.f32 	%f17, [%r4];
	add.f32 	%f18, %f16, %f17;
	st.volatile.shared.f32 	[%r4], %f18;
	setp.ne.s32 	%p4, %r1, 0;
	@%p4 bra 	$L__BB19_7;
	ld.shared.f32 	%f19, [memory];
	cvta.to.global.u64 	%rd8, %rd3;
	mul.wide.u32 	%rd9, %r2, 4;
	add.s64 	%rd10, %rd8, %rd9;
	st.global.f32 	[%rd10], %f19;
$L__BB19_7:
	ret;

}
	// .globl	_Z12reduceGlobalILj8EfEvPT0_S1_j
.visible .entry _Z12reduceGlobalILj8EfEvPT0_S1_j(
	.param .u64 .ptr .align 1 _Z12reduceGlobalILj8EfEvPT0_S1_j_param_0,
	.param .u64 .ptr .align 1 _Z12reduceGlobalILj8EfEvPT0_S1_j_param_1,
	.param .u32 _Z12reduceGlobalILj8EfEvPT0_S1_j_param_2
)
{
	.reg .pred 	%p<5>;
	.reg .b32 	%r<16>;
	.reg .b32 	%f<18>;
	.reg .b64 	%rd<11>;

	ld.param.u64 	%rd2, [_Z12reduceGlobalILj8EfEvPT0_S1_j_param_0];
	ld.param.u64 	%rd3, [_Z12reduceGlobalILj8EfEvPT0_S1_j_param_1];
	ld.param.u32 	%r8, [_Z12reduceGlobalILj8EfEvPT0_S1_j_param_2];
	mov.u32 	%r1, %tid.x;
	mov.u32 	%r2, %ctaid.x;
	shl.b32 	%r9, %r2, 4;
	add.s32 	%r15, %r9, %r1;
	shl.b32 	%r10, %r1, 2;
	mov.u32 	%r11, memory;
	add.s32 	%r4, %r11, %r10;
	mov.b32 	%r12, 0;
	st.shared.u32 	[%r4], %r12;
	setp.ge.u32 	%p1, %r15, %r8;
	@%p1 bra 	$L__BB20_4;
	cvta.to.global.u64 	%rd1, %rd2;
	mov.u32 	%r13, %nctaid.x;
	shl.b32 	%r5, %r13, 4;
	mov.f32 	%f17, 0f00000000;
$L__BB20_2:
	mul.wide.u32 	%rd4, %r15, 4;
	add.s64 	%rd5, %rd1, %rd4;
	ld.global.f32 	%f4, [%rd5];
	add.s32 	%r14, %r15, 8;
	mul.wide.u32 	%rd6, %r14, 4;
	add.s64 	%rd7, %rd1, %rd6;
	ld.global.f32 	%f5, [%rd7];
	add.f32 	%f6, %f4, %f5;
	add.f32 	%f17, %f17, %f6;
	add.s32 	%r15, %r15, %r5;
	setp.lt.u32 	%p2, %r15, %r8;
	@%p2 bra 	$L__BB20_2;
	st.shared.f32 	[%r4], %f17;
$L__BB20_4:
	bar.sync 	0;
	setp.gt.u32 	%p3, %r1, 31;
	@%p3 bra 	$L__BB20_7;
	ld.volatile.shared.f32 	%f7, [%r4+16];
	ld.volatile.shared.f32 	%f8, [%r4];
	add.f32 	%f9, %f7, %f8;
	st.volatile.shared.f32 	[%r4], %f9;
	ld.volatile.shared.f32 	%f10, [%r4+8];
	ld.volatile.shared.f32 	%f11, [%r4];
	add.f32 	%f12, %f10, %f11;
	st.volatile.shared.f32 	[%r4], %f12;
	ld.volatile.shared.f32 	%f13, [%r4+4];
	ld.volatile.shared.f32 	%f14, [%r4];
	add.f32 	%f15, %f13, %f14;
	st.volatile.shared.f32 	[%r4], %f15;
	setp.ne.s32 	%p4, %r1, 0;
	@%p4 bra 	$L__BB20_7;
	ld.shared.f32 	%f16, [memory];
	cvta.to.global.u64 	%rd8, %rd3;
	mul.wide.u32 	%rd9, %r2, 4;
	add.s64 	%rd10, %rd8, %rd9;
	st.global.f32 	[%rd10], %f16;
$L__BB20_7:
	ret;

}
	// .globl	_Z12reduceGlobalILj4EfEvPT0_S1_j
.visible .entry _Z12reduceGlobalILj4EfEvPT0_S1_j(
	.param .u64 .ptr .align 1 _Z12reduceGlobalILj4EfEvPT0_S1_j_param_0,
	.param .u64 .ptr .align 1 _Z12reduceGlobalILj4EfEvPT0_S1_j_param_1,
	.param .u32 _Z12reduceGlobalILj4EfEvPT0_S1_j_param_2
)
{
	.reg .pred 	%p<5>;
	.reg .b32 	%r<16>;
	.reg .b32 	%f<15>;
	.reg .b64 	%rd<11>;

	ld.param.u64 	%rd2, [_Z12reduceGlobalILj4EfEvPT0_S1_j_param_0];
	ld.param.u64 	%rd3, [_Z12reduceGlobalILj4EfEvPT0_S1_j_param_1];
	ld.param.u32 	%r8, [_Z12reduceGlobalILj4EfEvPT0_S1_j_param_2];
	mov.u32 	%r1, %tid.x;
	mov.u32 	%r2, %ctaid.x;
	shl.b32 	%r9, %r2, 3;
	add.s32 	%r15, %r9, %r1;
	shl.b32 	%r10, %r1, 2;
	mov.u32 	%r11, memory;
	add.s32 	%r4, %r11, %r10;
	mov.b32 	%r12, 0;
	st.shared.u32 	[%r4], %r12;
	setp.ge.u32 	%p1, %r15, %r8;
	@%p1 bra 	$L__BB21_4;
	cvta.to.global.u64 	%rd1, %rd2;
	mov.u32 	%r13, %nctaid.x;
	shl.b32 	%r5, %r13, 3;
	mov.f32 	%f14, 0f00000000;
$L__BB21_2:
	mul.wide.u32 	%rd4, %r15, 4;
	add.s64 	%rd5, %rd1, %rd4;
	ld.global.f32 	%f4, [%rd5];
	add.s32 	%r14, %r15, 4;
	mul.wide.u32 	%rd6, %r14, 4;
	add.s64 	%rd7, %rd1, %rd6;
	ld.global.f32 	%f5, [%rd7];
	add.f32 	%f6, %f4, %f5;
	add.f32 	%f14, %f14, %f6;
	add.s32 	%r15, %r15, %r5;
	setp.lt.u32 	%p2, %r15, %r8;
	@%p2 bra 	$L__BB21_2;
	st.shared.f32 	[%r4], %f14;
$L__BB21_4:
	bar.sync 	0;
	setp.gt.u32 	%p3, %r1, 31;
	@%p3 bra 	$L__BB21_7;
	ld.volatile.shared.f32 	%f7, [%r4+8];
	ld.volatile.shared.f32 	%f8, [%r4];
	add.f32 	%f9, %f7, %f8;
	st.volatile.shared.f32 	[%r4], %f9;
	ld.volatile.shared.f32 	%f10, [%r4+4];
	ld.volatile.shared.f32 	%f11, [%r4];
	add.f32 	%f12, %f10, %f11;
	st.volatile.shared.f32 	[%r4], %f12;
	setp.ne.s32 	%p4, %r1, 0;
	@%p4 bra 	$L__BB21_7;
	ld.shared.f32 	%f13, [memory];
	cvta.to.global.u64 	%rd8, %rd3;
	mul.wide.u32 	%rd9, %r2, 4;
	add.s64 	%rd10, %rd8, %rd9;
	st.global.f32 	[%rd10], %f13;
$L__BB21_7:
	ret;

}
	// .globl	_Z12reduceGlobalILj2EfEvPT0_S1_j
.visible .entry _Z12reduceGlobalILj2EfEvPT0_S1_j(
	.param .u64 .ptr .align 1 _Z12reduceGlobalILj2EfEvPT0_S1_j_param_0,
	.param .u64 .ptr .align 1 _Z12reduceGlobalILj2EfEvPT0_S1_j_param_1,
	.param .u32 _Z12reduceGlobalILj2EfEvPT0_S1_j_param_2
)
{
	.reg .pred 	%p<5>;
	.reg .b32 	%r<16>;
	.reg .b32 	%f<12>;
	.reg .b64 	%rd<11>;

	ld.param.u64 	%rd2, [_Z12reduceGlobalILj2EfEvPT0_S1_j_param_0];
	ld.param.u64 	%rd3, [_Z12reduceGlobalILj2EfEvPT0_S1_j_param_1];
	ld.param.u32 	%r8, [_Z12reduceGlobalILj2EfEvPT0_S1_j_param_2];
	mov.u32 	%r1, %tid.x;
	mov.u32 	%r2, %ctaid.x;
	shl.b32 	%r9, %r2, 2;
	add.s32 	%r15, %r9, %r1;
	shl.b32 	%r10, %r1, 2;
	mov.u32 	%r11, memory;
	add.s32 	%r4, %r11, %r10;
	mov.b32 	%r12, 0;
	st.shared.u32 	[%r4], %r12;
	setp.ge.u32 	%p1, %r15, %r8;
	@%p1 bra 	$L__BB22_4;
	cvta.to.global.u64 	%rd1, %rd2;
	mov.u32 	%r13, %nctaid.x;
	shl.b32 	%r5, %r13, 2;
	mov.f32 	%f11, 0f00000000;
$L__BB22_2:
	mul.wide.u32 	%rd4, %r15, 4;
	add.s64 	%rd5, %rd1, %rd4;
	ld.global.f32 	%f4, [%rd5];
	add.s32 	%r14, %r15, 2;
	mul.wide.u32 	%rd6, %r14, 4;
	add.s64 	%rd7, %rd1, %rd6;
	ld.global.f32 	%f5, [%rd7];
	add.f32 	%f6, %f4, %f5;
	add.f32 	%f11, %f11, %f6;
	add.s32 	%r15, %r15, %r5;
	setp.lt.u32 	%p2, %r15, %r8;
	@%p2 bra 	$L__BB22_2;
	st.shared.f32 	[%r4], %f11;
$L__BB22_4:
	bar.sync 	0;
	setp.gt.u32 	%p3, %r1, 31;
	@%p3 bra 	$L__BB22_7;
	ld.volatile.shared.f32 	%f7, [%r4+4];
	ld.volatile.shared.f32 	%f8, [%r4];
	add.f32 	%f9, %f7, %f8;
	st.volatile.shared.f32 	[%r4], %f9;
	setp.ne.s32 	%p4, %r1, 0;
	@%p4 bra 	$L__BB22_7;
	ld.shared.f32 	%f10, [memory];
	cvta.to.global.u64 	%rd8, %rd3;
	mul.wide.u32 	%rd9, %r2, 4;
	add.s64 	%rd10, %rd8, %rd9;
	st.global.f32 	[%rd10], %f10;
$L__BB22_7:
	ret;

}
	// .globl	_Z12reduceGlobalILj1EfEvPT0_S1_j
.visible .entry _Z12reduceGlobalILj1EfEvPT0_S1_j(
	.param .u64 .ptr .align 1 _Z12reduceGlobalILj1EfEvPT0_S1_j_param_0,
	.param .u64 .ptr .align 1 _Z12reduceGlobalILj1EfEvPT0_S1_j_param_1,
	.param .u32 _Z12reduceGlobalILj1EfEvPT0_S1_j_param_2
)
{
	.reg .pred 	%p<4>;
	.reg .b32 	%r<15>;
	.reg .b32 	%f<9>;
	.reg .b64 	%rd<9>;

	ld.param.u64 	%rd2, [_Z12reduceGlobalILj1EfEvPT0_S1_j_param_0];
	ld.param.u64 	%rd3, [_Z12reduceGlobalILj1EfEvPT0_S1_j_param_1];
	ld.param.u32 	%r8, [_Z12reduceGlobalILj1EfEvPT0_S1_j_param_2];
	mov.u32 	%r1, %tid.x;
	mov.u32 	%r2, %ctaid.x;
	shl.b32 	%r9, %r2, 1;
	add.s32 	%r14, %r9, %r1;
	shl.b32 	%r10, %r1, 2;
	mov.u32 	%r11, memory;
	add.s32 	%r4, %r11, %r10;
	mov.b32 	%r12, 0;
	st.shared.u32 	[%r4], %r12;
	setp.ge.u32 	%p1, %r14, %r8;
	@%p1 bra 	$L__BB23_4;
	mov.u32 	%r13, %nctaid.x;
	shl.b32 	%r5, %r13, 1;
	cvta.to.global.u64 	%rd1, %rd2;
	mov.f32 	%f8, 0f00000000;
$L__BB23_2:
	mul.wide.u32 	%rd4, %r14, 4;
	add.s64 	%rd5, %rd1, %rd4;
	ld.global.f32 	%f4, [%rd5];
	ld.global.f32 	%f5, [%rd5+4];
	add.f32 	%f6, %f4, %f5;
	add.f32 	%f8, %f8, %f6;
	add.s32 	%r14, %r14, %r5;
	setp.lt.u32 	%p2, %r14, %r8;
	@%p2 bra 	$L__BB23_2;
	st.shared.f32 	[%r4], %f8;
$L__BB23_4:
	bar.sync 	0;
	setp.ne.s32 	%p3, %r1, 0;
	@%p3 bra 	$L__BB23_6;
	ld.shared.f32 	%f7, [memory];
	cvta.to.global.u64 	%rd6, %rd3;
	mul.wide.u32 	%rd7, %r2, 4;
	add.s64 	%rd8, %rd6, %rd7;
	st.global.f32 	[%rd8], %f7;
$L__BB23_6:
	ret;

}
	// .globl	_ZN6thrust24THRUST_300001_SM_1000_NS8cuda_cub4core6detail13_kernel_agentINS1_15__reduce_by_key9InitAgentIN3cub18CUB_300001_SM_100024ReduceByKeyScanTileStateIiiLb1EEEiPiEEJSA_iSB_EEEvDpT0_
.visible .entry _ZN6thrust24THRUST_300001_SM_1000_NS8cuda_cub4core6detail13_kernel_agentINS1_15__reduce_by_key9InitAgentIN3cub18CUB_300001_SM_100024ReduceByKeyScanTileStateIiiLb1EEEiPiEEJSA_iSB_EEEvDpT0_(
	.param .align 8 .b8 _ZN6thrust24THRUST_300001_SM_1000_NS8cuda_cub4core6detail13_kernel_agentINS1_15__reduce_by_key9InitAgentIN3cub18CUB_300001_SM_100024ReduceByKeyScanTileStateIiiLb1EEEiPiEEJSA_iSB_EEEvDpT0__param_0[8],
	.param .u32 _ZN6thrust24THRUST_300001_SM_1000_NS8cuda_cub4core6detail13_kernel_agentINS1_15__reduce_by_key9InitAgentIN3cub18CUB_300001_SM_100024ReduceByKeyScanTileStateIiiLb1EEEiPiEEJSA_iSB_EEEvDpT0__param_1,
	.param .u64 .ptr .align 1 _ZN6thrust24THRUST_300001_SM_1000_NS8cuda_cub4core6detail13_kernel_agentINS1_15__reduce_by_key9InitAgentIN3cub18CUB_300001_SM_100024ReduceByKeyScanTileStateIiiLb1EEEiPiEEJSA_iSB_EEEvDpT0__param_2
)
.maxntid 128
{
	.reg .pred 	%p<6>;
	.reg .b32 	%r<9>;
	.reg .b64 	%rd<12>;

	ld.param.u64 	%rd3, [_ZN6thrust24THRUST_300001_SM_1000_NS8cuda_cub4core6detail13_kernel_agentINS1_15__reduce_by_key9InitAgentIN3cub18CUB_300001_SM_100024ReduceByKeyScanTileStateIiiLb1EEEiPiEEJSA_iSB_EEEvDpT0__param_0];
	ld.param.u32 	%r4, [_ZN6thrust24THRUST_300001_SM_1000_NS8cuda_cub4core6detail13_kernel_agentINS1_15__reduce_by_key9InitAgentIN3cub18CUB_300001_SM_100024ReduceByKeyScanTileStateIiiLb1EEEiPiEEJSA_iSB_EEEvDpT0__param_1];
	ld.param.u64 	%rd2, [_ZN6thrust24THRUST_300001_SM_1000_NS8cuda_cub4core6detail13_kernel_agentINS1_15__reduce_by_key9InitAgentIN3cub18CUB_300001_SM_100024ReduceByKeyScanTileStateIiiLb1EEEiPiEEJSA_iSB_EEEvDpT0__param_2];
	cvta.to.global.u64 	%rd1, %rd3;
	mov.u32 	%r1, %ctaid.x;
	mov.u32 	%r5, %ntid.x;
	mov.u32 	%r2, %tid.x;
	mad.lo.s32 	%r3, %r1, %r5, %r2;
	setp.ge.s32 	%p1, %r3, %r4;
	@%p1 bra 	$L__BB24_2;
	mul.wide.s32 	%rd4, %r3, 16;
	add.s64 	%rd5, %rd1, %rd4;
	mov.b64 	%rd6, 99;
	mov.b64 	%rd7, 0;
	st.global.v2.u64 	[%rd5+512], {%rd7, %rd6};
$L__BB24_2:
	setp.ne.s32 	%p2, %r1, 0;
	setp.gt.u32 	%p3, %r2, 31;
	or.pred  	%p4, %p2, %p3;
	@%p4 bra 	$L__BB24_4;
	mul.wide.u32 	%rd8, %r2, 16;
	add.s64 	%rd9, %rd1, %rd8;
	mov.b64 	%rd10, 0;
	st.global.v2.u64 	[%rd9], {%rd10, %rd10};
$L__BB24_4:
	or.b32  	%r7, %r1, %r2;
	setp.ne.s32 	%p5, %r7, 0;
	@%p5 bra 	$L__BB24_6;
	cvta.to.global.u64 	%rd11, %rd2;
	mov.b32 	%r8, 0;
	st.global.u32 	[%rd11], %r8;
$L__BB24_6:
	ret;

}
	// .globl	_ZN6thrust24THRUST_300001_SM_1000_NS8cuda_cub4core6detail13_kernel_agentINS1_15__reduce_by_key16ReduceByKeyAgentIPiNS0_17constant_iteratorIiNS0_11use_defaultES9_EES7_S7_N4cuda3std3__48equal_toIiEENSD_4plusIiEES7_iEEJS7_SA_S7_S7_S7_N3cub18CUB_300001_SM_100024ReduceByKeyScanTileStateIiiLb1EEESF_SH_iiEEEvDpT0_
.visible .entry _ZN6thrust24THRUST_300001_SM_1000_NS8cuda_cub4core6detail13_kernel_agentINS1_15__reduce_by_key16ReduceByKeyAgentIPiNS0_17constant_iteratorIiNS0_11use_defaultES9_EES7_S7_N4cuda3std3__48equal_toIiEENSD_4plusIiEES7_iEEJS7_SA_S7_S7_S7_N3cub18CUB_300001_SM_100024ReduceByKeyScanTileStateIiiLb1EEESF_SH_iiEEEvDpT0_(
	.param .u64 .ptr .align 1 _ZN6thrust24THRUST_300001_SM_1000_NS8cuda_cub4core6detail13_kernel_agentINS1_15__reduce_by_key16ReduceByKeyAgentIPiNS0_17constant_iteratorIiNS0_11use_defaultES9_EES7_S7_N4cuda3std3__48equal_toIiEENSD_4plusIiEES7_iEEJS7_SA_S7_S7_S7_N3cub18CUB_300001_SM_100024ReduceByKeyScanTileStateIiiLb1EEESF_SH_iiEEEvDpT0__param_0,
	.param .align 8 .b8 _ZN6thrust24THRUST_300001_SM_1000_NS8cuda_cub4core6detail13_kernel_agentINS1_15__reduce_by_key16ReduceByKeyAgentIPiNS0_17constant_iteratorIiNS0_11use_defaultES9_EES7_S7_N4cuda3std3__48equal_toIiEENSD_4plusIiEES7_iEEJS7_SA_S7_S7_S7_N3cub18CUB_300001_SM_100024ReduceByKeyScanTileStateIiiLb1EEESF_SH_iiEEEvDpT0__param_1[16],
	.param .u64 .ptr .align 1 _ZN6thrust24THRUST_300001_SM_1000_NS8cuda_cub4core6detail13_kernel_agentINS1_15__reduce_by_key16ReduceByKeyAgentIPiNS0_17constant_iteratorIiNS0_11use_defaultES9_EES7_S7_N4cuda3std3__48equal_toIiEENSD_4plusIiEES7_iEEJS7_SA_S7_S7_S7_N3cub18CUB_300001_SM_100024ReduceByKeyScanTileStateIiiLb1EEESF_SH_iiEEEvDpT0__param_2,
	.param .u64 .ptr .align 1 _ZN6thrust24THRUST_300001_SM_1000_NS8cuda_cub4core6detail13_kernel_agentINS1_15__reduce_by_key16ReduceByKeyAgentIPiNS0_17constant_iteratorIiNS0_11use_defaultES9_EES7_S7_N4cuda3std3__48equal_toIiEENSD_4plusIiEES7_iEEJS7_SA_S7_S7_S7_N3cub18CUB_300001_SM_100024ReduceByKeyScanTileStateIiiLb1EEESF_SH_iiEEEvDpT0__param_3,
	.param .u64 .ptr .align 1 _ZN6thrust24THRUST_300001_SM_1000_NS8cuda_cub4core6detail13_kernel_agentINS1_15__reduce_by_key16ReduceByKeyAgentIPiNS0_17constant_iteratorIiNS0_11use_defaultES9_EES7_S7_N4cuda3std3__48equal_toIiEENSD_4plusIiEES7_iEEJS7_SA_S7_S7_S7_N3cub18CUB_300001_SM_100024ReduceByKeyScanTileStateIiiLb1EEESF_SH_iiEEEvDpT0__param_4,
	.param .align 8 .b8 _ZN6thrust24THRUST_300001_SM_1000_NS8cuda_cub4core6detail13_kernel_agentINS1_15__reduce_by_key16ReduceByKeyAgentIPiNS0_17constant_iteratorIiNS0_11use_defaultES9_EES7_S7_N4cuda3std3__48equal_toIiEENSD_4plusIiEES7_iEEJS7_SA_S7_S7_S7_N3cub18CUB_300001_SM_100024ReduceByKeyScanTileStateIiiLb1EEESF_SH_iiEEEvDpT0__param_5[8],
	.param .align 1 .b8 _ZN6thrust24THRUST_300001_SM_1000_NS8cuda_cub4core6detail13_kernel_agentINS1_15__reduce_by_key16ReduceByKeyAgentIPiNS0_17constant_iteratorIiNS0_11use_defaultES9_EES7_S7_N4cuda3std3__48equal_toIiEENSD_4plusIiEES7_iEEJS7_SA_S7_S7_S7_N3cub18CUB_300001_SM_100024ReduceByKeyScanTileStateIiiLb1EEESF_SH_iiEEEvDpT0__param_6[1],
	.param .align 1 .b8 _ZN6thrust24THRUST_300001_SM_1000_NS8cuda_cub4core6detail13_kernel_agentINS1_15__reduce_by_key16ReduceByKeyAgentIPiNS0_17constant_iteratorIiNS0_11use_defaultES9_EES7_S7_N4cuda3std3__48equal_toIiEENSD_4plusIiEES7_iEEJS7_SA_S7_S7_S7_N3cub18CUB_300001_SM_100024ReduceByKeyScanTileStateIiiLb1EEESF_SH_iiEEEvDpT0__param_7[1],
	.param .u32 _ZN6thrust24THRUST_300001_SM_1000_NS8cuda_cub4core6detail13_kernel_agentINS1_15__reduce_by_key16ReduceByKeyAgentIPiNS0_17constant_iteratorIiNS0_11use_defaultES9_EES7_S7_N4cuda3std3__48equal_toIiEENSD_4plusIiEES7_iEEJS7_SA_S7_S7_S7_N3cub18CUB_300001_SM_100024ReduceByKeyScanTileStateIiiLb1EEESF_SH_iiEEEvDpT0__param_8,
	.param .u32 _ZN6thrust24THRUST_300001_SM_1000_NS8cuda_cub4core6detail13_kernel_agentINS1_15__reduce_by_key16ReduceByKeyAgentIPiNS0_17constant_iteratorIiNS0_11use_defaultES9_EES7_S7_N4cuda3std3__48equal_toIiEENSD_4plusIiEES7_iEEJS7_SA_S7_S7_S7_N3cub18CUB_300001_SM_100024ReduceByKeyScanTileStateIiiLb1EEESF_SH_iiEEEvDpT0__param_9
)
.maxntid 256
{
	.reg .pred 	%p<450>;
	.reg .b32 	%r<1859>;
	.reg .b64 	%rd<290>;

	ld.param.u64 	%rd51, [_ZN6thrust24THRUST_300001_SM_1000_NS8cuda_cub4core6detail13_kernel_agentINS1_15__reduce_by_key16ReduceByKeyAgentIPiNS0_17constant_iteratorIiNS0_11use_defaultES9_EES7_S7_N4cuda3std3__48equal_toIiEENSD_4plusIiEES7_iEEJS7_SA_S7_S7_S7_N3cub18CUB_300001_SM_100024ReduceByKeyScanTileStateIiiLb1EEESF_SH_iiEEEvDpT0__param_0];
	ld.param.u64 	%rd3, [_ZN6thrust24THRUST_300001_SM_1000_NS8cuda_cub4core6detail13_kernel_agentINS1_15__reduce_by_key16ReduceByKeyAgentIPiNS0_17constant_iteratorIiNS0_11use_defaultES9_EES7_S7_N4cuda3std3__48equal_toIiEENSD_4plusIiEES7_iEEJS7_SA_S7_S7_S7_N3cub18CUB_300001_SM_100024ReduceByKeyScanTileStateIiiLb1EEESF_SH_iiEEEvDpT0__param_5];
	ld.param.u32 	%r1, [_ZN6thrust24THRUST_300001_SM_1000_NS8cuda_cub4core6detail13_kernel_agentINS1_15__reduce_by_key16ReduceByKeyAgentIPiNS0_17constant_iteratorIiNS0_11use_defaultES9_EES7_S7_N4cuda3std3__48equal_toIiEENSD_4plusIiEES7_iEEJS7_SA_S7_S7_S7_N3cub18CUB_300001_SM_100024ReduceByKeyScanTileStateIiiLb1EEESF_SH_iiEEEvDpT0__param_1+8];
	ld.param.u64 	%rd53, [_ZN6thrust24THRUST_300001_SM_1000_NS8cuda_cub4core6detail13_kernel_agentINS1_15__reduce_by_key16ReduceByKeyAgentIPiNS0_17constant_iteratorIiNS0_11use_defaultES9_EES7_S7_N4cuda3std3__48equal_toIiEENSD_4plusIiEES7_iEEJS7_SA_S7_S7_S7_N3cub18CUB_300001_SM_100024ReduceByKeyScanTileStateIiiLb1EEESF_SH_iiEEEvDpT0__param_2];
	ld.param.u64 	%rd54, [_ZN6thrust24THRUST_300001_SM_1000_NS8cuda_cub4core6detail13_kernel_agentINS1_15__reduce_by_key16ReduceByKeyAgentIPiNS0_17constant_iteratorIiNS0_11use_defaultES9_EES7_S7_N4cuda3std3__48equal_toIiEENSD_4plusIiEES7_iEEJS7_SA_S7_S7_S7_N3cub18CUB_300001_SM_100024ReduceByKeyScanTileStateIiiLb1EEESF_SH_iiEEEvDpT0__param_3];
	ld.param.u32 	%r385, [_ZN6thrust24THRUST_300001_SM_1000_NS8cuda_cub4core6detail13_kernel_agentINS1_15__reduce_by_key16ReduceByKeyAgentIPiNS0_17constant_iteratorIiNS0_11use_defaultES9_EES7_S7_N4cuda3std3__48equal_toIiEENSD_4plusIiEES7_iEEJS7_SA_S7_S7_S7_N3cub18CUB_300001_SM_100024ReduceByKeyScanTileStateIiiLb1EEESF_SH_iiEEEvDpT0__param_8];
	cvta.to.global.u64 	%rd1, %rd54;
	cvta.to.global.u64 	%rd2, %rd53;
	mov.u32 	%r2, %ctaid.x;
	mul.lo.s32 	%r3, %r2, 2304;
	sub.s32 	%r4, %r385, %r3;
	setp.lt.s32 	%p12, %r4, 2305;
	@%p12 bra 	$L__BB25_122;
	setp.ne.s32 	%p270, %r2, 0;
	@%p270 bra 	$L__BB25_52;
	mov.u32 	%r1799, %tid.x;
	and.b32  	%r1551, %r1799, 31;
	and.b32  	%r1552, %r1799, 992;
	add.s32 	%r1553, %r3, %r1551;
	mad.lo.s32 	%r1554, %r1552, 9, %r1553;
	mul.wide.u32 	%rd244, %r1554, 4;
	add.s64 	%rd235, %rd51, %rd244;
	// begin inline asm
	ld.global.nc.u32 %r1539, [%rd235];
	// end inline asm
	add.s64 	%rd236, %rd235, 128;
	// begin inline asm
	ld.global.nc.u32 %r1540, [%rd236];
	// end inline asm
	add.s64 	%rd237, %rd235, 256;
	// begin inline asm
	ld.global.nc.u32 %r1541, [%rd237];
	// end inline asm
	add.s64 	%rd238, %rd235, 384;
	// begin inline asm
	ld.global.nc.u32 %r1542, [%rd238];
	// end inline asm
	add.s64 	%rd239, %rd235, 512;
	// begin inline asm
	ld.global.nc.u32 %r1543, [%rd239];
	// end inline asm
	add.s64 	%rd240, %rd235, 640;
	// begin inline asm
	ld.global.nc.u32 %r1544, [%rd240];
	// end inline asm
	add.s64 	%rd241, %rd235, 768;
	// begin inline asm
	ld.global.nc.u32 %r1545, [%rd241];
	// end inline asm
	add.s64 	%rd242, %rd235, 896;
	// begin inline asm
	ld.global.nc.u32 %r1546, [%rd242];
	// end inline asm
	add.s64 	%rd243, %rd235, 1024;
	// begin inline asm
	ld.global.nc.u32 %r1547, [%rd243];
	// end inline asm
	// begin inline asm
	mov.u32 %r1548, %laneid;
	// end inline asm
	shr.u32 	%r7, %r1799, 5;
	mad.lo.s32 	%r1555, %r7, 288, %r1548;
	shl.b32 	%r1556, %r1555, 2;
	mov.u32 	%r1557, _ZN6thrust24THRUST_300001_SM_1000_NS8cuda_cub4core6detail5shmemE;
	add.s32 	%r1558, %r1557, %r1556;
	st.shared.u32 	[%r1558], %r1539;
	st.shared.u32 	[%r1558+128], %r1540;
	st.shared.u32 	[%r1558+256], %r1541;
	st.shared.u32 	[%r1558+384], %r1542;
	st.shared.u32 	[%r1558+512], %r1543;
	st.shared.u32 	[%r1558+640], %r1544;
	st.shared.u32 	[%r1558+768], %r1545;
	st.shared.u32 	[%r1558+896], %r1546;
	st.shared.u32 	[%r1558+1024], %r1547;
	bar.warp.sync 	-1;
	shl.b32 	%r1559, %r1548, 5;
	add.s32 	%r1560, %r1558, %r1559;
	ld.shared.u32 	%r8, [%r1560];
	ld.shared.u32 	%r9, [%r1560+4];
	ld.shared.u32 	%r10, [%r1560+8];
	ld.shared.u32 	%r11, [%r1560+12];
	ld.shared.u32 	%r12, [%r1560+16];
	ld.shared.u32 	%r13, [%r1560+20];
	ld.shared.u32 	%r14, [%r1560+24];
	ld.shared.u32 	%r15, [%r1560+28];
	ld.shared.u32 	%r16, [%r1560+32];
	bar.sync 	0;
	st.shared.u32 	[%r1558], %r1;
	st.shared.u32 	[%r1558+128], %r1;
	st.shared.u32 	[%r1558+256], %r1;
	st.shared.u32 	[%r1558+384], %r1;
	st.shared.u32 	[%r1558+512], %r1;
	st.shared.u32 	[%r1558+640], %r1;
	st.shared.u32 	[%r1558+768], %r1;
	st.shared.u32 	[%r1558+896], %r1;
	st.shared.u32 	[%r1558+1024], %r1;
	bar.warp.sync 	-1;
	ld.shared.u32 	%r17, [%r1560];
	ld.shared.u32 	%r18, [%r1560+4];
	ld.shared.u32 	%r19, [%r1560+8];
	ld.shared.u32 	%r20, [%r1560+12];
	ld.shared.u32 	%r21, [%r1560+16];
	ld.shared.u32 	%r22, [%r1560+20];
	ld.shared.u32 	%r23, [%r1560+24];
	ld.shared.u32 	%r24, [%r1560+28];
	ld.shared.u32 	%r25, [%r1560+32];
	bar.sync 	0;
	shl.b32 	%r1561, %r1799, 2;
	add.s32 	%r1562, %r1557, %r1561;
	add.s32 	%r26, %r1562, 1148;
	st.shared.u32 	[%r1562+1148], %r16;
	bar.sync 	0;
	setp.eq.s32 	%p380, %r1799, 0;
	mov.b32 	%r1793, 0;
	@%p380 bra 	$L__BB25_4;
	ld.shared.u32 	%r1794, [%r26+-4];
	setp.ne.s32 	%p381, %r1794, %r8;
	selp.u32 	%r1793, 1, 0, %p381;
$L__BB25_4:
	setp.ne.s32 	%p382, %r8, %r9;
	selp.u32 	%r1623, 1, 0, %p382;
	setp.ne.s32 	%p383, %r9, %r10;
	selp.u32 	%r1624, 1, 0, %p383;
	setp.ne.s32 	%p384, %r10, %r11;
	selp.u32 	%r1625, 1, 0, %p384;
	setp.ne.s32 	%p385, %r11, %r12;
	selp.u32 	%r1626, 1, 0, %p385;
	setp.ne.s32 	%p386, %r12, %r13;
	selp.u32 	%r1627, 1, 0, %p386;
	setp.ne.s32 	%p387, %r13, %r14;
	selp.u32 	%r1628, 1, 0, %p387;
	setp.ne.s32 	%p388, %r14, %r15;
	selp.u32 	%r1629, 1, 0, %p388;
	setp.ne.s32 	%p389, %r15, %r16;
	selp.u32 	%r1630, 1, 0, %p389;
	add.s32 	%r1631, %r1793, %r1623;
	selp.b32 	%r1632, 0, %r17, %p382;
	add.s32 	%r1633, %r18, %r1632;
	add.s32 	%r31, %r1631, %r1624;
	selp.b32 	%r1634, 0, %r1633, %p383;
	add.s32 	%r1635, %r19, %r1634;
	add.s32 	%r32, %r31, %r1625;
	selp.b32 	%r1636, 0, %r1635, %p384;
	add.s32 	%r1637, %r20, %r1636;
	add.s32 	%r1638, %r32, %r1626;
	selp.b32 	%r1639, 0, %r1637, %p385;
	add.s32 	%r1640, %r21, %r1639;
	add.s32 	%r1641, %r1638, %r1627;
	selp.b32 	%r1642, 0, %r1640, %p386;
	add.s32 	%r1643, %r22, %r1642;
	add.s32 	%r33, %r1641, %r1628;
	selp.b32 	%r1644, 0, %r1643, %p387;
	add.s32 	%r1645, %r23, %r1644;
	add.s32 	%r34, %r33, %r1629;
	selp.b32 	%r1646, 0, %r1645, %p388;
	add.s32 	%r1647, %r24, %r1646;
	add.s32 	%r1564, %r34, %r1630;
	selp.b32 	%r1648, 0, %r1647, %p389;
	add.s32 	%r1569, %r25, %r1648;
	mov.b32 	%r1620, 1;
	mov.b32 	%r1621, 0;
	mov.b32 	%r1622, -1;
	// begin inline asm
	shfl.sync.up.b32 %r1563, %r1564, %r1620, %r1621, %r1622;
	// end inline asm
	// begin inline asm
	shfl.sync.up.b32 %r1568, %r1569, %r1620, %r1621, %r1622;
	// end inline asm
	setp.eq.s32 	%p390, %r1564, 0;
	selp.b32 	%r1649, %r1568, 0, %p390;
	setp.lt.s32 	%p391, %r1548, 1;
	selp.b32 	%r1650, 0, %r1649, %p391;
	add.s32 	%r1579, %r1650, %r1569;
	selp.b32 	%r1651, 0, %r1563, %p391;
	add.s32 	%r1574, %r1651, %r1564;
	mov.b32 	%r1580, 2;
	// begin inline asm
	shfl.sync.up.b32 %r1573, %r1574, %r1580, %r1621, %r1622;
	// end inline asm
	// begin inline asm
	shfl.sync.up.b32 %r1578, %r1579, %r1580, %r1621, %r1622;
	// end inline asm
	setp.eq.s32 	%p392, %r1574, 0;
	selp.b32 	%r1652, %r1578, 0, %p392;
	setp.lt.s32 	%p393, %r1548, 2;
	selp.b32 	%r1653, 0, %r1652, %p393;
	add.s32 	%r1589, %r1653, %r1579;
	selp.b32 	%r1654, 0, %r1573, %p393;
	add.s32 	%r1584, %r1654, %r1574;
	mov.b32 	%r1590, 4;
	// begin inline asm
	shfl.sync.up.b32 %r1583, %r1584, %r1590, %r1621, %r1622;
	// end inline asm
	// begin inline asm
	shfl.sync.up.b32 %r1588, %r1589, %r1590, %r1621, %r1622;
	// end inline asm
	setp.eq.s32 	%p394, %r1584, 0;
	selp.b32 	%r1655, %r1588, 0, %p394;
	setp.lt.s32 	%p395, %r1548, 4;
	selp.b32 	%r1656, 0, %r1655, %p395;
	add.s32 	%r1599, %r1656, %r1589;
	selp.b32 	%r1657, 0, %r1583, %p395;
	add.s32 	%r1594, %r1657, %r1584;
	mov.b32 	%r1600, 8;
	// begin inline asm
	shfl.sync.up.b32 %r1593, %r1594, %r1600, %r1621, %r1622;
	// end inline asm
	// begin inline asm
	shfl.sync.up.b32 %r1598, %r1599, %r1600, %r1621, %r1622;
	// end inline asm
	setp.eq.s32 	%p396, %r1594, 0;
	selp.b32 	%r1658, %r1598, 0, %p396;
	setp.lt.s32 	%p397, %r1548, 8;
	selp.b32 	%r1659, 0, %r1658, %p397;
	add.s32 	%r1609, %r1659, %r1599;
	selp.b32 	%r1660, 0, %r1593, %p397;
	add.s32 	%r1604, %r1660, %r1594;
	mov.b32 	%r1610, 16;
	// begin inline asm
	shfl.sync.up.b32 %r1603, %r1604, %r1610, %r1621, %r1622;
	// end inline asm
	// begin inline asm
	shfl.sync.up.b32 %r1608, %r1609, %r1610, %r1621, %r1622;
	// end inline asm
	setp.eq.s32 	%p398, %r1604, 0;
	selp.b32 	%r1661, %r1608, 0, %p398;
	setp.lt.s32 	%p399, %r1548, 16;
	selp.b32 	%r1662, 0, %r1661, %p399;
	add.s32 	%r1619, %r1662, %r1609;
	selp.b32 	%r1663, 0, %r1603, %p399;
	add.s32 	%r1614, %r1663, %r1604;
	// begin inline asm
	shfl.sync.up.b32 %r1613, %r1614, %r1620, %r1621, %r1622;
	// end inline asm
	// begin inline asm
	shfl.sync.up.b32 %r1618, %r1619, %r1620, %r1621, %r1622;
	// end inline asm
	setp.ne.s32 	%p400, %r1548, 31;
	@%p400 bra 	$L__BB25_6;
	shl.b32 	%r1664, %r7, 3;
	mov.u32 	%r1665, _ZN6thrust24THRUST_300001_SM_1000_NS8cuda_cub4core6detail5shmemE;
	add.s32 	%r1666, %r1665, %r1664;
	st.shared.v2.u32 	[%r1666], {%r1614, %r1619};
$L__BB25_6:
	setp.ne.s32 	%p401, %r14, %r15;
	setp.ne.s32 	%p402, %r13, %r14;
	setp.ne.s32 	%p403, %r12, %r13;
	setp.ne.s32 	%p404, %r11, %r12;
	setp.ne.s32 	%p405, %r10, %r11;
	setp.ne.s32 	%p406, %r9, %r10;
	setp.ne.s32 	%p407, %r8, %r9;
	setp.ne.s32 	%p408, %r1799, 0;
	bar.sync 	0;
	ld.shared.v4.u32 	{%r39, %r1667, %r40, %r1668}, [_ZN6thrust24THRUST_300001_SM_1000_NS8cuda_cub4core6detail5shmemE];
	shr.u32 	%r1669, %r1799, 5;
	add.s32 	%r1670, %r40, %r39;
	setp.eq.s32 	%p409, %r40, 0;
	selp.b32 	%r1671, %r1667, 0, %p409;
	add.s32 	%r1672, %r1671, %r1668;
	setp.eq.s32 	%p410, %r1669, 2;
	selp.b32 	%r1673, %r1672, %r1667, %p410;
	selp.b32 	%r1674, %r1670, %r39, %p410;
	ld.shared.v4.u32 	{%r41, %r1675, %r42, %r1676}, [_ZN6thrust24THRUST_300001_SM_1000_NS8cuda_cub4core6detail5shmemE+16];
	add.s32 	%r1677, %r41, %r1670;
	setp.eq.s32 	%p411, %r41, 0;
	selp.b32 	%r1678, %r1672, 0, %p411;
	add.s32 	%r1679, %r1678, %r1675;
	setp.eq.s32 	%p412, %r1669, 3;
	selp.b32 	%r1680, %r1679, %r1673, %p412;
	selp.b32 	%r1681, %r1677, %r1674, %p412;
	add.s32 	%r1682, %r42, %r1677;
	setp.eq.s32 	%p413, %r42, 0;
	selp.b32 	%r1683, %r1679, 0, %p413;
	add.s32 	%r1684, %r1683, %r1676;
	setp.eq.s32 	%p414, %r1669, 4;
	selp.b32 	%r1685, %r1684, %r1680, %p414;
	selp.b32 	%r1686, %r1682, %r1681, %p414;
	ld.shared.v4.u32 	{%r43, %r1687, %r44, %r1688}, [_ZN6thrust24THRUST_300001_SM_1000_NS8cuda_cub4core6detail5shmemE+32];
	add.s32 	%r1689, %r43, %r1682;
	setp.eq.s32 	%p415, %r43, 0;
	selp.b32 	%r1690, %r1684, 0, %p415;
	add.s32 	%r1691, %r1690, %r1687;
	setp.eq.s32 	%p416, %r1669, 5;
	selp.b32 	%r1692, %r1691, %r1685, %p416;
	selp.b32 	%r1693, %r1689, %r1686, %p416;
	add.s32 	%r1694, %r44, %r1689;
	setp.eq.s32 	%p417, %r44, 0;
	selp.b32 	%r1695, %r1691, 0, %p417;
	add.s32 	%r1696, %r1695, %r1688;
	setp.eq.s32 	%p418, %r1669, 6;
	selp.b32 	%r1697, %r1696, %r1692, %p418;
	selp.b32 	%r1698, %r1694, %r1693, %p418;
	ld.shared.v4.u32 	{%r45, %r1699, %r46, %r1700}, [_ZN6thrust24THRUST_300001_SM_1000_NS8cuda_cub4core6detail5shmemE+48];
	add.s32 	%r1701, %r45, %r1694;
	setp.eq.s32 	%p419, %r45, 0;
	selp.b32 	%r1702, %r1696, 0, %p419;
	add.s32 	%r1703, %r1702, %r1699;
	setp.eq.s32 	%p420, %r1669, 7;
	selp.b32 	%r1704, %r1703, %r1697, %p420;
	selp.b32 	%r1705, %r1701, %r1698, %p420;
	setp.eq.s32 	%p421, %r46, 0;
	selp.b32 	%r1706, %r1703, 0, %p421;
	add.s32 	%r47, %r1706, %r1700;
	setp.lt.u32 	%p422, %r1799, 32;
	selp.b32 	%r1707, 0, %r1704, %p422;
	selp.b32 	%r1708, 0, %r1705, %p422;
	setp.eq.s32 	%p423, %r1613, 0;
	selp.b32 	%r1709, %r1707, 0, %p423;
	add.s32 	%r1710, %r1709, %r1618;
	setp.eq.s32 	%p424, %r1548, 0;
	selp.b32 	%r48, %r1707, %r1710, %p424;
	selp.b32 	%r1711, 0, %r1613, %p424;
	add.s32 	%r49, %r1708, %r1711;
	add.s32 	%r50, %r49, %r1793;
	setp.eq.s32 	%p425, %r1793, 0;
	selp.b32 	%r1712, %r48, 0, %p425;
	add.s32 	%r51, %r1712, %r17;
	selp.u32 	%r1713, 1, 0, %p407;
	add.s32 	%r1714, %r1793, %r1713;
	add.s32 	%r52, %r1714, %r49;
	selp.b32 	%r1715, 0, %r51, %p407;
	add.s32 	%r53, %r18, %r1715;
	add.s32 	%r54, %r31, %r49;
	selp.b32 	%r1716, 0, %r53, %p406;
	add.s32 	%r55, %r19, %r1716;
	add.s32 	%r56, %r32, %r49;
	selp.b32 	%r1717, 0, %r55, %p405;
	add.s32 	%r57, %r20, %r1717;
	selp.u32 	%r1718, 1, 0, %p404;
	add.s32 	%r58, %r56, %r1718;
	selp.b32 	%r1719, 0, %r57, %p404;
	add.s32 	%r59, %r21, %r1719;
	selp.u32 	%r1720, 1, 0, %p403;
	add.s32 	%r60, %r58, %r1720;
	selp.b32 	%r1721, 0, %r59, %p403;
	add.s32 	%r61, %r22, %r1721;
	add.s32 	%r62, %r33, %r49;
	selp.b32 	%r1722, 0, %r61, %p402;
	add.s32 	%r63, %r23, %r1722;
	add.s32 	%r64, %r34, %r49;
	selp.b32 	%r1723, 0, %r63, %p401;
	add.s32 	%r65, %r24, %r1723;
	@%p408 bra 	$L__BB25_8;
	add.s32 	%r1724, %r40, %r39;
	add.s32 	%r1725, %r41, %r1724;
	add.s32 	%r1726, %r42, %r1725;
	add.s32 	%r1727, %r43, %r1726;
	add.s32 	%r1728, %r44, %r1727;
	add.s32 	%r1729, %r45, %r1728;
	add.s32 	%r1730, %r46, %r1729;
	mov.b64 	%rd246, {%r1730, %r47};
	add.s64 	%rd245, %rd3, 512;
	mov.b64 	%rd247, 101;
	// begin inline asm
	st.relaxed.gpu.v2.u64 [%rd245], {%rd246, %rd247};
	// end inline asm
$L__BB25_8:
	add.s32 	%r1731, %r40, %r39;
	add.s32 	%r1732, %r41, %r1731;
	add.s32 	%r1733, %r42, %r1732;
	add.s32 	%r1734, %r43, %r1733;
	add.s32 	%r1735, %r44, %r1734;
	add.s32 	%r1736, %r45, %r1735;
	add.s32 	%r66, %r46, %r1736;
	setp.lt.s32 	%p426, %r66, 257;
	@%p426 bra 	$L__BB25_34;
	bar.sync 	0;
	@%p425 bra 	$L__BB25_11;
	shl.b32 	%r1737, %r49, 3;
	mov.u32 	%r1738, _ZN6thrust24THRUST_300001_SM_1000_NS8cuda_cub4core6detail5shmemE;
	add.s32 	%r1739, %r1738, %r1737;
	st.shared.v2.u32 	[%r1739], {%r1794, %r48};
$L__BB25_11:
	setp.eq.s32 	%p437, %r8, %r9;
	@%p437 bra 	$L__BB25_13;
	shl.b32 	%r1740, %r50, 3;
	mov.u32 	%r1741, _ZN6thrust24THRUST_300001_SM_1000_NS8cuda_cub4core6detail5shmemE;
	add.s32 	%r1742, %r1741, %r1740;
	st.shared.v2.u32 	[%r1742], {%r8, %r51};
$L__BB25_13:
	setp.eq.s32 	%p438, %r9, %r10;
	@%p438 bra 	$L__BB25_15;
	shl.b32 	%r1743, %r52, 3;
	mov.u32 	%r1744, _ZN6thrust24THRUST_300001_SM_1000_NS8cuda_cub4core6detail5shmemE;
	add.s32 	%r1745, %r1744, %r1743;
	st.shared.v2.u32 	[%r1745], {%r9, %r53};
$L__BB25_15:
	setp.eq.s32 	%p439, %r10, %r11;
	@%p439 bra 	$L__BB25_17;
	shl.b32 	%r1746, %r54, 3;
	mov.u32 	%r1747, _ZN6thrust24THRUST_300001_SM_1000_NS8cuda_cub4core6detail5shmemE;
	add.s32 	%r1748, %r1747, %r1746;
	st.shared.v2.u32 	[%r1748], {%r10, %r55};
$L__BB25_17:
	setp.eq.s32 	%p440, %r11, %r12;
	@%p440 bra 	$L__BB25_19;
	shl.b32 	%r1749, %r56, 3;
	mov.u32 	%r1750, _ZN6thrust24THRUST_300001_SM_1000_NS8cuda_cub4core6detail5shmemE;
	add.s32 	%r1751, %r1750, %r1749;
	st.shared.v2.u32 	[%r1751], {%r11, %r57};
$L__BB25_19:
	setp.eq.s32 	%p441, %r12, %r13;
	@%p441 bra 	$L__BB25_21;
	shl.b32 	%r1752, %r58, 3;
	mov.u32 	%r1753, _ZN6thrust24THRUST_300001_SM_1000_NS8cuda_cub4core6detail5shmemE;
	add.s32 	%r1754, %r1753, %r1752;
	st.shared.v2.u32 	[%r1754], {%r12, %r59};
$L__BB25_21:
	setp.eq.s32 	%p442, %r13, %r14;
	@%p442 bra 	$L__BB25_23;
	shl.b32 	%r1755, %r60, 3;
	mov.u32 	%r1756, _ZN6thrust24THRUST_300001_SM_1000_NS8cuda_cub4core6detail5shmemE;
	add.s32 	%r1757, %r1756, %r1755;
	st.shared.v2.u32 	[%r1757], {%r13, %r61};
$L__BB25_23:
	setp.eq.s32 	%p443, %r14, %r15;
	@%p443 bra 	$L__BB25_25;
	shl.b32 	%r1758, %r62, 3;
	mov.u32 	%r1759, _ZN6thrust24THRUST_300001_SM_1000_NS8cuda_cub4core6detail5shmemE;
	add.s32 	%r1760, %r1759, %r1758;
	st.shared.v2.u32 	[%r1760], {%r14, %r63};
$L__BB25_25:
	setp.eq.s32 	%p444, %r15, %r16;
	@%p444 bra 	$L__BB25_27;
	shl.b32 	%r1761, %r64, 3;
	mov.u32 	%r1762, _ZN6thrust24THRUST_300001_SM_1000_NS8cuda_cub4core6detail5shmemE;
	add.s32 	%r1763, %r1762, %r1761;
	st.shared.v2.u32 	[%r1763], {%r15, %r65};
$L__BB25_27:
	bar.sync 	0;
	setp.ge.u32 	%p445, %r1799, %r66;
	@%p445 bra 	$L__BB25_286;
	add.s32 	%r1764, %r40, %r41;
	add.s32 	%r1765, %r1764, %r42;
	add.s32 	%r1766, %r1765, %r43;
	add.s32 	%r1767, %r1766, %r44;
	add.s32 	%r1768, %r1767, %r45;
	add.s32 	%r1769, %r1768, %r46;
	add.s32 	%r1770, %r1769, %r39;
	not.b32 	%r1771, %r1799;
	add.s32 	%r67, %r1770, %r1771;
	and.b32  	%r1772, %r67, 768;
	setp.eq.s32 	%p446, %r1772, 768;
	@%p446 bra 	$L__BB25_31;
	shr.u32 	%r1773, %r67, 8;
	add.s32 	%r1774, %r1773, 1;
	and.b32  	%r1775, %r1774, 3;
	mul.wide.u32 	%rd275, %r1799, 4;
	add.s64 	%rd281, %rd1, %rd275;
	add.s64 	%rd280, %rd2, %rd275;
	shl.b32 	%r1776, %r1799, 3;
	mov.u32 	%r1777, _ZN6thrust24THRUST_300001_SM_1000_NS8cuda_cub4core6detail5shmemE;
	add.s32 	%r1796, %r1777, %r1776;
	neg.s32 	%r1795, %r1775;
	shl.b32 	%r1778, %r1774, 8;
	and.b32  	%r1779, %r1778, 768;
	add.s32 	%r1799, %r1799, %r1779;
$L__BB25_30:
	.pragma "nounroll";
	ld.shared.v2.u32 	{%r1780, %r1781}, [%r1796];
	st.global.u32 	[%rd280], %r1780;
	st.global.u32 	[%rd281], %r1781;
	add.s64 	%rd281, %rd281, 1024;
	add.s64 	%rd280, %rd280, 1024;
	add.s32 	%r1796, %r1796, 2048;
	add.s32 	%r1795, %r1795, 1;
	setp.ne.s32 	%p447, %r1795, 0;
	@%p447 bra 	$L__BB25_30;
$L__BB25_31:
	setp.lt.u32 	%p448, %r67, 768;
	@%p448 bra 	$L__BB25_286;
	mul.wide.u32 	%rd276, %r1799, 4;
	add.s64 	%rd277, %rd276, 2048;
	add.s64 	%rd283, %rd2, %rd277;
	add.s64 	%rd282, %rd1, %rd277;
	shl.b32 	%r1782, %r1799, 3;
	mov.u32 	%r1783, _ZN6thrust24THRUST_300001_SM_1000_NS8cuda_cub4core6detail5shmemE;
	add.s32 	%r1784, %r1782, %r1783;
	add.s32 	%r1798, %r1784, 4096;
$L__BB25_33:
	ld.shared.v2.u32 	{%r1785, %r1786}, [%r1798+-4096];
	st.global.u32 	[%rd283+-2048], %r1785;
	st.global.u32 	[%rd282+-2048], %r1786;
	ld.shared.v2.u32 	{%r1787, %r1788}, [%r1798+-2048];
	st.global.u32 	[%rd283+-1024], %r1787;
	st.global.u32 	[%rd282+-1024], %r1788;
	ld.shared.v2.u32 	{%r1789, %r1790}, [%r1798];
	st.global.u32 	[%rd283], %r1789;
	st.global.u32 	[%rd282], %r1790;
	ld.shared.v2.u32 	{%r1791, %r1792}, [%r1798+2048];
	st.global.u32 	[%rd283+1024], %r1791;
	st.global.u32 	[%rd282+1024], %r1792;
	add.s32 	%r1799, %r1799, 1024;
	add.s64 	%rd283, %rd283, 4096;
	add.s64 	%rd282, %rd282, 4096;
	add.s32 	%r1798, %r1798, 8192;
	setp.lt.s32 	%p449, %r1799, %r66;
	@%p449 bra 	$L__BB25_33;
	bra.uni 	$L__BB25_286;
$L__BB25_34:
	@%p425 bra 	$L__BB25_36;
	mul.wide.s32 	%rd248, %r49, 4;
	add.s64 	%rd249, %rd2, %rd248;
	st.global.u32 	[%rd249], %r1794;
	add.s64 	%rd250, %rd1, %rd248;
	st.global.u32 	[%rd250], %r48;
$L__BB25_36:
	setp.eq.s32 	%p428, %r8, %r9;
	@%p428 bra 	$L__BB25_38;
	mul.wide.s32 	%rd251, %r50, 4;
	add.s64 	%rd252, %rd2, %rd251;
	st.global.u32 	[%rd252], %r8;
	add.s64 	%rd253, %rd1, %rd251;
	st.global.u32 	[%rd253], %r51;
$L__BB25_38:
	setp.eq.s32 	%p429, %r9, %r10;
	@%p429 bra 	$L__BB25_40;
	mul.wide.s32 	%rd254, %r52, 4;
	add.s64 	%rd255, %rd2, %rd254;
	st.global.u32 	[%rd255], %r9;
	add.s64 	%rd256, %rd1, %rd254;
	st.global.u32 	[%rd256], %r53;
$L__BB25_40:
	setp.eq.s32 	%p430, %r10, %r11;
	@%p430 bra 	$L__BB25_42;
	mul.wide.s32 	%rd257, %r54, 4;
	add.s64 	%rd258, %rd2, %rd257;
	st.global.u32 	[%rd258], %r10;
	add.s64 	%rd259, %rd1, %rd257;
	st.global.u32 	[%rd259], %r55;
$L__BB25_42:
	setp.eq.s32 	%p431, %r11, %r12;
	@%p431 bra 	$L__BB25_44;
	mul.wide.s32 	%rd260, %r56, 4;
	add.s64 	%rd261, %rd2, %rd260;
	st.global.u32 	[%rd261], %r11;
	add.s64 	%rd262, %rd1, %rd260;
	st.global.u32 	[%rd262], %r57;
$L__BB25_44:
	setp.eq.s32 	%p432, %r12, %r13;
	@%p432 bra 	$L__BB25_46;
	mul.wide.s32 	%rd263, %r58, 4;
	add.s64 	%rd264, %rd2, %rd263;
	st.global.u32 	[%rd264], %r12;
	add.s64 	%rd265, %rd1, %rd263;
	st.global.u32 	[%rd265], %r59;
$L__BB25_46:
	setp.eq.s32 	%p433, %r13, %r14;
	@%p433 bra 	$L__BB25_48;
	mul.wide.s32 	%rd266, %r60, 4;
	add.s64 	%rd267, %rd2, %rd266;
	st.global.u32 	[%rd267], %r13;
	add.s64 	%rd268, %rd1, %rd266;
	st.global.u32 	[%rd268], %r61;
$L__BB25_48:
	setp.eq.s32 	%p434, %r14, %r15;
	@%p434 bra 	$L__BB25_50;
	mul.wide.s32 	%rd269, %r62, 4;
	add.s64 	%rd270, %rd2, %rd269;
	st.global.u32 	[%rd270], %r14;
	add.s64 	%rd271, %rd1, %rd269;
	st.global.u32 	[%rd271], %r63;
$L__BB25_50:
	setp.eq.s32 	%p435, %r15, %r16;
	@%p435 bra 	$L__BB25_286;
	mul.wide.s32 	%rd272, %r64, 4;
	add.s64 	%rd273, %rd2, %rd272;
	st.global.u32 	[%rd273], %r15;
	add.s64 	%rd274, %rd1, %rd272;
	st.global.u32 	[%rd274], %r65;
	bra.uni 	$L__BB25_286;
$L__BB25_52:
	mov.u32 	%r1815, %tid.x;
	and.b32  	%r1126, %r1815, 31;
	and.b32  	%r1127, %r1815, 992;
	add.s32 	%r1128, %r3, %r1126;
	mad.lo.s32 	%r1129, %r1127, 9, %r1128;
	mul.wide.u32 	%rd180, %r1129, 4;
	add.s64 	%rd171, %rd51, %rd180;
	// begin inline asm
	ld.global.nc.u32 %r1115, [%rd171];
	// end inline asm
	add.s64 	%rd172, %rd171, 128;
	// begin inline asm
	ld.global.nc.u32 %r1116, [%rd172];
	// end inline asm
	add.s64 	%rd173, %rd171, 256;
	// begin inline asm
	ld.global.nc.u32 %r1117, [%rd173];
	// end inline asm
	add.s64 	%rd174, %rd171, 384;
	// begin inline asm
	ld.global.nc.u32 %r1118, [%rd174];
	// end inline asm
	add.s64 	%rd175, %rd171, 512;
	// begin inline asm
	ld.global.nc.u32 %r1119, [%rd175];
	// end inline asm
	add.s64 	%rd176, %rd171, 640;
	// begin inline asm
	ld.global.nc.u32 %r1120, [%rd176];
	// end inline asm
	add.s64 	%rd177, %rd171, 768;
	// begin inline asm
	ld.global.nc.u32 %r1121, [%rd177];
	// end inline asm
	add.s64 	%rd178, %rd171, 896;
	// begin inline asm
	ld.global.nc.u32 %r1122, [%rd178];
	// end inline asm
	add.s64 	%rd179, %rd171, 1024;
	// begin inline asm
	ld.global.nc.u32 %r1123, [%rd179];
	// end inline asm
	// begin inline asm
	mov.u32 %r1124, %laneid;
	// end inline asm
	shr.u32 	%r83, %r1815, 5;
	mad.lo.s32 	%r1130, %r83, 288, %r1124;
	shl.b32 	%r1131, %r1130, 2;
	mov.u32 	%r1132, _ZN6thrust24THRUST_300001_SM_1000_NS8cuda_cub4core6detail5shmemE;
	add.s32 	%r84, %r1132, %r1131;
	st.shared.u32 	[%r84], %r1115;
	st.shared.u32 	[%r84+128], %r1116;
	st.shared.u32 	[%r84+256], %r1117;
	st.shared.u32 	[%r84+384], %r1118;
	st.shared.u32 	[%r84+512], %r1119;
	st.shared.u32 	[%r84+640], %r1120;
	st.shared.u32 	[%r84+768], %r1121;
	st.shared.u32 	[%r84+896], %r1122;
	st.shared.u32 	[%r84+1024], %r1123;
	bar.warp.sync 	-1;
	shl.b32 	%r1133, %r1124, 5;
	add.s32 	%r85, %r84, %r1133;
	ld.shared.u32 	%r86, [%r85];
	ld.shared.u32 	%r87, [%r85+4];
	ld.shared.u32 	%r88, [%r85+8];
	ld.shared.u32 	%r89, [%r85+12];
	ld.shared.u32 	%r90, [%r85+16];
	ld.shared.u32 	%r91, [%r85+20];
	ld.shared.u32 	%r92, [%r85+24];
	ld.shared.u32 	%r93, [%r85+28];
	ld.shared.u32 	%r94, [%r85+32];
	setp.ne.s32 	%p271, %r1815, 0;
	mov.b32 	%r1801, 0;
	@%p271 bra 	$L__BB25_54;
	mul.wide.u32 	%rd182, %r3, 4;
	add.s64 	%rd183, %rd51, %rd182;
	add.s64 	%rd181, %rd183, -4;
	// begin inline asm
	ld.global.nc.u32 %r1801, [%rd181];
	// end inline asm
$L__BB25_54:
	setp.eq.s32 	%p272, %r1815, 0;
	bar.sync 	0;
	st.shared.u32 	[%r84], %r1;
	st.shared.u32 	[%r84+128], %r1;
	st.shared.u32 	[%r84+256], %r1;
	st.shared.u32 	[%r84+384], %r1;
	st.shared.u32 	[%r84+512], %r1;
	st.shared.u32 	[%r84+640], %r1;
	st.shared.u32 	[%r84+768], %r1;
	st.shared.u32 	[%r84+896], %r1;
	st.shared.u32 	[%r84+1024], %r1;
	bar.warp.sync 	-1;
	ld.shared.u32 	%r97, [%r85];
	ld.shared.u32 	%r98, [%r85+4];
	ld.shared.u32 	%r99, [%r85+8];
	ld.shared.u32 	%r100, [%r85+12];
	ld.shared.u32 	%r101, [%r85+16];
	ld.shared.u32 	%r102, [%r85+20];
	ld.shared.u32 	%r103, [%r85+24];
	ld.shared.u32 	%r104, [%r85+28];
	ld.shared.u32 	%r105, [%r85+32];
	bar.sync 	0;
	shl.b32 	%r1135, %r1815, 2;
	add.s32 	%r1137, %r1132, %r1135;
	add.s32 	%r106, %r1137, 1148;
	st.shared.u32 	[%r1137+1148], %r94;
	bar.sync 	0;
	@%p272 bra 	$L__BB25_56;
	ld.shared.u32 	%r1801, [%r106+-4];
$L__BB25_56:
	setp.ne.s32 	%p273, %r1801, %r86;
	selp.u32 	%r1198, 1, 0, %p273;
	setp.ne.s32 	%p274, %r86, %r87;
	selp.u32 	%r1199, 1, 0, %p274;
	setp.ne.s32 	%p275, %r87, %r88;
	selp.u32 	%r1200, 1, 0, %p275;
	setp.ne.s32 	%p276, %r88, %r89;
	selp.u32 	%r1201, 1, 0, %p276;
	setp.ne.s32 	%p277, %r89, %r90;
	selp.u32 	%r1202, 1, 0, %p277;
	setp.ne.s32 	%p278, %r90, %r91;
	selp.u32 	%r1203, 1, 0, %p278;
	setp.ne.s32 	%p279, %r91, %r92;
	selp.u32 	%r1204, 1, 0, %p279;
	setp.ne.s32 	%p280, %r92, %r93;
	selp.u32 	%r1205, 1, 0, %p280;
	setp.ne.s32 	%p281, %r93, %r94;
	selp.u32 	%r1206, 1, 0, %p281;
	add.s32 	%r1207, %r1199, %r1198;
	selp.b32 	%r1208, 0, %r97, %p274;
	add.s32 	%r1209, %r98, %r1208;
	add.s32 	%r1210, %r1207, %r1200;
	selp.b32 	%r1211, 0, %r1209, %p275;
	add.s32 	%r1212, %r99, %r1211;
	add.s32 	%r1213, %r1210, %r1201;
	selp.b32 	%r1214, 0, %r1212, %p276;
	add.s32 	%r1215, %r100, %r1214;
	add.s32 	%r1216, %r1213, %r1202;
	selp.b32 	%r1217, 0, %r1215, %p277;
	add.s32 	%r1218, %r101, %r1217;
	add.s32 	%r1219, %r1216, %r1203;
	selp.b32 	%r1220, 0, %r1218, %p278;
	add.s32 	%r1221, %r102, %r1220;
	add.s32 	%r1222, %r1219, %r1204;
	selp.b32 	%r1223, 0, %r1221, %p279;
	add.s32 	%r1224, %r103, %r1223;
	add.s32 	%r1225, %r1222, %r1205;
	selp.b32 	%r1226, 0, %r1224, %p280;
	add.s32 	%r1227, %r104, %r1226;
	add.s32 	%r1139, %r1225, %r1206;
	selp.b32 	%r1228, 0, %r1227, %p281;
	add.s32 	%r1144, %r105, %r1228;
	mov.b32 	%r1195, 1;
	mov.b32 	%r1196, 0;
	mov.b32 	%r1197, -1;
	// begin inline asm
	shfl.sync.up.b32 %r1138, %r1139, %r1195, %r1196, %r1197;
	// end inline asm
	// begin inline asm
	shfl.sync.up.b32 %r1143, %r1144, %r1195, %r1196, %r1197;
	// end inline asm
	setp.eq.s32 	%p282, %r1139, 0;
	selp.b32 	%r1229, %r1143, 0, %p282;
	setp.lt.s32 	%p283, %r1124, 1;
	selp.b32 	%r1230, 0, %r1138, %p283;
	add.s32 	%r1149, %r1230, %r1139;
	selp.b32 	%r1231, 0, %r1229, %p283;
	add.s32 	%r1154, %r1231, %r1144;
	mov.b32 	%r1155, 2;
	// begin inline asm
	shfl.sync.up.b32 %r1148, %r1149, %r1155, %r1196, %r1197;
	// end inline asm
	// begin inline asm
	shfl.sync.up.b32 %r1153, %r1154, %r1155, %r1196, %r1197;
	// end inline asm
	setp.eq.s32 	%p284, %r1149, 0;
	selp.b32 	%r1232, %r1153, 0, %p284;
	setp.lt.s32 	%p285, %r1124, 2;
	selp.b32 	%r1233, 0, %r1148, %p285;
	add.s32 	%r1159, %r1233, %r1149;
	selp.b32 	%r1234, 0, %r1232, %p285;
	add.s32 	%r1164, %r1234, %r1154;
	mov.b32 	%r1165, 4;
	// begin inline asm
	shfl.sync.up.b32 %r1158, %r1159, %r1165, %r1196, %r1197;
	// end inline asm
	// begin inline asm
	shfl.sync.up.b32 %r1163, %r1164, %r1165, %r1196, %r1197;
	// end inline asm
	setp.eq.s32 	%p286, %r1159, 0;
	selp.b32 	%r1235, %r1163, 0, %p286;
	setp.lt.s32 	%p287, %r1124, 4;
	selp.b32 	%r1236, 0, %r1158, %p287;
	add.s32 	%r1169, %r1236, %r1159;
	selp.b32 	%r1237, 0, %r1235, %p287;
	add.s32 	%r1174, %r1237, %r1164;
	mov.b32 	%r1175, 8;
	// begin inline asm
	shfl.sync.up.b32 %r1168, %r1169, %r1175, %r1196, %r1197;
	// end inline asm
	// begin inline asm
	shfl.sync.up.b32 %r1173, %r1174, %r1175, %r1196, %r1197;
	// end inline asm
	setp.eq.s32 	%p288, %r1169, 0;
	selp.b32 	%r1238, %r1173, 0, %p288;
	setp.lt.s32 	%p289, %r1124, 8;
	selp.b32 	%r1239, 0, %r1168, %p289;
	add.s32 	%r1179, %r1239, %r1169;
	selp.b32 	%r1240, 0, %r1238, %p289;
	add.s32 	%r1184, %r1240, %r1174;
	mov.b32 	%r1185, 16;
	// begin inline asm
	shfl.sync.up.b32 %r1178, %r1179, %r1185, %r1196, %r1197;
	// end inline asm
	// begin inline asm
	shfl.sync.up.b32 %r1183, %r1184, %r1185, %r1196, %r1197;
	// end inline asm
	setp.eq.s32 	%p290, %r1179, 0;
	selp.b32 	%r1241, %r1183, 0, %p290;
	setp.lt.s32 	%p291, %r1124, 16;
	selp.b32 	%r1242, 0, %r1178, %p291;
	add.s32 	%r1189, %r1242, %r1179;
	selp.b32 	%r1243, 0, %r1241, %p291;
	add.s32 	%r1194, %r1243, %r1184;
	// begin inline asm
	shfl.sync.up.b32 %r1805, %r1189, %r1195, %r1196, %r1197;
	// end inline asm
	// begin inline asm
	shfl.sync.up.b32 %r1806, %r1194, %r1195, %r1196, %r1197;
	// end inline asm
	setp.ne.s32 	%p292, %r1124, 31;
	@%p292 bra 	$L__BB25_58;
	shl.b32 	%r1244, %r83, 3;
	mov.u32 	%r1245, _ZN6thrust24THRUST_300001_SM_1000_NS8cuda_cub4core6detail5shmemE;
	add.s32 	%r1246, %r1245, %r1244;
	st.shared.v2.u32 	[%r1246], {%r1189, %r1194};
$L__BB25_58:
	bar.sync 	0;
	ld.shared.v4.u32 	{%r1247, %r1248, %r1249, %r1250}, [_ZN6thrust24THRUST_300001_SM_1000_NS8cuda_cub4core6detail5shmemE];
	add.s32 	%r1251, %r1249, %r1247;
	setp.eq.s32 	%p293, %r1249, 0;
	selp.b32 	%r1252, %r1248, 0, %p293;
	add.s32 	%r1253, %r1252, %r1250;
	setp.eq.s32 	%p294, %r83, 2;
	selp.b32 	%r1254, %r1251, %r1247, %p294;
	selp.b32 	%r1255, %r1253, %r1248, %p294;
	ld.shared.v4.u32 	{%r1256, %r1257, %r1258, %r1259}, [_ZN6thrust24THRUST_300001_SM_1000_NS8cuda_cub4core6detail5shmemE+16];
	add.s32 	%r1260, %r1256, %r1251;
	setp.eq.s32 	%p295, %r1256, 0;
	selp.b32 	%r1261, %r1253, 0, %p295;
	add.s32 	%r1262, %r1261, %r1257;
	setp.eq.s32 	%p296, %r83, 3;
	selp.b32 	%r1263, %r1260, %r1254, %p296;
	selp.b32 	%r1264, %r1262, %r1255, %p296;
	add.s32 	%r1265, %r1258, %r1260;
	setp.eq.s32 	%p297, %r1258, 0;
	selp.b32 	%r1266, %r1262, 0, %p297;
	add.s32 	%r1267, %r1266, %r1259;
	setp.eq.s32 	%p298, %r83, 4;
	selp.b32 	%r1268, %r1265, %r1263, %p298;
	selp.b32 	%r1269, %r1267, %r1264, %p298;
	ld.shared.v4.u32 	{%r1270, %r1271, %r1272, %r1273}, [_ZN6thrust24THRUST_300001_SM_1000_NS8cuda_cub4core6detail5shmemE+32];
	add.s32 	%r1274, %r1270, %r1265;
	setp.eq.s32 	%p299, %r1270, 0;
	selp.b32 	%r1275, %r1267, 0, %p299;
	add.s32 	%r1276, %r1275, %r1271;
	setp.eq.s32 	%p300, %r83, 5;
	selp.b32 	%r1277, %r1274, %r1268, %p300;
	selp.b32 	%r1278, %r1276, %r1269, %p300;
	add.s32 	%r1279, %r1272, %r1274;
	setp.eq.s32 	%p301, %r1272, 0;
	selp.b32 	%r1280, %r1276, 0, %p301;
	add.s32 	%r1281, %r1280, %r1273;
	setp.eq.s32 	%p302, %r83, 6;
	selp.b32 	%r1282, %r1279, %r1277, %p302;
	selp.b32 	%r1283, %r1281, %r1278, %p302;
	ld.shared.v4.u32 	{%r1284, %r1285, %r1286, %r1287}, [_ZN6thrust24THRUST_300001_SM_1000_NS8cuda_cub4core6detail5shmemE+48];
	add.s32 	%r1288, %r1284, %r1279;
	setp.eq.s32 	%p303, %r1284, 0;
	selp.b32 	%r1289, %r1281, 0, %p303;
	add.s32 	%r1290, %r1289, %r1285;
	setp.eq.s32 	%p304, %r83, 7;
	selp.b32 	%r113, %r1288, %r1282, %p304;
	selp.b32 	%r114, %r1290, %r1283, %p304;
	add.s32 	%r115, %r1286, %r1288;
	setp.eq.s32 	%p305, %r1286, 0;
	selp.b32 	%r1291, %r1290, 0, %p305;
	add.s32 	%r116, %r1291, %r1287;
	setp.lt.u32 	%p306, %r1815, 32;
	@%p306 bra 	$L__BB25_60;
	setp.eq.s32 	%p307, %r1805, 0;
	selp.b32 	%r1292, %r114, 0, %p307;
	add.s32 	%r1293, %r1292, %r1806;
	setp.eq.s32 	%p308, %r1124, 0;
	selp.b32 	%r1294, 0, %r1805, %p308;
	add.s32 	%r1805, %r113, %r1294;
	selp.b32 	%r1806, %r114, %r1293, %p308;
	bra.uni 	$L__BB25_76;
$L__BB25_60:
	setp.ne.s32 	%p309, %r1815, 0;
	mul.wide.u32 	%rd184, %r2, 16;
	add.s64 	%rd16, %rd3, %rd184;
	@%p309 bra 	$L__BB25_62;
	st.shared.u32 	[_ZN6thrust24THRUST_300001_SM_1000_NS8cuda_cub4core6detail5shmemE+116], %r115;
	st.shared.u32 	[_ZN6thrust24THRUST_300001_SM_1000_NS8cuda_cub4core6detail5shmemE+120], %r116;
	mov.b64 	%rd186, {%r115, %r116};
	add.s64 	%rd185, %rd16, 512;
	mov.b64 	%rd187, 100;
	// begin inline asm
	st.relaxed.gpu.v2.u64 [%rd185], {%rd186, %rd187};
	// end inline asm
$L__BB25_62:
	mov.u32 	%r1295, %nctaid.x;
	setp.gt.u32 	%p310, %r1295, 499;
	@%p310 bra 	$L__BB25_64;
	membar.cta;
	bra.uni 	$L__BB25_65;
$L__BB25_64:
	mov.b32 	%r1296, 450;
	// begin inline asm
	nanosleep.u32 %r1296;
	// end inline asm
$L__BB25_65:
	mul.wide.u32 	%rd188, %r1815, 16;
	xor.b64  	%rd189, %rd188, -16;
	add.s64 	%rd190, %rd16, %rd189;
	add.s64 	%rd17, %rd190, 512;
$L__BB25_66:
	// begin inline asm
	ld.relaxed.gpu.v2.u64 {%rd191, %rd284}, [%rd17];
	// end inline asm
	setp.eq.s64 	%p311, %rd284, 99;
	mov.b32 	%r1297, -1;
	vote.sync.any.pred 	%p312, %p311, %r1297;
	@%p312 bra 	$L__BB25_66;
	mov.b64 	{%r1301, %r1306}, %rd191;
	setp.eq.s64 	%p313, %rd284, 101;
	mov.b32 	%r1349, -1;
	vote.sync.ballot.b32 	%r1350, %p313, %r1349;
	// begin inline asm
	mov.u32 %r1299, %lanemask_ge;
	// end inline asm
	and.b32  	%r1351, %r1350, %r1299;
	or.b32  	%r1352, %r1351, -2147483648;
	add.s32 	%r1353, %r1352, -1;
	not.b32 	%r1354, %r1352;
	and.b32  	%r1355, %r1354, %r1353;
	popc.b32 	%r1303, %r1355;
	mov.b32 	%r1307, 1;
	// begin inline asm
	shfl.sync.down.b32 %r1300, %r1301, %r1307, %r1303, %r1349;
	// end inline asm
	// begin inline asm
	shfl.sync.down.b32 %r1305, %r1306, %r1307, %r1303, %r1349;
	// end inline asm
	setp.lt.s32 	%p315, %r1124, %r1303;
	setp.eq.s32 	%p316, %r1301, 0;
	selp.b32 	%r1356, %r1300, 0, %p315;
	add.s32 	%r1311, %r1356, %r1301;
	selp.b32 	%r1357, %r1305, 0, %p316;
	selp.b32 	%r1358, %r1357, 0, %p315;
	add.s32 	%r1316, %r1358, %r1306;
	mov.b32 	%r1317, 2;
	// begin inline asm
	shfl.sync.down.b32 %r1310, %r1311, %r1317, %r1303, %r1349;
	// end inline asm
	// begin inline asm
	shfl.sync.down.b32 %r1315, %r1316, %r1317, %r1303, %r1349;
	// end inline asm
	add.s32 	%r1359, %r1124, 2;
	setp.gt.s32 	%p317, %r1359, %r1303;
	setp.eq.s32 	%p318, %r1311, 0;
	selp.b32 	%r1360, %r1315, 0, %p318;
	selp.b32 	%r1361, 0, %r1310, %p317;
	add.s32 	%r1321, %r1311, %r1361;
	selp.b32 	%r1362, 0, %r1360, %p317;
	add.s32 	%r1326, %r1362, %r1316;
	mov.b32 	%r1327, 4;
	// begin inline asm
	shfl.sync.down.b32 %r1320, %r1321, %r1327, %r1303, %r1349;
	// end inline asm
	// begin inline asm
	shfl.sync.down.b32 %r1325, %r1326, %r1327, %r1303, %r1349;
	// end inline asm
	add.s32 	%r1363, %r1124, 4;
	setp.gt.s32 	%p319, %r1363, %r1303;
	setp.eq.s32 	%p320, %r1321, 0;
	selp.b32 	%r1364, %r1325, 0, %p320;
	selp.b32 	%r1365, 0, %r1320, %p319;
	add.s32 	%r1331, %r1321, %r1365;
	selp.b32 	%r1366, 0, %r1364, %p319;
	add.s32 	%r1336, %r1326, %r1366;
	mov.b32 	%r1337, 8;
	// begin inline asm
	shfl.sync.down.b32 %r1330, %r1331, %r1337, %r1303, %r1349;
	// end inline asm
	// begin inline asm
	shfl.sync.down.b32 %r1335, %r1336, %r1337, %r1303, %r1349;
	// end inline asm
	add.s32 	%r1367, %r1124, 8;
	setp.gt.s32 	%p321, %r1367, %r1303;
	setp.eq.s32 	%p322, %r1331, 0;
	selp.b32 	%r1368, %r1335, 0, %p322;
	selp.b32 	%r1369, 0, %r1330, %p321;
	add.s32 	%r1341, %r1331, %r1369;
	selp.b32 	%r1370, 0, %r1368, %p321;
	add.s32 	%r1346, %r1336, %r1370;
	mov.b32 	%r1347, 16;
	// begin inline asm
	shfl.sync.down.b32 %r1340, %r1341, %r1347, %r1303, %r1349;
	// end inline asm
	// begin inline asm
	shfl.sync.down.b32 %r1345, %r1346, %r1347, %r1303, %r1349;
	// end inline asm
	add.s32 	%r1371, %r1124, 16;
	setp.gt.s32 	%p323, %r1371, %r1303;
	setp.eq.s32 	%p324, %r1341, 0;
	selp.b32 	%r1372, %r1345, 0, %p324;
	selp.b32 	%r1373, 0, %r1340, %p323;
	add.s32 	%r1802, %r1373, %r1341;
	selp.b32 	%r1374, 0, %r1372, %p323;
	add.s32 	%r1803, %r1346, %r1374;
	not.b32 	%r1375, %r1815;
	add.s32 	%r1804, %r2, %r1375;
	add.s64 	%rd20, %rd3, 512;
$L__BB25_68:
	setp.ne.s64 	%p325, %rd284, 101;
	mov.b32 	%r1376, -1;
	vote.sync.all.pred 	%p326, %p325, %r1376;
	not.pred 	%p327, %p326;
	@%p327 bra 	$L__BB25_72;
	mul.wide.s32 	%rd233, %r1804, 16;
	add.s64 	%rd234, %rd20, %rd233;
	add.s64 	%rd232, %rd234, -512;
$L__BB25_70:
	// begin inline asm
	ld.relaxed.gpu.v2.u64 {%rd230, %rd284}, [%rd232];
	// end inline asm
	setp.eq.s64 	%p365, %rd284, 99;
	mov.b32 	%r1459, -1;
	vote.sync.any.pred 	%p366, %p365, %r1459;
	@%p366 bra 	$L__BB25_70;
	mov.b64 	{%r1462, %r1467}, %rd230;
	setp.eq.s64 	%p367, %rd284, 101;
	mov.b32 	%r1510, -1;
	vote.sync.ballot.b32 	%r1511, %p367, %r1510;
	and.b32  	%r1512, %r1511, %r1299;
	or.b32  	%r1513, %r1512, -2147483648;
	add.s32 	%r1514, %r1513, -1;
	not.b32 	%r1515, %r1513;
	and.b32  	%r1516, %r1515, %r1514;
	popc.b32 	%r1464, %r1516;
	mov.b32 	%r1468, 1;
	// begin inline asm
	shfl.sync.down.b32 %r1461, %r1462, %r1468, %r1464, %r1510;
	// end inline asm
	// begin inline asm
	shfl.sync.down.b32 %r1466, %r1467, %r1468, %r1464, %r1510;
	// end inline asm
	setp.lt.s32 	%p369, %r1124, %r1464;
	setp.eq.s32 	%p370, %r1462, 0;
	selp.b32 	%r1517, %r1461, 0, %p369;
	add.s32 	%r1472, %r1517, %r1462;
	selp.b32 	%r1518, %r1466, 0, %p370;
	selp.b32 	%r1519, %r1518, 0, %p369;
	add.s32 	%r1477, %r1519, %r1467;
	mov.b32 	%r1478, 2;
	// begin inline asm
	shfl.sync.down.b32 %r1471, %r1472, %r1478, %r1464, %r1510;
	// end inline asm
	// begin inline asm
	shfl.sync.down.b32 %r1476, %r1477, %r1478, %r1464, %r1510;
	// end inline asm
	add.s32 	%r1520, %r1124, 2;
	setp.gt.s32 	%p371, %r1520, %r1464;
	setp.eq.s32 	%p372, %r1472, 0;
	selp.b32 	%r1521, %r1476, 0, %p372;
	selp.b32 	%r1522, 0, %r1471, %p371;
	add.s32 	%r1482, %r1472, %r1522;
	selp.b32 	%r1523, 0, %r1521, %p371;
	add.s32 	%r1487, %r1523, %r1477;
	mov.b32 	%r1488, 4;
	// begin inline asm
	shfl.sync.down.b32 %r1481, %r1482, %r1488, %r1464, %r1510;
	// end inline asm
	// begin inline asm
	shfl.sync.down.b32 %r1486, %r1487, %r1488, %r1464, %r1510;
	// end inline asm
	add.s32 	%r1524, %r1124, 4;
	setp.gt.s32 	%p373, %r1524, %r1464;
	setp.eq.s32 	%p374, %r1482, 0;
	selp.b32 	%r1525, %r1486, 0, %p374;
	selp.b32 	%r1526, 0, %r1481, %p373;
	add.s32 	%r1492, %r1482, %r1526;
	selp.b32 	%r1527, 0, %r1525, %p373;
	add.s32 	%r1497, %r1487, %r1527;
	mov.b32 	%r1498, 8;
	// begin inline asm
	shfl.sync.down.b32 %r1491, %r1492, %r1498, %r1464, %r1510;
	// end inline asm
	// begin inline asm
	shfl.sync.down.b32 %r1496, %r1497, %r1498, %r1464, %r1510;
	// end inline asm
	add.s32 	%r1528, %r1124, 8;
	setp.gt.s32 	%p375, %r1528, %r1464;
	setp.eq.s32 	%p376, %r1492, 0;
	selp.b32 	%r1529, %r1496, 0, %p376;
	selp.b32 	%r1530, 0, %r1491, %p375;
	add.s32 	%r1502, %r1492, %r1530;
	selp.b32 	%r1531, 0, %r1529, %p375;
	add.s32 	%r1507, %r1497, %r1531;
	mov.b32 	%r1508, 16;
	// begin inline asm
	shfl.sync.down.b32 %r1501, %r1502, %r1508, %r1464, %r1510;
	// end inline asm
	// begin inline asm
	shfl.sync.down.b32 %r1506, %r1507, %r1508, %r1464, %r1510;
	// end inline asm
	add.s32 	%r1532, %r1124, 16;
	setp.gt.s32 	%p377, %r1532, %r1464;
	setp.eq.s32 	%p378, %r1502, 0;
	selp.b32 	%r1533, %r1506, 0, %p378;
	selp.b32 	%r1534, 0, %r1501, %p377;
	selp.b32 	%r1535, 0, %r1533, %p377;
	add.s32 	%r1536, %r1507, %r1535;
	add.s32 	%r1537, %r1534, %r1802;
	add.s32 	%r126, %r1537, %r1502;
	setp.eq.s32 	%p379, %r1802, 0;
	selp.b32 	%r1538, %r1536, 0, %p379;
	add.s32 	%r1803, %r1538, %r1803;
	add.s32 	%r1804, %r1804, -32;
	mov.u32 	%r1802, %r126;
	bra.uni 	$L__BB25_68;
$L__BB25_72:
	@%p309 bra 	$L__BB25_74;
	add.s32 	%r1378, %r1802, %r115;
	setp.eq.s32 	%p329, %r115, 0;
	selp.b32 	%r1379, %r1803, 0, %p329;
	add.s32 	%r1380, %r1379, %r116;
	mov.b64 	%rd195, {%r1378, %r1380};
	add.s64 	%rd194, %rd16, 512;
	mov.b64 	%rd196, 101;
	// begin inline asm
	st.relaxed.gpu.v2.u64 [%rd194], {%rd195, %rd196};
	// end inline asm
	st.shared.u32 	[_ZN6thrust24THRUST_300001_SM_1000_NS8cuda_cub4core6detail5shmemE+100], %r1802;
	st.shared.v2.u32 	[_ZN6thrust24THRUST_300001_SM_1000_NS8cuda_cub4core6detail5shmemE+104], {%r1803, %r1378};
	st.shared.u32 	[_ZN6thrust24THRUST_300001_SM_1000_NS8cuda_cub4core6detail5shmemE+112], %r1380;
$L__BB25_74:
	setp.ne.s32 	%p330, %r1124, 0;
	@%p330 bra 	$L__BB25_76;
	st.shared.v2.u32 	[_ZN6thrust24THRUST_300001_SM_1000_NS8cuda_cub4core6detail5shmemE+72], {%r1802, %r1803};
	mov.u32 	%r1805, %r1802;
	mov.u32 	%r1806, %r1803;
$L__BB25_76:
	setp.eq.s32 	%p331, %r1815, 0;
	bar.sync 	0;
	@%p331 bra 	$L__BB25_78;
	ld.shared.v2.u32 	{%r1381, %r1382}, [_ZN6thrust24THRUST_300001_SM_1000_NS8cuda_cub4core6detail5shmemE+72];
	add.s32 	%r131, %r1381, %r1805;
	setp.eq.s32 	%p332, %r1805, 0;
	selp.b32 	%r1383, %r1382, 0, %p332;
	add.s32 	%r1806, %r1383, %r1806;
	mov.u32 	%r1805, %r131;
$L__BB25_78:
	setp.ne.s32 	%p333, %r92, %r93;
	setp.ne.s32 	%p334, %r91, %r92;
	setp.ne.s32 	%p335, %r90, %r91;
	setp.ne.s32 	%p336, %r89, %r90;
	setp.ne.s32 	%p337, %r88, %r89;
	setp.ne.s32 	%p338, %r87, %r88;
	setp.ne.s32 	%p339, %r86, %r87;
	setp.ne.s32 	%p340, %r1801, %r86;
	selp.u32 	%r1384, 1, 0, %p340;
	add.s32 	%r135, %r1805, %r1384;
	selp.b32 	%r1385, 0, %r1806, %p340;
	add.s32 	%r136, %r1385, %r97;
	selp.u32 	%r1386, 1, 0, %p339;
	add.s32 	%r1387, %r1386, %r1384;
	add.s32 	%r137, %r1387, %r1805;
	selp.b32 	%r1388, 0, %r136, %p339;
	add.s32 	%r138, %r98, %r1388;
	selp.u32 	%r1389, 1, 0, %p338;
	add.s32 	%r139, %r137, %r1389;
	selp.b32 	%r1390, 0, %r138, %p338;
	add.s32 	%r140, %r99, %r1390;
	selp.u32 	%r1391, 1, 0, %p337;
	add.s32 	%r141, %r139, %r1391;
	selp.b32 	%r1392, 0, %r140, %p337;
	add.s32 	%r142, %r100, %r1392;
	selp.u32 	%r1393, 1, 0, %p336;
	add.s32 	%r143, %r141, %r1393;
	selp.b32 	%r1394, 0, %r142, %p336;
	add.s32 	%r144, %r101, %r1394;
	selp.u32 	%r1395, 1, 0, %p335;
	add.s32 	%r145, %r143, %r1395;
	selp.b32 	%r1396, 0, %r144, %p335;
	add.s32 	%r146, %r102, %r1396;
	selp.u32 	%r1397, 1, 0, %p334;
	add.s32 	%r147, %r145, %r1397;
	selp.b32 	%r1398, 0, %r146, %p334;
	add.s32 	%r148, %r103, %r1398;
	selp.u32 	%r1399, 1, 0, %p333;
	add.s32 	%r149, %r147, %r1399;
	selp.b32 	%r1400, 0, %r148, %p333;
	add.s32 	%r150, %r104, %r1400;
	ld.shared.u32 	%r151, [_ZN6thrust24THRUST_300001_SM_1000_NS8cuda_cub4core6detail5shmemE+116];
	ld.shared.u32 	%r152, [_ZN6thrust24THRUST_300001_SM_1000_NS8cuda_cub4core6detail5shmemE+100];
	setp.lt.s32 	%p341, %r151, 257;
	@%p341 bra 	$L__BB25_104;
	setp.eq.s32 	%p351, %r1801, %r86;
	bar.sync 	0;
	@%p351 bra 	$L__BB25_81;
	sub.s32 	%r1401, %r1805, %r152;
	shl.b32 	%r1402, %r1401, 3;
	mov.u32 	%r1403, _ZN6thrust24THRUST_300001_SM_1000_NS8cuda_cub4core6detail5shmemE;
	add.s32 	%r1404, %r1403, %r1402;
	st.shared.v2.u32 	[%r1404], {%r1801, %r1806};
$L__BB25_81:
	setp.eq.s32 	%p352, %r86, %r87;
	@%p352 bra 	$L__BB25_83;
	sub.s32 	%r1405, %r135, %r152;
	shl.b32 	%r1406, %r1405, 3;
	mov.u32 	%r1407, _ZN6thrust24THRUST_300001_SM_1000_NS8cuda_cub4core6detail5shmemE;
	add.s32 	%r1408, %r1407, %r1406;
	st.shared.v2.u32 	[%r1408], {%r86, %r136};
$L__BB25_83:
	setp.eq.s32 	%p353, %r87, %r88;
	@%p353 bra 	$L__BB25_85;
	sub.s32 	%r1409, %r137, %r152;
	shl.b32 	%r1410, %r1409, 3;
	mov.u32 	%r1411, _ZN6thrust24THRUST_300001_SM_1000_NS8cuda_cub4core6detail5shmemE;
	add.s32 	%r1412, %r1411, %r1410;
	st.shared.v2.u32 	[%r1412], {%r87, %r138};
$L__BB25_85:
	setp.eq.s32 	%p354, %r88, %r89;
	@%p354 bra 	$L__BB25_87;
	sub.s32 	%r1413, %r139, %r152;
	shl.b32 	%r1414, %r1413, 3;
	mov.u32 	%r1415, _ZN6thrust24THRUST_300001_SM_1000_NS8cuda_cub4core6detail5shmemE;
	add.s32 	%r1416, %r1415, %r1414;
	st.shared.v2.u32 	[%r1416], {%r88, %r140};
$L__BB25_87:
	setp.eq.s32 	%p355, %r89, %r90;
	@%p355 bra 	$L__BB25_89;
	sub.s32 	%r1417, %r141, %r152;
	shl.b32 	%r1418, %r1417, 3;
	mov.u32 	%r1419, _ZN6thrust24THRUST_300001_SM_1000_NS8cuda_cub4core6detail5shmemE;
	add.s32 	%r1420, %r1419, %r1418;
	st.shared.v2.u32 	[%r1420], {%r89, %r142};
$L__BB25_89:
	setp.eq.s32 	%p356, %r90, %r91;
	@%p356 bra 	$L__BB25_91;
	sub.s32 	%r1421, %r143, %r152;
	shl.b32 	%r1422, %r1421, 3;
	mov.u32 	%r1423, _ZN6thrust24THRUST_300001_SM_1000_NS8cuda_cub4core6detail5shmemE;
	add.s32 	%r1424, %r1423, %r1422;
	st.shared.v2.u32 	[%r1424], {%r90, %r144};
$L__BB25_91:
	setp.eq.s32 	%p357, %r91, %r92;
	@%p357 bra 	$L__BB25_93;
	sub.s32 	%r1425, %r145, %r152;
	shl.b32 	%r1426, %r1425, 3;
	mov.u32 	%r1427, _ZN6thrust24THRUST_300001_SM_1000_NS8cuda_cub4core6detail5shmemE;
	add.s32 	%r1428, %r1427, %r1426;
	st.shared.v2.u32 	[%r1428], {%r91, %r146};
$L__BB25_93:
	setp.eq.s32 	%p358, %r92, %r93;
	@%p358 bra 	$L__BB25_95;
	sub.s32 	%r1429, %r147, %r152;
	shl.b32 	%r1430, %r1429, 3;
	mov.u32 	%r1431, _ZN6thrust24THRUST_300001_SM_1000_NS8cuda_cub4core6detail5shmemE;
	add.s32 	%r1432, %r1431, %r1430;
	st.shared.v2.u32 	[%r1432], {%r92, %r148};
$L__BB25_95:
	setp.eq.s32 	%p359, %r93, %r94;
	@%p359 bra 	$L__BB25_97;
	sub.s32 	%r1433, %r149, %r152;
	shl.b32 	%r1434, %r1433, 3;
	mov.u32 	%r1435, _ZN6thrust24THRUST_300001_SM_1000_NS8cuda_cub4core6detail5shmemE;
	add.s32 	%r1436, %r1435, %r1434;
	st.shared.v2.u32 	[%r1436], {%r93, %r150};
$L__BB25_97:
	bar.sync 	0;
	setp.ge.s32 	%p360, %r1815, %r151;
	@%p360 bra 	$L__BB25_286;
	not.b32 	%r1437, %r1815;
	add.s32 	%r153, %r151, %r1437;
	and.b32  	%r1438, %r153, 768;
	setp.eq.s32 	%p361, %r1438, 768;
	@%p361 bra 	$L__BB25_101;
	shr.u32 	%r1439, %r153, 8;
	add.s32 	%r1440, %r1439, 1;
	and.b32  	%r1441, %r1440, 3;
	shl.b32 	%r1442, %r1815, 3;
	mov.u32 	%r1443, _ZN6thrust24THRUST_300001_SM_1000_NS8cuda_cub4core6detail5shmemE;
	add.s32 	%r1811, %r1443, %r1442;
	add.s32 	%r1810, %r1815, %r152;
	neg.s32 	%r1809, %r1441;
	shl.b32 	%r1444, %r1440, 8;
	and.b32  	%r1445, %r1444, 768;
	add.s32 	%r1815, %r1815, %r1445;
$L__BB25_100:
	.pragma "nounroll";
	mul.wide.s32 	%rd224, %r1810, 4;
	add.s64 	%rd225, %rd1, %rd224;
	add.s64 	%rd226, %rd2, %rd224;
	ld.shared.v2.u32 	{%r1446, %r1447}, [%r1811];
	st.global.u32 	[%rd226], %r1446;
	st.global.u32 	[%rd225], %r1447;
	add.s32 	%r1811, %r1811, 2048;
	add.s32 	%r1810, %r1810, 256;
	add.s32 	%r1809, %r1809, 1;
	setp.ne.s32 	%p362, %r1809, 0;
	@%p362 bra 	$L__BB25_100;
$L__BB25_101:
	setp.lt.u32 	%p363, %r153, 768;
	@%p363 bra 	$L__BB25_286;
	add.s64 	%rd24, %rd2, 2048;
	add.s32 	%r1814, %r1815, %r152;
	add.s64 	%rd25, %rd1, 2048;
	shl.b32 	%r1448, %r1815, 3;
	mov.u32 	%r1449, _ZN6thrust24THRUST_300001_SM_1000_NS8cuda_cub4core6detail5shmemE;
	add.s32 	%r1450, %r1448, %r1449;
	add.s32 	%r1813, %r1450, 4096;
$L__BB25_103:
	mul.wide.s32 	%rd227, %r1814, 4;
	add.s64 	%rd228, %rd24, %rd227;
	add.s64 	%rd229, %rd25, %rd227;
	ld.shared.v2.u32 	{%r1451, %r1452}, [%r1813+-4096];
	st.global.u32 	[%rd228+-2048], %r1451;
	st.global.u32 	[%rd229+-2048], %r1452;
	ld.shared.v2.u32 	{%r1453, %r1454}, [%r1813+-2048];
	st.global.u32 	[%rd228+-1024], %r1453;
	st.global.u32 	[%rd229+-1024], %r1454;
	ld.shared.v2.u32 	{%r1455, %r1456}, [%r1813];
	st.global.u32 	[%rd228], %r1455;
	st.global.u32 	[%rd229], %r1456;
	ld.shared.v2.u32 	{%r1457, %r1458}, [%r1813+2048];
	st.global.u32 	[%rd228+1024], %r1457;
	st.global.u32 	[%rd229+1024], %r1458;
	add.s32 	%r1815, %r1815, 1024;
	add.s32 	%r1814, %r1814, 1024;
	add.s32 	%r1813, %r1813, 8192;
	setp.lt.s32 	%p364, %r1815, %r151;
	@%p364 bra 	$L__BB25_103;
	bra.uni 	$L__BB25_286;
$L__BB25_104:
	setp.eq.s32 	%p342, %r1801, %r86;
	@%p342 bra 	$L__BB25_106;
	mul.wide.s32 	%rd197, %r1805, 4;
	add.s64 	%rd198, %rd2, %rd197;
	st.global.u32 	[%rd198], %r1801;
	add.s64 	%rd199, %rd1, %rd197;
	st.global.u32 	[%rd199], %r1806;
$L__BB25_106:
	setp.eq.s32 	%p343, %r86, %r87;
	@%p343 bra 	$L__BB25_108;
	mul.wide.s32 	%rd200, %r135, 4;
	add.s64 	%rd201, %rd2, %rd200;
	st.global.u32 	[%rd201], %r86;
	add.s64 	%rd202, %rd1, %rd200;
	st.global.u32 	[%rd202], %r136;
$L__BB25_108:
	setp.eq.s32 	%p344, %r87, %r88;
	@%p344 bra 	$L__BB25_110;
	mul.wide.s32 	%rd203, %r137, 4;
	add.s64 	%rd204, %rd2, %rd203;
	st.global.u32 	[%rd204], %r87;
	add.s64 	%rd205, %rd1, %rd203;
	st.global.u32 	[%rd205], %r138;
$L__BB25_110:
	setp.eq.s32 	%p345, %r88, %r89;
	@%p345 bra 	$L__BB25_112;
	mul.wide.s32 	%rd206, %r139, 4;
	add.s64 	%rd207, %rd2, %rd206;
	st.global.u32 	[%rd207], %r88;
	add.s64 	%rd208, %rd1, %rd206;
	st.global.u32 	[%rd208], %r140;
$L__BB25_112:
	setp.eq.s32 	%p346, %r89, %r90;
	@%p346 bra 	$L__BB25_114;
	mul.wide.s32 	%rd209, %r141, 4;
	add.s64 	%rd210, %rd2, %rd209;
	st.global.u32 	[%rd210], %r89;
	add.s64 	%rd211, %rd1, %rd209;
	st.global.u32 	[%rd211], %r142;
$L__BB25_114:
	setp.eq.s32 	%p347, %r90, %r91;
	@%p347 bra 	$L__BB25_116;
	mul.wide.s32 	%rd212, %r143, 4;
	add.s64 	%rd213, %rd2, %rd212;
	st.global.u32 	[%rd213], %r90;
	add.s64 	%rd214, %rd1, %rd212;
	st.global.u32 	[%rd214], %r144;
$L__BB25_116:
	setp.eq.s32 	%p348, %r91, %r92;
	@%p348 bra 	$L__BB25_118;
	mul.wide.s32 	%rd215, %r145, 4;
	add.s64 	%rd216, %rd2, %rd215;
	st.global.u32 	[%rd216], %r91;
	add.s64 	%rd217, %rd1, %rd215;
	st.global.u32 	[%rd217], %r146;
$L__BB25_118:
	setp.eq.s32 	%p349, %r92, %r93;
	@%p349 bra 	$L__BB25_120;
	mul.wide.s32 	%rd218, %r147, 4;
	add.s64 	%rd219, %rd2, %rd218;
	st.global.u32 	[%rd219], %r92;
	add.s64 	%rd220, %rd1, %rd218;
	st.global.u32 	[%rd220], %r148;
$L__BB25_120:
	setp.eq.s32 	%p350, %r93, %r94;
	@%p350 bra 	$L__BB25_286;
	mul.wide.s32 	%rd221, %r149, 4;
	add.s64 	%rd222, %rd2, %rd221;
	st.global.u32 	[%rd222], %r93;
	add.s64 	%rd223, %rd1, %rd221;
	st.global.u32 	[%rd223], %r150;
	bra.uni 	$L__BB25_286;
$L__BB25_122:
	setp.lt.s32 	%p13, %r4, 1;
	@%p13 bra 	$L__BB25_286;
	setp.ne.s32 	%p14, %r2, 0;
	@%p14 bra 	$L__BB25_194;
	mul.wide.u32 	%rd125, %r3, 4;
	add.s64 	%rd124, %rd51, %rd125;
	// begin inline asm
	ld.global.nc.u32 %r1824, [%rd124];
	// end inline asm
	mov.u32 	%r174, %tid.x;
	and.b32  	%r839, %r174, 31;
	and.b32  	%r840, %r174, 992;
	mul.lo.s32 	%r841, %r840, 9;
	or.b32  	%r175, %r841, %r839;
	setp.ge.u32 	%p166, %r175, %r4;
	mov.u32 	%r1816, %r1824;
	@%p166 bra 	$L__BB25_126;
	mul.wide.u32 	%rd127, %r175, 4;
	add.s64 	%rd126, %rd124, %rd127;
	// begin inline asm
	ld.global.nc.u32 %r1816, [%rd126];
	// end inline asm
$L__BB25_126:
	add.s32 	%r843, %r175, 32;
	setp.ge.u32 	%p167, %r843, %r4;
	shl.b32 	%r844, %r175, 2;
	cvt.u64.u32 	%rd128, %r844;
	add.s64 	%rd27, %rd124, %rd128;
	mov.u32 	%r1817, %r1824;
	@%p167 bra 	$L__BB25_128;
	add.s64 	%rd129, %rd27, 128;
	// begin inline asm
	ld.global.nc.u32 %r1817, [%rd129];
	// end inline asm
$L__BB25_128:
	add.s32 	%r846, %r175, 64;
	setp.ge.u32 	%p168, %r846, %r4;
	mov.u32 	%r1818, %r1824;
	@%p168 bra 	$L__BB25_130;
	add.s64 	%rd130, %rd27, 256;
	// begin inline asm
	ld.global.nc.u32 %r1818, [%rd130];
	// end inline asm
$L__BB25_130:
	add.s32 	%r848, %r175, 96;
	setp.ge.u32 	%p169, %r848, %r4;
	mov.u32 	%r1819, %r1824;
	@%p169 bra 	$L__BB25_132;
	add.s64 	%rd131, %rd27, 384;
	// begin inline asm
	ld.global.nc.u32 %r1819, [%rd131];
	// end inline asm
$L__BB25_132:
	add.s32 	%r850, %r175, 128;
	setp.ge.u32 	%p170, %r850, %r4;
	mov.u32 	%r1820, %r1824;
	@%p170 bra 	$L__BB25_134;
	add.s64 	%rd132, %rd27, 512;
	// begin inline asm
	ld.global.nc.u32 %r1820, [%rd132];
	// end inline asm
$L__BB25_134:
	add.s32 	%r852, %r175, 160;
	setp.ge.u32 	%p171, %r852, %r4;
	mov.u32 	%r1821, %r1824;
	@%p171 bra 	$L__BB25_136;
	add.s64 	%rd133, %rd27, 640;
	// begin inline asm
	ld.global.nc.u32 %r1821, [%rd133];
	// end inline asm
$L__BB25_136:
	add.s32 	%r854, %r175, 192;
	setp.ge.u32 	%p172, %r854, %r4;
	mov.u32 	%r1822, %r1824;
	@%p172 bra 	$L__BB25_138;
	add.s64 	%rd134, %rd27, 768;
	// begin inline asm
	ld.global.nc.u32 %r1822, [%rd134];
	// end inline asm
$L__BB25_138:
	add.s32 	%r856, %r175, 224;
	setp.ge.u32 	%p173, %r856, %r4;
	mov.u32 	%r1823, %r1824;
	@%p173 bra 	$L__BB25_140;
	add.s64 	%rd135, %rd27, 896;
	// begin inline asm
	ld.global.nc.u32 %r1823, [%rd135];
	// end inline asm
$L__BB25_140:
	add.s32 	%r858, %r175, 256;
	setp.ge.u32 	%p174, %r858, %r4;
	@%p174 bra 	$L__BB25_142;
	add.s64 	%rd136, %rd27, 1024;
	// begin inline asm
	ld.global.nc.u32 %r1824, [%rd136];
	// end inline asm
$L__BB25_142:
	// begin inline asm
	mov.u32 %r860, %laneid;
	// end inline asm
	shr.u32 	%r195, %r174, 5;
	mad.lo.s32 	%r863, %r195, 288, %r860;
	shl.b32 	%r864, %r863, 2;
	mov.u32 	%r865, _ZN6thrust24THRUST_300001_SM_1000_NS8cuda_cub4core6detail5shmemE;
	add.s32 	%r866, %r865, %r864;
	st.shared.u32 	[%r866], %r1816;
	st.shared.u32 	[%r866+128], %r1817;
	st.shared.u32 	[%r866+256], %r1818;
	st.shared.u32 	[%r866+384], %r1819;
	st.shared.u32 	[%r866+512], %r1820;
	st.shared.u32 	[%r866+640], %r1821;
	st.shared.u32 	[%r866+768], %r1822;
	st.shared.u32 	[%r866+896], %r1823;
	st.shared.u32 	[%r866+1024], %r1824;
	bar.warp.sync 	-1;
	shl.b32 	%r867, %r860, 5;
	add.s32 	%r868, %r866, %r867;
	ld.shared.u32 	%r196, [%r868];
	ld.shared.u32 	%r197, [%r868+4];
	ld.shared.u32 	%r198, [%r868+8];
	ld.shared.u32 	%r199, [%r868+12];
	ld.shared.u32 	%r200, [%r868+16];
	ld.shared.u32 	%r201, [%r868+20];
	ld.shared.u32 	%r202, [%r868+24];
	ld.shared.u32 	%r203, [%r868+28];
	ld.shared.u32 	%r204, [%r868+32];
	bar.sync 	0;
	st.shared.u32 	[%r866], %r1;
	st.shared.u32 	[%r866+128], %r1;
	st.shared.u32 	[%r866+256], %r1;
	st.shared.u32 	[%r866+384], %r1;
	st.shared.u32 	[%r866+512], %r1;
	st.shared.u32 	[%r866+640], %r1;
	st.shared.u32 	[%r866+768], %r1;
	st.shared.u32 	[%r866+896], %r1;
	st.shared.u32 	[%r866+1024], %r1;
	bar.warp.sync 	-1;
	ld.shared.u32 	%r205, [%r868];
	ld.shared.u32 	%r206, [%r868+4];
	ld.shared.u32 	%r207, [%r868+8];
	ld.shared.u32 	%r208, [%r868+12];
	ld.shared.u32 	%r209, [%r868+16];
	ld.shared.u32 	%r210, [%r868+20];
	ld.shared.u32 	%r211, [%r868+24];
	ld.shared.u32 	%r212, [%r868+28];
	ld.shared.u32 	%r213, [%r868+32];
	bar.sync 	0;
	shl.b32 	%r869, %r174, 2;
	add.s32 	%r870, %r865, %r869;
	add.s32 	%r214, %r870, 1148;
	st.shared.u32 	[%r870+1148], %r204;
	bar.sync 	0;
	setp.eq.s32 	%p175, %r174, 0;
	mov.b32 	%r1826, 1;
	@%p175 bra 	$L__BB25_144;
	ld.shared.u32 	%r1825, [%r214+-4];
	setp.ne.s32 	%p176, %r1825, %r196;
	selp.u32 	%r1826, 1, 0, %p176;
$L__BB25_144:
	setp.eq.s32 	%p177, %r174, 0;
	setp.ne.s32 	%p178, %r196, %r197;
	setp.ne.s32 	%p179, %r197, %r198;
	setp.ne.s32 	%p180, %r198, %r199;
	setp.ne.s32 	%p181, %r199, %r200;
	setp.ne.s32 	%p182, %r200, %r201;
	setp.ne.s32 	%p183, %r201, %r202;
	setp.ne.s32 	%p184, %r202, %r203;
	setp.ne.s32 	%p185, %r203, %r204;
	mul.lo.s32 	%r931, %r174, 9;
	setp.eq.s32 	%p186, %r931, %r4;
	selp.u32 	%r932, 1, 0, %p186;
	selp.b32 	%r933, %r932, %r1826, %p186;
	selp.b32 	%r219, %r932, %r933, %p177;
	add.s32 	%r934, %r931, 1;
	setp.eq.s32 	%p187, %r934, %r4;
	or.pred  	%p188, %p187, %p178;
	selp.u32 	%r935, 1, 0, %p188;
	add.s32 	%r936, %r931, 2;
	setp.eq.s32 	%p189, %r936, %r4;
	or.pred  	%p1, %p189, %p179;
	selp.u32 	%r937, 1, 0, %p1;
	add.s32 	%r938, %r931, 3;
	setp.eq.s32 	%p190, %r938, %r4;
	or.pred  	%p2, %p190, %p180;
	selp.u32 	%r939, 1, 0, %p2;
	add.s32 	%r940, %r931, 4;
	setp.eq.s32 	%p191, %r940, %r4;
	or.pred  	%p192, %p191, %p181;
	selp.u32 	%r941, 1, 0, %p192;
	add.s32 	%r942, %r931, 5;
	setp.eq.s32 	%p193, %r942, %r4;
	or.pred  	%p3, %p193, %p182;
	selp.u32 	%r943, 1, 0, %p3;
	add.s32 	%r944, %r931, 6;
	setp.eq.s32 	%p194, %r944, %r4;
	or.pred  	%p4, %p194, %p183;
	selp.u32 	%r945, 1, 0, %p4;
	add.s32 	%r946, %r931, 7;
	setp.eq.s32 	%p195, %r946, %r4;
	or.pred  	%p5, %p195, %p184;
	selp.u32 	%r947, 1, 0, %p5;
	add.s32 	%r948, %r931, 8;
	setp.eq.s32 	%p196, %r948, %r4;
	or.pred  	%p197, %p196, %p185;
	selp.u32 	%r949, 1, 0, %p197;
	add.s32 	%r950, %r219, %r935;
	selp.b32 	%r951, 0, %r205, %p188;
	add.s32 	%r952, %r206, %r951;
	add.s32 	%r953, %r950, %r937;
	selp.b32 	%r954, 0, %r952, %p1;
	add.s32 	%r955, %r207, %r954;
	add.s32 	%r956, %r953, %r939;
	selp.b32 	%r957, 0, %r955, %p2;
	add.s32 	%r958, %r208, %r957;
	add.s32 	%r959, %r956, %r941;
	selp.b32 	%r960, 0, %r958, %p192;
	add.s32 	%r961, %r209, %r960;
	add.s32 	%r962, %r959, %r943;
	selp.b32 	%r963, 0, %r961, %p3;
	add.s32 	%r964, %r210, %r963;
	add.s32 	%r965, %r962, %r945;
	selp.b32 	%r966, 0, %r964, %p4;
	add.s32 	%r967, %r211, %r966;
	add.s32 	%r968, %r965, %r947;
	selp.b32 	%r969, 0, %r967, %p5;
	add.s32 	%r970, %r212, %r969;
	add.s32 	%r872, %r968, %r949;
	selp.b32 	%r971, 0, %r970, %p197;
	add.s32 	%r877, %r213, %r971;
	mov.b32 	%r928, 1;
	mov.b32 	%r929, 0;
	mov.b32 	%r930, -1;
	// begin inline asm
	shfl.sync.up.b32 %r871, %r872, %r928, %r929, %r930;
	// end inline asm
	// begin inline asm
	shfl.sync.up.b32 %r876, %r877, %r928, %r929, %r930;
	// end inline asm
	setp.eq.s32 	%p198, %r872, 0;
	selp.b32 	%r972, %r876, 0, %p198;
	setp.lt.s32 	%p199, %r860, 1;
	selp.b32 	%r973, 0, %r871, %p199;
	add.s32 	%r882, %r973, %r872;
	selp.b32 	%r974, 0, %r972, %p199;
	add.s32 	%r887, %r974, %r877;
	mov.b32 	%r888, 2;
	// begin inline asm
	shfl.sync.up.b32 %r881, %r882, %r888, %r929, %r930;
	// end inline asm
	// begin inline asm
	shfl.sync.up.b32 %r886, %r887, %r888, %r929, %r930;
	// end inline asm
	setp.eq.s32 	%p200, %r882, 0;
	selp.b32 	%r975, %r886, 0, %p200;
	setp.lt.s32 	%p201, %r860, 2;
	selp.b32 	%r976, 0, %r881, %p201;
	add.s32 	%r892, %r976, %r882;
	selp.b32 	%r977, 0, %r975, %p201;
	add.s32 	%r897, %r977, %r887;
	mov.b32 	%r898, 4;
	// begin inline asm
	shfl.sync.up.b32 %r891, %r892, %r898, %r929, %r930;
	// end inline asm
	// begin inline asm
	shfl.sync.up.b32 %r896, %r897, %r898, %r929, %r930;
	// end inline asm
	setp.eq.s32 	%p202, %r892, 0;
	selp.b32 	%r978, %r896, 0, %p202;
	setp.lt.s32 	%p203, %r860, 4;
	selp.b32 	%r979, 0, %r891, %p203;
	add.s32 	%r902, %r979, %r892;
	selp.b32 	%r980, 0, %r978, %p203;
	add.s32 	%r907, %r980, %r897;
	mov.b32 	%r908, 8;
	// begin inline asm
	shfl.sync.up.b32 %r901, %r902, %r908, %r929, %r930;
	// end inline asm
	// begin inline asm
	shfl.sync.up.b32 %r906, %r907, %r908, %r929, %r930;
	// end inline asm
	setp.eq.s32 	%p204, %r902, 0;
	selp.b32 	%r981, %r906, 0, %p204;
	setp.lt.s32 	%p205, %r860, 8;
	selp.b32 	%r982, 0, %r901, %p205;
	add.s32 	%r912, %r982, %r902;
	selp.b32 	%r983, 0, %r981, %p205;
	add.s32 	%r917, %r983, %r907;
	mov.b32 	%r918, 16;
	// begin inline asm
	shfl.sync.up.b32 %r911, %r912, %r918, %r929, %r930;
	// end inline asm
	// begin inline asm
	shfl.sync.up.b32 %r916, %r917, %r918, %r929, %r930;
	// end inline asm
	setp.eq.s32 	%p206, %r912, 0;
	selp.b32 	%r984, %r916, 0, %p206;
	setp.lt.s32 	%p207, %r860, 16;
	selp.b32 	%r985, 0, %r911, %p207;
	add.s32 	%r922, %r985, %r912;
	selp.b32 	%r986, 0, %r984, %p207;
	add.s32 	%r927, %r986, %r917;
	// begin inline asm
	shfl.sync.up.b32 %r921, %r922, %r928, %r929, %r930;
	// end inline asm
	// begin inline asm
	shfl.sync.up.b32 %r926, %r927, %r928, %r929, %r930;
	// end inline asm
	setp.ne.s32 	%p208, %r860, 31;
	@%p208 bra 	$L__BB25_146;
	shl.b32 	%r987, %r195, 3;
	mov.u32 	%r988, _ZN6thrust24THRUST_300001_SM_1000_NS8cuda_cub4core6detail5shmemE;
	add.s32 	%r989, %r988, %r987;
	st.shared.v2.u32 	[%r989], {%r922, %r927};
$L__BB25_146:
	bar.sync 	0;
	ld.shared.v4.u32 	{%r224, %r990, %r225, %r991}, [_ZN6thrust24THRUST_300001_SM_1000_NS8cuda_cub4core6detail5shmemE];
	add.s32 	%r992, %r225, %r224;
	setp.eq.s32 	%p209, %r225, 0;
	selp.b32 	%r993, %r990, 0, %p209;
	add.s32 	%r994, %r993, %r991;
	setp.eq.s32 	%p210, %r195, 2;
	selp.b32 	%r995, %r992, %r224, %p210;
	selp.b32 	%r996, %r994, %r990, %p210;
	ld.shared.v4.u32 	{%r226, %r997, %r227, %r998}, [_ZN6thrust24THRUST_300001_SM_1000_NS8cuda_cub4core6detail5shmemE+16];
	add.s32 	%r999, %r226, %r992;
	setp.eq.s32 	%p211, %r226, 0;
	selp.b32 	%r1000, %r994, 0, %p211;
	add.s32 	%r1001, %r1000, %r997;
	setp.eq.s32 	%p212, %r195, 3;
	selp.b32 	%r1002, %r999, %r995, %p212;
	selp.b32 	%r1003, %r1001, %r996, %p212;
	add.s32 	%r1004, %r227, %r999;
	setp.eq.s32 	%p213, %r227, 0;
	selp.b32 	%r1005, %r1001, 0, %p213;
	add.s32 	%r1006, %r1005, %r998;
	setp.eq.s32 	%p214, %r195, 4;
	selp.b32 	%r1007, %r1004, %r1002, %p214;
	selp.b32 	%r1008, %r1006, %r1003, %p214;
	ld.shared.v4.u32 	{%r228, %r1009, %r229, %r1010}, [_ZN6thrust24THRUST_300001_SM_1000_NS8cuda_cub4core6detail5shmemE+32];
	add.s32 	%r1011, %r228, %r1004;
	setp.eq.s32 	%p215, %r228, 0;
	selp.b32 	%r1012, %r1006, 0, %p215;
	add.s32 	%r1013, %r1012, %r1009;
	setp.eq.s32 	%p216, %r195, 5;
	selp.b32 	%r1014, %r1011, %r1007, %p216;
	selp.b32 	%r1015, %r1013, %r1008, %p216;
	add.s32 	%r1016, %r229, %r1011;
	setp.eq.s32 	%p217, %r229, 0;
	selp.b32 	%r1017, %r1013, 0, %p217;
	add.s32 	%r1018, %r1017, %r1010;
	setp.eq.s32 	%p218, %r195, 6;
	selp.b32 	%r1019, %r1016, %r1014, %p218;
	selp.b32 	%r1020, %r1018, %r1015, %p218;
	ld.shared.v4.u32 	{%r230, %r1021, %r231, %r1022}, [_ZN6thrust24THRUST_300001_SM_1000_NS8cuda_cub4core6detail5shmemE+48];
	add.s32 	%r1023, %r230, %r1016;
	setp.eq.s32 	%p219, %r230, 0;
	selp.b32 	%r1024, %r1018, 0, %p219;
	add.s32 	%r1025, %r1024, %r1021;
	setp.eq.s32 	%p220, %r195, 7;
	selp.b32 	%r1026, %r1023, %r1019, %p220;
	selp.b32 	%r1027, %r1025, %r1020, %p220;
	add.s32 	%r1832, %r231, %r1023;
	setp.eq.s32 	%p221, %r231, 0;
	selp.b32 	%r1028, %r1025, 0, %p221;
	add.s32 	%r233, %r1028, %r1022;
	setp.lt.u32 	%p222, %r174, 32;
	selp.b32 	%r1029, 0, %r1026, %p222;
	selp.b32 	%r1030, 0, %r1027, %p222;
	setp.eq.s32 	%p223, %r921, 0;
	selp.b32 	%r1031, %r1030, 0, %p223;
	add.s32 	%r1032, %r1031, %r926;
	setp.eq.s32 	%p224, %r860, 0;
	selp.b32 	%r1033, 0, %r921, %p224;
	add.s32 	%r234, %r1029, %r1033;
	selp.b32 	%r235, %r1030, %r1032, %p224;
	add.s32 	%r236, %r234, %r219;
	setp.eq.s32 	%p225, %r219, 0;
	selp.b32 	%r1034, %r235, 0, %p225;
	add.s32 	%r237, %r1034, %r205;
	mul.lo.s32 	%r1035, %r174, 9;
	add.s32 	%r1036, %r1035, 1;
	setp.eq.s32 	%p226, %r1036, %r4;
	setp.ne.s32 	%p227, %r196, %r197;
	or.pred  	%p228, %p226, %p227;
	selp.u32 	%r1037, 1, 0, %p228;
	add.s32 	%r1038, %r219, %r1037;
	add.s32 	%r238, %r1038, %r234;
	selp.b32 	%r1039, 0, %r237, %p228;
	add.s32 	%r239, %r206, %r1039;
	selp.u32 	%r1040, 1, 0, %p1;
	add.s32 	%r240, %r238, %r1040;
	selp.b32 	%r1041, 0, %r239, %p1;
	add.s32 	%r241, %r207, %r1041;
	selp.u32 	%r1042, 1, 0, %p2;
	add.s32 	%r242, %r240, %r1042;
	selp.b32 	%r1043, 0, %r241, %p2;
	add.s32 	%r243, %r208, %r1043;
	add.s32 	%r1044, %r1035, 4;
	setp.eq.s32 	%p229, %r1044, %r4;
	setp.ne.s32 	%p230, %r199, %r200;
	or.pred  	%p231, %p229, %p230;
	selp.u32 	%r1045, 1, 0, %p231;
	add.s32 	%r244, %r242, %r1045;
	selp.b32 	%r1046, 0, %r243, %p231;
	add.s32 	%r245, %r209, %r1046;
	selp.u32 	%r1047, 1, 0, %p3;
	add.s32 	%r246, %r244, %r1047;
	selp.b32 	%r1048, 0, %r245, %p3;
	add.s32 	%r247, %r210, %r1048;
	selp.u32 	%r1049, 1, 0, %p4;
	add.s32 	%r248, %r246, %r1049;
	selp.b32 	%r1050, 0, %r247, %p4;
	add.s32 	%r249, %r211, %r1050;
	selp.u32 	%r1051, 1, 0, %p5;
	add.s32 	%r250, %r248, %r1051;
	selp.b32 	%r1052, 0, %r249, %p5;
	add.s32 	%r251, %r212, %r1052;
	setp.lt.s32 	%p232, %r1832, 257;
	@%p232 bra 	$L__BB25_172;
	bar.sync 	0;
	@%p225 bra 	$L__BB25_149;
	shl.b32 	%r1056, %r234, 3;
	mov.u32 	%r1057, _ZN6thrust24THRUST_300001_SM_1000_NS8cuda_cub4core6detail5shmemE;
	add.s32 	%r1058, %r1057, %r1056;
	st.shared.v2.u32 	[%r1058], {%r1825, %r235};
$L__BB25_149:
	mad.lo.s32 	%r1059, %r174, 9, 1;
	setp.ne.s32 	%p249, %r1059, %r4;
	setp.eq.s32 	%p250, %r196, %r197;
	and.pred  	%p251, %p249, %p250;
	@%p251 bra 	$L__BB25_151;
	shl.b32 	%r1060, %r236, 3;
	mov.u32 	%r1061, _ZN6thrust24THRUST_300001_SM_1000_NS8cuda_cub4core6detail5shmemE;
	add.s32 	%r1062, %r1061, %r1060;
	st.shared.v2.u32 	[%r1062], {%r196, %r237};
$L__BB25_151:
	not.pred 	%p252, %p1;
	@%p252 bra 	$L__BB25_153;
	shl.b32 	%r1063, %r238, 3;
	mov.u32 	%r1064, _ZN6thrust24THRUST_300001_SM_1000_NS8cuda_cub4core6detail5shmemE;
	add.s32 	%r1065, %r1064, %r1063;
	st.shared.v2.u32 	[%r1065], {%r197, %r239};
$L__BB25_153:
	not.pred 	%p253, %p2;
	@%p253 bra 	$L__BB25_155;
	shl.b32 	%r1066, %r240, 3;
	mov.u32 	%r1067, _ZN6thrust24THRUST_300001_SM_1000_NS8cuda_cub4core6detail5shmemE;
	add.s32 	%r1068, %r1067, %r1066;
	st.shared.v2.u32 	[%r1068], {%r198, %r241};
$L__BB25_155:
	mad.lo.s32 	%r1069, %r174, 9, 4;
	setp.ne.s32 	%p254, %r1069, %r4;
	setp.eq.s32 	%p255, %r199, %r200;
	and.pred  	%p256, %p254, %p255;
	@%p256 bra 	$L__BB25_157;
	shl.b32 	%r1070, %r242, 3;
	mov.u32 	%r1071, _ZN6thrust24THRUST_300001_SM_1000_NS8cuda_cub4core6detail5shmemE;
	add.s32 	%r1072, %r1071, %r1070;
	st.shared.v2.u32 	[%r1072], {%r199, %r243};
$L__BB25_157:
	not.pred 	%p257, %p3;
	@%p257 bra 	$L__BB25_159;
	shl.b32 	%r1073, %r244, 3;
	mov.u32 	%r1074, _ZN6thrust24THRUST_300001_SM_1000_NS8cuda_cub4core6detail5shmemE;
	add.s32 	%r1075, %r1074, %r1073;
	st.shared.v2.u32 	[%r1075], {%r200, %r245};
$L__BB25_159:
	not.pred 	%p258, %p4;
	@%p258 bra 	$L__BB25_161;
	shl.b32 	%r1076, %r246, 3;
	mov.u32 	%r1077, _ZN6thrust24THRUST_300001_SM_1000_NS8cuda_cub4core6detail5shmemE;
	add.s32 	%r1078, %r1077, %r1076;
	st.shared.v2.u32 	[%r1078], {%r201, %r247};
$L__BB25_161:
	not.pred 	%p259, %p5;
	@%p259 bra 	$L__BB25_163;
	shl.b32 	%r1079, %r248, 3;
	mov.u32 	%r1080, _ZN6thrust24THRUST_300001_SM_1000_NS8cuda_cub4core6detail5shmemE;
	add.s32 	%r1081, %r1080, %r1079;
	st.shared.v2.u32 	[%r1081], {%r202, %r249};
$L__BB25_163:
	mad.lo.s32 	%r1082, %r174, 9, 8;
	setp.ne.s32 	%p260, %r1082, %r4;
	setp.eq.s32 	%p261, %r203, %r204;
	and.pred  	%p262, %p260, %p261;
	@%p262 bra 	$L__BB25_165;
	shl.b32 	%r1083, %r250, 3;
	mov.u32 	%r1084, _ZN6thrust24THRUST_300001_SM_1000_NS8cuda_cub4core6detail5shmemE;
	add.s32 	%r1085, %r1084, %r1083;
	st.shared.v2.u32 	[%r1085], {%r203, %r251};
$L__BB25_165:
	bar.sync 	0;
	setp.ge.u32 	%p263, %r174, %r1832;
	@%p263 bra 	$L__BB25_190;
	add.s32 	%r1086, %r225, %r226;
	add.s32 	%r1087, %r1086, %r227;
	add.s32 	%r1088, %r1087, %r228;
	add.s32 	%r1089, %r1088, %r229;
	add.s32 	%r1090, %r1089, %r230;
	add.s32 	%r1091, %r1090, %r231;
	add.s32 	%r1092, %r1091, %r224;
	not.b32 	%r1093, %r174;
	add.s32 	%r252, %r1092, %r1093;
	and.b32  	%r1094, %r252, 768;
	setp.eq.s32 	%p264, %r1094, 768;
	mov.u32 	%r1831, %r174;
	@%p264 bra 	$L__BB25_169;
	shr.u32 	%r1095, %r252, 8;
	add.s32 	%r1096, %r1095, 1;
	and.b32  	%r1097, %r1096, 3;
	mul.wide.u32 	%rd164, %r174, 4;
	add.s64 	%rd286, %rd1, %rd164;
	add.s64 	%rd285, %rd2, %rd164;
	shl.b32 	%r1098, %r174, 3;
	mov.u32 	%r1099, _ZN6thrust24THRUST_300001_SM_1000_NS8cuda_cub4core6detail5shmemE;
	add.s32 	%r1828, %r1099, %r1098;
	neg.s32 	%r1827, %r1097;
	shl.b32 	%r1100, %r1096, 8;
	and.b32  	%r1101, %r1100, 768;
	add.s32 	%r1831, %r174, %r1101;
$L__BB25_168:
	.pragma "nounroll";
	ld.shared.v2.u32 	{%r1102, %r1103}, [%r1828];
	st.global.u32 	[%rd285], %r1102;
	st.global.u32 	[%rd286], %r1103;
	add.s64 	%rd286, %rd286, 1024;
	add.s64 	%rd285, %rd285, 1024;
	add.s32 	%r1828, %r1828, 2048;
	add.s32 	%r1827, %r1827, 1;
	setp.ne.s32 	%p265, %r1827, 0;
	@%p265 bra 	$L__BB25_168;
$L__BB25_169:
	setp.lt.u32 	%p266, %r252, 768;
	@%p266 bra 	$L__BB25_190;
	mul.wide.u32 	%rd165, %r1831, 4;
	add.s64 	%rd166, %rd165, 2048;
	add.s64 	%rd288, %rd2, %rd166;
	add.s64 	%rd287, %rd1, %rd166;
	shl.b32 	%r1104, %r1831, 3;
	mov.u32 	%r1105, _ZN6thrust24THRUST_300001_SM_1000_NS8cuda_cub4core6detail5shmemE;
	add.s32 	%r1106, %r1104, %r1105;
	add.s32 	%r1830, %r1106, 4096;
$L__BB25_171:
	ld.shared.v2.u32 	{%r1107, %r1108}, [%r1830+-4096];
	st.global.u32 	[%rd288+-2048], %r1107;
	st.global.u32 	[%rd287+-2048], %r1108;
	ld.shared.v2.u32 	{%r1109, %r1110}, [%r1830+-2048];
	st.global.u32 	[%rd288+-1024], %r1109;
	st.global.u32 	[%rd287+-1024], %r1110;
	ld.shared.v2.u32 	{%r1111, %r1112}, [%r1830];
	st.global.u32 	[%rd288], %r1111;
	st.global.u32 	[%rd287], %r1112;
	ld.shared.v2.u32 	{%r1113, %r1114}, [%r1830+2048];
	st.global.u32 	[%rd288+1024], %r1113;
	st.global.u32 	[%rd287+1024], %r1114;
	add.s32 	%r1831, %r1831, 1024;
	add.s64 	%rd288, %rd288, 4096;
	add.s64 	%rd287, %rd287, 4096;
	add.s32 	%r1830, %r1830, 8192;
	setp.lt.s32 	%p267, %r1831, %r1832;
	@%p267 bra 	$L__BB25_171;
	bra.uni 	$L__BB25_190;
$L__BB25_172:
	@%p225 bra 	$L__BB25_174;
	mul.wide.s32 	%rd137, %r234, 4;
	add.s64 	%rd138, %rd2, %rd137;
	st.global.u32 	[%rd138], %r1825;
	add.s64 	%rd139, %rd1, %rd137;
	st.global.u32 	[%rd139], %r235;
$L__BB25_174:
	mad.lo.s32 	%r1053, %r174, 9, 1;
	setp.ne.s32 	%p234, %r1053, %r4;
	setp.eq.s32 	%p235, %r196, %r197;
	and.pred  	%p236, %p234, %p235;
	@%p236 bra 	$L__BB25_176;
	mul.wide.s32 	%rd140, %r236, 4;
	add.s64 	%rd141, %rd2, %rd140;
	st.global.u32 	[%rd141], %r196;
	add.s64 	%rd142, %rd1, %rd140;
	st.global.u32 	[%rd142], %r237;
$L__BB25_176:
	not.pred 	%p237, %p1;
	@%p237 bra 	$L__BB25_178;
	mul.wide.s32 	%rd143, %r238, 4;
	add.s64 	%rd144, %rd2, %rd143;
	st.global.u32 	[%rd144], %r197;
	add.s64 	%rd145, %rd1, %rd143;
	st.global.u32 	[%rd145], %r239;
$L__BB25_178:
	not.pred 	%p238, %p2;
	@%p238 bra 	$L__BB25_180;
	mul.wide.s32 	%rd146, %r240, 4;
	add.s64 	%rd147, %rd2, %rd146;
	st.global.u32 	[%rd147], %r198;
	add.s64 	%rd148, %rd1, %rd146;
	st.global.u32 	[%rd148], %r241;
$L__BB25_180:
	mad.lo.s32 	%r1054, %r174, 9, 4;
	setp.ne.s32 	%p239, %r1054, %r4;
	setp.eq.s32 	%p240, %r199, %r200;
	and.pred  	%p241, %p239, %p240;
	@%p241 bra 	$L__BB25_182;
	mul.wide.s32 	%rd149, %r242, 4;
	add.s64 	%rd150, %rd2, %rd149;
	st.global.u32 	[%rd150], %r199;
	add.s64 	%rd151, %rd1, %rd149;
	st.global.u32 	[%rd151], %r243;
$L__BB25_182:
	not.pred 	%p242, %p3;
	@%p242 bra 	$L__BB25_184;
	mul.wide.s32 	%rd152, %r244, 4;
	add.s64 	%rd153, %rd2, %rd152;
	st.global.u32 	[%rd153], %r200;
	add.s64 	%rd154, %rd1, %rd152;
	st.global.u32 	[%rd154], %r245;
$L__BB25_184:
	not.pred 	%p243, %p4;
	@%p243 bra 	$L__BB25_186;
	mul.wide.s32 	%rd155, %r246, 4;
	add.s64 	%rd156, %rd2, %rd155;
	st.global.u32 	[%rd156], %r201;
	add.s64 	%rd157, %rd1, %rd155;
	st.global.u32 	[%rd157], %r247;
$L__BB25_186:
	not.pred 	%p244, %p5;
	@%p244 bra 	$L__BB25_188;
	mul.wide.s32 	%rd158, %r248, 4;
	add.s64 	%rd159, %rd2, %rd158;
	st.global.u32 	[%rd159], %r202;
	add.s64 	%rd160, %rd1, %rd158;
	st.global.u32 	[%rd160], %r249;
$L__BB25_188:
	mad.lo.s32 	%r1055, %r174, 9, 8;
	setp.ne.s32 	%p245, %r1055, %r4;
	setp.eq.s32 	%p246, %r203, %r204;
	and.pred  	%p247, %p245, %p246;
	@%p247 bra 	$L__BB25_190;
	mul.wide.s32 	%rd161, %r250, 4;
	add.s64 	%rd162, %rd2, %rd161;
	st.global.u32 	[%rd162], %r203;
	add.s64 	%rd163, %rd1, %rd161;
	st.global.u32 	[%rd163], %r251;
$L__BB25_190:
	setp.ne.s32 	%p268, %r174, 255;
	@%p268 bra 	$L__BB25_286;
	setp.ne.s32 	%p269, %r4, 2304;
	@%p269 bra 	$L__BB25_193;
	mul.wide.s32 	%rd167, %r1832, 4;
	add.s64 	%rd168, %rd2, %rd167;
	st.global.u32 	[%rd168], %r204;
	add.s64 	%rd169, %rd1, %rd167;
	st.global.u32 	[%rd169], %r233;
	add.s32 	%r1832, %r1832, 1;
$L__BB25_193:
	ld.param.u64 	%rd279, [_ZN6thrust24THRUST_300001_SM_1000_NS8cuda_cub4core6detail13_kernel_agentINS1_15__reduce_by_key16ReduceByKeyAgentIPiNS0_17constant_iteratorIiNS0_11use_defaultES9_EES7_S7_N4cuda3std3__48equal_toIiEENSD_4plusIiEES7_iEEJS7_SA_S7_S7_S7_N3cub18CUB_300001_SM_100024ReduceByKeyScanTileStateIiiLb1EEESF_SH_iiEEEvDpT0__param_4];
	cvta.to.global.u64 	%rd170, %rd279;
	st.global.u32 	[%rd170], %r1832;
	bra.uni 	$L__BB25_286;
$L__BB25_194:
	mul.wide.u32 	%rd56, %r3, 4;
	add.s64 	%rd55, %rd51, %rd56;
	// begin inline asm
	ld.global.nc.u32 %r1841, [%rd55];
	// end inline asm
	mov.u32 	%r269, %tid.x;
	and.b32  	%r387, %r269, 31;
	and.b32  	%r388, %r269, 992;
	mul.lo.s32 	%r389, %r388, 9;
	or.b32  	%r270, %r389, %r387;
	setp.ge.u32 	%p15, %r270, %r4;
	mov.u32 	%r1833, %r1841;
	@%p15 bra 	$L__BB25_196;
	add.s32 	%r391, %r270, %r3;
	mul.wide.u32 	%rd58, %r391, 4;
	add.s64 	%rd57, %rd51, %rd58;
	// begin inline asm
	ld.global.nc.u32 %r1833, [%rd57];
	// end inline asm
$L__BB25_196:
	add.s32 	%r392, %r270, 32;
	setp.ge.u32 	%p16, %r392, %r4;
	shl.b32 	%r393, %r270, 2;
	cvt.u64.u32 	%rd59, %r393;
	add.s64 	%rd41, %rd55, %rd59;
	mov.u32 	%r1834, %r1841;
	@%p16 bra 	$L__BB25_198;
	add.s64 	%rd60, %rd41, 128;
	// begin inline asm
	ld.global.nc.u32 %r1834, [%rd60];
	// end inline asm
$L__BB25_198:
	add.s32 	%r395, %r270, 64;
	setp.ge.u32 	%p17, %r395, %r4;
	mov.u32 	%r1835, %r1841;
	@%p17 bra 	$L__BB25_200;
	add.s64 	%rd61, %rd41, 256;
	// begin inline asm
	ld.global.nc.u32 %r1835, [%rd61];
	// end inline asm
$L__BB25_200:
	add.s32 	%r397, %r270, 96;
	setp.ge.u32 	%p18, %r397, %r4;
	mov.u32 	%r1836, %r1841;
	@%p18 bra 	$L__BB25_202;
	add.s64 	%rd62, %rd41, 384;
	// begin inline asm
	ld.global.nc.u32 %r1836, [%rd62];
	// end inline asm
$L__BB25_202:
	add.s32 	%r399, %r270, 128;
	setp.ge.u32 	%p19, %r399, %r4;
	mov.u32 	%r1837, %r1841;
	@%p19 bra 	$L__BB25_204;
	add.s64 	%rd63, %rd41, 512;
	// begin inline asm
	ld.global.nc.u32 %r1837, [%rd63];
	// end inline asm
$L__BB25_204:
	add.s32 	%r401, %r270, 160;
	setp.ge.u32 	%p20, %r401, %r4;
	mov.u32 	%r1838, %r1841;
	@%p20 bra 	$L__BB25_206;
	add.s64 	%rd64, %rd41, 640;
	// begin inline asm
	ld.global.nc.u32 %r1838, [%rd64];
	// end inline asm
$L__BB25_206:
	add.s32 	%r403, %r270, 192;
	setp.ge.u32 	%p21, %r403, %r4;
	mov.u32 	%r1839, %r1841;
	@%p21 bra 	$L__BB25_208;
	add.s64 	%rd65, %rd41, 768;
	// begin inline asm
	ld.global.nc.u32 %r1839, [%rd65];
	// end inline asm
$L__BB25_208:
	add.s32 	%r405, %r270, 224;
	setp.ge.u32 	%p22, %r405, %r4;
	mov.u32 	%r1840, %r1841;
	@%p22 bra 	$L__BB25_210;
	add.s64 	%rd66, %rd41, 896;
	// begin inline asm
	ld.global.nc.u32 %r1840, [%rd66];
	// end inline asm
$L__BB25_210:
	add.s32 	%r407, %r270, 256;
	setp.ge.u32 	%p23, %r407, %r4;
	@%p23 bra 	$L__BB25_212;
	add.s64 	%rd67, %rd41, 1024;
	// begin inline asm
	ld.global.nc.u32 %r1841, [%rd67];
	// end inline asm
$L__BB25_212:
	// begin inline asm
	mov.u32 %r409, %laneid;
	// end inline asm
	shr.u32 	%r290, %r269, 5;
	mad.lo.s32 	%r411, %r290, 288, %r409;
	shl.b32 	%r412, %r411, 2;
	mov.u32 	%r413, _ZN6thrust24THRUST_300001_SM_1000_NS8cuda_cub4core6detail5shmemE;
	add.s32 	%r291, %r413, %r412;
	st.shared.u32 	[%r291], %r1833;
	st.shared.u32 	[%r291+128], %r1834;
	st.shared.u32 	[%r291+256], %r1835;
	st.shared.u32 	[%r291+384], %r1836;
	st.shared.u32 	[%r291+512], %r1837;
	st.shared.u32 	[%r291+640], %r1838;
	st.shared.u32 	[%r291+768], %r1839;
	st.shared.u32 	[%r291+896], %r1840;
	st.shared.u32 	[%r291+1024], %r1841;
	bar.warp.sync 	-1;
	shl.b32 	%r414, %r409, 5;
	add.s32 	%r292, %r291, %r414;
	ld.shared.u32 	%r293, [%r292];
	ld.shared.u32 	%r294, [%r292+4];
	ld.shared.u32 	%r295, [%r292+8];
	ld.shared.u32 	%r296, [%r292+12];
	ld.shared.u32 	%r297, [%r292+16];
	ld.shared.u32 	%r298, [%r292+20];
	ld.shared.u32 	%r299, [%r292+24];
	ld.shared.u32 	%r300, [%r292+28];
	ld.shared.u32 	%r301, [%r292+32];
	setp.ne.s32 	%p24, %r269, 0;
	mov.b32 	%r1843, 0;
	@%p24 bra 	$L__BB25_214;
	add.s64 	%rd68, %rd55, -4;
	// begin inline asm
	ld.global.nc.u32 %r1843, [%rd68];
	// end inline asm
$L__BB25_214:
	setp.eq.s32 	%p25, %r269, 0;
	bar.sync 	0;
	st.shared.u32 	[%r291], %r1;
	st.shared.u32 	[%r291+128], %r1;
	st.shared.u32 	[%r291+256], %r1;
	st.shared.u32 	[%r291+384], %r1;
	st.shared.u32 	[%r291+512], %r1;
	st.shared.u32 	[%r291+640], %r1;
	st.shared.u32 	[%r291+768], %r1;
	st.shared.u32 	[%r291+896], %r1;
	st.shared.u32 	[%r291+1024], %r1;
	bar.warp.sync 	-1;
	ld.shared.u32 	%r304, [%r292];
	ld.shared.u32 	%r305, [%r292+4];
	ld.shared.u32 	%r306, [%r292+8];
	ld.shared.u32 	%r307, [%r292+12];
	ld.shared.u32 	%r308, [%r292+16];
	ld.shared.u32 	%r309, [%r292+20];
	ld.shared.u32 	%r310, [%r292+24];
	ld.shared.u32 	%r311, [%r292+28];
	ld.shared.u32 	%r312, [%r292+32];
	bar.sync 	0;
	shl.b32 	%r416, %r269, 2;
	add.s32 	%r418, %r413, %r416;
	add.s32 	%r313, %r418, 1148;
	st.shared.u32 	[%r418+1148], %r301;
	bar.sync 	0;
	@%p25 bra 	$L__BB25_216;
	ld.shared.u32 	%r1843, [%r313+-4];
$L__BB25_216:
	setp.ne.s32 	%p26, %r1843, %r293;
	setp.ne.s32 	%p27, %r293, %r294;
	setp.ne.s32 	%p28, %r294, %r295;
	setp.ne.s32 	%p29, %r295, %r296;
	setp.ne.s32 	%p30, %r296, %r297;
	setp.ne.s32 	%p31, %r297, %r298;
	setp.ne.s32 	%p32, %r298, %r299;
	setp.ne.s32 	%p33, %r299, %r300;
	setp.ne.s32 	%p34, %r300, %r301;
	mul.lo.s32 	%r479, %r269, 9;
	setp.eq.s32 	%p35, %r479, %r4;
	or.pred  	%p36, %p35, %p26;
	selp.u32 	%r480, 1, 0, %p36;
	add.s32 	%r481, %r479, 1;
	setp.eq.s32 	%p37, %r481, %r4;
	or.pred  	%p6, %p37, %p27;
	selp.u32 	%r482, 1, 0, %p6;
	add.s32 	%r483, %r479, 2;
	setp.eq.s32 	%p38, %r483, %r4;
	or.pred  	%p7, %p38, %p28;
	selp.u32 	%r484, 1, 0, %p7;
	add.s32 	%r485, %r479, 3;
	setp.eq.s32 	%p39, %r485, %r4;
	or.pred  	%p40, %p39, %p29;
	selp.u32 	%r486, 1, 0, %p40;
	add.s32 	%r487, %r479, 4;
	setp.eq.s32 	%p41, %r487, %r4;
	or.pred  	%p42, %p41, %p30;
	selp.u32 	%r488, 1, 0, %p42;
	add.s32 	%r489, %r479, 5;
	setp.eq.s32 	%p43, %r489, %r4;
	or.pred  	%p44, %p43, %p31;
	selp.u32 	%r490, 1, 0, %p44;
	add.s32 	%r491, %r479, 6;
	setp.eq.s32 	%p45, %r491, %r4;
	or.pred  	%p8, %p45, %p32;
	selp.u32 	%r492, 1, 0, %p8;
	add.s32 	%r493, %r479, 7;
	setp.eq.s32 	%p46, %r493, %r4;
	or.pred  	%p47, %p46, %p33;
	selp.u32 	%r494, 1, 0, %p47;
	add.s32 	%r495, %r479, 8;
	setp.eq.s32 	%p48, %r495, %r4;
	or.pred  	%p49, %p48, %p34;
	selp.u32 	%r496, 1, 0, %p49;
	add.s32 	%r497, %r482, %r480;
	selp.b32 	%r498, 0, %r304, %p6;
	add.s32 	%r499, %r305, %r498;
	add.s32 	%r500, %r497, %r484;
	selp.b32 	%r501, 0, %r499, %p7;
	add.s32 	%r502, %r306, %r501;
	add.s32 	%r503, %r500, %r486;
	selp.b32 	%r504, 0, %r502, %p40;
	add.s32 	%r505, %r307, %r504;
	add.s32 	%r506, %r503, %r488;
	selp.b32 	%r507, 0, %r505, %p42;
	add.s32 	%r508, %r308, %r507;
	add.s32 	%r509, %r506, %r490;
	selp.b32 	%r510, 0, %r508, %p44;
	add.s32 	%r511, %r309, %r510;
	add.s32 	%r512, %r509, %r492;
	selp.b32 	%r513, 0, %r511, %p8;
	add.s32 	%r514, %r310, %r513;
	add.s32 	%r316, %r512, %r494;
	selp.b32 	%r515, 0, %r514, %p47;
	add.s32 	%r516, %r311, %r515;
	add.s32 	%r420, %r316, %r496;
	selp.b32 	%r517, 0, %r516, %p49;
	add.s32 	%r425, %r312, %r517;
	mov.b32 	%r476, 1;
	mov.b32 	%r477, 0;
	mov.b32 	%r478, -1;
	// begin inline asm
	shfl.sync.up.b32 %r419, %r420, %r476, %r477, %r478;
	// end inline asm
	// begin inline asm
	shfl.sync.up.b32 %r424, %r425, %r476, %r477, %r478;
	// end inline asm
	setp.eq.s32 	%p50, %r420, 0;
	selp.b32 	%r518, %r424, 0, %p50;
	setp.lt.s32 	%p51, %r409, 1;
	selp.b32 	%r519, 0, %r419, %p51;
	add.s32 	%r430, %r519, %r420;
	selp.b32 	%r520, 0, %r518, %p51;
	add.s32 	%r435, %r520, %r425;
	mov.b32 	%r436, 2;
	// begin inline asm
	shfl.sync.up.b32 %r429, %r430, %r436, %r477, %r478;
	// end inline asm
	// begin inline asm
	shfl.sync.up.b32 %r434, %r435, %r436, %r477, %r478;
	// end inline asm
	setp.eq.s32 	%p52, %r430, 0;
	selp.b32 	%r521, %r434, 0, %p52;
	setp.lt.s32 	%p53, %r409, 2;
	selp.b32 	%r522, 0, %r429, %p53;
	add.s32 	%r440, %r522, %r430;
	selp.b32 	%r523, 0, %r521, %p53;
	add.s32 	%r445, %r523, %r435;
	mov.b32 	%r446, 4;
	// begin inline asm
	shfl.sync.up.b32 %r439, %r440, %r446, %r477, %r478;
	// end inline asm
	// begin inline asm
	shfl.sync.up.b32 %r444, %r445, %r446, %r477, %r478;
	// end inline asm
	setp.eq.s32 	%p54, %r440, 0;
	selp.b32 	%r524, %r444, 0, %p54;
	setp.lt.s32 	%p55, %r409, 4;
	selp.b32 	%r525, 0, %r439, %p55;
	add.s32 	%r450, %r525, %r440;
	selp.b32 	%r526, 0, %r524, %p55;
	add.s32 	%r455, %r526, %r445;
	mov.b32 	%r456, 8;
	// begin inline asm
	shfl.sync.up.b32 %r449, %r450, %r456, %r477, %r478;
	// end inline asm
	// begin inline asm
	shfl.sync.up.b32 %r454, %r455, %r456, %r477, %r478;
	// end inline asm
	setp.eq.s32 	%p56, %r450, 0;
	selp.b32 	%r527, %r454, 0, %p56;
	setp.lt.s32 	%p57, %r409, 8;
	selp.b32 	%r528, 0, %r449, %p57;
	add.s32 	%r460, %r528, %r450;
	selp.b32 	%r529, 0, %r527, %p57;
	add.s32 	%r465, %r529, %r455;
	mov.b32 	%r466, 16;
	// begin inline asm
	shfl.sync.up.b32 %r459, %r460, %r466, %r477, %r478;
	// end inline asm
	// begin inline asm
	shfl.sync.up.b32 %r464, %r465, %r466, %r477, %r478;
	// end inline asm
	setp.eq.s32 	%p58, %r460, 0;
	selp.b32 	%r530, %r464, 0, %p58;
	setp.lt.s32 	%p59, %r409, 16;
	selp.b32 	%r531, 0, %r459, %p59;
	add.s32 	%r470, %r531, %r460;
	selp.b32 	%r532, 0, %r530, %p59;
	add.s32 	%r475, %r532, %r465;
	// begin inline asm
	shfl.sync.up.b32 %r1847, %r470, %r476, %r477, %r478;
	// end inline asm
	// begin inline asm
	shfl.sync.up.b32 %r1848, %r475, %r476, %r477, %r478;
	// end inline asm
	setp.ne.s32 	%p60, %r409, 31;
	@%p60 bra 	$L__BB25_218;
	shl.b32 	%r533, %r290, 3;
	mov.u32 	%r534, _ZN6thrust24THRUST_300001_SM_1000_NS8cuda_cub4core6detail5shmemE;
	add.s32 	%r535, %r534, %r533;
	st.shared.v2.u32 	[%r535], {%r470, %r475};
$L__BB25_218:
	bar.sync 	0;
	ld.shared.v4.u32 	{%r536, %r537, %r538, %r539}, [_ZN6thrust24THRUST_300001_SM_1000_NS8cuda_cub4core6detail5shmemE];
	add.s32 	%r540, %r538, %r536;
	setp.eq.s32 	%p61, %r538, 0;
	selp.b32 	%r541, %r537, 0, %p61;
	add.s32 	%r542, %r541, %r539;
	setp.eq.s32 	%p62, %r290, 2;
	selp.b32 	%r543, %r540, %r536, %p62;
	selp.b32 	%r544, %r542, %r537, %p62;
	ld.shared.v4.u32 	{%r545, %r546, %r547, %r548}, [_ZN6thrust24THRUST_300001_SM_1000_NS8cuda_cub4core6detail5shmemE+16];
	add.s32 	%r549, %r545, %r540;
	setp.eq.s32 	%p63, %r545, 0;
	selp.b32 	%r550, %r542, 0, %p63;
	add.s32 	%r551, %r550, %r546;
	setp.eq.s32 	%p64, %r290, 3;
	selp.b32 	%r552, %r549, %r543, %p64;
	selp.b32 	%r553, %r551, %r544, %p64;
	add.s32 	%r554, %r547, %r549;
	setp.eq.s32 	%p65, %r547, 0;
	selp.b32 	%r555, %r551, 0, %p65;
	add.s32 	%r556, %r555, %r548;
	setp.eq.s32 	%p66, %r290, 4;
	selp.b32 	%r557, %r554, %r552, %p66;
	selp.b32 	%r558, %r556, %r553, %p66;
	ld.shared.v4.u32 	{%r559, %r560, %r561, %r562}, [_ZN6thrust24THRUST_300001_SM_1000_NS8cuda_cub4core6detail5shmemE+32];
	add.s32 	%r563, %r559, %r554;
	setp.eq.s32 	%p67, %r559, 0;
	selp.b32 	%r564, %r556, 0, %p67;
	add.s32 	%r565, %r564, %r560;
	setp.eq.s32 	%p68, %r290, 5;
	selp.b32 	%r566, %r563, %r557, %p68;
	selp.b32 	%r567, %r565, %r558, %p68;
	add.s32 	%r568, %r561, %r563;
	setp.eq.s32 	%p69, %r561, 0;
	selp.b32 	%r569, %r565, 0, %p69;
	add.s32 	%r570, %r569, %r562;
	setp.eq.s32 	%p70, %r290, 6;
	selp.b32 	%r571, %r568, %r566, %p70;
	selp.b32 	%r572, %r570, %r567, %p70;
	ld.shared.v4.u32 	{%r573, %r574, %r575, %r576}, [_ZN6thrust24THRUST_300001_SM_1000_NS8cuda_cub4core6detail5shmemE+48];
	add.s32 	%r577, %r573, %r568;
	setp.eq.s32 	%p71, %r573, 0;
	selp.b32 	%r578, %r570, 0, %p71;
	add.s32 	%r579, %r578, %r574;
	setp.eq.s32 	%p72, %r290, 7;
	selp.b32 	%r321, %r577, %r571, %p72;
	selp.b32 	%r322, %r579, %r572, %p72;
	add.s32 	%r323, %r575, %r577;
	setp.eq.s32 	%p73, %r575, 0;
	selp.b32 	%r580, %r579, 0, %p73;
	add.s32 	%r324, %r580, %r576;
	setp.lt.u32 	%p74, %r269, 32;
	@%p74 bra 	$L__BB25_220;
	setp.eq.s32 	%p75, %r1847, 0;
	selp.b32 	%r581, %r322, 0, %p75;
	add.s32 	%r582, %r581, %r1848;
	setp.eq.s32 	%p76, %r409, 0;
	selp.b32 	%r583, 0, %r1847, %p76;
	add.s32 	%r1847, %r321, %r583;
	selp.b32 	%r1848, %r322, %r582, %p76;
	bra.uni 	$L__BB25_236;
$L__BB25_220:
	setp.ne.s32 	%p77, %r269, 0;
	mul.wide.u32 	%rd69, %r2, 16;
	add.s64 	%rd42, %rd3, %rd69;
	@%p77 bra 	$L__BB25_222;
	st.shared.u32 	[_ZN6thrust24THRUST_300001_SM_1000_NS8cuda_cub4core6detail5shmemE+116], %r323;
	st.shared.u32 	[_ZN6thrust24THRUST_300001_SM_1000_NS8cuda_cub4core6detail5shmemE+120], %r324;
	mov.b64 	%rd71, {%r323, %r324};
	add.s64 	%rd70, %rd42, 512;
	mov.b64 	%rd72, 100;
	// begin inline asm
	st.relaxed.gpu.v2.u64 [%rd70], {%rd71, %rd72};
	// end inline asm
$L__BB25_222:
	mov.u32 	%r584, %nctaid.x;
	setp.gt.u32 	%p78, %r584, 499;
	@%p78 bra 	$L__BB25_224;
	membar.cta;
	bra.uni 	$L__BB25_225;
$L__BB25_224:
	mov.b32 	%r585, 450;
	// begin inline asm
	nanosleep.u32 %r585;
	// end inline asm
$L__BB25_225:
	mul.wide.u32 	%rd76, %r269, 16;
	xor.b64  	%rd77, %rd76, -16;
	add.s64 	%rd78, %rd42, %rd77;
	add.s64 	%rd75, %rd78, 512;
$L__BB25_226:
	// begin inline asm
	ld.relaxed.gpu.v2.u64 {%rd73, %rd289}, [%rd75];
	// end inline asm
	setp.eq.s64 	%p79, %rd289, 99;
	mov.b32 	%r586, -1;
	vote.sync.any.pred 	%p80, %p79, %r586;
	@%p80 bra 	$L__BB25_226;
	mov.b64 	{%r590, %r595}, %rd73;
	setp.eq.s64 	%p81, %rd289, 101;
	mov.b32 	%r638, -1;
	vote.sync.ballot.b32 	%r639, %p81, %r638;
	// begin inline asm
	mov.u32 %r588, %lanemask_ge;
	// end inline asm
	and.b32  	%r640, %r639, %r588;
	or.b32  	%r641, %r640, -2147483648;
	add.s32 	%r642, %r641, -1;
	not.b32 	%r643, %r641;
	and.b32  	%r644, %r643, %r642;
	popc.b32 	%r592, %r644;
	mov.b32 	%r596, 1;
	// begin inline asm
	shfl.sync.down.b32 %r589, %r590, %r596, %r592, %r638;
	// end inline asm
	// begin inline asm
	shfl.sync.down.b32 %r594, %r595, %r596, %r592, %r638;
	// end inline asm
	setp.lt.s32 	%p83, %r409, %r592;
	setp.eq.s32 	%p84, %r590, 0;
	selp.b32 	%r645, %r589, 0, %p83;
	add.s32 	%r600, %r645, %r590;
	selp.b32 	%r646, %r594, 0, %p84;
	selp.b32 	%r647, %r646, 0, %p83;
	add.s32 	%r605, %r647, %r595;
	mov.b32 	%r606, 2;
	// begin inline asm
	shfl.sync.down.b32 %r599, %r600, %r606, %r592, %r638;
	// end inline asm
	// begin inline asm
	shfl.sync.down.b32 %r604, %r605, %r606, %r592, %r638;
	// end inline asm
	add.s32 	%r648, %r409, 2;
	setp.gt.s32 	%p85, %r648, %r592;
	setp.eq.s32 	%p86, %r600, 0;
	selp.b32 	%r649, %r604, 0, %p86;
	selp.b32 	%r650, 0, %r599, %p85;
	add.s32 	%r610, %r600, %r650;
	selp.b32 	%r651, 0, %r649, %p85;
	add.s32 	%r615, %r651, %r605;
	mov.b32 	%r616, 4;
	// begin inline asm
	shfl.sync.down.b32 %r609, %r610, %r616, %r592, %r638;
	// end inline asm
	// begin inline asm
	shfl.sync.down.b32 %r614, %r615, %r616, %r592, %r638;
	// end inline asm
	add.s32 	%r652, %r409, 4;
	setp.gt.s32 	%p87, %r652, %r592;
	setp.eq.s32 	%p88, %r610, 0;
	selp.b32 	%r653, %r614, 0, %p88;
	selp.b32 	%r654, 0, %r609, %p87;
	add.s32 	%r620, %r610, %r654;
	selp.b32 	%r655, 0, %r653, %p87;
	add.s32 	%r625, %r615, %r655;
	mov.b32 	%r626, 8;
	// begin inline asm
	shfl.sync.down.b32 %r619, %r620, %r626, %r592, %r638;
	// end inline asm
	// begin inline asm
	shfl.sync.down.b32 %r624, %r625, %r626, %r592, %r638;
	// end inline asm
	add.s32 	%r656, %r409, 8;
	setp.gt.s32 	%p89, %r656, %r592;
	setp.eq.s32 	%p90, %r620, 0;
	selp.b32 	%r657, %r624, 0, %p90;
	selp.b32 	%r658, 0, %r619, %p89;
	add.s32 	%r630, %r620, %r658;
	selp.b32 	%r659, 0, %r657, %p89;
	add.s32 	%r635, %r625, %r659;
	mov.b32 	%r636, 16;
	// begin inline asm
	shfl.sync.down.b32 %r629, %r630, %r636, %r592, %r638;
	// end inline asm
	// begin inline asm
	shfl.sync.down.b32 %r634, %r635, %r636, %r592, %r638;
	// end inline asm
	add.s32 	%r660, %r409, 16;
	setp.gt.s32 	%p91, %r660, %r592;
	setp.eq.s32 	%p92, %r630, 0;
	selp.b32 	%r661, %r634, 0, %p92;
	selp.b32 	%r662, 0, %r629, %p91;
	add.s32 	%r1844, %r662, %r630;
	selp.b32 	%r663, 0, %r661, %p91;
	add.s32 	%r1845, %r635, %r663;
	not.b32 	%r664, %r269;
	add.s32 	%r1846, %r2, %r664;
	add.s64 	%rd45, %rd3, 512;
$L__BB25_228:
	setp.ne.s64 	%p93, %rd289, 101;
	mov.b32 	%r665, -1;
	vote.sync.all.pred 	%p94, %p93, %r665;
	not.pred 	%p95, %p94;
	@%p95 bra 	$L__BB25_232;
	mul.wide.s32 	%rd122, %r1846, 16;
	add.s64 	%rd123, %rd45, %rd122;
	add.s64 	%rd121, %rd123, -512;
$L__BB25_230:
	// begin inline asm
	ld.relaxed.gpu.v2.u64 {%rd119, %rd289}, [%rd121];
	// end inline asm
	setp.eq.s64 	%p151, %rd289, 99;
	mov.b32 	%r758, -1;
	vote.sync.any.pred 	%p152, %p151, %r758;
	@%p152 bra 	$L__BB25_230;
	mov.b64 	{%r761, %r766}, %rd119;
	setp.eq.s64 	%p153, %rd289, 101;
	mov.b32 	%r809, -1;
	vote.sync.ballot.b32 	%r810, %p153, %r809;
	and.b32  	%r811, %r810, %r588;
	or.b32  	%r812, %r811, -2147483648;
	add.s32 	%r813, %r812, -1;
	not.b32 	%r814, %r812;
	and.b32  	%r815, %r814, %r813;
	popc.b32 	%r763, %r815;
	mov.b32 	%r767, 1;
	// begin inline asm
	shfl.sync.down.b32 %r760, %r761, %r767, %r763, %r809;
	// end inline asm
	// begin inline asm
	shfl.sync.down.b32 %r765, %r766, %r767, %r763, %r809;
	// end inline asm
	setp.lt.s32 	%p155, %r409, %r763;
	setp.eq.s32 	%p156, %r761, 0;
	selp.b32 	%r816, %r760, 0, %p155;
	add.s32 	%r771, %r816, %r761;
	selp.b32 	%r817, %r765, 0, %p156;
	selp.b32 	%r818, %r817, 0, %p155;
	add.s32 	%r776, %r818, %r766;
	mov.b32 	%r777, 2;
	// begin inline asm
	shfl.sync.down.b32 %r770, %r771, %r777, %r763, %r809;
	// end inline asm
	// begin inline asm
	shfl.sync.down.b32 %r775, %r776, %r777, %r763, %r809;
	// end inline asm
	add.s32 	%r819, %r409, 2;
	setp.gt.s32 	%p157, %r819, %r763;
	setp.eq.s32 	%p158, %r771, 0;
	selp.b32 	%r820, %r775, 0, %p158;
	selp.b32 	%r821, 0, %r770, %p157;
	add.s32 	%r781, %r771, %r821;
	selp.b32 	%r822, 0, %r820, %p157;
	add.s32 	%r786, %r822, %r776;
	mov.b32 	%r787, 4;
	// begin inline asm
	shfl.sync.down.b32 %r780, %r781, %r787, %r763, %r809;
	// end inline asm
	// begin inline asm
	shfl.sync.down.b32 %r785, %r786, %r787, %r763, %r809;
	// end inline asm
	add.s32 	%r823, %r409, 4;
	setp.gt.s32 	%p159, %r823, %r763;
	setp.eq.s32 	%p160, %r781, 0;
	selp.b32 	%r824, %r785, 0, %p160;
	selp.b32 	%r825, 0, %r780, %p159;
	add.s32 	%r791, %r781, %r825;
	selp.b32 	%r826, 0, %r824, %p159;
	add.s32 	%r796, %r786, %r826;
	mov.b32 	%r797, 8;
	// begin inline asm
	shfl.sync.down.b32 %r790, %r791, %r797, %r763, %r809;
	// end inline asm
	// begin inline asm
	shfl.sync.down.b32 %r795, %r796, %r797, %r763, %r809;
	// end inline asm
	add.s32 	%r827, %r409, 8;
	setp.gt.s32 	%p161, %r827, %r763;
	setp.eq.s32 	%p162, %r791, 0;
	selp.b32 	%r828, %r795, 0, %p162;
	selp.b32 	%r829, 0, %r790, %p161;
	add.s32 	%r801, %r791, %r829;
	selp.b32 	%r830, 0, %r828, %p161;
	add.s32 	%r806, %r796, %r830;
	mov.b32 	%r807, 16;
	// begin inline asm
	shfl.sync.down.b32 %r800, %r801, %r807, %r763, %r809;
	// end inline asm
	// begin inline asm
	shfl.sync.down.b32 %r805, %r806, %r807, %r763, %r809;
	// end inline asm
	add.s32 	%r831, %r409, 16;
	setp.gt.s32 	%p163, %r831, %r763;
	setp.eq.s32 	%p164, %r801, 0;
	selp.b32 	%r832, %r805, 0, %p164;
	selp.b32 	%r833, 0, %r800, %p163;
	selp.b32 	%r834, 0, %r832, %p163;
	add.s32 	%r835, %r806, %r834;
	add.s32 	%r836, %r833, %r1844;
	add.s32 	%r334, %r836, %r801;
	setp.eq.s32 	%p165, %r1844, 0;
	selp.b32 	%r837, %r835, 0, %p165;
	add.s32 	%r1845, %r837, %r1845;
	add.s32 	%r1846, %r1846, -32;
	mov.u32 	%r1844, %r334;
	bra.uni 	$L__BB25_228;
$L__BB25_232:
	@%p77 bra 	$L__BB25_234;
	add.s32 	%r667, %r1844, %r323;
	setp.eq.s32 	%p97, %r323, 0;
	selp.b32 	%r668, %r1845, 0, %p97;
	add.s32 	%r669, %r668, %r324;
	mov.b64 	%rd80, {%r667, %r669};
	add.s64 	%rd79, %rd42, 512;
	mov.b64 	%rd81, 101;
	// begin inline asm
	st.relaxed.gpu.v2.u64 [%rd79], {%rd80, %rd81};
	// end inline asm
	st.shared.u32 	[_ZN6thrust24THRUST_300001_SM_1000_NS8cuda_cub4core6detail5shmemE+100], %r1844;
	st.shared.v2.u32 	[_ZN6thrust24THRUST_300001_SM_1000_NS8cuda_cub4core6detail5shmemE+104], {%r1845, %r667};
	st.shared.u32 	[_ZN6thrust24THRUST_300001_SM_1000_NS8cuda_cub4core6detail5shmemE+112], %r669;
$L__BB25_234:
	setp.ne.s32 	%p98, %r409, 0;
	@%p98 bra 	$L__BB25_236;
	st.shared.v2.u32 	[_ZN6thrust24THRUST_300001_SM_1000_NS8cuda_cub4core6detail5shmemE+72], {%r1844, %r1845};
	mov.u32 	%r1847, %r1844;
	mov.u32 	%r1848, %r1845;
$L__BB25_236:
	setp.eq.s32 	%p99, %r269, 0;
	bar.sync 	0;
	@%p99 bra 	$L__BB25_238;
	ld.shared.v2.u32 	{%r670, %r671}, [_ZN6thrust24THRUST_300001_SM_1000_NS8cuda_cub4core6detail5shmemE+72];
	add.s32 	%r339, %r670, %r1847;
	setp.eq.s32 	%p100, %r1847, 0;
	selp.b32 	%r672, %r671, 0, %p100;
	add.s32 	%r1848, %r672, %r1848;
	mov.u32 	%r1847, %r339;
$L__BB25_238:
	mul.lo.s32 	%r673, %r269, 9;
	setp.eq.s32 	%p101, %r673, %r4;
	setp.ne.s32 	%p102, %r1843, %r293;
	or.pred  	%p103, %p101, %p102;
	selp.u32 	%r674, 1, 0, %p103;
	add.s32 	%r343, %r1847, %r674;
	selp.b32 	%r675, 0, %r1848, %p103;
	add.s32 	%r344, %r675, %r304;
	selp.u32 	%r676, 1, 0, %p6;
	add.s32 	%r677, %r676, %r674;
	add.s32 	%r345, %r677, %r1847;
	selp.b32 	%r678, 0, %r344, %p6;
	add.s32 	%r346, %r305, %r678;
	selp.u32 	%r679, 1, 0, %p7;
	add.s32 	%r347, %r345, %r679;
	selp.b32 	%r680, 0, %r346, %p7;
	add.s32 	%r348, %r306, %r680;
	add.s32 	%r681, %r673, 3;
	setp.eq.s32 	%p104, %r681, %r4;
	setp.ne.s32 	%p105, %r295, %r296;
	or.pred  	%p106, %p104, %p105;
	selp.u32 	%r682, 1, 0, %p106;
	add.s32 	%r349, %r347, %r682;
	selp.b32 	%r683, 0, %r348, %p106;
	add.s32 	%r350, %r307, %r683;
	add.s32 	%r684, %r673, 4;
	setp.eq.s32 	%p107, %r684, %r4;
	setp.ne.s32 	%p108, %r296, %r297;
	or.pred  	%p9, %p107, %p108;
	selp.u32 	%r685, 1, 0, %p9;
	add.s32 	%r351, %r349, %r685;
	selp.b32 	%r686, 0, %r350, %p9;
	add.s32 	%r352, %r308, %r686;
	add.s32 	%r687, %r673, 5;
	setp.eq.s32 	%p109, %r687, %r4;
	setp.ne.s32 	%p110, %r297, %r298;
	or.pred  	%p10, %p109, %p110;
	selp.u32 	%r688, 1, 0, %p10;
	add.s32 	%r353, %r351, %r688;
	selp.b32 	%r689, 0, %r352, %p10;
	add.s32 	%r354, %r309, %r689;
	selp.u32 	%r690, 1, 0, %p8;
	add.s32 	%r355, %r353, %r690;
	selp.b32 	%r691, 0, %r354, %p8;
	add.s32 	%r356, %r310, %r691;
	add.s32 	%r357, %r316, %r1847;
	add.s32 	%r692, %r673, 7;
	setp.eq.s32 	%p111, %r692, %r4;
	setp.ne.s32 	%p112, %r299, %r300;
	or.pred  	%p11, %p111, %p112;
	selp.b32 	%r693, 0, %r356, %p11;
	add.s32 	%r358, %r311, %r693;
	ld.shared.v2.u32 	{%r359, %r360}, [_ZN6thrust24THRUST_300001_SM_1000_NS8cuda_cub4core6detail5shmemE+112];
	ld.shared.u32 	%r1858, [_ZN6thrust24THRUST_300001_SM_1000_NS8cuda_cub4core6detail5shmemE+108];
	ld.shared.u32 	%r362, [_ZN6thrust24THRUST_300001_SM_1000_NS8cuda_cub4core6detail5shmemE+100];
	setp.lt.s32 	%p113, %r360, 257;
	@%p113 bra 	$L__BB25_264;
	bar.sync 	0;
	mul.lo.s32 	%r697, %r269, 9;
	setp.ne.s32 	%p129, %r697, %r4;
	setp.eq.s32 	%p130, %r1843, %r293;
	and.pred  	%p131, %p129, %p130;
	@%p131 bra 	$L__BB25_241;
	sub.s32 	%r698, %r1847, %r362;
	shl.b32 	%r699, %r698, 3;
	mov.u32 	%r700, _ZN6thrust24THRUST_300001_SM_1000_NS8cuda_cub4core6detail5shmemE;
	add.s32 	%r701, %r700, %r699;
	st.shared.v2.u32 	[%r701], {%r1843, %r1848};
$L__BB25_241:
	not.pred 	%p132, %p6;
	@%p132 bra 	$L__BB25_243;
	sub.s32 	%r702, %r343, %r362;
	shl.b32 	%r703, %r702, 3;
	mov.u32 	%r704, _ZN6thrust24THRUST_300001_SM_1000_NS8cuda_cub4core6detail5shmemE;
	add.s32 	%r705, %r704, %r703;
	st.shared.v2.u32 	[%r705], {%r293, %r344};
$L__BB25_243:
	not.pred 	%p133, %p7;
	@%p133 bra 	$L__BB25_245;
	sub.s32 	%r706, %r345, %r362;
	shl.b32 	%r707, %r706, 3;
	mov.u32 	%r708, _ZN6thrust24THRUST_300001_SM_1000_NS8cuda_cub4core6detail5shmemE;
	add.s32 	%r709, %r708, %r707;
	st.shared.v2.u32 	[%r709], {%r294, %r346};
$L__BB25_245:
	mad.lo.s32 	%r710, %r269, 9, 3;
	setp.ne.s32 	%p134, %r710, %r4;
	setp.eq.s32 	%p135, %r295, %r296;
	and.pred  	%p136, %p134, %p135;
	@%p136 bra 	$L__BB25_247;
	sub.s32 	%r711, %r347, %r362;
	shl.b32 	%r712, %r711, 3;
	mov.u32 	%r713, _ZN6thrust24THRUST_300001_SM_1000_NS8cuda_cub4core6detail5shmemE;
	add.s32 	%r714, %r713, %r712;
	st.shared.v2.u32 	[%r714], {%r295, %r348};
$L__BB25_247:
	not.pred 	%p137, %p9;
	@%p137 bra 	$L__BB25_249;
	sub.s32 	%r715, %r349, %r362;
	shl.b32 	%r716, %r715, 3;
	mov.u32 	%r717, _ZN6thrust24THRUST_300001_SM_1000_NS8cuda_cub4core6detail5shmemE;
	add.s32 	%r718, %r717, %r716;
	st.shared.v2.u32 	[%r718], {%r296, %r350};
$L__BB25_249:
	not.pred 	%p138, %p10;
	@%p138 bra 	$L__BB25_251;
	sub.s32 	%r719, %r351, %r362;
	shl.b32 	%r720, %r719, 3;
	mov.u32 	%r721, _ZN6thrust24THRUST_300001_SM_1000_NS8cuda_cub4core6detail5shmemE;
	add.s32 	%r722, %r721, %r720;
	st.shared.v2.u32 	[%r722], {%r297, %r352};
$L__BB25_251:
	not.pred 	%p139, %p8;
	@%p139 bra 	$L__BB25_253;
	sub.s32 	%r723, %r353, %r362;
	shl.b32 	%r724, %r723, 3;
	mov.u32 	%r725, _ZN6thrust24THRUST_300001_SM_1000_NS8cuda_cub4core6detail5shmemE;
	add.s32 	%r726, %r725, %r724;
	st.shared.v2.u32 	[%r726], {%r298, %r354};
$L__BB25_253:
	not.pred 	%p140, %p11;
	@%p140 bra 	$L__BB25_255;
	sub.s32 	%r727, %r355, %r362;
	shl.b32 	%r728, %r727, 3;
	mov.u32 	%r729, _ZN6thrust24THRUST_300001_SM_1000_NS8cuda_cub4core6detail5shmemE;
	add.s32 	%r730, %r729, %r728;
	st.shared.v2.u32 	[%r730], {%r299, %r356};
$L__BB25_255:
	mad.lo.s32 	%r731, %r269, 9, 8;
	setp.ne.s32 	%p141, %r731, %r4;
	setp.eq.s32 	%p142, %r300, %r301;
	and.pred  	%p143, %p141, %p142;
	@%p143 bra 	$L__BB25_257;
	sub.s32 	%r732, %r357, %r362;
	shl.b32 	%r733, %r732, 3;
	mov.u32 	%r734, _ZN6thrust24THRUST_300001_SM_1000_NS8cuda_cub4core6detail5shmemE;
	add.s32 	%r735, %r734, %r733;
	st.shared.v2.u32 	[%r735], {%r300, %r358};
$L__BB25_257:
	bar.sync 	0;
	setp.ge.s32 	%p144, %r269, %r360;
	@%p144 bra 	$L__BB25_282;
	not.b32 	%r736, %r269;
	add.s32 	%r363, %r360, %r736;
	and.b32  	%r737, %r363, 768;
	setp.eq.s32 	%p145, %r737, 768;
	mov.u32 	%r1857, %r269;
	@%p145 bra 	$L__BB25_261;
	shr.u32 	%r738, %r363, 8;
	add.s32 	%r739, %r738, 1;
	and.b32  	%r740, %r739, 3;
	shl.b32 	%r741, %r269, 3;
	mov.u32 	%r742, _ZN6thrust24THRUST_300001_SM_1000_NS8cuda_cub4core6detail5shmemE;
	add.s32 	%r1853, %r742, %r741;
	add.s32 	%r1852, %r269, %r362;
	neg.s32 	%r1851, %r740;
	shl.b32 	%r743, %r739, 8;
	and.b32  	%r744, %r743, 768;
	add.s32 	%r1857, %r269, %r744;
$L__BB25_260:
	.pragma "nounroll";
	mul.wide.s32 	%rd109, %r1852, 4;
	add.s64 	%rd110, %rd1, %rd109;
	add.s64 	%rd111, %rd2, %rd109;
	ld.shared.v2.u32 	{%r745, %r746}, [%r1853];
	st.global.u32 	[%rd111], %r745;
	st.global.u32 	[%rd110], %r746;
	add.s32 	%r1853, %r1853, 2048;
	add.s32 	%r1852, %r1852, 256;
	add.s32 	%r1851, %r1851, 1;
	setp.ne.s32 	%p146, %r1851, 0;
	@%p146 bra 	$L__BB25_260;
$L__BB25_261:
	setp.lt.u32 	%p147, %r363, 768;
	@%p147 bra 	$L__BB25_282;
	add.s64 	%rd49, %rd2, 2048;
	add.s32 	%r1856, %r1857, %r362;
	add.s64 	%rd50, %rd1, 2048;
	shl.b32 	%r747, %r1857, 3;
	mov.u32 	%r748, _ZN6thrust24THRUST_300001_SM_1000_NS8cuda_cub4core6detail5shmemE;
	add.s32 	%r749, %r747, %r748;
	add.s32 	%r1855, %r749, 4096;
$L__BB25_263:
	mul.wide.s32 	%rd112, %r1856, 4;
	add.s64 	%rd113, %rd49, %rd112;
	add.s64 	%rd114, %rd50, %rd112;
	ld.shared.v2.u32 	{%r750, %r751}, [%r1855+-4096];
	st.global.u32 	[%rd113+-2048], %r750;
	st.global.u32 	[%rd114+-2048], %r751;
	ld.shared.v2.u32 	{%r752, %r753}, [%r1855+-2048];
	st.global.u32 	[%rd113+-1024], %r752;
	st.global.u32 	[%rd114+-1024], %r753;
	ld.shared.v2.u32 	{%r754, %r755}, [%r1855];
	st.global.u32 	[%rd113], %r754;
	st.global.u32 	[%rd114], %r755;
	ld.shared.v2.u32 	{%r756, %r757}, [%r1855+2048];
	st.global.u32 	[%rd113+1024], %r756;
	st.global.u32 	[%rd114+1024], %r757;
	add.s32 	%r1857, %r1857, 1024;
	add.s32 	%r1856, %r1856, 1024;
	add.s32 	%r1855, %r1855, 8192;
	setp.lt.s32 	%p148, %r1857, %r360;
	@%p148 bra 	$L__BB25_263;
	bra.uni 	$L__BB25_282;
$L__BB25_264:
	mul.lo.s32 	%r694, %r269, 9;
	setp.ne.s32 	%p114, %r694, %r4;
	setp.eq.s32 	%p115, %r1843, %r293;
	and.pred  	%p116, %p114, %p115;
	@%p116 bra 	$L__BB25_266;
	mul.wide.s32 	%rd82, %r1847, 4;
	add.s64 	%rd83, %rd2, %rd82;
	st.global.u32 	[%rd83], %r1843;
	add.s64 	%rd84, %rd1, %rd82;
	st.global.u32 	[%rd84], %r1848;
$L__BB25_266:
	not.pred 	%p117, %p6;
	@%p117 bra 	$L__BB25_268;
	mul.wide.s32 	%rd85, %r343, 4;
	add.s64 	%rd86, %rd2, %rd85;
	st.global.u32 	[%rd86], %r293;
	add.s64 	%rd87, %rd1, %rd85;
	st.global.u32 	[%rd87], %r344;
$L__BB25_268:
	not.pred 	%p118, %p7;
	@%p118 bra 	$L__BB25_270;
	mul.wide.s32 	%rd88, %r345, 4;
	add.s64 	%rd89, %rd2, %rd88;
	st.global.u32 	[%rd89], %r294;
	add.s64 	%rd90, %rd1, %rd88;
	st.global.u32 	[%rd90], %r346;
$L__BB25_270:
	mad.lo.s32 	%r695, %r269, 9, 3;
	setp.ne.s32 	%p119, %r695, %r4;
	setp.eq.s32 	%p120, %r295, %r296;
	and.pred  	%p121, %p119, %p120;
	@%p121 bra 	$L__BB25_272;
	mul.wide.s32 	%rd91, %r347, 4;
	add.s64 	%rd92, %rd2, %rd91;
	st.global.u32 	[%rd92], %r295;
	add.s64 	%rd93, %rd1, %rd91;
	st.global.u32 	[%rd93], %r348;
$L__BB25_272:
	not.pred 	%p122, %p9;
	@%p122 bra 	$L__BB25_274;
	mul.wide.s32 	%rd94, %r349, 4;
	add.s64 	%rd95, %rd2, %rd94;
	st.global.u32 	[%rd95], %r296;
	add.s64 	%rd96, %rd1, %rd94;
	st.global.u32 	[%rd96], %r350;
$L__BB25_274:
	not.pred 	%p123, %p10;
	@%p123 bra 	$L__BB25_276;
	mul.wide.s32 	%rd97, %r351, 4;
	add.s64 	%rd98, %rd2, %rd97;
	st.global.u32 	[%rd98], %r297;
	add.s64 	%rd99, %rd1, %rd97;
	st.global.u32 	[%rd99], %r352;
$L__BB25_276:
	not.pred 	%p124, %p8;
	@%p124 bra 	$L__BB25_278;
	mul.wide.s32 	%rd100, %r353, 4;
	add.s64 	%rd101, %rd2, %rd100;
	st.global.u32 	[%rd101], %r298;
	add.s64 	%rd102, %rd1, %rd100;
	st.global.u32 	[%rd102], %r354;
$L__BB25_278:
	not.pred 	%p125, %p11;
	@%p125 bra 	$L__BB25_280;
	mul.wide.s32 	%rd103, %r355, 4;
	add.s64 	%rd104, %rd2, %rd103;
	st.global.u32 	[%rd104], %r299;
	add.s64 	%rd105, %rd1, %rd103;
	st.global.u32 	[%rd105], %r356;
$L__BB25_280:
	mad.lo.s32 	%r696, %r269, 9, 8;
	setp.ne.s32 	%p126, %r696, %r4;
	setp.eq.s32 	%p127, %r300, %r301;
	and.pred  	%p128, %p126, %p127;
	@%p128 bra 	$L__BB25_282;
	mul.wide.s32 	%rd106, %r357, 4;
	add.s64 	%rd107, %rd2, %rd106;
	st.global.u32 	[%rd107], %r300;
	add.s64 	%rd108, %rd1, %rd106;
	st.global.u32 	[%rd108], %r358;
$L__BB25_282:
	setp.ne.s32 	%p149, %r269, 255;
	@%p149 bra 	$L__BB25_286;
	setp.ne.s32 	%p150, %r4, 2304;
	@%p150 bra 	$L__BB25_285;
	mul.wide.s32 	%rd115, %r1858, 4;
	add.s64 	%rd116, %rd2, %rd115;
	st.global.u32 	[%rd116], %r301;
	add.s64 	%rd117, %rd1, %rd115;
	st.global.u32 	[%rd117], %r359;
	add.s32 	%r1858, %r1858, 1;
$L__BB25_285:
	ld.param.u64 	%rd278, [_ZN6thrust24THRUST_300001_SM_1000_NS8cuda_cub4core6detail13_kernel_agentINS1_15__reduce_by_key16ReduceByKeyAgentIPiNS0_17constant_iteratorIiNS0_11use_defaultES9_EES7_S7_N4cuda3std3__48equal_toIiEENSD_4plusIiEES7_iEEJS7_SA_S7_S7_S7_N3cub18CUB_300001_SM_100024ReduceByKeyScanTileStateIiiLb1EEESF_SH_iiEEEvDpT0__param_4];
	cvta.to.global.u64 	%rd118, %rd278;
	st.global.u32 	[%rd118], %r1858;
$L__BB25_286:
	ret;

}
	// .globl	_ZN6thrust24THRUST_300001_SM_1000_NS8cuda_cub4core6detail13_kernel_agentINS1_15__reduce_by_key9InitAgentIN3cub18CUB_300001_SM_100024ReduceByKeyScanTileStateIilLb1EEElPlEEJSA_lSB_EEEvDpT0_
.visible .entry _ZN6thrust24THRUST_300001_SM_1000_NS8cuda_cub4core6detail13_kernel_agentINS1_15__reduce_by_key9InitAgentIN3cub18CUB_300001_SM_100024ReduceByKeyScanTileStateIilLb1EEElPlEEJSA_lSB_EEEvDpT0_(
	.param .align 8 .b8 _ZN6thrust24THRUST_300001_SM_1000_NS8cuda_cub4core6detail13_kernel_agentINS1_15__reduce_by_key9InitAgentIN3cub18CUB_300001_SM_100024ReduceByKeyScanTileStateIilLb1EEElPlEEJSA_lSB_EEEvDpT0__param_0[8],
	.param .u64 _ZN6thrust24THRUST_300001_SM_1000_NS8cuda_cub4core6detail13_kernel_agentINS1_15__reduce_by_key9InitAgentIN3cub18CUB_300001_SM_100024ReduceByKeyScanTileStateIilLb1EEElPlEEJSA_lSB_EEEvDpT0__param_1,
	.param .u64 .ptr .align 1 _ZN6thrust24THRUST_300001_SM_1000_NS8cuda_cub4core6detail13_kernel_agentINS1_15__reduce_by_key9InitAgentIN3cub18CUB_300001_SM_100024ReduceByKeyScanTileStateIilLb1EEElPlEEJSA_lSB_EEEvDpT0__param_2
)
.maxntid 128
{
	.reg .pred 	%p<6>;
	.reg .b32 	%r<16>;
	.reg .b64 	%rd<12>;

	ld.param.u64 	%rd3, [_ZN6thrust24THRUST_300001_SM_1000_NS8cuda_cub4core6detail13_kernel_agentINS1_15__reduce_by_key9InitAgentIN3cub18CUB_300001_SM_100024ReduceByKeyScanTileStateIilLb1EEElPlEEJSA_lSB_EEEvDpT0__param_0];
	ld.param.u32 	%r8, [_ZN6thrust24THRUST_300001_SM_1000_NS8cuda_cub4core6detail13_kernel_agentINS1_15__reduce_by_key9InitAgentIN3cub18CUB_300001_SM_100024ReduceByKeyScanTileStateIilLb1EEElPlEEJSA_lSB_EEEvDpT0__param_1];
	ld.param.u64 	%rd2, [_ZN6thrust24THRUST_300001_SM_1000_NS8cuda_cub4core6detail13_kernel_agentINS1_15__reduce_by_key9InitAgentIN3cub18CUB_300001_SM_100024ReduceByKeyScanTileStateIilLb1EEElPlEEJSA_lSB_EEEvDpT0__param_2];
	cvta.to.global.u64 	%rd1, %rd3;
	mov.u32 	%r1, %ctaid.x;
	mov.u32 	%r9, %ntid.x;
	mov.u32 	%r2, %tid.x;
	mad.lo.s32 	%r3, %r1, %r9, %r2;
	setp.ge.s32 	%p1, %r3, %r8;
	@%p1 bra 	$L__BB26_2;
	mul.wide.s32 	%rd4, %r3, 16;
	add.s64 	%rd5, %rd1, %rd4;
	mov.b64 	%rd6, 0;
	mov.b64 	%rd7, 425201762304;
	st.global.v2.u64 	[%rd5+512], {%rd7, %rd6};
$L__BB26_2:
	mov.b32 	%r15, 0;
	setp.ne.s32 	%p2, %r1, 0;
	setp.gt.u32 	%p3, %r2, 31;
	or.pred  	%p4, %p2, %p3;
	@%p4 bra 	$L__BB26_4;
	mul.wide.u32 	%rd8, %r2, 16;
	add.s64 	%rd9, %rd1, %rd8;
	st.global.v4.u32 	[%rd9], {%r15, %r15, %r15, %r15};
$L__BB26_4:
	or.b32  	%r14, %r1, %r2;
	setp.ne.s32 	%p5, %r14, 0;
	@%p5 bra 	$L__BB26_6;
	cvta.to.global.u64 	%rd10, %rd2;
	mov.b64 	%rd11, 0;
	st.global.u64 	[%rd10], %rd11;
$L__BB26_6:
	ret;

}
	// .globl	_ZN6thrust24THRUST_300001_SM_1000_NS8cuda_cub4core6detail13_kernel_agentINS1_15__reduce_by_key16ReduceByKeyAgentIPiNS0_17constant_iteratorIiNS0_11use_defaultES9_EES7_S7_N4cuda3std3__48equal_toIiEENSD_4plusIiEEPllEEJS7_SA_S7_S7_SI_N3cub18CUB_300001_SM_100024ReduceByKeyScanTileStateIilLb1EEESF_SH_llEEEvDpT0_
.visible .entry _ZN6thrust24THRUST_300001_SM_1000_NS8cuda_cub4core6detail13_kernel_agentINS1_15__reduce_by_key16ReduceByKeyAgentIPiNS0_17constant_iteratorIiNS0_11use_defaultES9_EES7_S7_N4cuda3std3__48equal_toIiEENSD_4plusIiEEPllEEJS7_SA_S7_S7_SI_N3cub18CUB_300001_SM_100024ReduceByKeyScanTileStateIilLb1EEESF_SH_llEEEvDpT0_(
	.param .u64 .ptr .align 1 _ZN6thrust24THRUST_300001_SM_1000_NS8cuda_cub4core6detail13_kernel_agentINS1_15__reduce_by_key16ReduceByKeyAgentIPiNS0_17constant_iteratorIiNS0_11use_defaultES9_EES7_S7_N4cuda3std3__48equal_toIiEENSD_4plusIiEEPllEEJS7_SA_S7_S7_SI_N3cub18CUB_300001_SM_100024ReduceByKeyScanTileStateIilLb1EEESF_SH_llEEEvDpT0__param_0,
	.param .align 8 .b8 _ZN6thrust24THRUST_300001_SM_1000_NS8cuda_cub4core6detail13_kernel_agentINS1_15__reduce_by_key16ReduceByKeyAgentIPiNS0_17constant_iteratorIiNS0_11use_defaultES9_EES7_S7_N4cuda3std3__48equal_toIiEENSD_4plusIiEEPllEEJS7_SA_S7_S7_SI_N3cub18CUB_300001_SM_100024ReduceByKeyScanTileStateIilLb1EEESF_SH_llEEEvDpT0__param_1[16],
	.param .u64 .ptr .align 1 _ZN6thrust24THRUST_300001_SM_1000_NS8cuda_cub4core6detail13_kernel_agentINS1_15__reduce_by_key16ReduceByKeyAgentIPiNS0_17constant_iteratorIiNS0_11use_defaultES9_EES7_S7_N4cuda3std3__48equal_toIiEENSD_4plusIiEEPllEEJS7_SA_S7_S7_SI_N3cub18CUB_300001_SM_100024ReduceByKeyScanTileStateIilLb1EEESF_SH_llEEEvDpT0__param_2,
	.param .u64 .ptr .align 1 _ZN6thrust24THRUST_300001_SM_1000_NS8cuda_cub4core6detail13_kernel_agentINS1_15__reduce_by_key16ReduceByKeyAgentIPiNS0_17constant_iteratorIiNS0_11use_defaultES9_EES7_S7_N4cuda3std3__48equal_toIiEENSD_4plusIiEEPllEEJS7_SA_S7_S7_SI_N3cub18CUB_300001_SM_100024ReduceByKeyScanTileStateIilLb1EEESF_SH_llEEEvDpT0__param_3,
	.param .u64 .ptr .align 1 _ZN6thrust24THRUST_300001_SM_1000_NS8cuda_cub4core6detail13_kernel_agentINS1_15__reduce_by_key16ReduceByKeyAgentIPiNS0_17constant_iteratorIiNS0_11use_defaultES9_EES7_S7_N4cuda3std3__48equal_toIiEENSD_4plusIiEEPllEEJS7_SA_S7_S7_SI_N3cub18CUB_300001_SM_100024ReduceByKeyScanTileStateIilLb1EEESF_SH_llEEEvDpT0__param_4,
	.param .align 8 .b8 _ZN6thrust24THRUST_300001_SM_1000_NS8cuda_cub4core6detail13_kernel_agentINS1_15__reduce_by_key16ReduceByKeyAgentIPiNS0_17constant_iteratorIiNS0_11use_defaultES9_EES7_S7_N4cuda3std3__48equal_toIiEENSD_4plusIiEEPllEEJS7_SA_S7_S7_SI_N3cub18CUB_300001_SM_100024ReduceByKeyScanTileStateIilLb1EEESF_SH_llEEEvDpT0__param_5[8],
	.param .align 1 .b8 _ZN6thrust24THRUST_300001_SM_1000_NS8cuda_cub4core6detail13_kernel_agentINS1_15__reduce_by_key16ReduceByKeyAgentIPiNS0_17constant_iteratorIiNS0_11use_defaultES9_EES7_S7_N4cuda3std3__48equal_toIiEENSD_4plusIiEEPllEEJS7_SA_S7_S7_SI_N3cub18CUB_300001_SM_100024ReduceByKeyScanTileStateIilLb1EEESF_SH_llEEEvDpT0__param_6[1],
	.param .align 1 .b8 _ZN6thrust24THRUST_300001_SM_1000_NS8cuda_cub4core6detail13_kernel_agentINS1_15__reduce_by_key16ReduceByKeyAgentIPiNS0_17constant_iteratorIiNS0_11use_defaultES9_EES7_S7_N4cuda3std3__48equal_toIiEENSD_4plusIiEEPllEEJS7_SA_S7_S7_SI_N3cub18CUB_300001_SM_100024ReduceByKeyScanTileStateIilLb1EEESF_SH_llEEEvDpT0__param_7[1],
	.param .u64 _ZN6thrust24THRUST_300001_SM_1000_NS8cuda_cub4core6detail13_kernel_agentINS1_15__reduce_by_key16ReduceByKeyAgentIPiNS0_17constant_iteratorIiNS0_11use_defaultES9_EES7_S7_N4cuda3std3__48equal_toIiEENSD_4plusIiEEPllEEJS7_SA_S7_S7_SI_N3cub18CUB_300001_SM_100024ReduceByKeyScanTileStateIilLb1EEESF_SH_llEEEvDpT0__param_8,
	.param .u64 _ZN6thrust24THRUST_300001_SM_1000_NS8cuda_cub4core6detail13_kernel_agentINS1_15__reduce_by_key16ReduceByKeyAgentIPiNS0_17constant_iteratorIiNS0_11use_defaultES9_EES7_S7_N4cuda3std3__48equal_toIiEENSD_4plusIiEEPllEEJS7_SA_S7_S7_SI_N3cub18CUB_300001_SM_100024ReduceByKeyScanTileStateIilLb1EEESF_SH_llEEEvDpT0__param_9
)
.maxntid 256
{
	.reg .pred 	%p<442>;
	.reg .b32 	%r<2026>;
	.reg .b64 	%rd<796>;

	ld.param.u64 	%rd210, [_ZN6thrust24THRUST_300001_SM_1000_NS8cuda_cub4core6detail13_kernel_agentINS1_15__reduce_by_key16ReduceByKeyAgentIPiNS0_17constant_iteratorIiNS0_11use_defaultES9_EES7_S7_N4cuda3std3__48equal_toIiEENSD_4plusIiEEPllEEJS7_SA_S7_S7_SI_N3cub18CUB_300001_SM_100024ReduceByKeyScanTileStateIilLb1EEESF_SH_llEEEvDpT0__param_0];
	ld.param.u64 	%rd3, [_ZN6thrust24THRUST_300001_SM_1000_NS8cuda_cub4core6detail13_kernel_agentINS1_15__reduce_by_key16ReduceByKeyAgentIPiNS0_17constant_iteratorIiNS0_11use_defaultES9_EES7_S7_N4cuda3std3__48equal_toIiEENSD_4plusIiEEPllEEJS7_SA_S7_S7_SI_N3cub18CUB_300001_SM_100024ReduceByKeyScanTileStateIilLb1EEESF_SH_llEEEvDpT0__param_5];
	ld.param.u32 	%r1, [_ZN6thrust24THRUST_300001_SM_1000_NS8cuda_cub4core6detail13_kernel_agentINS1_15__reduce_by_key16ReduceByKeyAgentIPiNS0_17constant_iteratorIiNS0_11use_defaultES9_EES7_S7_N4cuda3std3__48equal_toIiEENSD_4plusIiEEPllEEJS7_SA_S7_S7_SI_N3cub18CUB_300001_SM_100024ReduceByKeyScanTileStateIilLb1EEESF_SH_llEEEvDpT0__param_1+8];
	ld.param.u64 	%rd213, [_ZN6thrust24THRUST_300001_SM_1000_NS8cuda_cub4core6detail13_kernel_agentINS1_15__reduce_by_key16ReduceByKeyAgentIPiNS0_17constant_iteratorIiNS0_11use_defaultES9_EES7_S7_N4cuda3std3__48equal_toIiEENSD_4plusIiEEPllEEJS7_SA_S7_S7_SI_N3cub18CUB_300001_SM_100024ReduceByKeyScanTileStateIilLb1EEESF_SH_llEEEvDpT0__param_2];
	ld.param.u64 	%rd214, [_ZN6thrust24THRUST_300001_SM_1000_NS8cuda_cub4core6detail13_kernel_agentINS1_15__reduce_by_key16ReduceByKeyAgentIPiNS0_17constant_iteratorIiNS0_11use_defaultES9_EES7_S7_N4cuda3std3__48equal_toIiEENSD_4plusIiEEPllEEJS7_SA_S7_S7_SI_N3cub18CUB_300001_SM_100024ReduceByKeyScanTileStateIilLb1EEESF_SH_llEEEvDpT0__param_3];
	ld.param.u64 	%rd212, [_ZN6thrust24THRUST_300001_SM_1000_NS8cuda_cub4core6detail13_kernel_agentINS1_15__reduce_by_key16ReduceByKeyAgentIPiNS0_17constant_iteratorIiNS0_11use_defaultES9_EES7_S7_N4cuda3std3__48equal_toIiEENSD_4plusIiEEPllEEJS7_SA_S7_S7_SI_N3cub18CUB_300001_SM_100024ReduceByKeyScanTileStateIilLb1EEESF_SH_llEEEvDpT0__param_8];
	cvta.to.global.u64 	%rd1, %rd214;
	cvta.to.global.u64 	%rd2, %rd213;
	mov.u32 	%r2, %ctaid.x;
	mul.wide.u32 	%rd4, %r2, 2304;
	sub.s64 	%rd5, %rd212, %rd4;
	setp.lt.s64 	%p12, %rd5, 2305;
	@%p12 bra 	$L__BB27_142;
	setp.ne.s32 	%p262, %r2, 0;
	@%p262 bra 	$L__BB27_52;
	mov.u32 	%r3, %tid.x;
	and.b32  	%r1717, %r3, 31;
	and.b32  	%r1718, %r3, 992;
	mul.lo.s32 	%r1719, %r1718, 9;
	or.b32  	%r1720, %r1719, %r1717;
	cvt.u64.u32 	%rd652, %r1720;
	add.s64 	%rd653, %rd4, %rd652;
	shl.b64 	%rd654, %rd653, 2;
	add.s64 	%rd642, %rd210, %rd654;
	// begin inline asm
	ld.global.nc.u32 %r1706, [%rd642];
	// end inline asm
	add.s64 	%rd643, %rd642, 128;
	// begin inline asm
	ld.global.nc.u32 %r1707, [%rd643];
	// end inline asm
	add.s64 	%rd644, %rd642, 256;
	// begin inline asm
	ld.global.nc.u32 %r1708, [%rd644];
	// end inline asm
	add.s64 	%rd645, %rd642, 384;
	// begin inline asm
	ld.global.nc.u32 %r1709, [%rd645];
	// end inline asm
	add.s64 	%rd646, %rd642, 512;
	// begin inline asm
	ld.global.nc.u32 %r1710, [%rd646];
	// end inline asm
	add.s64 	%rd647, %rd642, 640;
	// begin inline asm
	ld.global.nc.u32 %r1711, [%rd647];
	// end inline asm
	add.s64 	%rd648, %rd642, 768;
	// begin inline asm
	ld.global.nc.u32 %r1712, [%rd648];
	// end inline asm
	add.s64 	%rd649, %rd642, 896;
	// begin inline asm
	ld.global.nc.u32 %r1713, [%rd649];
	// end inline asm
	add.s64 	%rd650, %rd642, 1024;
	// begin inline asm
	ld.global.nc.u32 %r1714, [%rd650];
	// end inline asm
	// begin inline asm
	mov.u32 %r1715, %laneid;
	// end inline asm
	shr.u32 	%r5, %r3, 5;
	mad.lo.s32 	%r1721, %r5, 288, %r1715;
	shl.b32 	%r1722, %r1721, 2;
	mov.u32 	%r1723, _ZN6thrust24THRUST_300001_SM_1000_NS8cuda_cub4core6detail5shmemE;
	add.s32 	%r1724, %r1723, %r1722;
	st.shared.u32 	[%r1724], %r1706;
	st.shared.u32 	[%r1724+128], %r1707;
	st.shared.u32 	[%r1724+256], %r1708;
	st.shared.u32 	[%r1724+384], %r1709;
	st.shared.u32 	[%r1724+512], %r1710;
	st.shared.u32 	[%r1724+640], %r1711;
	st.shared.u32 	[%r1724+768], %r1712;
	st.shared.u32 	[%r1724+896], %r1713;
	st.shared.u32 	[%r1724+1024], %r1714;
	bar.warp.sync 	-1;
	shl.b32 	%r1725, %r1715, 5;
	add.s32 	%r1726, %r1724, %r1725;
	ld.shared.u32 	%r6, [%r1726];
	ld.shared.u32 	%r7, [%r1726+4];
	ld.shared.u32 	%r8, [%r1726+8];
	ld.shared.u32 	%r9, [%r1726+12];
	ld.shared.u32 	%r10, [%r1726+16];
	ld.shared.u32 	%r11, [%r1726+20];
	ld.shared.u32 	%r12, [%r1726+24];
	ld.shared.u32 	%r13, [%r1726+28];
	ld.shared.u32 	%r14, [%r1726+32];
	bar.sync 	0;
	st.shared.u32 	[%r1724], %r1;
	st.shared.u32 	[%r1724+128], %r1;
	st.shared.u32 	[%r1724+256], %r1;
	st.shared.u32 	[%r1724+384], %r1;
	st.shared.u32 	[%r1724+512], %r1;
	st.shared.u32 	[%r1724+640], %r1;
	st.shared.u32 	[%r1724+768], %r1;
	st.shared.u32 	[%r1724+896], %r1;
	st.shared.u32 	[%r1724+1024], %r1;
	bar.warp.sync 	-1;
	ld.shared.u32 	%r15, [%r1726];
	ld.shared.u32 	%r16, [%r1726+4];
	ld.shared.u32 	%r17, [%r1726+8];
	ld.shared.u32 	%r18, [%r1726+12];
	ld.shared.u32 	%r19, [%r1726+16];
	ld.shared.u32 	%r20, [%r1726+20];
	ld.shared.u32 	%r21, [%r1726+24];
	ld.shared.u32 	%r22, [%r1726+28];
	ld.shared.u32 	%r23, [%r1726+32];
	bar.sync 	0;
	shl.b32 	%r1727, %r3, 2;
	add.s32 	%r1728, %r1723, %r1727;
	add.s32 	%r24, %r1728, 1240;
	st.shared.u32 	[%r1728+1240], %r14;
	bar.sync 	0;
	setp.eq.s32 	%p372, %r3, 0;
	mov.b64 	%rd746, 0;
	@%p372 bra 	$L__BB27_4;
	ld.shared.u32 	%r1968, [%r24+-4];
	setp.ne.s32 	%p373, %r1968, %r6;
	selp.u64 	%rd746, 1, 0, %p373;
$L__BB27_4:
	setp.ne.s32 	%p374, %r6, %r7;
	selp.u64 	%rd655, 1, 0, %p374;
	setp.ne.s32 	%p375, %r7, %r8;
	selp.u64 	%rd656, 1, 0, %p375;
	setp.ne.s32 	%p376, %r8, %r9;
	selp.u64 	%rd657, 1, 0, %p376;
	setp.ne.s32 	%p377, %r9, %r10;
	selp.u64 	%rd658, 1, 0, %p377;
	setp.ne.s32 	%p378, %r10, %r11;
	selp.u64 	%rd659, 1, 0, %p378;
	setp.ne.s32 	%p379, %r11, %r12;
	selp.u64 	%rd660, 1, 0, %p379;
	setp.ne.s32 	%p380, %r12, %r13;
	selp.u64 	%rd661, 1, 0, %p380;
	setp.ne.s32 	%p381, %r13, %r14;
	selp.u64 	%rd662, 1, 0, %p381;
	add.s64 	%rd8, %rd746, %rd655;
	selp.b32 	%r1849, 0, %r15, %p374;
	add.s32 	%r1850, %r16, %r1849;
	add.s64 	%rd9, %rd8, %rd656;
	selp.b32 	%r1851, 0, %r1850, %p375;
	add.s32 	%r1852, %r17, %r1851;
	add.s64 	%rd10, %rd9, %rd657;
	selp.b32 	%r1853, 0, %r1852, %p376;
	add.s32 	%r1854, %r18, %r1853;
	add.s64 	%rd11, %rd10, %rd658;
	selp.b32 	%r1855, 0, %r1854, %p377;
	add.s32 	%r1856, %r19, %r1855;
	add.s64 	%rd12, %rd11, %rd659;
	selp.b32 	%r1857, 0, %r1856, %p378;
	add.s32 	%r1858, %r20, %r1857;
	add.s64 	%rd13, %rd12, %rd660;
	selp.b32 	%r1859, 0, %r1858, %p379;
	add.s32 	%r1860, %r21, %r1859;
	add.s64 	%rd14, %rd13, %rd661;
	selp.b32 	%r1861, 0, %r1860, %p380;
	add.s32 	%r1862, %r22, %r1861;
	add.s64 	%rd663, %rd14, %rd662;
	mov.b64 	{%r1730, %r1735}, %rd663;
	selp.b32 	%r1863, 0, %r1862, %p381;
	add.s32 	%r1740, %r23, %r1863;
	mov.b32 	%r1846, 1;
	mov.b32 	%r1847, 0;
	mov.b32 	%r1848, -1;
	// begin inline asm
	shfl.sync.up.b32 %r1729, %r1730, %r1846, %r1847, %r1848;
	// end inline asm
	// begin inline asm
	shfl.sync.up.b32 %r1734, %r1735, %r1846, %r1847, %r1848;
	// end inline asm
	mov.b64 	%rd664, {%r1729, %r1734};
	// begin inline asm
	shfl.sync.up.b32 %r1739, %r1740, %r1846, %r1847, %r1848;
	// end inline asm
	// begin inline asm
	shfl.sync.up.b32 %r1744, %r1745, %r1846, %r1847, %r1848;
	// end inline asm
	setp.eq.s64 	%p382, %rd663, 0;
	selp.b32 	%r1864, %r1739, 0, %p382;
	setp.lt.s32 	%p383, %r1715, 1;
	selp.b64 	%rd665, 0, %rd664, %p383;
	add.s64 	%rd666, %rd665, %rd663;
	mov.b64 	{%r1750, %r1755}, %rd666;
	selp.b32 	%r1865, 0, %r1864, %p383;
	add.s32 	%r1760, %r1865, %r1740;
	mov.b32 	%r1766, 2;
	// begin inline asm
	shfl.sync.up.b32 %r1749, %r1750, %r1766, %r1847, %r1848;
	// end inline asm
	// begin inline asm
	shfl.sync.up.b32 %r1754, %r1755, %r1766, %r1847, %r1848;
	// end inline asm
	mov.b64 	%rd667, {%r1749, %r1754};
	// begin inline asm
	shfl.sync.up.b32 %r1759, %r1760, %r1766, %r1847, %r1848;
	// end inline asm
	// begin inline asm
	shfl.sync.up.b32 %r1764, %r1765, %r1766, %r1847, %r1848;
	// end inline asm
	setp.eq.s64 	%p384, %rd666, 0;
	selp.b32 	%r1866, %r1759, 0, %p384;
	setp.lt.s32 	%p385, %r1715, 2;
	selp.b64 	%rd668, 0, %rd667, %p385;
	add.s64 	%rd669, %rd668, %rd666;
	mov.b64 	{%r1770, %r1775}, %rd669;
	selp.b32 	%r1867, 0, %r1866, %p385;
	add.s32 	%r1780, %r1867, %r1760;
	mov.b32 	%r1786, 4;
	// begin inline asm
	shfl.sync.up.b32 %r1769, %r1770, %r1786, %r1847, %r1848;
	// end inline asm
	// begin inline asm
	shfl.sync.up.b32 %r1774, %r1775, %r1786, %r1847, %r1848;
	// end inline asm
	mov.b64 	%rd670, {%r1769, %r1774};
	// begin inline asm
	shfl.sync.up.b32 %r1779, %r1780, %r1786, %r1847, %r1848;
	// end inline asm
	// begin inline asm
	shfl.sync.up.b32 %r1784, %r1785, %r1786, %r1847, %r1848;
	// end inline asm
	setp.eq.s64 	%p386, %rd669, 0;
	selp.b32 	%r1868, %r1779, 0, %p386;
	setp.lt.s32 	%p387, %r1715, 4;
	selp.b64 	%rd671, 0, %rd670, %p387;
	add.s64 	%rd672, %rd671, %rd669;
	mov.b64 	{%r1790, %r1795}, %rd672;
	selp.b32 	%r1869, 0, %r1868, %p387;
	add.s32 	%r1800, %r1869, %r1780;
	mov.b32 	%r1806, 8;
	// begin inline asm
	shfl.sync.up.b32 %r1789, %r1790, %r1806, %r1847, %r1848;
	// end inline asm
	// begin inline asm
	shfl.sync.up.b32 %r1794, %r1795, %r1806, %r1847, %r1848;
	// end inline asm
	mov.b64 	%rd673, {%r1789, %r1794};
	// begin inline asm
	shfl.sync.up.b32 %r1799, %r1800, %r1806, %r1847, %r1848;
	// end inline asm
	// begin inline asm
	shfl.sync.up.b32 %r1804, %r1805, %r1806, %r1847, %r1848;
	// end inline asm
	setp.eq.s64 	%p388, %rd672, 0;
	selp.b32 	%r1870, %r1799, 0, %p388;
	setp.lt.s32 	%p389, %r1715, 8;
	selp.b64 	%rd674, 0, %rd673, %p389;
	add.s64 	%rd675, %rd674, %rd672;
	mov.b64 	{%r1810, %r1815}, %rd675;
	selp.b32 	%r1871, 0, %r1870, %p389;
	add.s32 	%r1820, %r1871, %r1800;
	mov.b32 	%r1826, 16;
	// begin inline asm
	shfl.sync.up.b32 %r1809, %r1810, %r1826, %r1847, %r1848;
	// end inline asm
	// begin inline asm
	shfl.sync.up.b32 %r1814, %r1815, %r1826, %r1847, %r1848;
	// end inline asm
	mov.b64 	%rd676, {%r1809, %r1814};
	// begin inline asm
	shfl.sync.up.b32 %r1819, %r1820, %r1826, %r1847, %r1848;
	// end inline asm
	// begin inline asm
	shfl.sync.up.b32 %r1824, %r1825, %r1826, %r1847, %r1848;
	// end inline asm
	setp.eq.s64 	%p390, %rd675, 0;
	selp.b32 	%r1872, %r1819, 0, %p390;
	setp.lt.s32 	%p391, %r1715, 16;
	selp.b64 	%rd677, 0, %rd676, %p391;
	add.s64 	%rd15, %rd677, %rd675;
	mov.b64 	{%r1830, %r1835}, %rd15;
	selp.b32 	%r1873, 0, %r1872, %p391;
	add.s32 	%r1840, %r1873, %r1820;
	// begin inline asm
	shfl.sync.up.b32 %r1829, %r1830, %r1846, %r1847, %r1848;
	// end inline asm
	// begin inline asm
	shfl.sync.up.b32 %r1834, %r1835, %r1846, %r1847, %r1848;
	// end inline asm
	// begin inline asm
	shfl.sync.up.b32 %r1839, %r1840, %r1846, %r1847, %r1848;
	// end inline asm
	// begin inline asm
	shfl.sync.up.b32 %r1844, %r1845, %r1846, %r1847, %r1848;
	// end inline asm
	setp.ne.s32 	%p392, %r1715, 31;
	@%p392 bra 	$L__BB27_6;
	shl.b32 	%r1874, %r5, 4;
	mov.u32 	%r1875, _ZN6thrust24THRUST_300001_SM_1000_NS8cuda_cub4core6detail5shmemE;
	add.s32 	%r1876, %r1875, %r1874;
	st.shared.u64 	[%r1876], %rd15;
	st.shared.u32 	[%r1876+8], %r1840;
$L__BB27_6:
	mov.b64 	%rd678, {%r1829, %r1834};
	setp.ne.s32 	%p393, %r12, %r13;
	setp.ne.s32 	%p394, %r11, %r12;
	setp.ne.s32 	%p395, %r10, %r11;
	setp.ne.s32 	%p396, %r9, %r10;
	setp.ne.s32 	%p397, %r8, %r9;
	setp.ne.s32 	%p398, %r7, %r8;
	setp.ne.s32 	%p399, %r6, %r7;
	setp.ne.s32 	%p400, %r3, 0;
	bar.sync 	0;
	ld.shared.u64 	%rd679, [_ZN6thrust24THRUST_300001_SM_1000_NS8cuda_cub4core6detail5shmemE];
	ld.shared.u32 	%r1877, [_ZN6thrust24THRUST_300001_SM_1000_NS8cuda_cub4core6detail5shmemE+8];
	ld.shared.u64 	%rd680, [_ZN6thrust24THRUST_300001_SM_1000_NS8cuda_cub4core6detail5shmemE+16];
	ld.shared.u32 	%r1878, [_ZN6thrust24THRUST_300001_SM_1000_NS8cuda_cub4core6detail5shmemE+24];
	add.s64 	%rd681, %rd680, %rd679;
	setp.eq.s64 	%p401, %rd680, 0;
	selp.b32 	%r1879, %r1877, 0, %p401;
	add.s32 	%r1880, %r1879, %r1878;
	setp.eq.s32 	%p402, %r5, 2;
	selp.b64 	%rd682, %rd681, %rd679, %p402;
	selp.b32 	%r1881, %r1880, %r1877, %p402;
	ld.shared.u64 	%rd683, [_ZN6thrust24THRUST_300001_SM_1000_NS8cuda_cub4core6detail5shmemE+32];
	ld.shared.u32 	%r1882, [_ZN6thrust24THRUST_300001_SM_1000_NS8cuda_cub4core6detail5shmemE+40];
	add.s64 	%rd684, %rd683, %rd681;
	setp.eq.s64 	%p403, %rd683, 0;
	selp.b32 	%r1883, %r1880, 0, %p403;
	add.s32 	%r1884, %r1883, %r1882;
	setp.eq.s32 	%p404, %r5, 3;
	selp.b64 	%rd685, %rd684, %rd682, %p404;
	selp.b32 	%r1885, %r1884, %r1881, %p404;
	ld.shared.u64 	%rd686, [_ZN6thrust24THRUST_300001_SM_1000_NS8cuda_cub4core6detail5shmemE+48];
	ld.shared.u32 	%r1886, [_ZN6thrust24THRUST_300001_SM_1000_NS8cuda_cub4core6detail5shmemE+56];
	add.s64 	%rd687, %rd686, %rd684;
	setp.eq.s64 	%p405, %rd686, 0;
	selp.b32 	%r1887, %r1884, 0, %p405;
	add.s32 	%r1888, %r1887, %r1886;
	setp.eq.s32 	%p406, %r5, 4;
	selp.b64 	%rd688, %rd687, %rd685, %p406;
	selp.b32 	%r1889, %r1888, %r1885, %p406;
	ld.shared.u64 	%rd689, [_ZN6thrust24THRUST_300001_SM_1000_NS8cuda_cub4core6detail5shmemE+64];
	ld.shared.u32 	%r1890, [_ZN6thrust24THRUST_300001_SM_1000_NS8cuda_cub4core6detail5shmemE+72];
	add.s64 	%rd690, %rd689, %rd687;
	setp.eq.s64 	%p407, %rd689, 0;
	selp.b32 	%r1891, %r1888, 0, %p407;
	add.s32 	%r1892, %r1891, %r1890;
	setp.eq.s32 	%p408, %r5, 5;
	selp.b64 	%rd691, %rd690, %rd688, %p408;
	selp.b32 	%r1893, %r1892, %r1889, %p408;
	ld.shared.u64 	%rd692, [_ZN6thrust24THRUST_300001_SM_1000_NS8cuda_cub4core6detail5shmemE+80];
	ld.shared.u32 	%r1894, [_ZN6thrust24THRUST_300001_SM_1000_NS8cuda_cub4core6detail5shmemE+88];
	add.s64 	%rd693, %rd692, %rd690;
	setp.eq.s64 	%p409, %rd692, 0;
	selp.b32 	%r1895, %r1892, 0, %p409;
	add.s32 	%r1896, %r1895, %r1894;
	setp.eq.s32 	%p410, %r5, 6;
	selp.b64 	%rd694, %rd693, %rd691, %p410;
	selp.b32 	%r1897, %r1896, %r1893, %p410;
	ld.shared.u64 	%rd695, [_ZN6thrust24THRUST_300001_SM_1000_NS8cuda_cub4core6detail5shmemE+96];
	ld.shared.u32 	%r1898, [_ZN6thrust24THRUST_300001_SM_1000_NS8cuda_cub4core6detail5shmemE+104];
	add.s64 	%rd696, %rd695, %rd693;
	setp.eq.s64 	%p411, %rd695, 0;
	selp.b32 	%r1899, %r1896, 0, %p411;
	add.s32 	%r1900, %r1899, %r1898;
	setp.eq.s32 	%p412, %r5, 7;
	selp.b64 	%rd697, %rd696, %rd694, %p412;
	selp.b32 	%r1901, %r1900, %r1897, %p412;
	ld.shared.u64 	%rd698, [_ZN6thrust24THRUST_300001_SM_1000_NS8cuda_cub4core6detail5shmemE+112];
	ld.shared.u32 	%r1902, [_ZN6thrust24THRUST_300001_SM_1000_NS8cuda_cub4core6detail5shmemE+120];
	add.s64 	%rd16, %rd698, %rd696;
	setp.eq.s64 	%p413, %rd698, 0;
	selp.b32 	%r1903, %r1900, 0, %p413;
	add.s32 	%r31, %r1903, %r1902;
	setp.lt.u32 	%p414, %r3, 32;
	selp.b64 	%rd699, 0, %rd697, %p414;
	selp.b32 	%r1904, 0, %r1901, %p414;
	setp.eq.s64 	%p415, %rd678, 0;
	selp.b32 	%r1905, %r1904, 0, %p415;
	add.s32 	%r1906, %r1905, %r1839;
	setp.eq.s32 	%p416, %r1715, 0;
	selp.b32 	%r32, %r1904, %r1906, %p416;
	selp.b64 	%rd700, 0, %rd678, %p416;
	add.s64 	%rd17, %rd699, %rd700;
	add.s64 	%rd18, %rd17, %rd746;
	setp.eq.s64 	%p417, %rd746, 0;
	selp.b32 	%r1907, %r32, 0, %p417;
	add.s32 	%r33, %r1907, %r15;
	add.s64 	%rd19, %rd8, %rd17;
	selp.b32 	%r1908, 0, %r33, %p399;
	add.s32 	%r34, %r16, %r1908;
	add.s64 	%rd20, %rd9, %rd17;
	selp.b32 	%r1909, 0, %r34, %p398;
	add.s32 	%r35, %r17, %r1909;
	add.s64 	%rd21, %rd10, %rd17;
	selp.b32 	%r1910, 0, %r35, %p397;
	add.s32 	%r36, %r18, %r1910;
	add.s64 	%rd22, %rd11, %rd17;
	selp.b32 	%r1911, 0, %r36, %p396;
	add.s32 	%r37, %r19, %r1911;
	add.s64 	%rd23, %rd12, %rd17;
	selp.b32 	%r1912, 0, %r37, %p395;
	add.s32 	%r38, %r20, %r1912;
	add.s64 	%rd24, %rd13, %rd17;
	selp.b32 	%r1913, 0, %r38, %p394;
	add.s32 	%r39, %r21, %r1913;
	add.s64 	%rd25, %rd14, %rd17;
	selp.b32 	%r1914, 0, %r39, %p393;
	add.s32 	%r40, %r22, %r1914;
	@%p400 bra 	$L__BB27_8;
	mov.b32 	%r1915, 101;
	mov.b64 	%rd702, {%r31, %r1915};
	add.s64 	%rd701, %rd3, 512;
	// begin inline asm
	st.relaxed.gpu.v2.u64 [%rd701], {%rd702, %rd16};
	// end inline asm
$L__BB27_8:
	setp.lt.s64 	%p418, %rd16, 257;
	@%p418 bra 	$L__BB27_34;
	bar.sync 	0;
	@%p417 bra 	$L__BB27_11;
	cvt.u32.u64 	%r1916, %rd17;
	shl.b32 	%r1917, %r1916, 3;
	mov.u32 	%r1918, _ZN6thrust24THRUST_300001_SM_1000_NS8cuda_cub4core6detail5shmemE;
	add.s32 	%r1919, %r1918, %r1917;
	st.shared.v2.u32 	[%r1919], {%r1968, %r32};
$L__BB27_11:
	setp.eq.s32 	%p429, %r6, %r7;
	@%p429 bra 	$L__BB27_13;
	cvt.u32.u64 	%r1920, %rd18;
	shl.b32 	%r1921, %r1920, 3;
	mov.u32 	%r1922, _ZN6thrust24THRUST_300001_SM_1000_NS8cuda_cub4core6detail5shmemE;
	add.s32 	%r1923, %r1922, %r1921;
	st.shared.v2.u32 	[%r1923], {%r6, %r33};
$L__BB27_13:
	setp.eq.s32 	%p430, %r7, %r8;
	@%p430 bra 	$L__BB27_15;
	cvt.u32.u64 	%r1924, %rd19;
	shl.b32 	%r1925, %r1924, 3;
	mov.u32 	%r1926, _ZN6thrust24THRUST_300001_SM_1000_NS8cuda_cub4core6detail5shmemE;
	add.s32 	%r1927, %r1926, %r1925;
	st.shared.v2.u32 	[%r1927], {%r7, %r34};
$L__BB27_15:
	setp.eq.s32 	%p431, %r8, %r9;
	@%p431 bra 	$L__BB27_17;
	cvt.u32.u64 	%r1928, %rd20;
	shl.b32 	%r1929, %r1928, 3;
	mov.u32 	%r1930, _ZN6thrust24THRUST_300001_SM_1000_NS8cuda_cub4core6detail5shmemE;
	add.s32 	%r1931, %r1930, %r1929;
	st.shared.v2.u32 	[%r1931], {%r8, %r35};
$L__BB27_17:
	setp.eq.s32 	%p432, %r9, %r10;
	@%p432 bra 	$L__BB27_19;
	cvt.u32.u64 	%r1932, %rd21;
	shl.b32 	%r1933, %r1932, 3;
	mov.u32 	%r1934, _ZN6thrust24THRUST_300001_SM_1000_NS8cuda_cub4core6detail5shmemE;
	add.s32 	%r1935, %r1934, %r1933;
	st.shared.v2.u32 	[%r1935], {%r9, %r36};
$L__BB27_19:
	setp.eq.s32 	%p433, %r10, %r11;
	@%p433 bra 	$L__BB27_21;
	cvt.u32.u64 	%r1936, %rd22;
	shl.b32 	%r1937, %r1936, 3;
	mov.u32 	%r1938, _ZN6thrust24THRUST_300001_SM_1000_NS8cuda_cub4core6detail5shmemE;
	add.s32 	%r1939, %r1938, %r1937;
	st.shared.v2.u32 	[%r1939], {%r10, %r37};
$L__BB27_21:
	setp.eq.s32 	%p434, %r11, %r12;
	@%p434 bra 	$L__BB27_23;
	cvt.u32.u64 	%r1940, %rd23;
	shl.b32 	%r1941, %r1940, 3;
	mov.u32 	%r1942, _ZN6thrust24THRUST_300001_SM_1000_NS8cuda_cub4core6detail5shmemE;
	add.s32 	%r1943, %r1942, %r1941;
	st.shared.v2.u32 	[%r1943], {%r11, %r38};
$L__BB27_23:
	setp.eq.s32 	%p435, %r12, %r13;
	@%p435 bra 	$L__BB27_25;
	cvt.u32.u64 	%r1944, %rd24;
	shl.b32 	%r1945, %r1944, 3;
	mov.u32 	%r1946, _ZN6thrust24THRUST_300001_SM_1000_NS8cuda_cub4core6detail5shmemE;
	add.s32 	%r1947, %r1946, %r1945;
	st.shared.v2.u32 	[%r1947], {%r12, %r39};
$L__BB27_25:
	setp.eq.s32 	%p436, %r13, %r14;
	@%p436 bra 	$L__BB27_27;
	cvt.u32.u64 	%r1948, %rd25;
	shl.b32 	%r1949, %r1948, 3;
	mov.u32 	%r1950, _ZN6thrust24THRUST_300001_SM_1000_NS8cuda_cub4core6detail5shmemE;
	add.s32 	%r1951, %r1950, %r1949;
	st.shared.v2.u32 	[%r1951], {%r13, %r40};
$L__BB27_27:
	bar.sync 	0;
	cvt.u64.u32 	%rd751, %r3;
	setp.le.u64 	%p437, %rd16, %rd751;
	@%p437 bra 	$L__BB27_326;
	not.b64 	%rd731, %rd751;
	add.s64 	%rd27, %rd16, %rd731;
	shr.u64 	%rd732, %rd27, 8;
	add.s64 	%rd733, %rd732, 1;
	and.b64  	%rd747, %rd733, 3;
	and.b64  	%rd734, %rd27, 768;
	setp.eq.s64 	%p438, %rd734, 768;
	@%p438 bra 	$L__BB27_31;
	shl.b64 	%rd735, %rd751, 2;
	add.s64 	%rd749, %rd1, %rd735;
	add.s64 	%rd748, %rd2, %rd735;
	shl.b32 	%r1952, %r3, 3;
	mov.u32 	%r1953, _ZN6thrust24THRUST_300001_SM_1000_NS8cuda_cub4core6detail5shmemE;
	add.s32 	%r1969, %r1953, %r1952;
	shl.b64 	%rd736, %rd747, 8;
	add.s64 	%rd751, %rd736, %rd751;
$L__BB27_30:
	.pragma "nounroll";
	ld.shared.v2.u32 	{%r1954, %r1955}, [%r1969];
	st.global.u32 	[%rd748], %r1954;
	st.global.u32 	[%rd749], %r1955;
	add.s64 	%rd749, %rd749, 1024;
	add.s64 	%rd748, %rd748, 1024;
	add.s32 	%r1969, %r1969, 2048;
	add.s64 	%rd747, %rd747, -1;
	setp.ne.s64 	%p439, %rd747, 0;
	@%p439 bra 	$L__BB27_30;
$L__BB27_31:
	setp.lt.u64 	%p440, %rd27, 768;
	@%p440 bra 	$L__BB27_326;
	mov.u32 	%r1958, _ZN6thrust24THRUST_300001_SM_1000_NS8cuda_cub4core6detail5shmemE;
$L__BB27_33:
	cvt.u32.u64 	%r1956, %rd751;
	shl.b32 	%r1957, %r1956, 3;
	add.s32 	%r1959, %r1958, %r1957;
	ld.shared.v2.u32 	{%r1960, %r1961}, [%r1959];
	shl.b64 	%rd737, %rd751, 2;
	add.s64 	%rd738, %rd2, %rd737;
	st.global.u32 	[%rd738], %r1960;
	add.s64 	%rd739, %rd1, %rd737;
	st.global.u32 	[%rd739], %r1961;
	ld.shared.v2.u32 	{%r1962, %r1963}, [%r1959+2048];
	and.b64  	%rd740, %rd737, 17179869180;
	add.s64 	%rd741, %rd2, %rd740;
	st.global.u32 	[%rd741+1024], %r1962;
	add.s64 	%rd742, %rd1, %rd740;
	st.global.u32 	[%rd742+1024], %r1963;
	ld.shared.v2.u32 	{%r1964, %r1965}, [%r1959+4096];
	st.global.u32 	[%rd741+2048], %r1964;
	st.global.u32 	[%rd742+2048], %r1965;
	ld.shared.v2.u32 	{%r1966, %r1967}, [%r1959+6144];
	st.global.u32 	[%rd741+3072], %r1966;
	st.global.u32 	[%rd742+3072], %r1967;
	add.s64 	%rd743, %rd751, 1024;
	and.b64  	%rd751, %rd743, 4294967295;
	setp.gt.u64 	%p441, %rd16, %rd751;
	@%p441 bra 	$L__BB27_33;
	bra.uni 	$L__BB27_326;
$L__BB27_34:
	@%p417 bra 	$L__BB27_36;
	shl.b64 	%rd704, %rd17, 2;
	add.s64 	%rd705, %rd2, %rd704;
	st.global.u32 	[%rd705], %r1968;
	add.s64 	%rd706, %rd1, %rd704;
	st.global.u32 	[%rd706], %r32;
$L__BB27_36:
	setp.eq.s32 	%p420, %r6, %r7;
	@%p420 bra 	$L__BB27_38;
	shl.b64 	%rd707, %rd18, 2;
	add.s64 	%rd708, %rd2, %rd707;
	st.global.u32 	[%rd708], %r6;
	add.s64 	%rd709, %rd1, %rd707;
	st.global.u32 	[%rd709], %r33;
$L__BB27_38:
	setp.eq.s32 	%p421, %r7, %r8;
	@%p421 bra 	$L__BB27_40;
	shl.b64 	%rd710, %rd19, 2;
	add.s64 	%rd711, %rd2, %rd710;
	st.global.u32 	[%rd711], %r7;
	add.s64 	%rd712, %rd1, %rd710;
	st.global.u32 	[%rd712], %r34;
$L__BB27_40:
	setp.eq.s32 	%p422, %r8, %r9;
	@%p422 bra 	$L__BB27_42;
	shl.b64 	%rd713, %rd20, 2;
	add.s64 	%rd714, %rd2, %rd713;
	st.global.u32 	[%rd714], %r8;
	add.s64 	%rd715, %rd1, %rd713;
	st.global.u32 	[%rd715], %r35;
$L__BB27_42:
	setp.eq.s32 	%p423, %r9, %r10;
	@%p423 bra 	$L__BB27_44;
	shl.b64 	%rd716, %rd21, 2;
	add.s64 	%rd717, %rd2, %rd716;
	st.global.u32 	[%rd717], %r9;
	add.s64 	%rd718, %rd1, %rd716;
	st.global.u32 	[%rd718], %r36;
$L__BB27_44:
	setp.eq.s32 	%p424, %r10, %r11;
	@%p424 bra 	$L__BB27_46;
	shl.b64 	%rd719, %rd22, 2;
	add.s64 	%rd720, %rd2, %rd719;
	st.global.u32 	[%rd720], %r10;
	add.s64 	%rd721, %rd1, %rd719;
	st.global.u32 	[%rd721], %r37;
$L__BB27_46:
	setp.eq.s32 	%p425, %r11, %r12;
	@%p425 bra 	$L__BB27_48;
	shl.b64 	%rd722, %rd23, 2;
	add.s64 	%rd723, %rd2, %rd722;
	st.global.u32 	[%rd723], %r11;
	add.s64 	%rd724, %rd1, %rd722;
	st.global.u32 	[%rd724], %r38;
$L__BB27_48:
	setp.eq.s32 	%p426, %r12, %r13;
	@%p426 bra 	$L__BB27_50;
	shl.b64 	%rd725, %rd24, 2;
	add.s64 	%rd726, %rd2, %rd725;
	st.global.u32 	[%rd726], %r12;
	add.s64 	%rd727, %rd1, %rd725;
	st.global.u32 	[%rd727], %r39;
$L__BB27_50:
	setp.eq.s32 	%p427, %r13, %r14;
	@%p427 bra 	$L__BB27_326;
	shl.b64 	%rd728, %rd25, 2;
	add.s64 	%rd729, %rd2, %rd728;
	st.global.u32 	[%rd729], %r13;
	add.s64 	%rd730, %rd1, %rd728;
	st.global.u32 	[%rd730], %r40;
	bra.uni 	$L__BB27_326;
$L__BB27_52:
	mov.u32 	%r44, %tid.x;
	and.b32  	%r1201, %r44, 31;
	and.b32  	%r1202, %r44, 992;
	mul.lo.s32 	%r1203, %r1202, 9;
	or.b32  	%r1204, %r1203, %r1201;
	cvt.u64.u32 	%rd514, %r1204;
	add.s64 	%rd515, %rd4, %rd514;
	shl.b64 	%rd516, %rd515, 2;
	add.s64 	%rd505, %rd210, %rd516;
	// begin inline asm
	ld.global.nc.u32 %r1190, [%rd505];
	// end inline asm
	add.s64 	%rd506, %rd505, 128;
	// begin inline asm
	ld.global.nc.u32 %r1191, [%rd506];
	// end inline asm
	add.s64 	%rd507, %rd505, 256;
	// begin inline asm
	ld.global.nc.u32 %r1192, [%rd507];
	// end inline asm
	add.s64 	%rd508, %rd505, 384;
	// begin inline asm
	ld.global.nc.u32 %r1193, [%rd508];
	// end inline asm
	add.s64 	%rd509, %rd505, 512;
	// begin inline asm
	ld.global.nc.u32 %r1194, [%rd509];
	// end inline asm
	add.s64 	%rd510, %rd505, 640;
	// begin inline asm
	ld.global.nc.u32 %r1195, [%rd510];
	// end inline asm
	add.s64 	%rd511, %rd505, 768;
	// begin inline asm
	ld.global.nc.u32 %r1196, [%rd511];
	// end inline asm
	add.s64 	%rd512, %rd505, 896;
	// begin inline asm
	ld.global.nc.u32 %r1197, [%rd512];
	// end inline asm
	add.s64 	%rd513, %rd505, 1024;
	// begin inline asm
	ld.global.nc.u32 %r1198, [%rd513];
	// end inline asm
	// begin inline asm
	mov.u32 %r1199, %laneid;
	// end inline asm
	shr.u32 	%r46, %r44, 5;
	mad.lo.s32 	%r1205, %r46, 288, %r1199;
	shl.b32 	%r1206, %r1205, 2;
	mov.u32 	%r1207, _ZN6thrust24THRUST_300001_SM_1000_NS8cuda_cub4core6detail5shmemE;
	add.s32 	%r47, %r1207, %r1206;
	st.shared.u32 	[%r47], %r1190;
	st.shared.u32 	[%r47+128], %r1191;
	st.shared.u32 	[%r47+256], %r1192;
	st.shared.u32 	[%r47+384], %r1193;
	st.shared.u32 	[%r47+512], %r1194;
	st.shared.u32 	[%r47+640], %r1195;
	st.shared.u32 	[%r47+768], %r1196;
	st.shared.u32 	[%r47+896], %r1197;
	st.shared.u32 	[%r47+1024], %r1198;
	bar.warp.sync 	-1;
	shl.b32 	%r1208, %r1199, 5;
	add.s32 	%r48, %r47, %r1208;
	ld.shared.u32 	%r49, [%r48];
	ld.shared.u32 	%r50, [%r48+4];
	ld.shared.u32 	%r51, [%r48+8];
	ld.shared.u32 	%r52, [%r48+12];
	ld.shared.u32 	%r53, [%r48+16];
	ld.shared.u32 	%r54, [%r48+20];
	ld.shared.u32 	%r55, [%r48+24];
	ld.shared.u32 	%r56, [%r48+28];
	ld.shared.u32 	%r57, [%r48+32];
	setp.ne.s32 	%p263, %r44, 0;
	mov.b32 	%r1971, 0;
	@%p263 bra 	$L__BB27_54;
	shl.b64 	%rd518, %rd4, 2;
	add.s64 	%rd519, %rd210, %rd518;
	add.s64 	%rd517, %rd519, -4;
	// begin inline asm
	ld.global.nc.u32 %r1971, [%rd517];
	// end inline asm
$L__BB27_54:
	setp.eq.s32 	%p264, %r44, 0;
	bar.sync 	0;
	st.shared.u32 	[%r47], %r1;
	st.shared.u32 	[%r47+128], %r1;
	st.shared.u32 	[%r47+256], %r1;
	st.shared.u32 	[%r47+384], %r1;
	st.shared.u32 	[%r47+512], %r1;
	st.shared.u32 	[%r47+640], %r1;
	st.shared.u32 	[%r47+768], %r1;
	st.shared.u32 	[%r47+896], %r1;
	st.shared.u32 	[%r47+1024], %r1;
	bar.warp.sync 	-1;
	ld.shared.u32 	%r60, [%r48];
	ld.shared.u32 	%r61, [%r48+4];
	ld.shared.u32 	%r62, [%r48+8];
	ld.shared.u32 	%r63, [%r48+12];
	ld.shared.u32 	%r64, [%r48+16];
	ld.shared.u32 	%r65, [%r48+20];
	ld.shared.u32 	%r66, [%r48+24];
	ld.shared.u32 	%r67, [%r48+28];
	ld.shared.u32 	%r68, [%r48+32];
	bar.sync 	0;
	shl.b32 	%r1210, %r44, 2;
	add.s32 	%r1212, %r1207, %r1210;
	add.s32 	%r69, %r1212, 1240;
	st.shared.u32 	[%r1212+1240], %r57;
	bar.sync 	0;
	@%p264 bra 	$L__BB27_56;
	ld.shared.u32 	%r1971, [%r69+-4];
$L__BB27_56:
	setp.ne.s32 	%p265, %r1971, %r49;
	selp.u64 	%rd520, 1, 0, %p265;
	setp.ne.s32 	%p266, %r49, %r50;
	selp.u64 	%rd521, 1, 0, %p266;
	setp.ne.s32 	%p267, %r50, %r51;
	selp.u64 	%rd522, 1, 0, %p267;
	setp.ne.s32 	%p268, %r51, %r52;
	selp.u64 	%rd523, 1, 0, %p268;
	setp.ne.s32 	%p269, %r52, %r53;
	selp.u64 	%rd524, 1, 0, %p269;
	setp.ne.s32 	%p270, %r53, %r54;
	selp.u64 	%rd525, 1, 0, %p270;
	setp.ne.s32 	%p271, %r54, %r55;
	selp.u64 	%rd526, 1, 0, %p271;
	setp.ne.s32 	%p272, %r55, %r56;
	selp.u64 	%rd527, 1, 0, %p272;
	setp.ne.s32 	%p273, %r56, %r57;
	selp.u64 	%rd528, 1, 0, %p273;
	add.s64 	%rd529, %rd521, %rd520;
	selp.b32 	%r1333, 0, %r60, %p266;
	add.s32 	%r1334, %r61, %r1333;
	add.s64 	%rd530, %rd529, %rd522;
	selp.b32 	%r1335, 0, %r1334, %p267;
	add.s32 	%r1336, %r62, %r1335;
	add.s64 	%rd41, %rd530, %rd523;
	selp.b32 	%r1337, 0, %r1336, %p268;
	add.s32 	%r1338, %r63, %r1337;
	add.s64 	%rd42, %rd41, %rd524;
	selp.b32 	%r1339, 0, %r1338, %p269;
	add.s32 	%r1340, %r64, %r1339;
	add.s64 	%rd43, %rd42, %rd525;
	selp.b32 	%r1341, 0, %r1340, %p270;
	add.s32 	%r1342, %r65, %r1341;
	add.s64 	%rd44, %rd43, %rd526;
	selp.b32 	%r1343, 0, %r1342, %p271;
	add.s32 	%r1344, %r66, %r1343;
	add.s64 	%rd45, %rd44, %rd527;
	selp.b32 	%r1345, 0, %r1344, %p272;
	add.s32 	%r1346, %r67, %r1345;
	add.s64 	%rd531, %rd45, %rd528;
	mov.b64 	{%r1214, %r1219}, %rd531;
	selp.b32 	%r1347, 0, %r1346, %p273;
	add.s32 	%r1224, %r68, %r1347;
	mov.b32 	%r1330, 1;
	mov.b32 	%r1331, 0;
	mov.b32 	%r1332, -1;
	// begin inline asm
	shfl.sync.up.b32 %r1213, %r1214, %r1330, %r1331, %r1332;
	// end inline asm
	// begin inline asm
	shfl.sync.up.b32 %r1218, %r1219, %r1330, %r1331, %r1332;
	// end inline asm
	mov.b64 	%rd532, {%r1213, %r1218};
	// begin inline asm
	shfl.sync.up.b32 %r1223, %r1224, %r1330, %r1331, %r1332;
	// end inline asm
	// begin inline asm
	shfl.sync.up.b32 %r1228, %r1229, %r1330, %r1331, %r1332;
	// end inline asm
	setp.eq.s64 	%p274, %rd531, 0;
	selp.b32 	%r1348, %r1223, 0, %p274;
	setp.lt.s32 	%p275, %r1199, 1;
	selp.b64 	%rd533, 0, %rd532, %p275;
	add.s64 	%rd534, %rd533, %rd531;
	mov.b64 	{%r1234, %r1239}, %rd534;
	selp.b32 	%r1349, 0, %r1348, %p275;
	add.s32 	%r1244, %r1349, %r1224;
	mov.b32 	%r1250, 2;
	// begin inline asm
	shfl.sync.up.b32 %r1233, %r1234, %r1250, %r1331, %r1332;
	// end inline asm
	// begin inline asm
	shfl.sync.up.b32 %r1238, %r1239, %r1250, %r1331, %r1332;
	// end inline asm
	mov.b64 	%rd535, {%r1233, %r1238};
	// begin inline asm
	shfl.sync.up.b32 %r1243, %r1244, %r1250, %r1331, %r1332;
	// end inline asm
	// begin inline asm
	shfl.sync.up.b32 %r1248, %r1249, %r1250, %r1331, %r1332;
	// end inline asm
	setp.eq.s64 	%p276, %rd534, 0;
	selp.b32 	%r1350, %r1243, 0, %p276;
	setp.lt.s32 	%p277, %r1199, 2;
	selp.b64 	%rd536, 0, %rd535, %p277;
	add.s64 	%rd537, %rd536, %rd534;
	mov.b64 	{%r1254, %r1259}, %rd537;
	selp.b32 	%r1351, 0, %r1350, %p277;
	add.s32 	%r1264, %r1351, %r1244;
	mov.b32 	%r1270, 4;
	// begin inline asm
	shfl.sync.up.b32 %r1253, %r1254, %r1270, %r1331, %r1332;
	// end inline asm
	// begin inline asm
	shfl.sync.up.b32 %r1258, %r1259, %r1270, %r1331, %r1332;
	// end inline asm
	mov.b64 	%rd538, {%r1253, %r1258};
	// begin inline asm
	shfl.sync.up.b32 %r1263, %r1264, %r1270, %r1331, %r1332;
	// end inline asm
	// begin inline asm
	shfl.sync.up.b32 %r1268, %r1269, %r1270, %r1331, %r1332;
	// end inline asm
	setp.eq.s64 	%p278, %rd537, 0;
	selp.b32 	%r1352, %r1263, 0, %p278;
	setp.lt.s32 	%p279, %r1199, 4;
	selp.b64 	%rd539, 0, %rd538, %p279;
	add.s64 	%rd540, %rd539, %rd537;
	mov.b64 	{%r1274, %r1279}, %rd540;
	selp.b32 	%r1353, 0, %r1352, %p279;
	add.s32 	%r1284, %r1353, %r1264;
	mov.b32 	%r1290, 8;
	// begin inline asm
	shfl.sync.up.b32 %r1273, %r1274, %r1290, %r1331, %r1332;
	// end inline asm
	// begin inline asm
	shfl.sync.up.b32 %r1278, %r1279, %r1290, %r1331, %r1332;
	// end inline asm
	mov.b64 	%rd541, {%r1273, %r1278};
	// begin inline asm
	shfl.sync.up.b32 %r1283, %r1284, %r1290, %r1331, %r1332;
	// end inline asm
	// begin inline asm
	shfl.sync.up.b32 %r1288, %r1289, %r1290, %r1331, %r1332;
	// end inline asm
	setp.eq.s64 	%p280, %rd540, 0;
	selp.b32 	%r1354, %r1283, 0, %p280;
	setp.lt.s32 	%p281, %r1199, 8;
	selp.b64 	%rd542, 0, %rd541, %p281;
	add.s64 	%rd543, %rd542, %rd540;
	mov.b64 	{%r1294, %r1299}, %rd543;
	selp.b32 	%r1355, 0, %r1354, %p281;
	add.s32 	%r1304, %r1355, %r1284;
	mov.b32 	%r1310, 16;
	// begin inline asm
	shfl.sync.up.b32 %r1293, %r1294, %r1310, %r1331, %r1332;
	// end inline asm
	// begin inline asm
	shfl.sync.up.b32 %r1298, %r1299, %r1310, %r1331, %r1332;
	// end inline asm
	mov.b64 	%rd544, {%r1293, %r1298};
	// begin inline asm
	shfl.sync.up.b32 %r1303, %r1304, %r1310, %r1331, %r1332;
	// end inline asm
	// begin inline asm
	shfl.sync.up.b32 %r1308, %r1309, %r1310, %r1331, %r1332;
	// end inline asm
	setp.eq.s64 	%p282, %rd543, 0;
	selp.b32 	%r1356, %r1303, 0, %p282;
	setp.lt.s32 	%p283, %r1199, 16;
	selp.b64 	%rd545, 0, %rd544, %p283;
	add.s64 	%rd46, %rd545, %rd543;
	mov.b64 	{%r1314, %r1319}, %rd46;
	selp.b32 	%r1357, 0, %r1356, %p283;
	add.s32 	%r1324, %r1357, %r1304;
	// begin inline asm
	shfl.sync.up.b32 %r1313, %r1314, %r1330, %r1331, %r1332;
	// end inline asm
	// begin inline asm
	shfl.sync.up.b32 %r1318, %r1319, %r1330, %r1331, %r1332;
	// end inline asm
	mov.b64 	%rd763, {%r1313, %r1318};
	// begin inline asm
	shfl.sync.up.b32 %r1985, %r1324, %r1330, %r1331, %r1332;
	// end inline asm
	// begin inline asm
	shfl.sync.up.b32 %r1328, %r1329, %r1330, %r1331, %r1332;
	// end inline asm
	setp.ne.s32 	%p284, %r1199, 31;
	@%p284 bra 	$L__BB27_58;
	shl.b32 	%r1358, %r46, 4;
	mov.u32 	%r1359, _ZN6thrust24THRUST_300001_SM_1000_NS8cuda_cub4core6detail5shmemE;
	add.s32 	%r1360, %r1359, %r1358;
	st.shared.u64 	[%r1360], %rd46;
	st.shared.u32 	[%r1360+8], %r1324;
$L__BB27_58:
	bar.sync 	0;
	ld.shared.u64 	%rd546, [_ZN6thrust24THRUST_300001_SM_1000_NS8cuda_cub4core6detail5shmemE];
	ld.shared.u32 	%r1361, [_ZN6thrust24THRUST_300001_SM_1000_NS8cuda_cub4core6detail5shmemE+8];
	ld.shared.u64 	%rd547, [_ZN6thrust24THRUST_300001_SM_1000_NS8cuda_cub4core6detail5shmemE+16];
	ld.shared.u32 	%r1362, [_ZN6thrust24THRUST_300001_SM_1000_NS8cuda_cub4core6detail5shmemE+24];
	add.s64 	%rd548, %rd547, %rd546;
	setp.eq.s64 	%p285, %rd547, 0;
	selp.b32 	%r1363, %r1361, 0, %p285;
	add.s32 	%r1364, %r1363, %r1362;
	setp.eq.s32 	%p286, %r46, 2;
	selp.b64 	%rd549, %rd548, %rd546, %p286;
	selp.b32 	%r1365, %r1364, %r1361, %p286;
	ld.shared.u64 	%rd550, [_ZN6thrust24THRUST_300001_SM_1000_NS8cuda_cub4core6detail5shmemE+32];
	ld.shared.u32 	%r1366, [_ZN6thrust24THRUST_300001_SM_1000_NS8cuda_cub4core6detail5shmemE+40];
	add.s64 	%rd551, %rd550, %rd548;
	setp.eq.s64 	%p287, %rd550, 0;
	selp.b32 	%r1367, %r1364, 0, %p287;
	add.s32 	%r1368, %r1367, %r1366;
	setp.eq.s32 	%p288, %r46, 3;
	selp.b64 	%rd552, %rd551, %rd549, %p288;
	selp.b32 	%r1369, %r1368, %r1365, %p288;
	ld.shared.u64 	%rd553, [_ZN6thrust24THRUST_300001_SM_1000_NS8cuda_cub4core6detail5shmemE+48];
	ld.shared.u32 	%r1370, [_ZN6thrust24THRUST_300001_SM_1000_NS8cuda_cub4core6detail5shmemE+56];
	add.s64 	%rd554, %rd553, %rd551;
	setp.eq.s64 	%p289, %rd553, 0;
	selp.b32 	%r1371, %r1368, 0, %p289;
	add.s32 	%r1372, %r1371, %r1370;
	setp.eq.s32 	%p290, %r46, 4;
	selp.b64 	%rd555, %rd554, %rd552, %p290;
	selp.b32 	%r1373, %r1372, %r1369, %p290;
	ld.shared.u64 	%rd556, [_ZN6thrust24THRUST_300001_SM_1000_NS8cuda_cub4core6detail5shmemE+64];
	ld.shared.u32 	%r1374, [_ZN6thrust24THRUST_300001_SM_1000_NS8cuda_cub4core6detail5shmemE+72];
	add.s64 	%rd557, %rd556, %rd554;
	setp.eq.s64 	%p291, %rd556, 0;
	selp.b32 	%r1375, %r1372, 0, %p291;
	add.s32 	%r1376, %r1375, %r1374;
	setp.eq.s32 	%p292, %r46, 5;
	selp.b64 	%rd558, %rd557, %rd555, %p292;
	selp.b32 	%r1377, %r1376, %r1373, %p292;
	ld.shared.u64 	%rd559, [_ZN6thrust24THRUST_300001_SM_1000_NS8cuda_cub4core6detail5shmemE+80];
	ld.shared.u32 	%r1378, [_ZN6thrust24THRUST_300001_SM_1000_NS8cuda_cub4core6detail5shmemE+88];
	add.s64 	%rd560, %rd559, %rd557;
	setp.eq.s64 	%p293, %rd559, 0;
	selp.b32 	%r1379, %r1376, 0, %p293;
	add.s32 	%r1380, %r1379, %r1378;
	setp.eq.s32 	%p294, %r46, 6;
	selp.b64 	%rd561, %rd560, %rd558, %p294;
	selp.b32 	%r1381, %r1380, %r1377, %p294;
	ld.shared.u64 	%rd562, [_ZN6thrust24THRUST_300001_SM_1000_NS8cuda_cub4core6detail5shmemE+96];
	ld.shared.u32 	%r1382, [_ZN6thrust24THRUST_300001_SM_1000_NS8cuda_cub4core6detail5shmemE+104];
	add.s64 	%rd563, %rd562, %rd560;
	setp.eq.s64 	%p295, %rd562, 0;
	selp.b32 	%r1383, %r1380, 0, %p295;
	add.s32 	%r1384, %r1383, %r1382;
	setp.eq.s32 	%p296, %r46, 7;
	selp.b64 	%rd48, %rd563, %rd561, %p296;
	selp.b32 	%r74, %r1384, %r1381, %p296;
	ld.shared.u64 	%rd564, [_ZN6thrust24THRUST_300001_SM_1000_NS8cuda_cub4core6detail5shmemE+112];
	ld.shared.u32 	%r1385, [_ZN6thrust24THRUST_300001_SM_1000_NS8cuda_cub4core6detail5shmemE+120];
	add.s64 	%rd49, %rd564, %rd563;
	setp.eq.s64 	%p297, %rd564, 0;
	selp.b32 	%r1386, %r1384, 0, %p297;
	add.s32 	%r75, %r1386, %r1385;
	setp.lt.u32 	%p298, %r44, 32;
	@%p298 bra 	$L__BB27_60;
	setp.eq.s64 	%p299, %rd763, 0;
	selp.b32 	%r1387, %r74, 0, %p299;
	add.s32 	%r1388, %r1387, %r1985;
	setp.eq.s32 	%p300, %r1199, 0;
	selp.b64 	%rd565, 0, %rd763, %p300;
	add.s64 	%rd763, %rd48, %rd565;
	selp.b32 	%r1985, %r74, %r1388, %p300;
	bra.uni 	$L__BB27_96;
$L__BB27_60:
	setp.ne.s32 	%p301, %r44, 0;
	mul.wide.u32 	%rd566, %r2, 16;
	add.s64 	%rd51, %rd3, %rd566;
	@%p301 bra 	$L__BB27_62;
	st.shared.u64 	[_ZN6thrust24THRUST_300001_SM_1000_NS8cuda_cub4core6detail5shmemE+200], %rd49;
	st.shared.u32 	[_ZN6thrust24THRUST_300001_SM_1000_NS8cuda_cub4core6detail5shmemE+208], %r75;
	mov.b32 	%r1389, 100;
	mov.b64 	%rd568, {%r75, %r1389};
	add.s64 	%rd567, %rd51, 512;
	// begin inline asm
	st.relaxed.gpu.v2.u64 [%rd567], {%rd568, %rd49};
	// end inline asm
$L__BB27_62:
	not.b32 	%r77, %r44;
	mov.u32 	%r1390, %nctaid.x;
	setp.gt.u32 	%p302, %r1390, 499;
	@%p302 bra 	$L__BB27_64;
	membar.cta;
	bra.uni 	$L__BB27_65;
$L__BB27_64:
	mov.b32 	%r1391, 450;
	// begin inline asm
	nanosleep.u32 %r1391;
	// end inline asm
$L__BB27_65:
	mul.wide.s32 	%rd570, %r77, 16;
	add.s64 	%rd571, %rd51, %rd570;
	add.s64 	%rd52, %rd571, 512;
$L__BB27_66:
	// begin inline asm
	ld.relaxed.gpu.v2.u64 {%rd572, %rd753}, [%rd52];
	// end inline asm
	mov.b64 	{%r1973, %r1978}, %rd572;
	setp.eq.s32 	%p303, %r1978, 99;
	mov.b32 	%r1392, -1;
	vote.sync.any.pred 	%p304, %p303, %r1392;
	@%p304 bra 	$L__BB27_66;
	setp.eq.s32 	%p305, %r1978, 101;
	mov.b32 	%r1414, -1;
	vote.sync.ballot.b32 	%r1415, %p305, %r1414;
	// begin inline asm
	mov.u32 %r1394, %lanemask_ge;
	// end inline asm
	and.b32  	%r1416, %r1415, %r1394;
	or.b32  	%r1417, %r1416, -2147483648;
	add.s32 	%r1418, %r1417, -1;
	not.b32 	%r1419, %r1417;
	and.b32  	%r1420, %r1419, %r1418;
	popc.b32 	%r81, %r1420;
	mov.b64 	{%r1396, %r1401}, %rd753;
	mov.b32 	%r1412, 1;
	// begin inline asm
	shfl.sync.down.b32 %r1395, %r1396, %r1412, %r81, %r1414;
	// end inline asm
	// begin inline asm
	shfl.sync.down.b32 %r1400, %r1401, %r1412, %r81, %r1414;
	// end inline asm
	// begin inline asm
	shfl.sync.down.b32 %r1405, %r1973, %r1412, %r81, %r1414;
	// end inline asm
	// begin inline asm
	shfl.sync.down.b32 %r1410, %r1411, %r1412, %r81, %r1414;
	// end inline asm
	setp.ge.s32 	%p307, %r1199, %r81;
	@%p307 bra 	$L__BB27_69;
	mov.b64 	%rd575, {%r1395, %r1400};
	add.s64 	%rd54, %rd753, %rd575;
	setp.eq.s64 	%p308, %rd753, 0;
	selp.b32 	%r1421, %r1405, 0, %p308;
	add.s32 	%r1973, %r1421, %r1973;
	mov.u64 	%rd753, %rd54;
$L__BB27_69:
	mov.b64 	{%r1423, %r1428}, %rd753;
	mov.b32 	%r1439, 2;
	mov.b32 	%r1441, -1;
	// begin inline asm
	shfl.sync.down.b32 %r1422, %r1423, %r1439, %r81, %r1441;
	// end inline asm
	// begin inline asm
	shfl.sync.down.b32 %r1427, %r1428, %r1439, %r81, %r1441;
	// end inline asm
	// begin inline asm
	shfl.sync.down.b32 %r1432, %r1973, %r1439, %r81, %r1441;
	// end inline asm
	// begin inline asm
	shfl.sync.down.b32 %r1437, %r1438, %r1439, %r81, %r1441;
	// end inline asm
	add.s32 	%r90, %r1199, 2;
	setp.gt.s32 	%p309, %r90, %r81;
	@%p309 bra 	$L__BB27_71;
	mov.b64 	%rd576, {%r1422, %r1427};
	add.s64 	%rd56, %rd753, %rd576;
	setp.eq.s64 	%p310, %rd753, 0;
	selp.b32 	%r1442, %r1432, 0, %p310;
	add.s32 	%r1973, %r1442, %r1973;
	mov.u64 	%rd753, %rd56;
$L__BB27_71:
	mov.b64 	{%r1444, %r1449}, %rd753;
	mov.b32 	%r1460, 4;
	mov.b32 	%r1462, -1;
	// begin inline asm
	shfl.sync.down.b32 %r1443, %r1444, %r1460, %r81, %r1462;
	// end inline asm
	// begin inline asm
	shfl.sync.down.b32 %r1448, %r1449, %r1460, %r81, %r1462;
	// end inline asm
	// begin inline asm
	shfl.sync.down.b32 %r1453, %r1973, %r1460, %r81, %r1462;
	// end inline asm
	// begin inline asm
	shfl.sync.down.b32 %r1458, %r1459, %r1460, %r81, %r1462;
	// end inline asm
	add.s32 	%r96, %r1199, 4;
	setp.gt.s32 	%p311, %r96, %r81;
	@%p311 bra 	$L__BB27_73;
	mov.b64 	%rd577, {%r1443, %r1448};
	add.s64 	%rd58, %rd753, %rd577;
	setp.eq.s64 	%p312, %rd753, 0;
	selp.b32 	%r1463, %r1453, 0, %p312;
	add.s32 	%r1973, %r1463, %r1973;
	mov.u64 	%rd753, %rd58;
$L__BB27_73:
	mov.b64 	{%r1465, %r1470}, %rd753;
	mov.b32 	%r1481, 8;
	mov.b32 	%r1483, -1;
	// begin inline asm
	shfl.sync.down.b32 %r1464, %r1465, %r1481, %r81, %r1483;
	// end inline asm
	// begin inline asm
	shfl.sync.down.b32 %r1469, %r1470, %r1481, %r81, %r1483;
	// end inline asm
	// begin inline asm
	shfl.sync.down.b32 %r1474, %r1973, %r1481, %r81, %r1483;
	// end inline asm
	// begin inline asm
	shfl.sync.down.b32 %r1479, %r1480, %r1481, %r81, %r1483;
	// end inline asm
	add.s32 	%r102, %r1199, 8;
	setp.gt.s32 	%p313, %r102, %r81;
	@%p313 bra 	$L__BB27_75;
	mov.b64 	%rd578, {%r1464, %r1469};
	add.s64 	%rd60, %rd753, %rd578;
	setp.eq.s64 	%p314, %rd753, 0;
	selp.b32 	%r1484, %r1474, 0, %p314;
	add.s32 	%r1973, %r1484, %r1973;
	mov.u64 	%rd753, %rd60;
$L__BB27_75:
	mov.b64 	{%r1486, %r1491}, %rd753;
	mov.b32 	%r1502, 16;
	mov.b32 	%r1504, -1;
	// begin inline asm
	shfl.sync.down.b32 %r1485, %r1486, %r1502, %r81, %r1504;
	// end inline asm
	// begin inline asm
	shfl.sync.down.b32 %r1490, %r1491, %r1502, %r81, %r1504;
	// end inline asm
	// begin inline asm
	shfl.sync.down.b32 %r1495, %r1973, %r1502, %r81, %r1504;
	// end inline asm
	// begin inline asm
	shfl.sync.down.b32 %r1500, %r1501, %r1502, %r81, %r1504;
	// end inline asm
	add.s32 	%r108, %r1199, 16;
	setp.gt.s32 	%p315, %r108, %r81;
	@%p315 bra 	$L__BB27_77;
	mov.b64 	%rd579, {%r1485, %r1490};
	add.s64 	%rd62, %rd753, %rd579;
	setp.eq.s64 	%p316, %rd753, 0;
	selp.b32 	%r1505, %r1495, 0, %p316;
	add.s32 	%r1973, %r1505, %r1973;
	mov.u64 	%rd753, %rd62;
$L__BB27_77:
	not.b32 	%r1506, %r44;
	add.s32 	%r1979, %r2, %r1506;
	add.s64 	%rd64, %rd3, 512;
$L__BB27_78:
	setp.ne.s32 	%p317, %r1978, 101;
	mov.b32 	%r1507, -1;
	vote.sync.all.pred 	%p318, %p317, %r1507;
	not.pred 	%p319, %p318;
	@%p319 bra 	$L__BB27_92;
	mul.wide.s32 	%rd635, %r1979, 16;
	add.s64 	%rd636, %rd64, %rd635;
	add.s64 	%rd634, %rd636, -512;
$L__BB27_80:
	// begin inline asm
	ld.relaxed.gpu.v2.u64 {%rd632, %rd759}, [%rd634];
	// end inline asm
	mov.b64 	{%r1981, %r1978}, %rd632;
	setp.eq.s32 	%p357, %r1978, 99;
	mov.b32 	%r1592, -1;
	vote.sync.any.pred 	%p358, %p357, %r1592;
	@%p358 bra 	$L__BB27_80;
	setp.eq.s32 	%p359, %r1978, 101;
	mov.b32 	%r1613, -1;
	vote.sync.ballot.b32 	%r1614, %p359, %r1613;
	and.b32  	%r1615, %r1614, %r1394;
	or.b32  	%r1616, %r1615, -2147483648;
	add.s32 	%r1617, %r1616, -1;
	not.b32 	%r1618, %r1616;
	and.b32  	%r1619, %r1618, %r1617;
	popc.b32 	%r117, %r1619;
	mov.b64 	{%r1595, %r1600}, %rd759;
	mov.b32 	%r1611, 1;
	// begin inline asm
	shfl.sync.down.b32 %r1594, %r1595, %r1611, %r117, %r1613;
	// end inline asm
	// begin inline asm
	shfl.sync.down.b32 %r1599, %r1600, %r1611, %r117, %r1613;
	// end inline asm
	// begin inline asm
	shfl.sync.down.b32 %r1604, %r1981, %r1611, %r117, %r1613;
	// end inline asm
	// begin inline asm
	shfl.sync.down.b32 %r1609, %r1610, %r1611, %r117, %r1613;
	// end inline asm
	setp.ge.s32 	%p361, %r1199, %r117;
	@%p361 bra 	$L__BB27_83;
	mov.b64 	%rd637, {%r1594, %r1599};
	add.s64 	%rd67, %rd759, %rd637;
	setp.eq.s64 	%p362, %rd759, 0;
	selp.b32 	%r1620, %r1604, 0, %p362;
	add.s32 	%r1981, %r1620, %r1981;
	mov.u64 	%rd759, %rd67;
$L__BB27_83:
	mov.b64 	{%r1622, %r1627}, %rd759;
	mov.b32 	%r1638, 2;
	mov.b32 	%r1640, -1;
	// begin inline asm
	shfl.sync.down.b32 %r1621, %r1622, %r1638, %r117, %r1640;
	// end inline asm
	// begin inline asm
	shfl.sync.down.b32 %r1626, %r1627, %r1638, %r117, %r1640;
	// end inline asm
	// begin inline asm
	shfl.sync.down.b32 %r1631, %r1981, %r1638, %r117, %r1640;
	// end inline asm
	// begin inline asm
	shfl.sync.down.b32 %r1636, %r1637, %r1638, %r117, %r1640;
	// end inline asm
	setp.gt.s32 	%p363, %r90, %r117;
	@%p363 bra 	$L__BB27_85;
	mov.b64 	%rd638, {%r1621, %r1626};
	add.s64 	%rd69, %rd759, %rd638;
	setp.eq.s64 	%p364, %rd759, 0;
	selp.b32 	%r1641, %r1631, 0, %p364;
	add.s32 	%r1981, %r1641, %r1981;
	mov.u64 	%rd759, %rd69;
$L__BB27_85:
	mov.b64 	{%r1643, %r1648}, %rd759;
	mov.b32 	%r1659, 4;
	mov.b32 	%r1661, -1;
	// begin inline asm
	shfl.sync.down.b32 %r1642, %r1643, %r1659, %r117, %r1661;
	// end inline asm
	// begin inline asm
	shfl.sync.down.b32 %r1647, %r1648, %r1659, %r117, %r1661;
	// end inline asm
	// begin inline asm
	shfl.sync.down.b32 %r1652, %r1981, %r1659, %r117, %r1661;
	// end inline asm
	// begin inline asm
	shfl.sync.down.b32 %r1657, %r1658, %r1659, %r117, %r1661;
	// end inline asm
	setp.gt.s32 	%p365, %r96, %r117;
	@%p365 bra 	$L__BB27_87;
	mov.b64 	%rd639, {%r1642, %r1647};
	add.s64 	%rd71, %rd759, %rd639;
	setp.eq.s64 	%p366, %rd759, 0;
	selp.b32 	%r1662, %r1652, 0, %p366;
	add.s32 	%r1981, %r1662, %r1981;
	mov.u64 	%rd759, %rd71;
$L__BB27_87:
	mov.b64 	{%r1664, %r1669}, %rd759;
	mov.b32 	%r1680, 8;
	mov.b32 	%r1682, -1;
	// begin inline asm
	shfl.sync.down.b32 %r1663, %r1664, %r1680, %r117, %r1682;
	// end inline asm
	// begin inline asm
	shfl.sync.down.b32 %r1668, %r1669, %r1680, %r117, %r1682;
	// end inline asm
	// begin inline asm
	shfl.sync.down.b32 %r1673, %r1981, %r1680, %r117, %r1682;
	// end inline asm
	// begin inline asm
	shfl.sync.down.b32 %r1678, %r1679, %r1680, %r117, %r1682;
	// end inline asm
	setp.gt.s32 	%p367, %r102, %r117;
	@%p367 bra 	$L__BB27_89;
	mov.b64 	%rd640, {%r1663, %r1668};
	add.s64 	%rd73, %rd759, %rd640;
	setp.eq.s64 	%p368, %rd759, 0;
	selp.b32 	%r1683, %r1673, 0, %p368;
	add.s32 	%r1981, %r1683, %r1981;
	mov.u64 	%rd759, %rd73;
$L__BB27_89:
	mov.b64 	{%r1685, %r1690}, %rd759;
	mov.b32 	%r1701, 16;
	mov.b32 	%r1703, -1;
	// begin inline asm
	shfl.sync.down.b32 %r1684, %r1685, %r1701, %r117, %r1703;
	// end inline asm
	// begin inline asm
	shfl.sync.down.b32 %r1689, %r1690, %r1701, %r117, %r1703;
	// end inline asm
	// begin inline asm
	shfl.sync.down.b32 %r1694, %r1981, %r1701, %r117, %r1703;
	// end inline asm
	// begin inline asm
	shfl.sync.down.b32 %r1699, %r1700, %r1701, %r117, %r1703;
	// end inline asm
	setp.gt.s32 	%p369, %r108, %r117;
	@%p369 bra 	$L__BB27_91;
	mov.b64 	%rd641, {%r1684, %r1689};
	add.s64 	%rd75, %rd759, %rd641;
	setp.eq.s64 	%p370, %rd759, 0;
	selp.b32 	%r1704, %r1694, 0, %p370;
	add.s32 	%r1981, %r1704, %r1981;
	mov.u64 	%rd759, %rd75;
$L__BB27_91:
	add.s64 	%rd77, %rd759, %rd753;
	setp.eq.s64 	%p371, %rd753, 0;
	selp.b32 	%r1705, %r1981, 0, %p371;
	add.s32 	%r1973, %r1705, %r1973;
	add.s32 	%r1979, %r1979, -32;
	mov.u64 	%rd753, %rd77;
	bra.uni 	$L__BB27_78;
$L__BB27_92:
	@%p301 bra 	$L__BB27_94;
	add.s64 	%rd582, %rd753, %rd49;
	setp.eq.s64 	%p321, %rd49, 0;
	selp.b32 	%r1509, %r1973, 0, %p321;
	add.s32 	%r1510, %r1509, %r75;
	mov.b32 	%r1511, 101;
	mov.b64 	%rd581, {%r1510, %r1511};
	add.s64 	%rd580, %rd51, 512;
	// begin inline asm
	st.relaxed.gpu.v2.u64 [%rd580], {%rd581, %rd582};
	// end inline asm
	st.shared.u64 	[_ZN6thrust24THRUST_300001_SM_1000_NS8cuda_cub4core6detail5shmemE+168], %rd753;
	st.shared.u32 	[_ZN6thrust24THRUST_300001_SM_1000_NS8cuda_cub4core6detail5shmemE+176], %r1973;
	st.shared.u64 	[_ZN6thrust24THRUST_300001_SM_1000_NS8cuda_cub4core6detail5shmemE+184], %rd582;
	st.shared.u32 	[_ZN6thrust24THRUST_300001_SM_1000_NS8cuda_cub4core6detail5shmemE+192], %r1510;
$L__BB27_94:
	setp.ne.s32 	%p322, %r1199, 0;
	@%p322 bra 	$L__BB27_96;
	st.shared.u64 	[_ZN6thrust24THRUST_300001_SM_1000_NS8cuda_cub4core6detail5shmemE+136], %rd753;
	st.shared.u32 	[_ZN6thrust24THRUST_300001_SM_1000_NS8cuda_cub4core6detail5shmemE+144], %r1973;
	mov.u64 	%rd763, %rd753;
	mov.u32 	%r1985, %r1973;
$L__BB27_96:
	setp.eq.s32 	%p323, %r44, 0;
	bar.sync 	0;
	@%p323 bra 	$L__BB27_98;
	ld.shared.u32 	%r1512, [_ZN6thrust24THRUST_300001_SM_1000_NS8cuda_cub4core6detail5shmemE+144];
	ld.shared.u64 	%rd583, [_ZN6thrust24THRUST_300001_SM_1000_NS8cuda_cub4core6detail5shmemE+136];
	add.s64 	%rd79, %rd583, %rd763;
	setp.eq.s64 	%p324, %rd763, 0;
	selp.b32 	%r1513, %r1512, 0, %p324;
	add.s32 	%r1985, %r1513, %r1985;
	mov.u64 	%rd763, %rd79;
$L__BB27_98:
	setp.ne.s32 	%p325, %r55, %r56;
	setp.ne.s32 	%p326, %r54, %r55;
	setp.ne.s32 	%p327, %r53, %r54;
	setp.ne.s32 	%p328, %r52, %r53;
	setp.ne.s32 	%p329, %r51, %r52;
	setp.ne.s32 	%p330, %r50, %r51;
	setp.ne.s32 	%p331, %r49, %r50;
	setp.ne.s32 	%p332, %r1971, %r49;
	selp.u64 	%rd584, 1, 0, %p332;
	add.s64 	%rd81, %rd763, %rd584;
	selp.b32 	%r1514, 0, %r1985, %p332;
	add.s32 	%r148, %r1514, %r60;
	selp.u64 	%rd585, 1, 0, %p331;
	add.s64 	%rd586, %rd585, %rd584;
	add.s64 	%rd82, %rd586, %rd763;
	selp.b32 	%r1515, 0, %r148, %p331;
	add.s32 	%r149, %r61, %r1515;
	selp.u64 	%rd587, 1, 0, %p330;
	add.s64 	%rd83, %rd82, %rd587;
	selp.b32 	%r1516, 0, %r149, %p330;
	add.s32 	%r150, %r62, %r1516;
	add.s64 	%rd84, %rd41, %rd763;
	selp.b32 	%r1517, 0, %r150, %p329;
	add.s32 	%r151, %r63, %r1517;
	add.s64 	%rd85, %rd42, %rd763;
	selp.b32 	%r1518, 0, %r151, %p328;
	add.s32 	%r152, %r64, %r1518;
	add.s64 	%rd86, %rd43, %rd763;
	selp.b32 	%r1519, 0, %r152, %p327;
	add.s32 	%r153, %r65, %r1519;
	add.s64 	%rd87, %rd44, %rd763;
	selp.b32 	%r1520, 0, %r153, %p326;
	add.s32 	%r154, %r66, %r1520;
	add.s64 	%rd88, %rd45, %rd763;
	selp.b32 	%r1521, 0, %r154, %p325;
	add.s32 	%r155, %r67, %r1521;
	ld.shared.u64 	%rd89, [_ZN6thrust24THRUST_300001_SM_1000_NS8cuda_cub4core6detail5shmemE+200];
	ld.shared.u64 	%rd90, [_ZN6thrust24THRUST_300001_SM_1000_NS8cuda_cub4core6detail5shmemE+168];
	setp.lt.s64 	%p333, %rd89, 257;
	@%p333 bra 	$L__BB27_124;
	setp.eq.s32 	%p343, %r1971, %r49;
	bar.sync 	0;
	@%p343 bra 	$L__BB27_101;
	cvt.u32.u64 	%r1522, %rd90;
	cvt.u32.u64 	%r1523, %rd763;
	sub.s32 	%r1524, %r1523, %r1522;
	shl.b32 	%r1525, %r1524, 3;
	mov.u32 	%r1526, _ZN6thrust24THRUST_300001_SM_1000_NS8cuda_cub4core6detail5shmemE;
	add.s32 	%r1527, %r1526, %r1525;
	st.shared.v2.u32 	[%r1527], {%r1971, %r1985};
$L__BB27_101:
	setp.eq.s32 	%p344, %r49, %r50;
	@%p344 bra 	$L__BB27_103;
	cvt.u32.u64 	%r1528, %rd90;
	cvt.u32.u64 	%r1529, %rd81;
	sub.s32 	%r1530, %r1529, %r1528;
	shl.b32 	%r1531, %r1530, 3;
	mov.u32 	%r1532, _ZN6thrust24THRUST_300001_SM_1000_NS8cuda_cub4core6detail5shmemE;
	add.s32 	%r1533, %r1532, %r1531;
	st.shared.v2.u32 	[%r1533], {%r49, %r148};
$L__BB27_103:
	setp.eq.s32 	%p345, %r50, %r51;
	@%p345 bra 	$L__BB27_105;
	cvt.u32.u64 	%r1534, %rd90;
	cvt.u32.u64 	%r1535, %rd82;
	sub.s32 	%r1536, %r1535, %r1534;
	shl.b32 	%r1537, %r1536, 3;
	mov.u32 	%r1538, _ZN6thrust24THRUST_300001_SM_1000_NS8cuda_cub4core6detail5shmemE;
	add.s32 	%r1539, %r1538, %r1537;
	st.shared.v2.u32 	[%r1539], {%r50, %r149};
$L__BB27_105:
	setp.eq.s32 	%p346, %r51, %r52;
	@%p346 bra 	$L__BB27_107;
	cvt.u32.u64 	%r1540, %rd90;
	cvt.u32.u64 	%r1541, %rd83;
	sub.s32 	%r1542, %r1541, %r1540;
	shl.b32 	%r1543, %r1542, 3;
	mov.u32 	%r1544, _ZN6thrust24THRUST_300001_SM_1000_NS8cuda_cub4core6detail5shmemE;
	add.s32 	%r1545, %r1544, %r1543;
	st.shared.v2.u32 	[%r1545], {%r51, %r150};
$L__BB27_107:
	setp.eq.s32 	%p347, %r52, %r53;
	@%p347 bra 	$L__BB27_109;
	cvt.u32.u64 	%r1546, %rd90;
	cvt.u32.u64 	%r1547, %rd84;
	sub.s32 	%r1548, %r1547, %r1546;
	shl.b32 	%r1549, %r1548, 3;
	mov.u32 	%r1550, _ZN6thrust24THRUST_300001_SM_1000_NS8cuda_cub4core6detail5shmemE;
	add.s32 	%r1551, %r1550, %r1549;
	st.shared.v2.u32 	[%r1551], {%r52, %r151};
$L__BB27_109:
	setp.eq.s32 	%p348, %r53, %r54;
	@%p348 bra 	$L__BB27_111;
	cvt.u32.u64 	%r1552, %rd90;
	cvt.u32.u64 	%r1553, %rd85;
	sub.s32 	%r1554, %r1553, %r1552;
	shl.b32 	%r1555, %r1554, 3;
	mov.u32 	%r1556, _ZN6thrust24THRUST_300001_SM_1000_NS8cuda_cub4core6detail5shmemE;
	add.s32 	%r1557, %r1556, %r1555;
	st.shared.v2.u32 	[%r1557], {%r53, %r152};
$L__BB27_111:
	setp.eq.s32 	%p349, %r54, %r55;
	@%p349 bra 	$L__BB27_113;
	cvt.u32.u64 	%r1558, %rd90;
	cvt.u32.u64 	%r1559, %rd86;
	sub.s32 	%r1560, %r1559, %r1558;
	shl.b32 	%r1561, %r1560, 3;
	mov.u32 	%r1562, _ZN6thrust24THRUST_300001_SM_1000_NS8cuda_cub4core6detail5shmemE;
	add.s32 	%r1563, %r1562, %r1561;
	st.shared.v2.u32 	[%r1563], {%r54, %r153};
$L__BB27_113:
	setp.eq.s32 	%p350, %r55, %r56;
	@%p350 bra 	$L__BB27_115;
	cvt.u32.u64 	%r1564, %rd90;
	cvt.u32.u64 	%r1565, %rd87;
	sub.s32 	%r1566, %r1565, %r1564;
	shl.b32 	%r1567, %r1566, 3;
	mov.u32 	%r1568, _ZN6thrust24THRUST_300001_SM_1000_NS8cuda_cub4core6detail5shmemE;
	add.s32 	%r1569, %r1568, %r1567;
	st.shared.v2.u32 	[%r1569], {%r55, %r154};
$L__BB27_115:
	setp.eq.s32 	%p351, %r56, %r57;
	@%p351 bra 	$L__BB27_117;
	cvt.u32.u64 	%r1570, %rd90;
	cvt.u32.u64 	%r1571, %rd88;
	sub.s32 	%r1572, %r1571, %r1570;
	shl.b32 	%r1573, %r1572, 3;
	mov.u32 	%r1574, _ZN6thrust24THRUST_300001_SM_1000_NS8cuda_cub4core6detail5shmemE;
	add.s32 	%r1575, %r1574, %r1573;
	st.shared.v2.u32 	[%r1575], {%r56, %r155};
$L__BB27_117:
	bar.sync 	0;
	cvt.u64.u32 	%rd769, %r44;
	setp.le.u64 	%p352, %rd89, %rd769;
	@%p352 bra 	$L__BB27_326;
	not.b64 	%rd615, %rd769;
	add.s64 	%rd92, %rd89, %rd615;
	shr.u64 	%rd616, %rd92, 8;
	add.s64 	%rd617, %rd616, 1;
	and.b64  	%rd765, %rd617, 3;
	and.b64  	%rd618, %rd92, 768;
	setp.eq.s64 	%p353, %rd618, 768;
	@%p353 bra 	$L__BB27_121;
	add.s64 	%rd619, %rd90, %rd769;
	shl.b64 	%rd620, %rd619, 2;
	add.s64 	%rd767, %rd1, %rd620;
	add.s64 	%rd766, %rd2, %rd620;
	shl.b32 	%r1576, %r44, 3;
	mov.u32 	%r1577, _ZN6thrust24THRUST_300001_SM_1000_NS8cuda_cub4core6detail5shmemE;
	add.s32 	%r1987, %r1577, %r1576;
	shl.b64 	%rd621, %rd765, 8;
	add.s64 	%rd769, %rd621, %rd769;
$L__BB27_120:
	.pragma "nounroll";
	ld.shared.v2.u32 	{%r1578, %r1579}, [%r1987];
	st.global.u32 	[%rd766], %r1578;
	st.global.u32 	[%rd767], %r1579;
	add.s64 	%rd767, %rd767, 1024;
	add.s64 	%rd766, %rd766, 1024;
	add.s32 	%r1987, %r1987, 2048;
	add.s64 	%rd765, %rd765, -1;
	setp.ne.s64 	%p354, %rd765, 0;
	@%p354 bra 	$L__BB27_120;
$L__BB27_121:
	setp.lt.u64 	%p355, %rd92, 768;
	@%p355 bra 	$L__BB27_326;
	mov.u32 	%r1582, _ZN6thrust24THRUST_300001_SM_1000_NS8cuda_cub4core6detail5shmemE;
$L__BB27_123:
	cvt.u32.u64 	%r1580, %rd769;
	add.s64 	%rd622, %rd769, %rd90;
	shl.b32 	%r1581, %r1580, 3;
	add.s32 	%r1583, %r1582, %r1581;
	ld.shared.v2.u32 	{%r1584, %r1585}, [%r1583];
	shl.b64 	%rd623, %rd622, 2;
	add.s64 	%rd624, %rd2, %rd623;
	st.global.u32 	[%rd624], %r1584;
	add.s64 	%rd625, %rd1, %rd623;
	st.global.u32 	[%rd625], %r1585;
	and.b64  	%rd626, %rd769, 4294967295;
	add.s64 	%rd627, %rd90, %rd626;
	ld.shared.v2.u32 	{%r1586, %r1587}, [%r1583+2048];
	shl.b64 	%rd628, %rd627, 2;
	add.s64 	%rd629, %rd2, %rd628;
	st.global.u32 	[%rd629+1024], %r1586;
	add.s64 	%rd630, %rd1, %rd628;
	st.global.u32 	[%rd630+1024], %r1587;
	ld.shared.v2.u32 	{%r1588, %r1589}, [%r1583+4096];
	st.global.u32 	[%rd629+2048], %r1588;
	st.global.u32 	[%rd630+2048], %r1589;
	ld.shared.v2.u32 	{%r1590, %r1591}, [%r1583+6144];
	st.global.u32 	[%rd629+3072], %r1590;
	st.global.u32 	[%rd630+3072], %r1591;
	add.s64 	%rd631, %rd769, 1024;
	and.b64  	%rd769, %rd631, 4294967295;
	setp.gt.u64 	%p356, %rd89, %rd769;
	@%p356 bra 	$L__BB27_123;
	bra.uni 	$L__BB27_326;
$L__BB27_124:
	setp.eq.s32 	%p334, %r1971, %r49;
	@%p334 bra 	$L__BB27_126;
	shl.b64 	%rd588, %rd763, 2;
	add.s64 	%rd589, %rd2, %rd588;
	st.global.u32 	[%rd589], %r1971;
	add.s64 	%rd590, %rd1, %rd588;
	st.global.u32 	[%rd590], %r1985;
$L__BB27_126:
	setp.eq.s32 	%p335, %r49, %r50;
	@%p335 bra 	$L__BB27_128;
	shl.b64 	%rd591, %rd81, 2;
	add.s64 	%rd592, %rd2, %rd591;
	st.global.u32 	[%rd592], %r49;
	add.s64 	%rd593, %rd1, %rd591;
	st.global.u32 	[%rd593], %r148;
$L__BB27_128:
	setp.eq.s32 	%p336, %r50, %r51;
	@%p336 bra 	$L__BB27_130;
	shl.b64 	%rd594, %rd82, 2;
	add.s64 	%rd595, %rd2, %rd594;
	st.global.u32 	[%rd595], %r50;
	add.s64 	%rd596, %rd1, %rd594;
	st.global.u32 	[%rd596], %r149;
$L__BB27_130:
	setp.eq.s32 	%p337, %r51, %r52;
	@%p337 bra 	$L__BB27_132;
	shl.b64 	%rd597, %rd83, 2;
	add.s64 	%rd598, %rd2, %rd597;
	st.global.u32 	[%rd598], %r51;
	add.s64 	%rd599, %rd1, %rd597;
	st.global.u32 	[%rd599], %r150;
$L__BB27_132:
	setp.eq.s32 	%p338, %r52, %r53;
	@%p338 bra 	$L__BB27_134;
	shl.b64 	%rd600, %rd84, 2;
	add.s64 	%rd601, %rd2, %rd600;
	st.global.u32 	[%rd601], %r52;
	add.s64 	%rd602, %rd1, %rd600;
	st.global.u32 	[%rd602], %r151;
$L__BB27_134:
	setp.eq.s32 	%p339, %r53, %r54;
	@%p339 bra 	$L__BB27_136;
	shl.b64 	%rd603, %rd85, 2;
	add.s64 	%rd604, %rd2, %rd603;
	st.global.u32 	[%rd604], %r53;
	add.s64 	%rd605, %rd1, %rd603;
	st.global.u32 	[%rd605], %r152;
$L__BB27_136:
	setp.eq.s32 	%p340, %r54, %r55;
	@%p340 bra 	$L__BB27_138;
	shl.b64 	%rd606, %rd86, 2;
	add.s64 	%rd607, %rd2, %rd606;
	st.global.u32 	[%rd607], %r54;
	add.s64 	%rd608, %rd1, %rd606;
	st.global.u32 	[%rd608], %r153;
$L__BB27_138:
	setp.eq.s32 	%p341, %r55, %r56;
	@%p341 bra 	$L__BB27_140;
	shl.b64 	%rd609, %rd87, 2;
	add.s64 	%rd610, %rd2, %rd609;
	st.global.u32 	[%rd610], %r55;
	add.s64 	%rd611, %rd1, %rd609;
	st.global.u32 	[%rd611], %r154;
$L__BB27_140:
	setp.eq.s32 	%p342, %r56, %r57;
	@%p342 bra 	$L__BB27_326;
	shl.b64 	%rd612, %rd88, 2;
	add.s64 	%rd613, %rd2, %rd612;
	st.global.u32 	[%rd613], %r56;
	add.s64 	%rd614, %rd1, %rd612;
	st.global.u32 	[%rd614], %r155;
	bra.uni 	$L__BB27_326;
$L__BB27_142:
	setp.lt.s64 	%p13, %rd5, 1;
	@%p13 bra 	$L__BB27_326;
	setp.ne.s32 	%p14, %r2, 0;
	@%p14 bra 	$L__BB27_214;
	cvt.u32.u64 	%r159, %rd212;
	shl.b64 	%rd384, %rd4, 2;
	add.s64 	%rd383, %rd210, %rd384;
	// begin inline asm
	ld.global.nc.u32 %r1996, [%rd383];
	// end inline asm
	mov.u32 	%r161, %tid.x;
	and.b32  	%r901, %r161, 31;
	and.b32  	%r902, %r161, 992;
	mul.lo.s32 	%r903, %r902, 9;
	or.b32  	%r162, %r903, %r901;
	setp.ge.s32 	%p160, %r162, %r159;
	shl.b32 	%r904, %r162, 2;
	cvt.u64.u32 	%rd385, %r904;
	add.s64 	%rd106, %rd383, %rd385;
	mov.u32 	%r1988, %r1996;
	@%p160 bra 	$L__BB27_146;
	// begin inline asm
	ld.global.nc.u32 %r1988, [%rd106];
	// end inline asm
$L__BB27_146:
	add.s32 	%r906, %r162, 32;
	setp.ge.s32 	%p161, %r906, %r159;
	mov.u32 	%r1989, %r1996;
	@%p161 bra 	$L__BB27_148;
	add.s64 	%rd387, %rd106, 128;
	// begin inline asm
	ld.global.nc.u32 %r1989, [%rd387];
	// end inline asm
$L__BB27_148:
	add.s32 	%r908, %r162, 64;
	setp.ge.s32 	%p162, %r908, %r159;
	mov.u32 	%r1990, %r1996;
	@%p162 bra 	$L__BB27_150;
	add.s64 	%rd388, %rd106, 256;
	// begin inline asm
	ld.global.nc.u32 %r1990, [%rd388];
	// end inline asm
$L__BB27_150:
	add.s32 	%r910, %r162, 96;
	setp.ge.s32 	%p163, %r910, %r159;
	mov.u32 	%r1991, %r1996;
	@%p163 bra 	$L__BB27_152;
	add.s64 	%rd389, %rd106, 384;
	// begin inline asm
	ld.global.nc.u32 %r1991, [%rd389];
	// end inline asm
$L__BB27_152:
	add.s32 	%r912, %r162, 128;
	setp.ge.s32 	%p164, %r912, %r159;
	mov.u32 	%r1992, %r1996;
	@%p164 bra 	$L__BB27_154;
	add.s64 	%rd390, %rd106, 512;
	// begin inline asm
	ld.global.nc.u32 %r1992, [%rd390];
	// end inline asm
$L__BB27_154:
	add.s32 	%r914, %r162, 160;
	setp.ge.s32 	%p165, %r914, %r159;
	mov.u32 	%r1993, %r1996;
	@%p165 bra 	$L__BB27_156;
	add.s64 	%rd391, %rd106, 640;
	// begin inline asm
	ld.global.nc.u32 %r1993, [%rd391];
	// end inline asm
$L__BB27_156:
	add.s32 	%r916, %r162, 192;
	setp.ge.s32 	%p166, %r916, %r159;
	mov.u32 	%r1994, %r1996;
	@%p166 bra 	$L__BB27_158;
	add.s64 	%rd392, %rd106, 768;
	// begin inline asm
	ld.global.nc.u32 %r1994, [%rd392];
	// end inline asm
$L__BB27_158:
	add.s32 	%r918, %r162, 224;
	setp.ge.s32 	%p167, %r918, %r159;
	mov.u32 	%r1995, %r1996;
	@%p167 bra 	$L__BB27_160;
	add.s64 	%rd393, %rd106, 896;
	// begin inline asm
	ld.global.nc.u32 %r1995, [%rd393];
	// end inline asm
$L__BB27_160:
	add.s32 	%r920, %r162, 256;
	setp.ge.s32 	%p168, %r920, %r159;
	@%p168 bra 	$L__BB27_162;
	add.s64 	%rd394, %rd106, 1024;
	// begin inline asm
	ld.global.nc.u32 %r1996, [%rd394];
	// end inline asm
$L__BB27_162:
	// begin inline asm
	mov.u32 %r922, %laneid;
	// end inline asm
	shr.u32 	%r182, %r161, 5;
	mad.lo.s32 	%r924, %r182, 288, %r922;
	shl.b32 	%r925, %r924, 2;
	mov.u32 	%r926, _ZN6thrust24THRUST_300001_SM_1000_NS8cuda_cub4core6detail5shmemE;
	add.s32 	%r927, %r926, %r925;
	st.shared.u32 	[%r927], %r1988;
	st.shared.u32 	[%r927+128], %r1989;
	st.shared.u32 	[%r927+256], %r1990;
	st.shared.u32 	[%r927+384], %r1991;
	st.shared.u32 	[%r927+512], %r1992;
	st.shared.u32 	[%r927+640], %r1993;
	st.shared.u32 	[%r927+768], %r1994;
	st.shared.u32 	[%r927+896], %r1995;
	st.shared.u32 	[%r927+1024], %r1996;
	bar.warp.sync 	-1;
	shl.b32 	%r928, %r922, 5;
	add.s32 	%r929, %r927, %r928;
	ld.shared.u32 	%r183, [%r929];
	ld.shared.u32 	%r184, [%r929+4];
	ld.shared.u32 	%r185, [%r929+8];
	ld.shared.u32 	%r186, [%r929+12];
	ld.shared.u32 	%r187, [%r929+16];
	ld.shared.u32 	%r188, [%r929+20];
	ld.shared.u32 	%r189, [%r929+24];
	ld.shared.u32 	%r190, [%r929+28];
	ld.shared.u32 	%r191, [%r929+32];
	bar.sync 	0;
	st.shared.u32 	[%r927], %r1;
	st.shared.u32 	[%r927+128], %r1;
	st.shared.u32 	[%r927+256], %r1;
	st.shared.u32 	[%r927+384], %r1;
	st.shared.u32 	[%r927+512], %r1;
	st.shared.u32 	[%r927+640], %r1;
	st.shared.u32 	[%r927+768], %r1;
	st.shared.u32 	[%r927+896], %r1;
	st.shared.u32 	[%r927+1024], %r1;
	bar.warp.sync 	-1;
	ld.shared.u32 	%r192, [%r929];
	ld.shared.u32 	%r193, [%r929+4];
	ld.shared.u32 	%r194, [%r929+8];
	ld.shared.u32 	%r195, [%r929+12];
	ld.shared.u32 	%r196, [%r929+16];
	ld.shared.u32 	%r197, [%r929+20];
	ld.shared.u32 	%r198, [%r929+24];
	ld.shared.u32 	%r199, [%r929+28];
	ld.shared.u32 	%r200, [%r929+32];
	bar.sync 	0;
	shl.b32 	%r930, %r161, 2;
	add.s32 	%r931, %r926, %r930;
	add.s32 	%r201, %r931, 1240;
	st.shared.u32 	[%r931+1240], %r191;
	bar.sync 	0;
	setp.eq.s32 	%p169, %r161, 0;
	mov.b64 	%rd770, 1;
	@%p169 bra 	$L__BB27_164;
	ld.shared.u32 	%r1997, [%r201+-4];
	setp.ne.s32 	%p170, %r1997, %r183;
	selp.u64 	%rd770, 1, 0, %p170;
$L__BB27_164:
	setp.eq.s32 	%p171, %r161, 0;
	setp.ne.s32 	%p172, %r183, %r184;
	setp.ne.s32 	%p173, %r184, %r185;
	setp.ne.s32 	%p174, %r185, %r186;
	setp.ne.s32 	%p175, %r186, %r187;
	setp.ne.s32 	%p176, %r187, %r188;
	setp.ne.s32 	%p177, %r188, %r189;
	setp.ne.s32 	%p178, %r189, %r190;
	setp.ne.s32 	%p179, %r190, %r191;
	mul.lo.s32 	%r1052, %r161, 9;
	cvt.u64.u32 	%rd396, %r1052;
	setp.eq.s64 	%p180, %rd5, %rd396;
	selp.u64 	%rd397, 1, 0, %p180;
	selp.b64 	%rd398, %rd397, %rd770, %p180;
	selp.b64 	%rd109, %rd397, %rd398, %p171;
	add.s32 	%r1053, %r1052, 1;
	cvt.u64.u32 	%rd399, %r1053;
	setp.eq.s64 	%p181, %rd5, %rd399;
	or.pred  	%p1, %p181, %p172;
	selp.u64 	%rd400, 1, 0, %p1;
	add.s32 	%r1054, %r1052, 2;
	cvt.u64.u32 	%rd401, %r1054;
	setp.eq.s64 	%p182, %rd5, %rd401;
	or.pred  	%p2, %p182, %p173;
	selp.u64 	%rd402, 1, 0, %p2;
	add.s32 	%r1055, %r1052, 3;
	cvt.u64.u32 	%rd403, %r1055;
	setp.eq.s64 	%p183, %rd5, %rd403;
	or.pred  	%p3, %p183, %p174;
	selp.u64 	%rd404, 1, 0, %p3;
	add.s32 	%r1056, %r1052, 4;
	cvt.u64.u32 	%rd405, %r1056;
	setp.eq.s64 	%p184, %rd5, %rd405;
	or.pred  	%p4, %p184, %p175;
	selp.u64 	%rd406, 1, 0, %p4;
	add.s32 	%r1057, %r1052, 5;
	cvt.u64.u32 	%rd407, %r1057;
	setp.eq.s64 	%p185, %rd5, %rd407;
	or.pred  	%p186, %p185, %p176;
	selp.u64 	%rd408, 1, 0, %p186;
	add.s32 	%r1058, %r1052, 6;
	cvt.u64.u32 	%rd409, %r1058;
	setp.eq.s64 	%p187, %rd5, %rd409;
	or.pred  	%p188, %p187, %p177;
	selp.u64 	%rd410, 1, 0, %p188;
	add.s32 	%r1059, %r1052, 7;
	cvt.u64.u32 	%rd411, %r1059;
	setp.eq.s64 	%p189, %rd5, %rd411;
	or.pred  	%p5, %p189, %p178;
	selp.u64 	%rd412, 1, 0, %p5;
	add.s32 	%r1060, %r1052, 8;
	cvt.u64.u32 	%rd413, %r1060;
	setp.eq.s64 	%p190, %rd5, %rd413;
	or.pred  	%p191, %p190, %p179;
	selp.u64 	%rd414, 1, 0, %p191;
	add.s64 	%rd110, %rd109, %rd400;
	selp.b32 	%r1061, 0, %r192, %p1;
	add.s32 	%r1062, %r193, %r1061;
	add.s64 	%rd111, %rd110, %rd402;
	selp.b32 	%r1063, 0, %r1062, %p2;
	add.s32 	%r1064, %r194, %r1063;
	add.s64 	%rd112, %rd111, %rd404;
	selp.b32 	%r1065, 0, %r1064, %p3;
	add.s32 	%r1066, %r195, %r1065;
	add.s64 	%rd113, %rd112, %rd406;
	selp.b32 	%r1067, 0, %r1066, %p4;
	add.s32 	%r1068, %r196, %r1067;
	add.s64 	%rd114, %rd113, %rd408;
	selp.b32 	%r1069, 0, %r1068, %p186;
	add.s32 	%r1070, %r197, %r1069;
	add.s64 	%rd115, %rd114, %rd410;
	selp.b32 	%r1071, 0, %r1070, %p188;
	add.s32 	%r1072, %r198, %r1071;
	add.s64 	%rd116, %rd115, %rd412;
	selp.b32 	%r1073, 0, %r1072, %p5;
	add.s32 	%r1074, %r199, %r1073;
	add.s64 	%rd415, %rd116, %rd414;
	mov.b64 	{%r933, %r938}, %rd415;
	selp.b32 	%r1075, 0, %r1074, %p191;
	add.s32 	%r943, %r200, %r1075;
	mov.b32 	%r1049, 1;
	mov.b32 	%r1050, 0;
	mov.b32 	%r1051, -1;
	// begin inline asm
	shfl.sync.up.b32 %r932, %r933, %r1049, %r1050, %r1051;
	// end inline asm
	// begin inline asm
	shfl.sync.up.b32 %r937, %r938, %r1049, %r1050, %r1051;
	// end inline asm
	mov.b64 	%rd416, {%r932, %r937};
	// begin inline asm
	shfl.sync.up.b32 %r942, %r943, %r1049, %r1050, %r1051;
	// end inline asm
	// begin inline asm
	shfl.sync.up.b32 %r947, %r948, %r1049, %r1050, %r1051;
	// end inline asm
	setp.eq.s64 	%p192, %rd415, 0;
	selp.b32 	%r1076, %r942, 0, %p192;
	setp.lt.s32 	%p193, %r922, 1;
	selp.b64 	%rd417, 0, %rd416, %p193;
	add.s64 	%rd418, %rd417, %rd415;
	mov.b64 	{%r953, %r958}, %rd418;
	selp.b32 	%r1077, 0, %r1076, %p193;
	add.s32 	%r963, %r1077, %r943;
	mov.b32 	%r969, 2;
	// begin inline asm
	shfl.sync.up.b32 %r952, %r953, %r969, %r1050, %r1051;
	// end inline asm
	// begin inline asm
	shfl.sync.up.b32 %r957, %r958, %r969, %r1050, %r1051;
	// end inline asm
	mov.b64 	%rd419, {%r952, %r957};
	// begin inline asm
	shfl.sync.up.b32 %r962, %r963, %r969, %r1050, %r1051;
	// end inline asm
	// begin inline asm
	shfl.sync.up.b32 %r967, %r968, %r969, %r1050, %r1051;
	// end inline asm
	setp.eq.s64 	%p194, %rd418, 0;
	selp.b32 	%r1078, %r962, 0, %p194;
	setp.lt.s32 	%p195, %r922, 2;
	selp.b64 	%rd420, 0, %rd419, %p195;
	add.s64 	%rd421, %rd420, %rd418;
	mov.b64 	{%r973, %r978}, %rd421;
	selp.b32 	%r1079, 0, %r1078, %p195;
	add.s32 	%r983, %r1079, %r963;
	mov.b32 	%r989, 4;
	// begin inline asm
	shfl.sync.up.b32 %r972, %r973, %r989, %r1050, %r1051;
	// end inline asm
	// begin inline asm
	shfl.sync.up.b32 %r977, %r978, %r989, %r1050, %r1051;
	// end inline asm
	mov.b64 	%rd422, {%r972, %r977};
	// begin inline asm
	shfl.sync.up.b32 %r982, %r983, %r989, %r1050, %r1051;
	// end inline asm
	// begin inline asm
	shfl.sync.up.b32 %r987, %r988, %r989, %r1050, %r1051;
	// end inline asm
	setp.eq.s64 	%p196, %rd421, 0;
	selp.b32 	%r1080, %r982, 0, %p196;
	setp.lt.s32 	%p197, %r922, 4;
	selp.b64 	%rd423, 0, %rd422, %p197;
	add.s64 	%rd424, %rd423, %rd421;
	mov.b64 	{%r993, %r998}, %rd424;
	selp.b32 	%r1081, 0, %r1080, %p197;
	add.s32 	%r1003, %r1081, %r983;
	mov.b32 	%r1009, 8;
	// begin inline asm
	shfl.sync.up.b32 %r992, %r993, %r1009, %r1050, %r1051;
	// end inline asm
	// begin inline asm
	shfl.sync.up.b32 %r997, %r998, %r1009, %r1050, %r1051;
	// end inline asm
	mov.b64 	%rd425, {%r992, %r997};
	// begin inline asm
	shfl.sync.up.b32 %r1002, %r1003, %r1009, %r1050, %r1051;
	// end inline asm
	// begin inline asm
	shfl.sync.up.b32 %r1007, %r1008, %r1009, %r1050, %r1051;
	// end inline asm
	setp.eq.s64 	%p198, %rd424, 0;
	selp.b32 	%r1082, %r1002, 0, %p198;
	setp.lt.s32 	%p199, %r922, 8;
	selp.b64 	%rd426, 0, %rd425, %p199;
	add.s64 	%rd427, %rd426, %rd424;
	mov.b64 	{%r1013, %r1018}, %rd427;
	selp.b32 	%r1083, 0, %r1082, %p199;
	add.s32 	%r1023, %r1083, %r1003;
	mov.b32 	%r1029, 16;
	// begin inline asm
	shfl.sync.up.b32 %r1012, %r1013, %r1029, %r1050, %r1051;
	// end inline asm
	// begin inline asm
	shfl.sync.up.b32 %r1017, %r1018, %r1029, %r1050, %r1051;
	// end inline asm
	mov.b64 	%rd428, {%r1012, %r1017};
	// begin inline asm
	shfl.sync.up.b32 %r1022, %r1023, %r1029, %r1050, %r1051;
	// end inline asm
	// begin inline asm
	shfl.sync.up.b32 %r1027, %r1028, %r1029, %r1050, %r1051;
	// end inline asm
	setp.eq.s64 	%p200, %rd427, 0;
	selp.b32 	%r1084, %r1022, 0, %p200;
	setp.lt.s32 	%p201, %r922, 16;
	selp.b64 	%rd429, 0, %rd428, %p201;
	add.s64 	%rd117, %rd429, %rd427;
	mov.b64 	{%r1033, %r1038}, %rd117;
	selp.b32 	%r1085, 0, %r1084, %p201;
	add.s32 	%r1043, %r1085, %r1023;
	// begin inline asm
	shfl.sync.up.b32 %r1032, %r1033, %r1049, %r1050, %r1051;
	// end inline asm
	// begin inline asm
	shfl.sync.up.b32 %r1037, %r1038, %r1049, %r1050, %r1051;
	// end inline asm
	// begin inline asm
	shfl.sync.up.b32 %r1042, %r1043, %r1049, %r1050, %r1051;
	// end inline asm
	// begin inline asm
	shfl.sync.up.b32 %r1047, %r1048, %r1049, %r1050, %r1051;
	// end inline asm
	setp.ne.s32 	%p202, %r922, 31;
	@%p202 bra 	$L__BB27_166;
	shl.b32 	%r1086, %r182, 4;
	mov.u32 	%r1087, _ZN6thrust24THRUST_300001_SM_1000_NS8cuda_cub4core6detail5shmemE;
	add.s32 	%r1088, %r1087, %r1086;
	st.shared.u64 	[%r1088], %rd117;
	st.shared.u32 	[%r1088+8], %r1043;
$L__BB27_166:
	mov.b64 	%rd430, {%r1032, %r1037};
	bar.sync 	0;
	ld.shared.u64 	%rd431, [_ZN6thrust24THRUST_300001_SM_1000_NS8cuda_cub4core6detail5shmemE];
	ld.shared.u32 	%r1089, [_ZN6thrust24THRUST_300001_SM_1000_NS8cuda_cub4core6detail5shmemE+8];
	ld.shared.u64 	%rd432, [_ZN6thrust24THRUST_300001_SM_1000_NS8cuda_cub4core6detail5shmemE+16];
	ld.shared.u32 	%r1090, [_ZN6thrust24THRUST_300001_SM_1000_NS8cuda_cub4core6detail5shmemE+24];
	add.s64 	%rd433, %rd432, %rd431;
	setp.eq.s64 	%p203, %rd432, 0;
	selp.b32 	%r1091, %r1089, 0, %p203;
	add.s32 	%r1092, %r1091, %r1090;
	setp.eq.s32 	%p204, %r182, 2;
	selp.b64 	%rd434, %rd433, %rd431, %p204;
	selp.b32 	%r1093, %r1092, %r1089, %p204;
	ld.shared.u64 	%rd435, [_ZN6thrust24THRUST_300001_SM_1000_NS8cuda_cub4core6detail5shmemE+32];
	ld.shared.u32 	%r1094, [_ZN6thrust24THRUST_300001_SM_1000_NS8cuda_cub4core6detail5shmemE+40];
	add.s64 	%rd436, %rd435, %rd433;
	setp.eq.s64 	%p205, %rd435, 0;
	selp.b32 	%r1095, %r1092, 0, %p205;
	add.s32 	%r1096, %r1095, %r1094;
	setp.eq.s32 	%p206, %r182, 3;
	selp.b64 	%rd437, %rd436, %rd434, %p206;
	selp.b32 	%r1097, %r1096, %r1093, %p206;
	ld.shared.u64 	%rd438, [_ZN6thrust24THRUST_300001_SM_1000_NS8cuda_cub4core6detail5shmemE+48];
	ld.shared.u32 	%r1098, [_ZN6thrust24THRUST_300001_SM_1000_NS8cuda_cub4core6detail5shmemE+56];
	add.s64 	%rd439, %rd438, %rd436;
	setp.eq.s64 	%p207, %rd438, 0;
	selp.b32 	%r1099, %r1096, 0, %p207;
	add.s32 	%r1100, %r1099, %r1098;
	setp.eq.s32 	%p208, %r182, 4;
	selp.b64 	%rd440, %rd439, %rd437, %p208;
	selp.b32 	%r1101, %r1100, %r1097, %p208;
	ld.shared.u64 	%rd441, [_ZN6thrust24THRUST_300001_SM_1000_NS8cuda_cub4core6detail5shmemE+64];
	ld.shared.u32 	%r1102, [_ZN6thrust24THRUST_300001_SM_1000_NS8cuda_cub4core6detail5shmemE+72];
	add.s64 	%rd442, %rd441, %rd439;
	setp.eq.s64 	%p209, %rd441, 0;
	selp.b32 	%r1103, %r1100, 0, %p209;
	add.s32 	%r1104, %r1103, %r1102;
	setp.eq.s32 	%p210, %r182, 5;
	selp.b64 	%rd443, %rd442, %rd440, %p210;
	selp.b32 	%r1105, %r1104, %r1101, %p210;
	ld.shared.u64 	%rd444, [_ZN6thrust24THRUST_300001_SM_1000_NS8cuda_cub4core6detail5shmemE+80];
	ld.shared.u32 	%r1106, [_ZN6thrust24THRUST_300001_SM_1000_NS8cuda_cub4core6detail5shmemE+88];
	add.s64 	%rd445, %rd444, %rd442;
	setp.eq.s64 	%p211, %rd444, 0;
	selp.b32 	%r1107, %r1104, 0, %p211;
	add.s32 	%r1108, %r1107, %r1106;
	setp.eq.s32 	%p212, %r182, 6;
	selp.b64 	%rd446, %rd445, %rd443, %p212;
	selp.b32 	%r1109, %r1108, %r1105, %p212;
	ld.shared.u64 	%rd447, [_ZN6thrust24THRUST_300001_SM_1000_NS8cuda_cub4core6detail5shmemE+96];
	ld.shared.u32 	%r1110, [_ZN6thrust24THRUST_300001_SM_1000_NS8cuda_cub4core6detail5shmemE+104];
	add.s64 	%rd448, %rd447, %rd445;
	setp.eq.s64 	%p213, %rd447, 0;
	selp.b32 	%r1111, %r1108, 0, %p213;
	add.s32 	%r1112, %r1111, %r1110;
	setp.eq.s32 	%p214, %r182, 7;
	selp.b64 	%rd449, %rd448, %rd446, %p214;
	selp.b32 	%r1113, %r1112, %r1109, %p214;
	ld.shared.u64 	%rd450, [_ZN6thrust24THRUST_300001_SM_1000_NS8cuda_cub4core6detail5shmemE+112];
	ld.shared.u32 	%r1114, [_ZN6thrust24THRUST_300001_SM_1000_NS8cuda_cub4core6detail5shmemE+120];
	add.s64 	%rd776, %rd450, %rd448;
	setp.eq.s64 	%p215, %rd450, 0;
	selp.b32 	%r1115, %r1112, 0, %p215;
	add.s32 	%r208, %r1115, %r1114;
	setp.lt.u32 	%p216, %r161, 32;
	selp.b64 	%rd451, 0, %rd449, %p216;
	selp.b32 	%r1116, 0, %r1113, %p216;
	setp.eq.s64 	%p217, %rd430, 0;
	selp.b32 	%r1117, %r1116, 0, %p217;
	add.s32 	%r1118, %r1117, %r1042;
	setp.eq.s32 	%p218, %r922, 0;
	selp.b64 	%rd452, 0, %rd430, %p218;
	add.s64 	%rd119, %rd451, %rd452;
	selp.b32 	%r209, %r1116, %r1118, %p218;
	add.s64 	%rd120, %rd119, %rd109;
	setp.eq.s64 	%p219, %rd109, 0;
	selp.b32 	%r1119, %r209, 0, %p219;
	add.s32 	%r210, %r1119, %r192;
	add.s64 	%rd121, %rd110, %rd119;
	selp.b32 	%r1120, 0, %r210, %p1;
	add.s32 	%r211, %r193, %r1120;
	add.s64 	%rd122, %rd111, %rd119;
	selp.b32 	%r1121, 0, %r211, %p2;
	add.s32 	%r212, %r194, %r1121;
	add.s64 	%rd123, %rd112, %rd119;
	selp.b32 	%r1122, 0, %r212, %p3;
	add.s32 	%r213, %r195, %r1122;
	add.s64 	%rd124, %rd113, %rd119;
	selp.b32 	%r1123, 0, %r213, %p4;
	add.s32 	%r214, %r196, %r1123;
	add.s64 	%rd125, %rd114, %rd119;
	mul.lo.s32 	%r1124, %r161, 9;
	add.s32 	%r1125, %r1124, 5;
	cvt.u64.u32 	%rd453, %r1125;
	setp.eq.s64 	%p220, %rd5, %rd453;
	setp.ne.s32 	%p221, %r187, %r188;
	selp.b32 	%r1126, 0, %r214, %p221;
	selp.b32 	%r1127, 0, %r1126, %p220;
	add.s32 	%r215, %r197, %r1127;
	add.s64 	%rd126, %rd115, %rd119;
	add.s32 	%r1128, %r1124, 6;
	cvt.u64.u32 	%rd454, %r1128;
	setp.eq.s64 	%p222, %rd5, %rd454;
	setp.ne.s32 	%p223, %r188, %r189;
	selp.b32 	%r1129, 0, %r215, %p223;
	selp.b32 	%r1130, 0, %r1129, %p222;
	add.s32 	%r216, %r198, %r1130;
	add.s64 	%rd127, %rd116, %rd119;
	selp.b32 	%r1131, 0, %r216, %p5;
	add.s32 	%r217, %r199, %r1131;
	setp.lt.s64 	%p224, %rd776, 257;
	@%p224 bra 	$L__BB27_192;
	bar.sync 	0;
	@%p219 bra 	$L__BB27_169;
	cvt.u32.u64 	%r1135, %rd119;
	shl.b32 	%r1136, %r1135, 3;
	mov.u32 	%r1137, _ZN6thrust24THRUST_300001_SM_1000_NS8cuda_cub4core6detail5shmemE;
	add.s32 	%r1138, %r1137, %r1136;
	st.shared.v2.u32 	[%r1138], {%r1997, %r209};
$L__BB27_169:
	not.pred 	%p241, %p1;
	@%p241 bra 	$L__BB27_171;
	cvt.u32.u64 	%r1139, %rd120;
	shl.b32 	%r1140, %r1139, 3;
	mov.u32 	%r1141, _ZN6thrust24THRUST_300001_SM_1000_NS8cuda_cub4core6detail5shmemE;
	add.s32 	%r1142, %r1141, %r1140;
	st.shared.v2.u32 	[%r1142], {%r183, %r210};
$L__BB27_171:
	not.pred 	%p242, %p2;
	@%p242 bra 	$L__BB27_173;
	cvt.u32.u64 	%r1143, %rd121;
	shl.b32 	%r1144, %r1143, 3;
	mov.u32 	%r1145, _ZN6thrust24THRUST_300001_SM_1000_NS8cuda_cub4core6detail5shmemE;
	add.s32 	%r1146, %r1145, %r1144;
	st.shared.v2.u32 	[%r1146], {%r184, %r211};
$L__BB27_173:
	not.pred 	%p243, %p3;
	@%p243 bra 	$L__BB27_175;
	cvt.u32.u64 	%r1147, %rd122;
	shl.b32 	%r1148, %r1147, 3;
	mov.u32 	%r1149, _ZN6thrust24THRUST_300001_SM_1000_NS8cuda_cub4core6detail5shmemE;
	add.s32 	%r1150, %r1149, %r1148;
	st.shared.v2.u32 	[%r1150], {%r185, %r212};
$L__BB27_175:
	not.pred 	%p244, %p4;
	@%p244 bra 	$L__BB27_177;
	cvt.u32.u64 	%r1151, %rd123;
	shl.b32 	%r1152, %r1151, 3;
	mov.u32 	%r1153, _ZN6thrust24THRUST_300001_SM_1000_NS8cuda_cub4core6detail5shmemE;
	add.s32 	%r1154, %r1153, %r1152;
	st.shared.v2.u32 	[%r1154], {%r186, %r213};
$L__BB27_177:
	mad.lo.s32 	%r1155, %r161, 9, 5;
	cvt.u64.u32 	%rd485, %r1155;
	setp.ne.s64 	%p245, %rd5, %rd485;
	setp.eq.s32 	%p246, %r187, %r188;
	and.pred  	%p247, %p245, %p246;
	@%p247 bra 	$L__BB27_179;
	cvt.u32.u64 	%r1156, %rd124;
	shl.b32 	%r1157, %r1156, 3;
	mov.u32 	%r1158, _ZN6thrust24THRUST_300001_SM_1000_NS8cuda_cub4core6detail5shmemE;
	add.s32 	%r1159, %r1158, %r1157;
	st.shared.v2.u32 	[%r1159], {%r187, %r214};
$L__BB27_179:
	mad.lo.s32 	%r1160, %r161, 9, 6;
	cvt.u64.u32 	%rd486, %r1160;
	setp.ne.s64 	%p248, %rd5, %rd486;
	setp.eq.s32 	%p249, %r188, %r189;
	and.pred  	%p250, %p248, %p249;
	@%p250 bra 	$L__BB27_181;
	cvt.u32.u64 	%r1161, %rd125;
	shl.b32 	%r1162, %r1161, 3;
	mov.u32 	%r1163, _ZN6thrust24THRUST_300001_SM_1000_NS8cuda_cub4core6detail5shmemE;
	add.s32 	%r1164, %r1163, %r1162;
	st.shared.v2.u32 	[%r1164], {%r188, %r215};
$L__BB27_181:
	not.pred 	%p251, %p5;
	@%p251 bra 	$L__BB27_183;
	cvt.u32.u64 	%r1165, %rd126;
	shl.b32 	%r1166, %r1165, 3;
	mov.u32 	%r1167, _ZN6thrust24THRUST_300001_SM_1000_NS8cuda_cub4core6detail5shmemE;
	add.s32 	%r1168, %r1167, %r1166;
	st.shared.v2.u32 	[%r1168], {%r189, %r216};
$L__BB27_183:
	mad.lo.s32 	%r1169, %r161, 9, 8;
	cvt.u64.u32 	%rd487, %r1169;
	setp.ne.s64 	%p252, %rd5, %rd487;
	setp.eq.s32 	%p253, %r190, %r191;
	and.pred  	%p254, %p252, %p253;
	@%p254 bra 	$L__BB27_185;
	cvt.u32.u64 	%r1170, %rd127;
	shl.b32 	%r1171, %r1170, 3;
	mov.u32 	%r1172, _ZN6thrust24THRUST_300001_SM_1000_NS8cuda_cub4core6detail5shmemE;
	add.s32 	%r1173, %r1172, %r1171;
	st.shared.v2.u32 	[%r1173], {%r190, %r217};
$L__BB27_185:
	bar.sync 	0;
	cvt.u64.u32 	%rd775, %r161;
	setp.le.u64 	%p255, %rd776, %rd775;
	@%p255 bra 	$L__BB27_210;
	not.b64 	%rd488, %rd775;
	add.s64 	%rd129, %rd776, %rd488;
	shr.u64 	%rd489, %rd129, 8;
	add.s64 	%rd490, %rd489, 1;
	and.b64  	%rd771, %rd490, 3;
	and.b64  	%rd491, %rd129, 768;
	setp.eq.s64 	%p256, %rd491, 768;
	@%p256 bra 	$L__BB27_189;
	shl.b64 	%rd492, %rd775, 2;
	add.s64 	%rd773, %rd1, %rd492;
	add.s64 	%rd772, %rd2, %rd492;
	shl.b32 	%r1174, %r161, 3;
	mov.u32 	%r1175, _ZN6thrust24THRUST_300001_SM_1000_NS8cuda_cub4core6detail5shmemE;
	add.s32 	%r1998, %r1175, %r1174;
	shl.b64 	%rd493, %rd771, 8;
	add.s64 	%rd775, %rd493, %rd775;
$L__BB27_188:
	.pragma "nounroll";
	ld.shared.v2.u32 	{%r1176, %r1177}, [%r1998];
	st.global.u32 	[%rd772], %r1176;
	st.global.u32 	[%rd773], %r1177;
	add.s64 	%rd773, %rd773, 1024;
	add.s64 	%rd772, %rd772, 1024;
	add.s32 	%r1998, %r1998, 2048;
	add.s64 	%rd771, %rd771, -1;
	setp.ne.s64 	%p257, %rd771, 0;
	@%p257 bra 	$L__BB27_188;
$L__BB27_189:
	setp.lt.u64 	%p258, %rd129, 768;
	@%p258 bra 	$L__BB27_210;
	mov.u32 	%r1180, _ZN6thrust24THRUST_300001_SM_1000_NS8cuda_cub4core6detail5shmemE;
$L__BB27_191:
	cvt.u32.u64 	%r1178, %rd775;
	shl.b32 	%r1179, %r1178, 3;
	add.s32 	%r1181, %r1180, %r1179;
	ld.shared.v2.u32 	{%r1182, %r1183}, [%r1181];
	shl.b64 	%rd494, %rd775, 2;
	add.s64 	%rd495, %rd2, %rd494;
	st.global.u32 	[%rd495], %r1182;
	add.s64 	%rd496, %rd1, %rd494;
	st.global.u32 	[%rd496], %r1183;
	ld.shared.v2.u32 	{%r1184, %r1185}, [%r1181+2048];
	and.b64  	%rd497, %rd494, 17179869180;
	add.s64 	%rd498, %rd2, %rd497;
	st.global.u32 	[%rd498+1024], %r1184;
	add.s64 	%rd499, %rd1, %rd497;
	st.global.u32 	[%rd499+1024], %r1185;
	ld.shared.v2.u32 	{%r1186, %r1187}, [%r1181+4096];
	st.global.u32 	[%rd498+2048], %r1186;
	st.global.u32 	[%rd499+2048], %r1187;
	ld.shared.v2.u32 	{%r1188, %r1189}, [%r1181+6144];
	st.global.u32 	[%rd498+3072], %r1188;
	st.global.u32 	[%rd499+3072], %r1189;
	add.s64 	%rd500, %rd775, 1024;
	and.b64  	%rd775, %rd500, 4294967295;
	setp.gt.u64 	%p259, %rd776, %rd775;
	@%p259 bra 	$L__BB27_191;
	bra.uni 	$L__BB27_210;
$L__BB27_192:
	@%p219 bra 	$L__BB27_194;
	shl.b64 	%rd455, %rd119, 2;
	add.s64 	%rd456, %rd2, %rd455;
	st.global.u32 	[%rd456], %r1997;
	add.s64 	%rd457, %rd1, %rd455;
	st.global.u32 	[%rd457], %r209;
$L__BB27_194:
	not.pred 	%p226, %p1;
	@%p226 bra 	$L__BB27_196;
	shl.b64 	%rd458, %rd120, 2;
	add.s64 	%rd459, %rd2, %rd458;
	st.global.u32 	[%rd459], %r183;
	add.s64 	%rd460, %rd1, %rd458;
	st.global.u32 	[%rd460], %r210;
$L__BB27_196:
	not.pred 	%p227, %p2;
	@%p227 bra 	$L__BB27_198;
	shl.b64 	%rd461, %rd121, 2;
	add.s64 	%rd462, %rd2, %rd461;
	st.global.u32 	[%rd462], %r184;
	add.s64 	%rd463, %rd1, %rd461;
	st.global.u32 	[%rd463], %r211;
$L__BB27_198:
	not.pred 	%p228, %p3;
	@%p228 bra 	$L__BB27_200;
	shl.b64 	%rd464, %rd122, 2;
	add.s64 	%rd465, %rd2, %rd464;
	st.global.u32 	[%rd465], %r185;
	add.s64 	%rd466, %rd1, %rd464;
	st.global.u32 	[%rd466], %r212;
$L__BB27_200:
	not.pred 	%p229, %p4;
	@%p229 bra 	$L__BB27_202;
	shl.b64 	%rd467, %rd123, 2;
	add.s64 	%rd468, %rd2, %rd467;
	st.global.u32 	[%rd468], %r186;
	add.s64 	%rd469, %rd1, %rd467;
	st.global.u32 	[%rd469], %r213;
$L__BB27_202:
	mad.lo.s32 	%r1132, %r161, 9, 5;
	cvt.u64.u32 	%rd470, %r1132;
	setp.ne.s64 	%p230, %rd5, %rd470;
	setp.eq.s32 	%p231, %r187, %r188;
	and.pred  	%p232, %p230, %p231;
	@%p232 bra 	$L__BB27_204;
	shl.b64 	%rd471, %rd124, 2;
	add.s64 	%rd472, %rd2, %rd471;
	st.global.u32 	[%rd472], %r187;
	add.s64 	%rd473, %rd1, %rd471;
	st.global.u32 	[%rd473], %r214;
$L__BB27_204:
	mad.lo.s32 	%r1133, %r161, 9, 6;
	cvt.u64.u32 	%rd474, %r1133;
	setp.ne.s64 	%p233, %rd5, %rd474;
	setp.eq.s32 	%p234, %r188, %r189;
	and.pred  	%p235, %p233, %p234;
	@%p235 bra 	$L__BB27_206;
	shl.b64 	%rd475, %rd125, 2;
	add.s64 	%rd476, %rd2, %rd475;
	st.global.u32 	[%rd476], %r188;
	add.s64 	%rd477, %rd1, %rd475;
	st.global.u32 	[%rd477], %r215;
$L__BB27_206:
	not.pred 	%p236, %p5;
	@%p236 bra 	$L__BB27_208;
	shl.b64 	%rd478, %rd126, 2;
	add.s64 	%rd479, %rd2, %rd478;
	st.global.u32 	[%rd479], %r189;
	add.s64 	%rd480, %rd1, %rd478;
	st.global.u32 	[%rd480], %r216;
$L__BB27_208:
	mad.lo.s32 	%r1134, %r161, 9, 8;
	cvt.u64.u32 	%rd481, %r1134;
	setp.ne.s64 	%p237, %rd5, %rd481;
	setp.eq.s32 	%p238, %r190, %r191;
	and.pred  	%p239, %p237, %p238;
	@%p239 bra 	$L__BB27_210;
	shl.b64 	%rd482, %rd127, 2;
	add.s64 	%rd483, %rd2, %rd482;
	st.global.u32 	[%rd483], %r190;
	add.s64 	%rd484, %rd1, %rd482;
	st.global.u32 	[%rd484], %r217;
$L__BB27_210:
	setp.ne.s32 	%p260, %r161, 255;
	@%p260 bra 	$L__BB27_326;
	setp.ne.s64 	%p261, %rd5, 2304;
	@%p261 bra 	$L__BB27_213;
	shl.b64 	%rd501, %rd776, 2;
	add.s64 	%rd502, %rd2, %rd501;
	st.global.u32 	[%rd502], %r191;
	add.s64 	%rd503, %rd1, %rd501;
	st.global.u32 	[%rd503], %r208;
	add.s64 	%rd776, %rd776, 1;
$L__BB27_213:
	ld.param.u64 	%rd745, [_ZN6thrust24THRUST_300001_SM_1000_NS8cuda_cub4core6detail13_kernel_agentINS1_15__reduce_by_key16ReduceByKeyAgentIPiNS0_17constant_iteratorIiNS0_11use_defaultES9_EES7_S7_N4cuda3std3__48equal_toIiEENSD_4plusIiEEPllEEJS7_SA_S7_S7_SI_N3cub18CUB_300001_SM_100024ReduceByKeyScanTileStateIilLb1EEESF_SH_llEEEvDpT0__param_4];
	cvta.to.global.u64 	%rd504, %rd745;
	st.global.u64 	[%rd504], %rd776;
	bra.uni 	$L__BB27_326;
$L__BB27_214:
	cvt.u32.u64 	%r221, %rd5;
	shl.b64 	%rd216, %rd4, 2;
	add.s64 	%rd215, %rd210, %rd216;
	// begin inline asm
	ld.global.nc.u32 %r2007, [%rd215];
	// end inline asm
	mov.u32 	%r223, %tid.x;
	and.b32  	%r358, %r223, 31;
	and.b32  	%r359, %r223, 992;
	mul.lo.s32 	%r360, %r359, 9;
	or.b32  	%r224, %r360, %r358;
	setp.ge.u32 	%p15, %r224, %r221;
	shl.b32 	%r361, %r224, 2;
	cvt.u64.u32 	%rd217, %r361;
	add.s64 	%rd146, %rd215, %rd217;
	mov.u32 	%r1999, %r2007;
	@%p15 bra 	$L__BB27_216;
	// begin inline asm
	ld.global.nc.u32 %r1999, [%rd146];
	// end inline asm
$L__BB27_216:
	add.s32 	%r363, %r224, 32;
	setp.ge.u32 	%p16, %r363, %r221;
	mov.u32 	%r2000, %r2007;
	@%p16 bra 	$L__BB27_218;
	add.s64 	%rd219, %rd146, 128;
	// begin inline asm
	ld.global.nc.u32 %r2000, [%rd219];
	// end inline asm
$L__BB27_218:
	add.s32 	%r365, %r224, 64;
	setp.ge.u32 	%p17, %r365, %r221;
	mov.u32 	%r2001, %r2007;
	@%p17 bra 	$L__BB27_220;
	add.s64 	%rd220, %rd146, 256;
	// begin inline asm
	ld.global.nc.u32 %r2001, [%rd220];
	// end inline asm
$L__BB27_220:
	add.s32 	%r367, %r224, 96;
	setp.ge.u32 	%p18, %r367, %r221;
	mov.u32 	%r2002, %r2007;
	@%p18 bra 	$L__BB27_222;
	add.s64 	%rd221, %rd146, 384;
	// begin inline asm
	ld.global.nc.u32 %r2002, [%rd221];
	// end inline asm
$L__BB27_222:
	add.s32 	%r369, %r224, 128;
	setp.ge.u32 	%p19, %r369, %r221;
	mov.u32 	%r2003, %r2007;
	@%p19 bra 	$L__BB27_224;
	add.s64 	%rd222, %rd146, 512;
	// begin inline asm
	ld.global.nc.u32 %r2003, [%rd222];
	// end inline asm
$L__BB27_224:
	add.s32 	%r371, %r224, 160;
	setp.ge.u32 	%p20, %r371, %r221;
	mov.u32 	%r2004, %r2007;
	@%p20 bra 	$L__BB27_226;
	add.s64 	%rd223, %rd146, 640;
	// begin inline asm
	ld.global.nc.u32 %r2004, [%rd223];
	// end inline asm
$L__BB27_226:
	add.s32 	%r373, %r224, 192;
	setp.ge.u32 	%p21, %r373, %r221;
	mov.u32 	%r2005, %r2007;
	@%p21 bra 	$L__BB27_228;
	add.s64 	%rd224, %rd146, 768;
	// begin inline asm
	ld.global.nc.u32 %r2005, [%rd224];
	// end inline asm
$L__BB27_228:
	add.s32 	%r375, %r224, 224;
	setp.ge.u32 	%p22, %r375, %r221;
	mov.u32 	%r2006, %r2007;
	@%p22 bra 	$L__BB27_230;
	add.s64 	%rd225, %rd146, 896;
	// begin inline asm
	ld.global.nc.u32 %r2006, [%rd225];
	// end inline asm
$L__BB27_230:
	add.s32 	%r377, %r224, 256;
	setp.ge.u32 	%p23, %r377, %r221;
	@%p23 bra 	$L__BB27_232;
	add.s64 	%rd226, %rd146, 1024;
	// begin inline asm
	ld.global.nc.u32 %r2007, [%rd226];
	// end inline asm
$L__BB27_232:
	// begin inline asm
	mov.u32 %r379, %laneid;
	// end inline asm
	shr.u32 	%r244, %r223, 5;
	mad.lo.s32 	%r381, %r244, 288, %r379;
	shl.b32 	%r382, %r381, 2;
	mov.u32 	%r383, _ZN6thrust24THRUST_300001_SM_1000_NS8cuda_cub4core6detail5shmemE;
	add.s32 	%r245, %r383, %r382;
	st.shared.u32 	[%r245], %r1999;
	st.shared.u32 	[%r245+128], %r2000;
	st.shared.u32 	[%r245+256], %r2001;
	st.shared.u32 	[%r245+384], %r2002;
	st.shared.u32 	[%r245+512], %r2003;
	st.shared.u32 	[%r245+640], %r2004;
	st.shared.u32 	[%r245+768], %r2005;
	st.shared.u32 	[%r245+896], %r2006;
	st.shared.u32 	[%r245+1024], %r2007;
	bar.warp.sync 	-1;
	shl.b32 	%r384, %r379, 5;
	add.s32 	%r246, %r245, %r384;
	ld.shared.u32 	%r247, [%r246];
	ld.shared.u32 	%r248, [%r246+4];
	ld.shared.u32 	%r249, [%r246+8];
	ld.shared.u32 	%r250, [%r246+12];
	ld.shared.u32 	%r251, [%r246+16];
	ld.shared.u32 	%r252, [%r246+20];
	ld.shared.u32 	%r253, [%r246+24];
	ld.shared.u32 	%r254, [%r246+28];
	ld.shared.u32 	%r255, [%r246+32];
	setp.ne.s32 	%p24, %r223, 0;
	mov.b32 	%r2009, 0;
	@%p24 bra 	$L__BB27_234;
	add.s64 	%rd227, %rd215, -4;
	// begin inline asm
	ld.global.nc.u32 %r2009, [%rd227];
	// end inline asm
$L__BB27_234:
	setp.eq.s32 	%p25, %r223, 0;
	bar.sync 	0;
	st.shared.u32 	[%r245], %r1;
	st.shared.u32 	[%r245+128], %r1;
	st.shared.u32 	[%r245+256], %r1;
	st.shared.u32 	[%r245+384], %r1;
	st.shared.u32 	[%r245+512], %r1;
	st.shared.u32 	[%r245+640], %r1;
	st.shared.u32 	[%r245+768], %r1;
	st.shared.u32 	[%r245+896], %r1;
	st.shared.u32 	[%r245+1024], %r1;
	bar.warp.sync 	-1;
	ld.shared.u32 	%r258, [%r246];
	ld.shared.u32 	%r259, [%r246+4];
	ld.shared.u32 	%r260, [%r246+8];
	ld.shared.u32 	%r261, [%r246+12];
	ld.shared.u32 	%r262, [%r246+16];
	ld.shared.u32 	%r263, [%r246+20];
	ld.shared.u32 	%r264, [%r246+24];
	ld.shared.u32 	%r265, [%r246+28];
	ld.shared.u32 	%r266, [%r246+32];
	bar.sync 	0;
	shl.b32 	%r386, %r223, 2;
	add.s32 	%r388, %r383, %r386;
	add.s32 	%r267, %r388, 1240;
	st.shared.u32 	[%r388+1240], %r255;
	bar.sync 	0;
	@%p25 bra 	$L__BB27_236;
	ld.shared.u32 	%r2009, [%r267+-4];
$L__BB27_236:
	setp.ne.s32 	%p26, %r2009, %r247;
	setp.ne.s32 	%p27, %r247, %r248;
	setp.ne.s32 	%p28, %r248, %r249;
	setp.ne.s32 	%p29, %r249, %r250;
	setp.ne.s32 	%p30, %r250, %r251;
	setp.ne.s32 	%p31, %r251, %r252;
	setp.ne.s32 	%p32, %r252, %r253;
	setp.ne.s32 	%p33, %r253, %r254;
	setp.ne.s32 	%p34, %r254, %r255;
	mul.lo.s32 	%r509, %r223, 9;
	cvt.u64.u32 	%rd228, %r509;
	setp.eq.s64 	%p35, %rd5, %rd228;
	or.pred  	%p36, %p35, %p26;
	selp.u64 	%rd229, 1, 0, %p36;
	add.s32 	%r510, %r509, 1;
	cvt.u64.u32 	%rd230, %r510;
	setp.eq.s64 	%p37, %rd5, %rd230;
	or.pred  	%p6, %p37, %p27;
	selp.u64 	%rd231, 1, 0, %p6;
	add.s32 	%r511, %r509, 2;
	cvt.u64.u32 	%rd232, %r511;
	setp.eq.s64 	%p38, %rd5, %rd232;
	or.pred  	%p7, %p38, %p28;
	selp.u64 	%rd233, 1, 0, %p7;
	add.s32 	%r512, %r509, 3;
	cvt.u64.u32 	%rd234, %r512;
	setp.eq.s64 	%p39, %rd5, %rd234;
	or.pred  	%p40, %p39, %p29;
	selp.u64 	%rd235, 1, 0, %p40;
	add.s32 	%r513, %r509, 4;
	cvt.u64.u32 	%rd236, %r513;
	setp.eq.s64 	%p41, %rd5, %rd236;
	or.pred  	%p8, %p41, %p30;
	selp.u64 	%rd237, 1, 0, %p8;
	add.s32 	%r514, %r509, 5;
	cvt.u64.u32 	%rd238, %r514;
	setp.eq.s64 	%p42, %rd5, %rd238;
	or.pred  	%p9, %p42, %p31;
	selp.u64 	%rd239, 1, 0, %p9;
	add.s32 	%r515, %r509, 6;
	cvt.u64.u32 	%rd240, %r515;
	setp.eq.s64 	%p43, %rd5, %rd240;
	or.pred  	%p10, %p43, %p32;
	selp.u64 	%rd241, 1, 0, %p10;
	add.s32 	%r516, %r509, 7;
	cvt.u64.u32 	%rd242, %r516;
	setp.eq.s64 	%p44, %rd5, %rd242;
	or.pred  	%p45, %p44, %p33;
	selp.u64 	%rd243, 1, 0, %p45;
	add.s32 	%r517, %r509, 8;
	cvt.u64.u32 	%rd244, %r517;
	setp.eq.s64 	%p46, %rd5, %rd244;
	or.pred  	%p47, %p46, %p34;
	selp.u64 	%rd245, 1, 0, %p47;
	add.s64 	%rd246, %rd231, %rd229;
	selp.b32 	%r518, 0, %r258, %p6;
	add.s32 	%r519, %r259, %r518;
	add.s64 	%rd247, %rd246, %rd233;
	selp.b32 	%r520, 0, %r519, %p7;
	add.s32 	%r521, %r260, %r520;
	add.s64 	%rd248, %rd247, %rd235;
	selp.b32 	%r522, 0, %r521, %p40;
	add.s32 	%r523, %r261, %r522;
	add.s64 	%rd249, %rd248, %rd237;
	selp.b32 	%r524, 0, %r523, %p8;
	add.s32 	%r525, %r262, %r524;
	add.s64 	%rd250, %rd249, %rd239;
	selp.b32 	%r526, 0, %r525, %p9;
	add.s32 	%r527, %r263, %r526;
	add.s64 	%rd251, %rd250, %rd241;
	selp.b32 	%r528, 0, %r527, %p10;
	add.s32 	%r529, %r264, %r528;
	add.s64 	%rd252, %rd251, %rd243;
	selp.b32 	%r530, 0, %r529, %p45;
	add.s32 	%r531, %r265, %r530;
	add.s64 	%rd253, %rd252, %rd245;
	mov.b64 	{%r390, %r395}, %rd253;
	selp.b32 	%r532, 0, %r531, %p47;
	add.s32 	%r400, %r266, %r532;
	mov.b32 	%r506, 1;
	mov.b32 	%r507, 0;
	mov.b32 	%r508, -1;
	// begin inline asm
	shfl.sync.up.b32 %r389, %r390, %r506, %r507, %r508;
	// end inline asm
	// begin inline asm
	shfl.sync.up.b32 %r394, %r395, %r506, %r507, %r508;
	// end inline asm
	mov.b64 	%rd254, {%r389, %r394};
	// begin inline asm
	shfl.sync.up.b32 %r399, %r400, %r506, %r507, %r508;
	// end inline asm
	// begin inline asm
	shfl.sync.up.b32 %r404, %r405, %r506, %r507, %r508;
	// end inline asm
	setp.eq.s64 	%p48, %rd253, 0;
	selp.b32 	%r533, %r399, 0, %p48;
	setp.lt.s32 	%p49, %r379, 1;
	selp.b64 	%rd255, 0, %rd254, %p49;
	add.s64 	%rd256, %rd255, %rd253;
	mov.b64 	{%r410, %r415}, %rd256;
	selp.b32 	%r534, 0, %r533, %p49;
	add.s32 	%r420, %r534, %r400;
	mov.b32 	%r426, 2;
	// begin inline asm
	shfl.sync.up.b32 %r409, %r410, %r426, %r507, %r508;
	// end inline asm
	// begin inline asm
	shfl.sync.up.b32 %r414, %r415, %r426, %r507, %r508;
	// end inline asm
	mov.b64 	%rd257, {%r409, %r414};
	// begin inline asm
	shfl.sync.up.b32 %r419, %r420, %r426, %r507, %r508;
	// end inline asm
	// begin inline asm
	shfl.sync.up.b32 %r424, %r425, %r426, %r507, %r508;
	// end inline asm
	setp.eq.s64 	%p50, %rd256, 0;
	selp.b32 	%r535, %r419, 0, %p50;
	setp.lt.s32 	%p51, %r379, 2;
	selp.b64 	%rd258, 0, %rd257, %p51;
	add.s64 	%rd259, %rd258, %rd256;
	mov.b64 	{%r430, %r435}, %rd259;
	selp.b32 	%r536, 0, %r535, %p51;
	add.s32 	%r440, %r536, %r420;
	mov.b32 	%r446, 4;
	// begin inline asm
	shfl.sync.up.b32 %r429, %r430, %r446, %r507, %r508;
	// end inline asm
	// begin inline asm
	shfl.sync.up.b32 %r434, %r435, %r446, %r507, %r508;
	// end inline asm
	mov.b64 	%rd260, {%r429, %r434};
	// begin inline asm
	shfl.sync.up.b32 %r439, %r440, %r446, %r507, %r508;
	// end inline asm
	// begin inline asm
	shfl.sync.up.b32 %r444, %r445, %r446, %r507, %r508;
	// end inline asm
	setp.eq.s64 	%p52, %rd259, 0;
	selp.b32 	%r537, %r439, 0, %p52;
	setp.lt.s32 	%p53, %r379, 4;
	selp.b64 	%rd261, 0, %rd260, %p53;
	add.s64 	%rd262, %rd261, %rd259;
	mov.b64 	{%r450, %r455}, %rd262;
	selp.b32 	%r538, 0, %r537, %p53;
	add.s32 	%r460, %r538, %r440;
	mov.b32 	%r466, 8;
	// begin inline asm
	shfl.sync.up.b32 %r449, %r450, %r466, %r507, %r508;
	// end inline asm
	// begin inline asm
	shfl.sync.up.b32 %r454, %r455, %r466, %r507, %r508;
	// end inline asm
	mov.b64 	%rd263, {%r449, %r454};
	// begin inline asm
	shfl.sync.up.b32 %r459, %r460, %r466, %r507, %r508;
	// end inline asm
	// begin inline asm
	shfl.sync.up.b32 %r464, %r465, %r466, %r507, %r508;
	// end inline asm
	setp.eq.s64 	%p54, %rd262, 0;
	selp.b32 	%r539, %r459, 0, %p54;
	setp.lt.s32 	%p55, %r379, 8;
	selp.b64 	%rd264, 0, %rd263, %p55;
	add.s64 	%rd265, %rd264, %rd262;
	mov.b64 	{%r470, %r475}, %rd265;
	selp.b32 	%r540, 0, %r539, %p55;
	add.s32 	%r480, %r540, %r460;
	mov.b32 	%r486, 16;
	// begin inline asm
	shfl.sync.up.b32 %r469, %r470, %r486, %r507, %r508;
	// end inline asm
	// begin inline asm
	shfl.sync.up.b32 %r474, %r475, %r486, %r507, %r508;
	// end inline asm
	mov.b64 	%rd266, {%r469, %r474};
	// begin inline asm
	shfl.sync.up.b32 %r479, %r480, %r486, %r507, %r508;
	// end inline asm
	// begin inline asm
	shfl.sync.up.b32 %r484, %r485, %r486, %r507, %r508;
	// end inline asm
	setp.eq.s64 	%p56, %rd265, 0;
	selp.b32 	%r541, %r479, 0, %p56;
	setp.lt.s32 	%p57, %r379, 16;
	selp.b64 	%rd267, 0, %rd266, %p57;
	add.s64 	%rd147, %rd267, %rd265;
	mov.b64 	{%r490, %r495}, %rd147;
	selp.b32 	%r542, 0, %r541, %p57;
	add.s32 	%r500, %r542, %r480;
	// begin inline asm
	shfl.sync.up.b32 %r489, %r490, %r506, %r507, %r508;
	// end inline asm
	// begin inline asm
	shfl.sync.up.b32 %r494, %r495, %r506, %r507, %r508;
	// end inline asm
	mov.b64 	%rd788, {%r489, %r494};
	// begin inline asm
	shfl.sync.up.b32 %r2023, %r500, %r506, %r507, %r508;
	// end inline asm
	// begin inline asm
	shfl.sync.up.b32 %r504, %r505, %r506, %r507, %r508;
	// end inline asm
	setp.ne.s32 	%p58, %r379, 31;
	@%p58 bra 	$L__BB27_238;
	shl.b32 	%r543, %r244, 4;
	mov.u32 	%r544, _ZN6thrust24THRUST_300001_SM_1000_NS8cuda_cub4core6detail5shmemE;
	add.s32 	%r545, %r544, %r543;
	st.shared.u64 	[%r545], %rd147;
	st.shared.u32 	[%r545+8], %r500;
$L__BB27_238:
	bar.sync 	0;
	ld.shared.u64 	%rd268, [_ZN6thrust24THRUST_300001_SM_1000_NS8cuda_cub4core6detail5shmemE];
	ld.shared.u32 	%r546, [_ZN6thrust24THRUST_300001_SM_1000_NS8cuda_cub4core6detail5shmemE+8];
	ld.shared.u64 	%rd269, [_ZN6thrust24THRUST_300001_SM_1000_NS8cuda_cub4core6detail5shmemE+16];
	ld.shared.u32 	%r547, [_ZN6thrust24THRUST_300001_SM_1000_NS8cuda_cub4core6detail5shmemE+24];
	add.s64 	%rd270, %rd269, %rd268;
	setp.eq.s64 	%p59, %rd269, 0;
	selp.b32 	%r548, %r546, 0, %p59;
	add.s32 	%r549, %r548, %r547;
	setp.eq.s32 	%p60, %r244, 2;
	selp.b64 	%rd271, %rd270, %rd268, %p60;
	selp.b32 	%r550, %r549, %r546, %p60;
	ld.shared.u64 	%rd272, [_ZN6thrust24THRUST_300001_SM_1000_NS8cuda_cub4core6detail5shmemE+32];
	ld.shared.u32 	%r551, [_ZN6thrust24THRUST_300001_SM_1000_NS8cuda_cub4core6detail5shmemE+40];
	add.s64 	%rd273, %rd272, %rd270;
	setp.eq.s64 	%p61, %rd272, 0;
	selp.b32 	%r552, %r549, 0, %p61;
	add.s32 	%r553, %r552, %r551;
	setp.eq.s32 	%p62, %r244, 3;
	selp.b64 	%rd274, %rd273, %rd271, %p62;
	selp.b32 	%r554, %r553, %r550, %p62;
	ld.shared.u64 	%rd275, [_ZN6thrust24THRUST_300001_SM_1000_NS8cuda_cub4core6detail5shmemE+48];
	ld.shared.u32 	%r555, [_ZN6thrust24THRUST_300001_SM_1000_NS8cuda_cub4core6detail5shmemE+56];
	add.s64 	%rd276, %rd275, %rd273;
	setp.eq.s64 	%p63, %rd275, 0;
	selp.b32 	%r556, %r553, 0, %p63;
	add.s32 	%r557, %r556, %r555;
	setp.eq.s32 	%p64, %r244, 4;
	selp.b64 	%rd277, %rd276, %rd274, %p64;
	selp.b32 	%r558, %r557, %r554, %p64;
	ld.shared.u64 	%rd278, [_ZN6thrust24THRUST_300001_SM_1000_NS8cuda_cub4core6detail5shmemE+64];
	ld.shared.u32 	%r559, [_ZN6thrust24THRUST_300001_SM_1000_NS8cuda_cub4core6detail5shmemE+72];
	add.s64 	%rd279, %rd278, %rd276;
	setp.eq.s64 	%p65, %rd278, 0;
	selp.b32 	%r560, %r557, 0, %p65;
	add.s32 	%r561, %r560, %r559;
	setp.eq.s32 	%p66, %r244, 5;
	selp.b64 	%rd280, %rd279, %rd277, %p66;
	selp.b32 	%r562, %r561, %r558, %p66;
	ld.shared.u64 	%rd281, [_ZN6thrust24THRUST_300001_SM_1000_NS8cuda_cub4core6detail5shmemE+80];
	ld.shared.u32 	%r563, [_ZN6thrust24THRUST_300001_SM_1000_NS8cuda_cub4core6detail5shmemE+88];
	add.s64 	%rd282, %rd281, %rd279;
	setp.eq.s64 	%p67, %rd281, 0;
	selp.b32 	%r564, %r561, 0, %p67;
	add.s32 	%r565, %r564, %r563;
	setp.eq.s32 	%p68, %r244, 6;
	selp.b64 	%rd283, %rd282, %rd280, %p68;
	selp.b32 	%r566, %r565, %r562, %p68;
	ld.shared.u64 	%rd284, [_ZN6thrust24THRUST_300001_SM_1000_NS8cuda_cub4core6detail5shmemE+96];
	ld.shared.u32 	%r567, [_ZN6thrust24THRUST_300001_SM_1000_NS8cuda_cub4core6detail5shmemE+104];
	add.s64 	%rd285, %rd284, %rd282;
	setp.eq.s64 	%p69, %rd284, 0;
	selp.b32 	%r568, %r565, 0, %p69;
	add.s32 	%r569, %r568, %r567;
	setp.eq.s32 	%p70, %r244, 7;
	selp.b64 	%rd149, %rd285, %rd283, %p70;
	selp.b32 	%r272, %r569, %r566, %p70;
	ld.shared.u64 	%rd286, [_ZN6thrust24THRUST_300001_SM_1000_NS8cuda_cub4core6detail5shmemE+112];
	ld.shared.u32 	%r570, [_ZN6thrust24THRUST_300001_SM_1000_NS8cuda_cub4core6detail5shmemE+120];
	add.s64 	%rd150, %rd286, %rd285;
	setp.eq.s64 	%p71, %rd286, 0;
	selp.b32 	%r571, %r569, 0, %p71;
	add.s32 	%r273, %r571, %r570;
	setp.lt.u32 	%p72, %r223, 32;
	@%p72 bra 	$L__BB27_240;
	setp.eq.s64 	%p73, %rd788, 0;
	selp.b32 	%r572, %r272, 0, %p73;
	add.s32 	%r573, %r572, %r2023;
	setp.eq.s32 	%p74, %r379, 0;
	selp.b64 	%rd287, 0, %rd788, %p74;
	add.s64 	%rd788, %rd149, %rd287;
	selp.b32 	%r2023, %r272, %r573, %p74;
	bra.uni 	$L__BB27_276;
$L__BB27_240:
	setp.ne.s32 	%p75, %r223, 0;
	mul.wide.u32 	%rd288, %r2, 16;
	add.s64 	%rd152, %rd3, %rd288;
	@%p75 bra 	$L__BB27_242;
	st.shared.u64 	[_ZN6thrust24THRUST_300001_SM_1000_NS8cuda_cub4core6detail5shmemE+200], %rd150;
	st.shared.u32 	[_ZN6thrust24THRUST_300001_SM_1000_NS8cuda_cub4core6detail5shmemE+208], %r273;
	mov.b32 	%r574, 100;
	mov.b64 	%rd290, {%r273, %r574};
	add.s64 	%rd289, %rd152, 512;
	// begin inline asm
	st.relaxed.gpu.v2.u64 [%rd289], {%rd290, %rd150};
	// end inline asm
$L__BB27_242:
	mov.u32 	%r575, %nctaid.x;
	setp.gt.u32 	%p76, %r575, 499;
	@%p76 bra 	$L__BB27_244;
	membar.cta;
	bra.uni 	$L__BB27_245;
$L__BB27_244:
	mov.b32 	%r576, 450;
	// begin inline asm
	nanosleep.u32 %r576;
	// end inline asm
$L__BB27_245:
	mul.wide.u32 	%rd292, %r223, 16;
	xor.b64  	%rd293, %rd292, -16;
	add.s64 	%rd294, %rd152, %rd293;
	add.s64 	%rd153, %rd294, 512;
$L__BB27_246:
	// begin inline asm
	ld.relaxed.gpu.v2.u64 {%rd295, %rd778}, [%rd153];
	// end inline asm
	mov.b64 	{%r2011, %r2016}, %rd295;
	setp.eq.s32 	%p77, %r2016, 99;
	mov.b32 	%r577, -1;
	vote.sync.any.pred 	%p78, %p77, %r577;
	@%p78 bra 	$L__BB27_246;
	setp.eq.s32 	%p79, %r2016, 101;
	mov.b32 	%r599, -1;
	vote.sync.ballot.b32 	%r600, %p79, %r599;
	// begin inline asm
	mov.u32 %r579, %lanemask_ge;
	// end inline asm
	and.b32  	%r601, %r600, %r579;
	or.b32  	%r602, %r601, -2147483648;
	add.s32 	%r603, %r602, -1;
	not.b32 	%r604, %r602;
	and.b32  	%r605, %r604, %r603;
	popc.b32 	%r278, %r605;
	mov.b64 	{%r581, %r586}, %rd778;
	mov.b32 	%r597, 1;
	// begin inline asm
	shfl.sync.down.b32 %r580, %r581, %r597, %r278, %r599;
	// end inline asm
	// begin inline asm
	shfl.sync.down.b32 %r585, %r586, %r597, %r278, %r599;
	// end inline asm
	// begin inline asm
	shfl.sync.down.b32 %r590, %r2011, %r597, %r278, %r599;
	// end inline asm
	// begin inline asm
	shfl.sync.down.b32 %r595, %r596, %r597, %r278, %r599;
	// end inline asm
	setp.ge.s32 	%p81, %r379, %r278;
	@%p81 bra 	$L__BB27_249;
	mov.b64 	%rd298, {%r580, %r585};
	add.s64 	%rd155, %rd778, %rd298;
	setp.eq.s64 	%p82, %rd778, 0;
	selp.b32 	%r606, %r590, 0, %p82;
	add.s32 	%r2011, %r606, %r2011;
	mov.u64 	%rd778, %rd155;
$L__BB27_249:
	mov.b64 	{%r608, %r613}, %rd778;
	mov.b32 	%r624, 2;
	mov.b32 	%r626, -1;
	// begin inline asm
	shfl.sync.down.b32 %r607, %r608, %r624, %r278, %r626;
	// end inline asm
	// begin inline asm
	shfl.sync.down.b32 %r612, %r613, %r624, %r278, %r626;
	// end inline asm
	// begin inline asm
	shfl.sync.down.b32 %r617, %r2011, %r624, %r278, %r626;
	// end inline asm
	// begin inline asm
	shfl.sync.down.b32 %r622, %r623, %r624, %r278, %r626;
	// end inline asm
	add.s32 	%r287, %r379, 2;
	setp.gt.s32 	%p83, %r287, %r278;
	@%p83 bra 	$L__BB27_251;
	mov.b64 	%rd299, {%r607, %r612};
	add.s64 	%rd157, %rd778, %rd299;
	setp.eq.s64 	%p84, %rd778, 0;
	selp.b32 	%r627, %r617, 0, %p84;
	add.s32 	%r2011, %r627, %r2011;
	mov.u64 	%rd778, %rd157;
$L__BB27_251:
	mov.b64 	{%r629, %r634}, %rd778;
	mov.b32 	%r645, 4;
	mov.b32 	%r647, -1;
	// begin inline asm
	shfl.sync.down.b32 %r628, %r629, %r645, %r278, %r647;
	// end inline asm
	// begin inline asm
	shfl.sync.down.b32 %r633, %r634, %r645, %r278, %r647;
	// end inline asm
	// begin inline asm
	shfl.sync.down.b32 %r638, %r2011, %r645, %r278, %r647;
	// end inline asm
	// begin inline asm
	shfl.sync.down.b32 %r643, %r644, %r645, %r278, %r647;
	// end inline asm
	add.s32 	%r293, %r379, 4;
	setp.gt.s32 	%p85, %r293, %r278;
	@%p85 bra 	$L__BB27_253;
	mov.b64 	%rd300, {%r628, %r633};
	add.s64 	%rd159, %rd778, %rd300;
	setp.eq.s64 	%p86, %rd778, 0;
	selp.b32 	%r648, %r638, 0, %p86;
	add.s32 	%r2011, %r648, %r2011;
	mov.u64 	%rd778, %rd159;
$L__BB27_253:
	mov.b64 	{%r650, %r655}, %rd778;
	mov.b32 	%r666, 8;
	mov.b32 	%r668, -1;
	// begin inline asm
	shfl.sync.down.b32 %r649, %r650, %r666, %r278, %r668;
	// end inline asm
	// begin inline asm
	shfl.sync.down.b32 %r654, %r655, %r666, %r278, %r668;
	// end inline asm
	// begin inline asm
	shfl.sync.down.b32 %r659, %r2011, %r666, %r278, %r668;
	// end inline asm
	// begin inline asm
	shfl.sync.down.b32 %r664, %r665, %r666, %r278, %r668;
	// end inline asm
	add.s32 	%r299, %r379, 8;
	setp.gt.s32 	%p87, %r299, %r278;
	@%p87 bra 	$L__BB27_255;
	mov.b64 	%rd301, {%r649, %r654};
	add.s64 	%rd161, %rd778, %rd301;
	setp.eq.s64 	%p88, %rd778, 0;
	selp.b32 	%r669, %r659, 0, %p88;
	add.s32 	%r2011, %r669, %r2011;
	mov.u64 	%rd778, %rd161;
$L__BB27_255:
	mov.b64 	{%r671, %r676}, %rd778;
	mov.b32 	%r687, 16;
	mov.b32 	%r689, -1;
	// begin inline asm
	shfl.sync.down.b32 %r670, %r671, %r687, %r278, %r689;
	// end inline asm
	// begin inline asm
	shfl.sync.down.b32 %r675, %r676, %r687, %r278, %r689;
	// end inline asm
	// begin inline asm
	shfl.sync.down.b32 %r680, %r2011, %r687, %r278, %r689;
	// end inline asm
	// begin inline asm
	shfl.sync.down.b32 %r685, %r686, %r687, %r278, %r689;
	// end inline asm
	add.s32 	%r305, %r379, 16;
	setp.gt.s32 	%p89, %r305, %r278;
	@%p89 bra 	$L__BB27_257;
	mov.b64 	%rd302, {%r670, %r675};
	add.s64 	%rd163, %rd778, %rd302;
	setp.eq.s64 	%p90, %rd778, 0;
	selp.b32 	%r690, %r680, 0, %p90;
	add.s32 	%r2011, %r690, %r2011;
	mov.u64 	%rd778, %rd163;
$L__BB27_257:
	not.b32 	%r691, %r223;
	add.s32 	%r2017, %r2, %r691;
	add.s64 	%rd165, %rd3, 512;
$L__BB27_258:
	setp.ne.s32 	%p91, %r2016, 101;
	mov.b32 	%r692, -1;
	vote.sync.all.pred 	%p92, %p91, %r692;
	not.pred 	%p93, %p92;
	@%p93 bra 	$L__BB27_272;
	mul.wide.s32 	%rd376, %r2017, 16;
	add.s64 	%rd377, %rd165, %rd376;
	add.s64 	%rd375, %rd377, -512;
$L__BB27_260:
	// begin inline asm
	ld.relaxed.gpu.v2.u64 {%rd373, %rd784}, [%rd375];
	// end inline asm
	mov.b64 	{%r2019, %r2016}, %rd373;
	setp.eq.s32 	%p145, %r2016, 99;
	mov.b32 	%r786, -1;
	vote.sync.any.pred 	%p146, %p145, %r786;
	@%p146 bra 	$L__BB27_260;
	setp.eq.s32 	%p147, %r2016, 101;
	mov.b32 	%r807, -1;
	vote.sync.ballot.b32 	%r808, %p147, %r807;
	and.b32  	%r809, %r808, %r579;
	or.b32  	%r810, %r809, -2147483648;
	add.s32 	%r811, %r810, -1;
	not.b32 	%r812, %r810;
	and.b32  	%r813, %r812, %r811;
	popc.b32 	%r314, %r813;
	mov.b64 	{%r789, %r794}, %rd784;
	mov.b32 	%r805, 1;
	// begin inline asm
	shfl.sync.down.b32 %r788, %r789, %r805, %r314, %r807;
	// end inline asm
	// begin inline asm
	shfl.sync.down.b32 %r793, %r794, %r805, %r314, %r807;
	// end inline asm
	// begin inline asm
	shfl.sync.down.b32 %r798, %r2019, %r805, %r314, %r807;
	// end inline asm
	// begin inline asm
	shfl.sync.down.b32 %r803, %r804, %r805, %r314, %r807;
	// end inline asm
	setp.ge.s32 	%p149, %r379, %r314;
	@%p149 bra 	$L__BB27_263;
	mov.b64 	%rd378, {%r788, %r793};
	add.s64 	%rd168, %rd784, %rd378;
	setp.eq.s64 	%p150, %rd784, 0;
	selp.b32 	%r814, %r798, 0, %p150;
	add.s32 	%r2019, %r814, %r2019;
	mov.u64 	%rd784, %rd168;
$L__BB27_263:
	mov.b64 	{%r816, %r821}, %rd784;
	mov.b32 	%r832, 2;
	mov.b32 	%r834, -1;
	// begin inline asm
	shfl.sync.down.b32 %r815, %r816, %r832, %r314, %r834;
	// end inline asm
	// begin inline asm
	shfl.sync.down.b32 %r820, %r821, %r832, %r314, %r834;
	// end inline asm
	// begin inline asm
	shfl.sync.down.b32 %r825, %r2019, %r832, %r314, %r834;
	// end inline asm
	// begin inline asm
	shfl.sync.down.b32 %r830, %r831, %r832, %r314, %r834;
	// end inline asm
	setp.gt.s32 	%p151, %r287, %r314;
	@%p151 bra 	$L__BB27_265;
	mov.b64 	%rd379, {%r815, %r820};
	add.s64 	%rd170, %rd784, %rd379;
	setp.eq.s64 	%p152, %rd784, 0;
	selp.b32 	%r835, %r825, 0, %p152;
	add.s32 	%r2019, %r835, %r2019;
	mov.u64 	%rd784, %rd170;
$L__BB27_265:
	mov.b64 	{%r837, %r842}, %rd784;
	mov.b32 	%r853, 4;
	mov.b32 	%r855, -1;
	// begin inline asm
	shfl.sync.down.b32 %r836, %r837, %r853, %r314, %r855;
	// end inline asm
	// begin inline asm
	shfl.sync.down.b32 %r841, %r842, %r853, %r314, %r855;
	// end inline asm
	// begin inline asm
	shfl.sync.down.b32 %r846, %r2019, %r853, %r314, %r855;
	// end inline asm
	// begin inline asm
	shfl.sync.down.b32 %r851, %r852, %r853, %r314, %r855;
	// end inline asm
	setp.gt.s32 	%p153, %r293, %r314;
	@%p153 bra 	$L__BB27_267;
	mov.b64 	%rd380, {%r836, %r841};
	add.s64 	%rd172, %rd784, %rd380;
	setp.eq.s64 	%p154, %rd784, 0;
	selp.b32 	%r856, %r846, 0, %p154;
	add.s32 	%r2019, %r856, %r2019;
	mov.u64 	%rd784, %rd172;
$L__BB27_267:
	mov.b64 	{%r858, %r863}, %rd784;
	mov.b32 	%r874, 8;
	mov.b32 	%r876, -1;
	// begin inline asm
	shfl.sync.down.b32 %r857, %r858, %r874, %r314, %r876;
	// end inline asm
	// begin inline asm
	shfl.sync.down.b32 %r862, %r863, %r874, %r314, %r876;
	// end inline asm
	// begin inline asm
	shfl.sync.down.b32 %r867, %r2019, %r874, %r314, %r876;
	// end inline asm
	// begin inline asm
	shfl.sync.down.b32 %r872, %r873, %r874, %r314, %r876;
	// end inline asm
	setp.gt.s32 	%p155, %r299, %r314;
	@%p155 bra 	$L__BB27_269;
	mov.b64 	%rd381, {%r857, %r862};
	add.s64 	%rd174, %rd784, %rd381;
	setp.eq.s64 	%p156, %rd784, 0;
	selp.b32 	%r877, %r867, 0, %p156;
	add.s32 	%r2019, %r877, %r2019;
	mov.u64 	%rd784, %rd174;
$L__BB27_269:
	mov.b64 	{%r879, %r884}, %rd784;
	mov.b32 	%r895, 16;
	mov.b32 	%r897, -1;
	// begin inline asm
	shfl.sync.down.b32 %r878, %r879, %r895, %r314, %r897;
	// end inline asm
	// begin inline asm
	shfl.sync.down.b32 %r883, %r884, %r895, %r314, %r897;
	// end inline asm
	// begin inline asm
	shfl.sync.down.b32 %r888, %r2019, %r895, %r314, %r897;
	// end inline asm
	// begin inline asm
	shfl.sync.down.b32 %r893, %r894, %r895, %r314, %r897;
	// end inline asm
	setp.gt.s32 	%p157, %r305, %r314;
	@%p157 bra 	$L__BB27_271;
	mov.b64 	%rd382, {%r878, %r883};
	add.s64 	%rd176, %rd784, %rd382;
	setp.eq.s64 	%p158, %rd784, 0;
	selp.b32 	%r898, %r888, 0, %p158;
	add.s32 	%r2019, %r898, %r2019;
	mov.u64 	%rd784, %rd176;
$L__BB27_271:
	add.s64 	%rd178, %rd784, %rd778;
	setp.eq.s64 	%p159, %rd778, 0;
	selp.b32 	%r899, %r2019, 0, %p159;
	add.s32 	%r2011, %r899, %r2011;
	add.s32 	%r2017, %r2017, -32;
	mov.u64 	%rd778, %rd178;
	bra.uni 	$L__BB27_258;
$L__BB27_272:
	setp.ne.s32 	%p94, %r223, 0;
	@%p94 bra 	$L__BB27_274;
	add.s64 	%rd305, %rd778, %rd150;
	setp.eq.s64 	%p95, %rd150, 0;
	selp.b32 	%r694, %r2011, 0, %p95;
	add.s32 	%r695, %r694, %r273;
	mov.b32 	%r696, 101;
	mov.b64 	%rd304, {%r695, %r696};
	add.s64 	%rd303, %rd152, 512;
	// begin inline asm
	st.relaxed.gpu.v2.u64 [%rd303], {%rd304, %rd305};
	// end inline asm
	st.shared.u64 	[_ZN6thrust24THRUST_300001_SM_1000_NS8cuda_cub4core6detail5shmemE+168], %rd778;
	st.shared.u32 	[_ZN6thrust24THRUST_300001_SM_1000_NS8cuda_cub4core6detail5shmemE+176], %r2011;
	st.shared.u64 	[_ZN6thrust24THRUST_300001_SM_1000_NS8cuda_cub4core6detail5shmemE+184], %rd305;
	st.shared.u32 	[_ZN6thrust24THRUST_300001_SM_1000_NS8cuda_cub4core6detail5shmemE+192], %r695;
$L__BB27_274:
	setp.ne.s32 	%p96, %r379, 0;
	@%p96 bra 	$L__BB27_276;
	st.shared.u64 	[_ZN6thrust24THRUST_300001_SM_1000_NS8cuda_cub4core6detail5shmemE+136], %rd778;
	st.shared.u32 	[_ZN6thrust24THRUST_300001_SM_1000_NS8cuda_cub4core6detail5shmemE+144], %r2011;
	mov.u64 	%rd788, %rd778;
	mov.u32 	%r2023, %r2011;
$L__BB27_276:
	setp.eq.s32 	%p97, %r223, 0;
	bar.sync 	0;
	@%p97 bra 	$L__BB27_278;
	ld.shared.u32 	%r697, [_ZN6thrust24THRUST_300001_SM_1000_NS8cuda_cub4core6detail5shmemE+144];
	ld.shared.u64 	%rd306, [_ZN6thrust24THRUST_300001_SM_1000_NS8cuda_cub4core6detail5shmemE+136];
	add.s64 	%rd180, %rd306, %rd788;
	setp.eq.s64 	%p98, %rd788, 0;
	selp.b32 	%r698, %r697, 0, %p98;
	add.s32 	%r2023, %r698, %r2023;
	mov.u64 	%rd788, %rd180;
$L__BB27_278:
	mul.lo.s32 	%r699, %r223, 9;
	cvt.u64.u32 	%rd307, %r699;
	setp.eq.s64 	%p99, %rd5, %rd307;
	setp.ne.s32 	%p100, %r2009, %r247;
	or.pred  	%p101, %p99, %p100;
	selp.u64 	%rd308, 1, 0, %p101;
	add.s64 	%rd182, %rd788, %rd308;
	selp.b32 	%r700, 0, %r2023, %p101;
	add.s32 	%r345, %r700, %r258;
	selp.u64 	%rd309, 1, 0, %p6;
	add.s64 	%rd310, %rd309, %rd308;
	add.s64 	%rd183, %rd310, %rd788;
	selp.b32 	%r701, 0, %r345, %p6;
	add.s32 	%r346, %r259, %r701;
	selp.u64 	%rd311, 1, 0, %p7;
	add.s64 	%rd184, %rd183, %rd311;
	selp.b32 	%r702, 0, %r346, %p7;
	add.s32 	%r347, %r260, %r702;
	add.s32 	%r703, %r699, 3;
	cvt.u64.u32 	%rd312, %r703;
	setp.eq.s64 	%p102, %rd5, %rd312;
	setp.ne.s32 	%p103, %r249, %r250;
	or.pred  	%p11, %p102, %p103;
	selp.u64 	%rd313, 1, 0, %p11;
	add.s64 	%rd185, %rd184, %rd313;
	selp.b32 	%r704, 0, %r347, %p11;
	add.s32 	%r348, %r261, %r704;
	selp.u64 	%rd314, 1, 0, %p8;
	add.s64 	%rd186, %rd185, %rd314;
	selp.b32 	%r705, 0, %r348, %p8;
	add.s32 	%r349, %r262, %r705;
	selp.u64 	%rd315, 1, 0, %p9;
	add.s64 	%rd187, %rd186, %rd315;
	selp.b32 	%r706, 0, %r349, %p9;
	add.s32 	%r350, %r263, %r706;
	selp.u64 	%rd316, 1, 0, %p10;
	add.s64 	%rd188, %rd187, %rd316;
	selp.b32 	%r707, 0, %r350, %p10;
	add.s32 	%r351, %r264, %r707;
	add.s32 	%r708, %r699, 7;
	cvt.u64.u32 	%rd317, %r708;
	setp.eq.s64 	%p104, %rd5, %rd317;
	setp.ne.s32 	%p105, %r253, %r254;
	or.pred  	%p106, %p104, %p105;
	selp.u64 	%rd318, 1, 0, %p106;
	add.s64 	%rd189, %rd188, %rd318;
	selp.b32 	%r709, 0, %r351, %p106;
	add.s32 	%r352, %r265, %r709;
	ld.shared.u64 	%rd190, [_ZN6thrust24THRUST_300001_SM_1000_NS8cuda_cub4core6detail5shmemE+200];
	ld.shared.u64 	%rd795, [_ZN6thrust24THRUST_300001_SM_1000_NS8cuda_cub4core6detail5shmemE+184];
	ld.shared.u32 	%r353, [_ZN6thrust24THRUST_300001_SM_1000_NS8cuda_cub4core6detail5shmemE+192];
	ld.shared.u64 	%rd192, [_ZN6thrust24THRUST_300001_SM_1000_NS8cuda_cub4core6detail5shmemE+168];
	setp.lt.s64 	%p107, %rd190, 257;
	@%p107 bra 	$L__BB27_304;
	bar.sync 	0;
	mul.lo.s32 	%r713, %r223, 9;
	cvt.u64.u32 	%rd349, %r713;
	setp.ne.s64 	%p123, %rd5, %rd349;
	setp.eq.s32 	%p124, %r2009, %r247;
	and.pred  	%p125, %p123, %p124;
	@%p125 bra 	$L__BB27_281;
	cvt.u32.u64 	%r714, %rd192;
	cvt.u32.u64 	%r715, %rd788;
	sub.s32 	%r716, %r715, %r714;
	shl.b32 	%r717, %r716, 3;
	mov.u32 	%r718, _ZN6thrust24THRUST_300001_SM_1000_NS8cuda_cub4core6detail5shmemE;
	add.s32 	%r719, %r718, %r717;
	st.shared.v2.u32 	[%r719], {%r2009, %r2023};
$L__BB27_281:
	not.pred 	%p126, %p6;
	@%p126 bra 	$L__BB27_283;
	cvt.u32.u64 	%r720, %rd192;
	cvt.u32.u64 	%r721, %rd182;
	sub.s32 	%r722, %r721, %r720;
	shl.b32 	%r723, %r722, 3;
	mov.u32 	%r724, _ZN6thrust24THRUST_300001_SM_1000_NS8cuda_cub4core6detail5shmemE;
	add.s32 	%r725, %r724, %r723;
	st.shared.v2.u32 	[%r725], {%r247, %r345};
$L__BB27_283:
	not.pred 	%p127, %p7;
	@%p127 bra 	$L__BB27_285;
	cvt.u32.u64 	%r726, %rd192;
	cvt.u32.u64 	%r727, %rd183;
	sub.s32 	%r728, %r727, %r726;
	shl.b32 	%r729, %r728, 3;
	mov.u32 	%r730, _ZN6thrust24THRUST_300001_SM_1000_NS8cuda_cub4core6detail5shmemE;
	add.s32 	%r731, %r730, %r729;
	st.shared.v2.u32 	[%r731], {%r248, %r346};
$L__BB27_285:
	not.pred 	%p128, %p11;
	@%p128 bra 	$L__BB27_287;
	cvt.u32.u64 	%r732, %rd192;
	cvt.u32.u64 	%r733, %rd184;
	sub.s32 	%r734, %r733, %r732;
	shl.b32 	%r735, %r734, 3;
	mov.u32 	%r736, _ZN6thrust24THRUST_300001_SM_1000_NS8cuda_cub4core6detail5shmemE;
	add.s32 	%r737, %r736, %r735;
	st.shared.v2.u32 	[%r737], {%r249, %r347};
$L__BB27_287:
	not.pred 	%p129, %p8;
	@%p129 bra 	$L__BB27_289;
	cvt.u32.u64 	%r738, %rd192;
	cvt.u32.u64 	%r739, %rd185;
	sub.s32 	%r740, %r739, %r738;
	shl.b32 	%r741, %r740, 3;
	mov.u32 	%r742, _ZN6thrust24THRUST_300001_SM_1000_NS8cuda_cub4core6detail5shmemE;
	add.s32 	%r743, %r742, %r741;
	st.shared.v2.u32 	[%r743], {%r250, %r348};
$L__BB27_289:
	not.pred 	%p130, %p9;
	@%p130 bra 	$L__BB27_291;
	cvt.u32.u64 	%r744, %rd192;
	cvt.u32.u64 	%r745, %rd186;
	sub.s32 	%r746, %r745, %r744;
	shl.b32 	%r747, %r746, 3;
	mov.u32 	%r748, _ZN6thrust24THRUST_300001_SM_1000_NS8cuda_cub4core6detail5shmemE;
	add.s32 	%r749, %r748, %r747;
	st.shared.v2.u32 	[%r749], {%r251, %r349};
$L__BB27_291:
	not.pred 	%p131, %p10;
	@%p131 bra 	$L__BB27_293;
	cvt.u32.u64 	%r750, %rd192;
	cvt.u32.u64 	%r751, %rd187;
	sub.s32 	%r752, %r751, %r750;
	shl.b32 	%r753, %r752, 3;
	mov.u32 	%r754, _ZN6thrust24THRUST_300001_SM_1000_NS8cuda_cub4core6detail5shmemE;
	add.s32 	%r755, %r754, %r753;
	st.shared.v2.u32 	[%r755], {%r252, %r350};
$L__BB27_293:
	mad.lo.s32 	%r756, %r223, 9, 7;
	cvt.u64.u32 	%rd350, %r756;
	setp.ne.s64 	%p132, %rd5, %rd350;
	setp.eq.s32 	%p133, %r253, %r254;
	and.pred  	%p134, %p132, %p133;
	@%p134 bra 	$L__BB27_295;
	cvt.u32.u64 	%r757, %rd192;
	cvt.u32.u64 	%r758, %rd188;
	sub.s32 	%r759, %r758, %r757;
	shl.b32 	%r760, %r759, 3;
	mov.u32 	%r761, _ZN6thrust24THRUST_300001_SM_1000_NS8cuda_cub4core6detail5shmemE;
	add.s32 	%r762, %r761, %r760;
	st.shared.v2.u32 	[%r762], {%r253, %r351};
$L__BB27_295:
	mad.lo.s32 	%r763, %r223, 9, 8;
	cvt.u64.u32 	%rd351, %r763;
	setp.ne.s64 	%p135, %rd5, %rd351;
	setp.eq.s32 	%p136, %r254, %r255;
	and.pred  	%p137, %p135, %p136;
	@%p137 bra 	$L__BB27_297;
	cvt.u32.u64 	%r764, %rd192;
	cvt.u32.u64 	%r765, %rd189;
	sub.s32 	%r766, %r765, %r764;
	shl.b32 	%r767, %r766, 3;
	mov.u32 	%r768, _ZN6thrust24THRUST_300001_SM_1000_NS8cuda_cub4core6detail5shmemE;
	add.s32 	%r769, %r768, %r767;
	st.shared.v2.u32 	[%r769], {%r254, %r352};
$L__BB27_297:
	bar.sync 	0;
	cvt.u64.u32 	%rd794, %r223;
	setp.le.u64 	%p138, %rd190, %rd794;
	@%p138 bra 	$L__BB27_322;
	not.b64 	%rd352, %rd794;
	add.s64 	%rd194, %rd190, %rd352;
	shr.u64 	%rd353, %rd194, 8;
	add.s64 	%rd354, %rd353, 1;
	and.b64  	%rd790, %rd354, 3;
	and.b64  	%rd355, %rd194, 768;
	setp.eq.s64 	%p139, %rd355, 768;
	@%p139 bra 	$L__BB27_301;
	add.s64 	%rd356, %rd192, %rd794;
	shl.b64 	%rd357, %rd356, 2;
	add.s64 	%rd792, %rd1, %rd357;
	add.s64 	%rd791, %rd2, %rd357;
	shl.b32 	%r770, %r223, 3;
	mov.u32 	%r771, _ZN6thrust24THRUST_300001_SM_1000_NS8cuda_cub4core6detail5shmemE;
	add.s32 	%r2025, %r771, %r770;
	shl.b64 	%rd358, %rd790, 8;
	add.s64 	%rd794, %rd358, %rd794;
$L__BB27_300:
	.pragma "nounroll";
	ld.shared.v2.u32 	{%r772, %r773}, [%r2025];
	st.global.u32 	[%rd791], %r772;
	st.global.u32 	[%rd792], %r773;
	add.s64 	%rd792, %rd792, 1024;
	add.s64 	%rd791, %rd791, 1024;
	add.s32 	%r2025, %r2025, 2048;
	add.s64 	%rd790, %rd790, -1;
	setp.ne.s64 	%p140, %rd790, 0;
	@%p140 bra 	$L__BB27_300;
$L__BB27_301:
	setp.lt.u64 	%p141, %rd194, 768;
	@%p141 bra 	$L__BB27_322;
	mov.u32 	%r776, _ZN6thrust24THRUST_300001_SM_1000_NS8cuda_cub4core6detail5shmemE;
$L__BB27_303:
	cvt.u32.u64 	%r774, %rd794;
	add.s64 	%rd359, %rd794, %rd192;
	shl.b32 	%r775, %r774, 3;
	add.s32 	%r777, %r776, %r775;
	ld.shared.v2.u32 	{%r778, %r779}, [%r777];
	shl.b64 	%rd360, %rd359, 2;
	add.s64 	%rd361, %rd2, %rd360;
	st.global.u32 	[%rd361], %r778;
	add.s64 	%rd362, %rd1, %rd360;
	st.global.u32 	[%rd362], %r779;
	and.b64  	%rd363, %rd794, 4294967295;
	add.s64 	%rd364, %rd192, %rd363;
	ld.shared.v2.u32 	{%r780, %r781}, [%r777+2048];
	shl.b64 	%rd365, %rd364, 2;
	add.s64 	%rd366, %rd2, %rd365;
	st.global.u32 	[%rd366+1024], %r780;
	add.s64 	%rd367, %rd1, %rd365;
	st.global.u32 	[%rd367+1024], %r781;
	ld.shared.v2.u32 	{%r782, %r783}, [%r777+4096];
	st.global.u32 	[%rd366+2048], %r782;
	st.global.u32 	[%rd367+2048], %r783;
	ld.shared.v2.u32 	{%r784, %r785}, [%r777+6144];
	st.global.u32 	[%rd366+3072], %r784;
	st.global.u32 	[%rd367+3072], %r785;
	add.s64 	%rd368, %rd794, 1024;
	and.b64  	%rd794, %rd368, 4294967295;
	setp.gt.u64 	%p142, %rd190, %rd794;
	@%p142 bra 	$L__BB27_303;
	bra.uni 	$L__BB27_322;
$L__BB27_304:
	mul.lo.s32 	%r710, %r223, 9;
	cvt.u64.u32 	%rd319, %r710;
	setp.ne.s64 	%p108, %rd5, %rd319;
	setp.eq.s32 	%p109, %r2009, %r247;
	and.pred  	%p110, %p108, %p109;
	@%p110 bra 	$L__BB27_306;
	shl.b64 	%rd320, %rd788, 2;
	add.s64 	%rd321, %rd2, %rd320;
	st.global.u32 	[%rd321], %r2009;
	add.s64 	%rd322, %rd1, %rd320;
	st.global.u32 	[%rd322], %r2023;
$L__BB27_306:
	not.pred 	%p111, %p6;
	@%p111 bra 	$L__BB27_308;
	shl.b64 	%rd323, %rd182, 2;
	add.s64 	%rd324, %rd2, %rd323;
	st.global.u32 	[%rd324], %r247;
	add.s64 	%rd325, %rd1, %rd323;
	st.global.u32 	[%rd325], %r345;
$L__BB27_308:
	not.pred 	%p112, %p7;
	@%p112 bra 	$L__BB27_310;
	shl.b64 	%rd326, %rd183, 2;
	add.s64 	%rd327, %rd2, %rd326;
	st.global.u32 	[%rd327], %r248;
	add.s64 	%rd328, %rd1, %rd326;
	st.global.u32 	[%rd328], %r346;
$L__BB27_310:
	not.pred 	%p113, %p11;
	@%p113 bra 	$L__BB27_312;
	shl.b64 	%rd329, %rd184, 2;
	add.s64 	%rd330, %rd2, %rd329;
	st.global.u32 	[%rd330], %r249;
	add.s64 	%rd331, %rd1, %rd329;
	st.global.u32 	[%rd331], %r347;
$L__BB27_312:
	not.pred 	%p114, %p8;
	@%p114 bra 	$L__BB27_314;
	shl.b64 	%rd332, %rd185, 2;
	add.s64 	%rd333, %rd2, %rd332;
	st.global.u32 	[%rd333], %r250;
	add.s64 	%rd334, %rd1, %rd332;
	st.global.u32 	[%rd334], %r348;
$L__BB27_314:
	not.pred 	%p115, %p9;
	@%p115 bra 	$L__BB27_316;
	shl.b64 	%rd335, %rd186, 2;
	add.s64 	%rd336, %rd2, %rd335;
	st.global.u32 	[%rd336], %r251;
	add.s64 	%rd337, %rd1, %rd335;
	st.global.u32 	[%rd337], %r349;
$L__BB27_316:
	not.pred 	%p116, %p10;
	@%p116 bra 	$L__BB27_318;
	shl.b64 	%rd338, %rd187, 2;
	add.s64 	%rd339, %rd2, %rd338;
	st.global.u32 	[%rd339], %r252;
	add.s64 	%rd340, %rd1, %rd338;
	st.global.u32 	[%rd340], %r350;
$L__BB27_318:
	mad.lo.s32 	%r711, %r223, 9, 7;
	cvt.u64.u32 	%rd341, %r711;
	setp.ne.s64 	%p117, %rd5, %rd341;
	setp.eq.s32 	%p118, %r253, %r254;
	and.pred  	%p119, %p117, %p118;
	@%p119 bra 	$L__BB27_320;
	shl.b64 	%rd342, %rd188, 2;
	add.s64 	%rd343, %rd2, %rd342;
	st.global.u32 	[%rd343], %r253;
	add.s64 	%rd344, %rd1, %rd342;
	st.global.u32 	[%rd344], %r351;
$L__BB27_320:
	mad.lo.s32 	%r712, %r223, 9, 8;
	cvt.u64.u32 	%rd345, %r712;
	setp.ne.s64 	%p120, %rd5, %rd345;
	setp.eq.s32 	%p121, %r254, %r255;
	and.pred  	%p122, %p120, %p121;
	@%p122 bra 	$L__BB27_322;
	shl.b64 	%rd346, %rd189, 2;
	add.s64 	%rd347, %rd2, %rd346;
	st.global.u32 	[%rd347], %r254;
	add.s64 	%rd348, %rd1, %rd346;
	st.global.u32 	[%rd348], %r352;
$L__BB27_322:
	setp.ne.s32 	%p143, %r223, 255;
	@%p143 bra 	$L__BB27_326;
	setp.ne.s64 	%p144, %rd5, 2304;
	@%p144 bra 	$L__BB27_325;
	shl.b64 	%rd369, %rd795, 2;
	add.s64 	%rd370, %rd2, %rd369;
	st.global.u32 	[%rd370], %r255;
	add.s64 	%rd371, %rd1, %rd369;
	st.global.u32 	[%rd371], %r353;
	add.s64 	%rd795, %rd795, 1;
$L__BB27_325:
	ld.param.u64 	%rd744, [_ZN6thrust24THRUST_300001_SM_1000_NS8cuda_cub4core6detail13_kernel_agentINS1_15__reduce_by_key16ReduceByKeyAgentIPiNS0_17constant_iteratorIiNS0_11use_defaultES9_EES7_S7_N4cuda3std3__48equal_toIiEENSD_4plusIiEEPllEEJS7_SA_S7_S7_SI_N3cub18CUB_300001_SM_100024ReduceByKeyScanTileStateIilLb1EEESF_SH_llEEEvDpT0__param_4];
	cvta.to.global.u64 	%rd372, %rd744;
	st.global.u64 	[%rd372], %rd795;
$L__BB27_326:
	ret;

}
	// .globl	_ZN6thrust24THRUST_300001_SM_1000_NS8cuda_cub4core6detail13_kernel_agentINS1_15__reduce_by_key9InitAgentIN3cub18CUB_300001_SM_100024ReduceByKeyScanTileStateIfiLb1EEEiPiEEJSA_iSB_EEEvDpT0_
.visible .entry _ZN6thrust24THRUST_300001_SM_1000_NS8cuda_cub4core6detail13_kernel_agentINS1_15__reduce_by_key9InitAgentIN3cub18CUB_300001_SM_100024ReduceByKeyScanTileStateIfiLb1EEEiPiEEJSA_iSB_EEEvDpT0_(
	.param .align 8 .b8 _ZN6thrust24THRUST_300001_SM_1000_NS8cuda_cub4core6detail13_kernel_agentINS1_15__reduce_by_key9InitAgentIN3cub18CUB_300001_SM_100024ReduceByKeyScanTileStateIfiLb1EEEiPiEEJSA_iSB_EEEvDpT0__param_0[8],
	.param .u32 _ZN6thrust24THRUST_300001_SM_1000_NS8cuda_cub4core6detail13_kernel_agentINS1_15__reduce_by_key9InitAgentIN3cub18CUB_300001_SM_100024ReduceByKeyScanTileStateIfiLb1EEEiPiEEJSA_iSB_EEEvDpT0__param_1,
	.param .u64 .ptr .align 1 _ZN6thrust24THRUST_300001_SM_1000_NS8cuda_cub4core6detail13_kernel_agentINS1_15__reduce_by_key9InitAgentIN3cub18CUB_300001_SM_100024ReduceByKeyScanTileStateIfiLb1EEEiPiEEJSA_iSB_EEEvDpT0__param_2
)
.maxntid 128
{
	.reg .pred 	%p<6>;
	.reg .b32 	%r<9>;
	.reg .b64 	%rd<12>;

	ld.param.u64 	%rd3, [_ZN6thrust24THRUST_300001_SM_1000_NS8cuda_cub4core6detail13_kernel_agentINS1_15__reduce_by_key9InitAgentIN3cub18CUB_300001_SM_100024ReduceByKeyScanTileStateIfiLb1EEEiPiEEJSA_iSB_EEEvDpT0__param_0];
	ld.param.u32 	%r4, [_ZN6thrust24THRUST_300001_SM_1000_NS8cuda_cub4core6detail13_kernel_agentINS1_15__reduce_by_key9InitAgentIN3cub18CUB_300001_SM_100024ReduceByKeyScanTileStateIfiLb1EEEiPiEEJSA_iSB_EEEvDpT0__param_1];
	ld.param.u64 	%rd2, [_ZN6thrust24THRUST_300001_SM_1000_NS8cuda_cub4core6detail13_kernel_agentINS1_15__reduce_by_key9InitAgentIN3cub18CUB_300001_SM_100024ReduceByKeyScanTileStateIfiLb1EEEiPiEEJSA_iSB_EEEvDpT0__param_2];
	cvta.to.global.u64 	%rd1, %rd3;
	mov.u32 	%r1, %ctaid.x;
	mov.u32 	%r5, %ntid.x;
	mov.u32 	%r2, %tid.x;
	mad.lo.s32 	%r3, %r1, %r5, %r2;
	setp.ge.s32 	%p1, %r3, %r4;
	@%p1 bra 	$L__BB28_2;
	mul.wide.s32 	%rd4, %r3, 16;
	add.s64 	%rd5, %rd1, %rd4;
	mov.b64 	%rd6, 99;
	mov.b64 	%rd7, 0;
	st.global.v2.u64 	[%rd5+512], {%rd7, %rd6};
$L__BB28_2:
	setp.ne.s32 	%p2, %r1, 0;
	setp.gt.u32 	%p3, %r2, 31;
	or.pred  	%p4, %p2, %p3;
	@%p4 bra 	$L__BB28_4;
	mul.wide.u32 	%rd8, %r2, 16;
	add.s64 	%rd9, %rd1, %rd8;
	mov.b64 	%rd10, 0;
	st.global.v2.u64 	[%rd9], {%rd10, %rd10};
$L__BB28_4:
	or.b32  	%r7, %r1, %r2;
	setp.ne.s32 	%p5, %r7, 0;
	@%p5 bra 	$L__BB28_6;
	cvta.to.global.u64 	%rd11, %rd2;
	mov.b32 	%r8, 0;
	st.global.u32 	[%rd11], %r8;
$L__BB28_6:
	ret;

}
	// .globl	_ZN6thrust24THRUST_300001_SM_1000_NS8cuda_cub4core6detail13_kernel_agentINS1_15__reduce_by_key16ReduceByKeyAgentIPiPfNS0_16discard_iteratorINS0_11use_defaultEEES8_N4cuda3std3__48equal_toIiEENSE_4plusIfEES7_iEEJS7_S8_SB_S8_S7_N3cub18CUB_300001_SM_100024ReduceByKeyScanTileStateIfiLb1EEESG_SI_iiEEEvDpT0_
.visible .entry _ZN6thrust24THRUST_300001_SM_1000_NS8cuda_cub4core6detail13_kernel_agentINS1_15__reduce_by_key16ReduceByKeyAgentIPiPfNS0_16discard_iteratorINS0_11use_defaultEEES8_N4cuda3std3__48equal_toIiEENSE_4plusIfEES7_iEEJS7_S8_SB_S8_S7_N3cub18CUB_300001_SM_100024ReduceByKeyScanTileStateIfiLb1EEESG_SI_iiEEEvDpT0_(
	.param .u64 .ptr .align 1 _ZN6thrust24THRUST_300001_SM_1000_NS8cuda_cub4core6detail13_kernel_agentINS1_15__reduce_by_key16ReduceByKeyAgentIPiPfNS0_16discard_iteratorINS0_11use_defaultEEES8_N4cuda3std3__48equal_toIiEENSE_4plusIfEES7_iEEJS7_S8_SB_S8_S7_N3cub18CUB_300001_SM_100024ReduceByKeyScanTileStateIfiLb1EEESG_SI_iiEEEvDpT0__param_0,
	.param .u64 .ptr .align 1 _ZN6thrust24THRUST_300001_SM_1000_NS8cuda_cub4core6detail13_kernel_agentINS1_15__reduce_by_key16ReduceByKeyAgentIPiPfNS0_16discard_iteratorINS0_11use_defaultEEES8_N4cuda3std3__48equal_toIiEENSE_4plusIfEES7_iEEJS7_S8_SB_S8_S7_N3cub18CUB_300001_SM_100024ReduceByKeyScanTileStateIfiLb1EEESG_SI_iiEEEvDpT0__param_1,
	.param .align 8 .b8 _ZN6thrust24THRUST_300001_SM_1000_NS8cuda_cub4core6detail13_kernel_agentINS1_15__reduce_by_key16ReduceByKeyAgentIPiPfNS0_16discard_iteratorINS0_11use_defaultEEES8_N4cuda3std3__48equal_toIiEENSE_4plusIfEES7_iEEJS7_S8_SB_S8_S7_N3cub18CUB_300001_SM_100024ReduceByKeyScanTileStateIfiLb1EEESG_SI_iiEEEvDpT0__param_2[16],
	.param .u64 .ptr .align 1 _ZN6thrust24THRUST_300001_SM_1000_NS8cuda_cub4core6detail13_kernel_agentINS1_15__reduce_by_key16ReduceByKeyAgentIPiPfNS0_16discard_iteratorINS0_11use_defaultEEES8_N4cuda3std3__48equal_toIiEENSE_4plusIfEES7_iEEJS7_S8_SB_S8_S7_N3cub18CUB_300001_SM_100024ReduceByKeyScanTileStateIfiLb1EEESG_SI_iiEEEvDpT0__param_3,
	.param .u64 .ptr .align 1 _ZN6thrust24THRUST_300001_SM_1000_NS8cuda_cub4core6detail13_kernel_agentINS1_15__reduce_by_key16ReduceByKeyAgentIPiPfNS0_16discard_iteratorINS0_11use_defaultEEES8_N4cuda3std3__48equal_toIiEENSE_4plusIfEES7_iEEJS7_S8_SB_S8_S7_N3cub18CUB_300001_SM_100024ReduceByKeyScanTileStateIfiLb1EEESG_SI_iiEEEvDpT0__param_4,
	.param .align 8 .b8 _ZN6thrust24THRUST_300001_SM_1000_NS8cuda_cub4core6detail13_kernel_agentINS1_15__reduce_by_key16ReduceByKeyAgentIPiPfNS0_16discard_iteratorINS0_11use_defaultEEES8_N4cuda3std3__48equal_toIiEENSE_4plusIfEES7_iEEJS7_S8_SB_S8_S7_N3cub18CUB_300001_SM_100024ReduceByKeyScanTileStateIfiLb1EEESG_SI_iiEEEvDpT0__param_5[8],
	.param .align 1 .b8 _ZN6thrust24THRUST_300001_SM_1000_NS8cuda_cub4core6detail13_kernel_agentINS1_15__reduce_by_key16ReduceByKeyAgentIPiPfNS0_16discard_iteratorINS0_11use_defaultEEES8_N4cuda3std3__48equal_toIiEENSE_4plusIfEES7_iEEJS7_S8_SB_S8_S7_N3cub18CUB_300001_SM_100024ReduceByKeyScanTileStateIfiLb1EEESG_SI_iiEEEvDpT0__param_6[1],
	.param .align 1 .b8 _ZN6thrust24THRUST_300001_SM_1000_NS8cuda_cub4core6detail13_kernel_agentINS1_15__reduce_by_key16ReduceByKeyAgentIPiPfNS0_16discard_iteratorINS0_11use_defaultEEES8_N4cuda3std3__48equal_toIiEENSE_4plusIfEES7_iEEJS7_S8_SB_S8_S7_N3cub18CUB_300001_SM_100024ReduceByKeyScanTileStateIfiLb1EEESG_SI_iiEEEvDpT0__param_7[1],
	.param .u32 _ZN6thrust24THRUST_300001_SM_1000_NS8cuda_cub4core6detail13_kernel_agentINS1_15__reduce_by_key16ReduceByKeyAgentIPiPfNS0_16discard_iteratorINS0_11use_defaultEEES8_N4cuda3std3__48equal_toIiEENSE_4plusIfEES7_iEEJS7_S8_SB_S8_S7_N3cub18CUB_300001_SM_100024ReduceByKeyScanTileStateIfiLb1EEESG_SI_iiEEEvDpT0__param_8,
	.param .u32 _ZN6thrust24THRUST_300001_SM_1000_NS8cuda_cub4core6detail13_kernel_agentINS1_15__reduce_by_key16ReduceByKeyAgentIPiPfNS0_16discard_iteratorINS0_11use_defaultEEES8_N4cuda3std3__48equal_toIiEENSE_4plusIfEES7_iEEJS7_S8_SB_S8_S7_N3cub18CUB_300001_SM_100024ReduceByKeyScanTileStateIfiLb1EEESG_SI_iiEEEvDpT0__param_9
)
.maxntid 256
{
	.reg .pred 	%p<425>;
	.reg .b32 	%r<1565>;
	.reg .b32 	%f<510>;
	.reg .b64 	%rd<290>;

	ld.param.u64 	%rd2, [_ZN6thrust24THRUST_300001_SM_1000_NS8cuda_cub4core6detail13_kernel_agentINS1_15__reduce_by_key16ReduceByKeyAgentIPiPfNS0_16discard_iteratorINS0_11use_defaultEEES8_N4cuda3std3__48equal_toIiEENSE_4plusIfEES7_iEEJS7_S8_SB_S8_S7_N3cub18CUB_300001_SM_100024ReduceByKeyScanTileStateIfiLb1EEESG_SI_iiEEEvDpT0__param_5];
	ld.param.u64 	%rd44, [_ZN6thrust24THRUST_300001_SM_1000_NS8cuda_cub4core6detail13_kernel_agentINS1_15__reduce_by_key16ReduceByKeyAgentIPiPfNS0_16discard_iteratorINS0_11use_defaultEEES8_N4cuda3std3__48equal_toIiEENSE_4plusIfEES7_iEEJS7_S8_SB_S8_S7_N3cub18CUB_300001_SM_100024ReduceByKeyScanTileStateIfiLb1EEESG_SI_iiEEEvDpT0__param_3];
	ld.param.u32 	%r350, [_ZN6thrust24THRUST_300001_SM_1000_NS8cuda_cub4core6detail13_kernel_agentINS1_15__reduce_by_key16ReduceByKeyAgentIPiPfNS0_16discard_iteratorINS0_11use_defaultEEES8_N4cuda3std3__48equal_toIiEENSE_4plusIfEES7_iEEJS7_S8_SB_S8_S7_N3cub18CUB_300001_SM_100024ReduceByKeyScanTileStateIfiLb1EEESG_SI_iiEEEvDpT0__param_8];
	cvta.to.global.u64 	%rd1, %rd44;
	mov.u32 	%r1, %ctaid.x;
	mul.lo.s32 	%r2, %r1, 2304;
	sub.s32 	%r3, %r350, %r2;
	setp.lt.s32 	%p18, %r3, 2305;
	@%p18 bra 	$L__BB29_122;
	setp.ne.s32 	%p244, %r1, 0;
	@%p244 bra 	$L__BB29_52;
	ld.param.u64 	%rd281, [_ZN6thrust24THRUST_300001_SM_1000_NS8cuda_cub4core6detail13_kernel_agentINS1_15__reduce_by_key16ReduceByKeyAgentIPiPfNS0_16discard_iteratorINS0_11use_defaultEEES8_N4cuda3std3__48equal_toIiEENSE_4plusIfEES7_iEEJS7_S8_SB_S8_S7_N3cub18CUB_300001_SM_100024ReduceByKeyScanTileStateIfiLb1EEESG_SI_iiEEEvDpT0__param_1];
	ld.param.u64 	%rd276, [_ZN6thrust24THRUST_300001_SM_1000_NS8cuda_cub4core6detail13_kernel_agentINS1_15__reduce_by_key16ReduceByKeyAgentIPiPfNS0_16discard_iteratorINS0_11use_defaultEEES8_N4cuda3std3__48equal_toIiEENSE_4plusIfEES7_iEEJS7_S8_SB_S8_S7_N3cub18CUB_300001_SM_100024ReduceByKeyScanTileStateIfiLb1EEESG_SI_iiEEEvDpT0__param_0];
	mov.u32 	%r1493, %tid.x;
	and.b32  	%r1316, %r1493, 31;
	and.b32  	%r1317, %r1493, 992;
	add.s32 	%r1318, %r2, %r1316;
	mad.lo.s32 	%r1319, %r1317, 9, %r1318;
	mul.wide.u32 	%rd246, %r1319, 4;
	add.s64 	%rd228, %rd276, %rd246;
	// begin inline asm
	ld.global.nc.u32 %r1295, [%rd228];
	// end inline asm
	add.s64 	%rd229, %rd228, 128;
	// begin inline asm
	ld.global.nc.u32 %r1296, [%rd229];
	// end inline asm
	add.s64 	%rd230, %rd228, 256;
	// begin inline asm
	ld.global.nc.u32 %r1297, [%rd230];
	// end inline asm
	add.s64 	%rd231, %rd228, 384;
	// begin inline asm
	ld.global.nc.u32 %r1298, [%rd231];
	// end inline asm
	add.s64 	%rd232, %rd228, 512;
	// begin inline asm
	ld.global.nc.u32 %r1299, [%rd232];
	// end inline asm
	add.s64 	%rd233, %rd228, 640;
	// begin inline asm
	ld.global.nc.u32 %r1300, [%rd233];
	// end inline asm
	add.s64 	%rd234, %rd228, 768;
	// begin inline asm
	ld.global.nc.u32 %r1301, [%rd234];
	// end inline asm
	add.s64 	%rd235, %rd228, 896;
	// begin inline asm
	ld.global.nc.u32 %r1302, [%rd235];
	// end inline asm
	add.s64 	%rd236, %rd228, 1024;
	// begin inline asm
	ld.global.nc.u32 %r1303, [%rd236];
	// end inline asm
	// begin inline asm
	mov.u32 %r1304, %laneid;
	// end inline asm
	shr.u32 	%r6, %r1493, 5;
	mad.lo.s32 	%r1320, %r6, 288, %r1304;
	shl.b32 	%r1321, %r1320, 2;
	mov.u32 	%r1322, _ZN6thrust24THRUST_300001_SM_1000_NS8cuda_cub4core6detail5shmemE;
	add.s32 	%r1323, %r1322, %r1321;
	st.shared.u32 	[%r1323], %r1295;
	st.shared.u32 	[%r1323+128], %r1296;
	st.shared.u32 	[%r1323+256], %r1297;
	st.shared.u32 	[%r1323+384], %r1298;
	st.shared.u32 	[%r1323+512], %r1299;
	st.shared.u32 	[%r1323+640], %r1300;
	st.shared.u32 	[%r1323+768], %r1301;
	st.shared.u32 	[%r1323+896], %r1302;
	st.shared.u32 	[%r1323+1024], %r1303;
	bar.warp.sync 	-1;
	shl.b32 	%r1324, %r1304, 5;
	add.s32 	%r1325, %r1323, %r1324;
	ld.shared.u32 	%r7, [%r1325];
	ld.shared.u32 	%r8, [%r1325+4];
	ld.shared.u32 	%r9, [%r1325+8];
	ld.shared.u32 	%r10, [%r1325+12];
	ld.shared.u32 	%r11, [%r1325+16];
	ld.shared.u32 	%r12, [%r1325+20];
	ld.shared.u32 	%r13, [%r1325+24];
	ld.shared.u32 	%r14, [%r1325+28];
	ld.shared.u32 	%r15, [%r1325+32];
	bar.sync 	0;
	add.s64 	%rd237, %rd281, %rd246;
	// begin inline asm
	ld.global.nc.u32 %r1305, [%rd237];
	// end inline asm
	add.s64 	%rd238, %rd237, 128;
	// begin inline asm
	ld.global.nc.u32 %r1306, [%rd238];
	// end inline asm
	add.s64 	%rd239, %rd237, 256;
	// begin inline asm
	ld.global.nc.u32 %r1307, [%rd239];
	// end inline asm
	add.s64 	%rd240, %rd237, 384;
	// begin inline asm
	ld.global.nc.u32 %r1308, [%rd240];
	// end inline asm
	add.s64 	%rd241, %rd237, 512;
	// begin inline asm
	ld.global.nc.u32 %r1309, [%rd241];
	// end inline asm
	add.s64 	%rd242, %rd237, 640;
	// begin inline asm
	ld.global.nc.u32 %r1310, [%rd242];
	// end inline asm
	add.s64 	%rd243, %rd237, 768;
	// begin inline asm
	ld.global.nc.u32 %r1311, [%rd243];
	// end inline asm
	add.s64 	%rd244, %rd237, 896;
	// begin inline asm
	ld.global.nc.u32 %r1312, [%rd244];
	// end inline asm
	add.s64 	%rd245, %rd237, 1024;
	// begin inline asm
	ld.global.nc.u32 %r1313, [%rd245];
	// end inline asm
	st.shared.u32 	[%r1323], %r1305;
	st.shared.u32 	[%r1323+128], %r1306;
	st.shared.u32 	[%r1323+256], %r1307;
	st.shared.u32 	[%r1323+384], %r1308;
	st.shared.u32 	[%r1323+512], %r1309;
	st.shared.u32 	[%r1323+640], %r1310;
	st.shared.u32 	[%r1323+768], %r1311;
	st.shared.u32 	[%r1323+896], %r1312;
	st.shared.u32 	[%r1323+1024], %r1313;
	bar.warp.sync 	-1;
	ld.shared.f32 	%f1, [%r1325];
	ld.shared.f32 	%f2, [%r1325+4];
	ld.shared.f32 	%f3, [%r1325+8];
	ld.shared.f32 	%f4, [%r1325+12];
	ld.shared.f32 	%f5, [%r1325+16];
	ld.shared.f32 	%f6, [%r1325+20];
	ld.shared.f32 	%f7, [%r1325+24];
	ld.shared.f32 	%f8, [%r1325+28];
	ld.shared.f32 	%f9, [%r1325+32];
	bar.sync 	0;
	shl.b32 	%r1326, %r1493, 2;
	add.s32 	%r1327, %r1322, %r1326;
	add.s32 	%r16, %r1327, 1148;
	st.shared.u32 	[%r1327+1148], %r15;
	bar.sync 	0;
	setp.eq.s32 	%p354, %r1493, 0;
	mov.b32 	%r1487, 0;
	@%p354 bra 	$L__BB29_4;
	ld.shared.u32 	%r1488, [%r16+-4];
	setp.ne.s32 	%p355, %r1488, %r7;
	selp.u32 	%r1487, 1, 0, %p355;
$L__BB29_4:
	setp.ne.s32 	%p356, %r7, %r8;
	selp.u32 	%r1388, 1, 0, %p356;
	setp.ne.s32 	%p357, %r8, %r9;
	selp.u32 	%r1389, 1, 0, %p357;
	setp.ne.s32 	%p358, %r9, %r10;
	selp.u32 	%r1390, 1, 0, %p358;
	setp.ne.s32 	%p359, %r10, %r11;
	selp.u32 	%r1391, 1, 0, %p359;
	setp.ne.s32 	%p360, %r11, %r12;
	selp.u32 	%r1392, 1, 0, %p360;
	setp.ne.s32 	%p361, %r12, %r13;
	selp.u32 	%r1393, 1, 0, %p361;
	setp.ne.s32 	%p362, %r13, %r14;
	selp.u32 	%r1394, 1, 0, %p362;
	setp.ne.s32 	%p363, %r14, %r15;
	selp.u32 	%r1395, 1, 0, %p363;
	add.s32 	%r21, %r1487, %r1388;
	add.f32 	%f423, %f1, %f2;
	selp.f32 	%f424, %f2, %f423, %p356;
	add.s32 	%r22, %r21, %r1389;
	add.f32 	%f425, %f424, %f3;
	selp.f32 	%f426, %f3, %f425, %p357;
	add.s32 	%r23, %r22, %r1390;
	add.f32 	%f427, %f426, %f4;
	selp.f32 	%f428, %f4, %f427, %p358;
	add.s32 	%r24, %r23, %r1391;
	add.f32 	%f429, %f428, %f5;
	selp.f32 	%f430, %f5, %f429, %p359;
	add.s32 	%r25, %r24, %r1392;
	add.f32 	%f431, %f430, %f6;
	selp.f32 	%f432, %f6, %f431, %p360;
	add.s32 	%r26, %r25, %r1393;
	add.f32 	%f433, %f432, %f7;
	selp.f32 	%f434, %f7, %f433, %p361;
	add.s32 	%r1396, %r26, %r1394;
	add.f32 	%f435, %f434, %f8;
	selp.f32 	%f436, %f8, %f435, %p362;
	add.s32 	%r1329, %r1396, %r1395;
	add.f32 	%f437, %f436, %f9;
	selp.f32 	%f438, %f9, %f437, %p363;
	mov.b32 	%r1385, 1;
	mov.b32 	%r1386, 0;
	mov.b32 	%r1387, -1;
	// begin inline asm
	shfl.sync.up.b32 %r1328, %r1329, %r1385, %r1386, %r1387;
	// end inline asm
	mov.b32 	%r1334, %f438;
	// begin inline asm
	shfl.sync.up.b32 %r1333, %r1334, %r1385, %r1386, %r1387;
	// end inline asm
	mov.b32 	%f439, %r1333;
	setp.eq.s32 	%p364, %r1329, 0;
	add.f32 	%f440, %f438, %f439;
	selp.f32 	%f441, %f440, %f438, %p364;
	setp.lt.s32 	%p365, %r1304, 1;
	selp.f32 	%f442, %f438, %f441, %p365;
	selp.b32 	%r1397, 0, %r1328, %p365;
	add.s32 	%r1339, %r1397, %r1329;
	mov.b32 	%r1345, 2;
	// begin inline asm
	shfl.sync.up.b32 %r1338, %r1339, %r1345, %r1386, %r1387;
	// end inline asm
	mov.b32 	%r1344, %f442;
	// begin inline asm
	shfl.sync.up.b32 %r1343, %r1344, %r1345, %r1386, %r1387;
	// end inline asm
	mov.b32 	%f443, %r1343;
	setp.eq.s32 	%p366, %r1339, 0;
	add.f32 	%f444, %f442, %f443;
	selp.f32 	%f445, %f444, %f442, %p366;
	setp.lt.s32 	%p367, %r1304, 2;
	selp.f32 	%f446, %f442, %f445, %p367;
	selp.b32 	%r1398, 0, %r1338, %p367;
	add.s32 	%r1349, %r1398, %r1339;
	mov.b32 	%r1355, 4;
	// begin inline asm
	shfl.sync.up.b32 %r1348, %r1349, %r1355, %r1386, %r1387;
	// end inline asm
	mov.b32 	%r1354, %f446;
	// begin inline asm
	shfl.sync.up.b32 %r1353, %r1354, %r1355, %r1386, %r1387;
	// end inline asm
	mov.b32 	%f447, %r1353;
	setp.eq.s32 	%p368, %r1349, 0;
	add.f32 	%f448, %f446, %f447;
	selp.f32 	%f449, %f448, %f446, %p368;
	setp.lt.s32 	%p369, %r1304, 4;
	selp.f32 	%f450, %f446, %f449, %p369;
	selp.b32 	%r1399, 0, %r1348, %p369;
	add.s32 	%r1359, %r1399, %r1349;
	mov.b32 	%r1365, 8;
	// begin inline asm
	shfl.sync.up.b32 %r1358, %r1359, %r1365, %r1386, %r1387;
	// end inline asm
	mov.b32 	%r1364, %f450;
	// begin inline asm
	shfl.sync.up.b32 %r1363, %r1364, %r1365, %r1386, %r1387;
	// end inline asm
	mov.b32 	%f451, %r1363;
	setp.eq.s32 	%p370, %r1359, 0;
	add.f32 	%f452, %f450, %f451;
	selp.f32 	%f453, %f452, %f450, %p370;
	setp.lt.s32 	%p371, %r1304, 8;
	selp.f32 	%f454, %f450, %f453, %p371;
	selp.b32 	%r1400, 0, %r1358, %p371;
	add.s32 	%r1369, %r1400, %r1359;
	mov.b32 	%r1375, 16;
	// begin inline asm
	shfl.sync.up.b32 %r1368, %r1369, %r1375, %r1386, %r1387;
	// end inline asm
	mov.b32 	%r1374, %f454;
	// begin inline asm
	shfl.sync.up.b32 %r1373, %r1374, %r1375, %r1386, %r1387;
	// end inline asm
	mov.b32 	%f455, %r1373;
	setp.eq.s32 	%p372, %r1369, 0;
	add.f32 	%f456, %f454, %f455;
	selp.f32 	%f10, %f456, %f454, %p372;
	setp.lt.s32 	%p373, %r1304, 16;
	selp.f32 	%f457, %f454, %f10, %p373;
	selp.b32 	%r1401, 0, %r1368, %p373;
	add.s32 	%r1379, %r1401, %r1369;
	// begin inline asm
	shfl.sync.up.b32 %r1378, %r1379, %r1385, %r1386, %r1387;
	// end inline asm
	mov.b32 	%r1384, %f457;
	// begin inline asm
	shfl.sync.up.b32 %r1383, %r1384, %r1385, %r1386, %r1387;
	// end inline asm
	setp.ne.s32 	%p374, %r1304, 31;
	@%p374 bra 	$L__BB29_6;
	shl.b32 	%r1402, %r6, 3;
	mov.u32 	%r1403, _ZN6thrust24THRUST_300001_SM_1000_NS8cuda_cub4core6detail5shmemE;
	add.s32 	%r1404, %r1403, %r1402;
	mov.b32 	%r1405, %f10;
	st.shared.v2.u32 	[%r1404], {%r1379, %r1405};
$L__BB29_6:
	mov.b32 	%f458, %r1383;
	setp.ne.s32 	%p375, %r13, %r14;
	setp.ne.s32 	%p376, %r12, %r13;
	setp.ne.s32 	%p377, %r11, %r12;
	setp.ne.s32 	%p378, %r10, %r11;
	setp.ne.s32 	%p379, %r9, %r10;
	setp.ne.s32 	%p380, %r8, %r9;
	setp.ne.s32 	%p381, %r7, %r8;
	setp.ne.s32 	%p382, %r1493, 0;
	bar.sync 	0;
	ld.shared.v4.u32 	{%r30, %r1406, %r31, %r1407}, [_ZN6thrust24THRUST_300001_SM_1000_NS8cuda_cub4core6detail5shmemE];
	mov.b32 	%f459, %r1407;
	mov.b32 	%f460, %r1406;
	shr.u32 	%r1408, %r1493, 5;
	add.s32 	%r1409, %r31, %r30;
	setp.eq.s32 	%p383, %r31, 0;
	add.f32 	%f461, %f460, %f459;
	selp.f32 	%f462, %f461, %f459, %p383;
	setp.eq.s32 	%p384, %r1408, 2;
	selp.f32 	%f463, %f462, %f460, %p384;
	selp.b32 	%r1410, %r1409, %r30, %p384;
	ld.shared.v4.u32 	{%r32, %r1411, %r33, %r1412}, [_ZN6thrust24THRUST_300001_SM_1000_NS8cuda_cub4core6detail5shmemE+16];
	mov.b32 	%f464, %r1412;
	mov.b32 	%f465, %r1411;
	add.s32 	%r1413, %r32, %r1409;
	setp.eq.s32 	%p385, %r32, 0;
	add.f32 	%f466, %f462, %f465;
	selp.f32 	%f467, %f466, %f465, %p385;
	setp.eq.s32 	%p386, %r1408, 3;
	selp.f32 	%f468, %f467, %f463, %p386;
	selp.b32 	%r1414, %r1413, %r1410, %p386;
	add.s32 	%r1415, %r33, %r1413;
	setp.eq.s32 	%p387, %r33, 0;
	add.f32 	%f469, %f467, %f464;
	selp.f32 	%f470, %f469, %f464, %p387;
	setp.eq.s32 	%p388, %r1408, 4;
	selp.f32 	%f471, %f470, %f468, %p388;
	selp.b32 	%r1416, %r1415, %r1414, %p388;
	ld.shared.v4.u32 	{%r34, %r1417, %r35, %r1418}, [_ZN6thrust24THRUST_300001_SM_1000_NS8cuda_cub4core6detail5shmemE+32];
	mov.b32 	%f472, %r1418;
	mov.b32 	%f473, %r1417;
	add.s32 	%r1419, %r34, %r1415;
	setp.eq.s32 	%p389, %r34, 0;
	add.f32 	%f474, %f470, %f473;
	selp.f32 	%f475, %f474, %f473, %p389;
	setp.eq.s32 	%p390, %r1408, 5;
	selp.f32 	%f476, %f475, %f471, %p390;
	selp.b32 	%r1420, %r1419, %r1416, %p390;
	add.s32 	%r1421, %r35, %r1419;
	setp.eq.s32 	%p391, %r35, 0;
	add.f32 	%f477, %f475, %f472;
	selp.f32 	%f478, %f477, %f472, %p391;
	setp.eq.s32 	%p392, %r1408, 6;
	selp.f32 	%f479, %f478, %f476, %p392;
	selp.b32 	%r1422, %r1421, %r1420, %p392;
	ld.shared.v4.u32 	{%r36, %r1423, %r37, %r1424}, [_ZN6thrust24THRUST_300001_SM_1000_NS8cuda_cub4core6detail5shmemE+48];
	mov.b32 	%f480, %r1424;
	mov.b32 	%f481, %r1423;
	add.s32 	%r1425, %r36, %r1421;
	setp.eq.s32 	%p393, %r36, 0;
	add.f32 	%f482, %f478, %f481;
	selp.f32 	%f483, %f482, %f481, %p393;
	setp.eq.s32 	%p394, %r1408, 7;
	selp.f32 	%f484, %f483, %f479, %p394;
	selp.b32 	%r1426, %r1425, %r1422, %p394;
	add.s32 	%r38, %r37, %r1425;
	setp.eq.s32 	%p395, %r37, 0;
	add.f32 	%f485, %f483, %f480;
	selp.f32 	%f11, %f485, %f480, %p395;
	setp.eq.s32 	%p396, %r1426, 0;
	add.f32 	%f486, %f484, 0f00000000;
	selp.f32 	%f487, %f486, %f484, %p396;
	setp.lt.u32 	%p397, %r1493, 32;
	selp.f32 	%f488, 0f00000000, %f487, %p397;
	selp.b32 	%r1427, 0, %r1426, %p397;
	setp.eq.s32 	%p398, %r1378, 0;
	add.f32 	%f489, %f488, %f458;
	selp.f32 	%f490, %f489, %f458, %p398;
	setp.eq.s32 	%p399, %r1304, 0;
	selp.f32 	%f12, %f488, %f490, %p399;
	selp.b32 	%r1428, 0, %r1378, %p399;
	add.s32 	%r39, %r1427, %r1428;
	add.s32 	%r40, %r39, %r1487;
	setp.eq.s32 	%p400, %r1487, 0;
	add.f32 	%f491, %f1, %f12;
	selp.f32 	%f13, %f491, %f1, %p400;
	add.s32 	%r41, %r21, %r39;
	add.f32 	%f492, %f13, %f2;
	selp.f32 	%f14, %f2, %f492, %p381;
	add.s32 	%r42, %r22, %r39;
	add.f32 	%f493, %f14, %f3;
	selp.f32 	%f15, %f3, %f493, %p380;
	add.s32 	%r43, %r23, %r39;
	add.f32 	%f494, %f15, %f4;
	selp.f32 	%f16, %f4, %f494, %p379;
	add.s32 	%r44, %r24, %r39;
	add.f32 	%f495, %f16, %f5;
	selp.f32 	%f17, %f5, %f495, %p378;
	add.s32 	%r45, %r25, %r39;
	add.f32 	%f496, %f17, %f6;
	selp.f32 	%f18, %f6, %f496, %p377;
	add.s32 	%r46, %r26, %r39;
	add.f32 	%f497, %f18, %f7;
	selp.f32 	%f19, %f7, %f497, %p376;
	selp.u32 	%r1429, 1, 0, %p375;
	add.s32 	%r47, %r46, %r1429;
	add.f32 	%f498, %f19, %f8;
	selp.f32 	%f20, %f8, %f498, %p375;
	@%p382 bra 	$L__BB29_8;
	add.s64 	%rd247, %rd2, 512;
	mov.b32 	%r1430, %f11;
	mov.b64 	%rd248, {%r38, %r1430};
	mov.b64 	%rd249, 101;
	// begin inline asm
	st.relaxed.gpu.v2.u64 [%rd247], {%rd248, %rd249};
	// end inline asm
$L__BB29_8:
	setp.lt.s32 	%p401, %r38, 257;
	@%p401 bra 	$L__BB29_34;
	bar.sync 	0;
	@%p400 bra 	$L__BB29_11;
	shl.b32 	%r1431, %r39, 3;
	mov.u32 	%r1432, _ZN6thrust24THRUST_300001_SM_1000_NS8cuda_cub4core6detail5shmemE;
	add.s32 	%r1433, %r1432, %r1431;
	mov.b32 	%r1434, %f12;
	st.shared.v2.u32 	[%r1433], {%r1488, %r1434};
$L__BB29_11:
	setp.eq.s32 	%p412, %r7, %r8;
	@%p412 bra 	$L__BB29_13;
	shl.b32 	%r1435, %r40, 3;
	mov.u32 	%r1436, _ZN6thrust24THRUST_300001_SM_1000_NS8cuda_cub4core6detail5shmemE;
	add.s32 	%r1437, %r1436, %r1435;
	mov.b32 	%r1438, %f13;
	st.shared.v2.u32 	[%r1437], {%r7, %r1438};
$L__BB29_13:
	setp.eq.s32 	%p413, %r8, %r9;
	@%p413 bra 	$L__BB29_15;
	shl.b32 	%r1439, %r41, 3;
	mov.u32 	%r1440, _ZN6thrust24THRUST_300001_SM_1000_NS8cuda_cub4core6detail5shmemE;
	add.s32 	%r1441, %r1440, %r1439;
	mov.b32 	%r1442, %f14;
	st.shared.v2.u32 	[%r1441], {%r8, %r1442};
$L__BB29_15:
	setp.eq.s32 	%p414, %r9, %r10;
	@%p414 bra 	$L__BB29_17;
	shl.b32 	%r1443, %r42, 3;
	mov.u32 	%r1444, _ZN6thrust24THRUST_300001_SM_1000_NS8cuda_cub4core6detail5shmemE;
	add.s32 	%r1445, %r1444, %r1443;
	mov.b32 	%r1446, %f15;
	st.shared.v2.u32 	[%r1445], {%r9, %r1446};
$L__BB29_17:
	setp.eq.s32 	%p415, %r10, %r11;
	@%p415 bra 	$L__BB29_19;
	shl.b32 	%r1447, %r43, 3;
	mov.u32 	%r1448, _ZN6thrust24THRUST_300001_SM_1000_NS8cuda_cub4core6detail5shmemE;
	add.s32 	%r1449, %r1448, %r1447;
	mov.b32 	%r1450, %f16;
	st.shared.v2.u32 	[%r1449], {%r10, %r1450};
$L__BB29_19:
	setp.eq.s32 	%p416, %r11, %r12;
	@%p416 bra 	$L__BB29_21;
	shl.b32 	%r1451, %r44, 3;
	mov.u32 	%r1452, _ZN6thrust24THRUST_300001_SM_1000_NS8cuda_cub4core6detail5shmemE;
	add.s32 	%r1453, %r1452, %r1451;
	mov.b32 	%r1454, %f17;
	st.shared.v2.u32 	[%r1453], {%r11, %r1454};
$L__BB29_21:
	setp.eq.s32 	%p417, %r12, %r13;
	@%p417 bra 	$L__BB29_23;
	shl.b32 	%r1455, %r45, 3;
	mov.u32 	%r1456, _ZN6thrust24THRUST_300001_SM_1000_NS8cuda_cub4core6detail5shmemE;
	add.s32 	%r1457, %r1456, %r1455;
	mov.b32 	%r1458, %f18;
	st.shared.v2.u32 	[%r1457], {%r12, %r1458};
$L__BB29_23:
	setp.eq.s32 	%p418, %r13, %r14;
	@%p418 bra 	$L__BB29_25;
	shl.b32 	%r1459, %r46, 3;
	mov.u32 	%r1460, _ZN6thrust24THRUST_300001_SM_1000_NS8cuda_cub4core6detail5shmemE;
	add.s32 	%r1461, %r1460, %r1459;
	mov.b32 	%r1462, %f19;
	st.shared.v2.u32 	[%r1461], {%r13, %r1462};
$L__BB29_25:
	setp.eq.s32 	%p419, %r14, %r15;
	@%p419 bra 	$L__BB29_27;
	shl.b32 	%r1463, %r47, 3;
	mov.u32 	%r1464, _ZN6thrust24THRUST_300001_SM_1000_NS8cuda_cub4core6detail5shmemE;
	add.s32 	%r1465, %r1464, %r1463;
	mov.b32 	%r1466, %f20;
	st.shared.v2.u32 	[%r1465], {%r14, %r1466};
$L__BB29_27:
	bar.sync 	0;
	setp.ge.u32 	%p420, %r1493, %r38;
	@%p420 bra 	$L__BB29_322;
	add.s32 	%r1467, %r31, %r32;
	add.s32 	%r1468, %r1467, %r33;
	add.s32 	%r1469, %r1468, %r34;
	add.s32 	%r1470, %r1469, %r35;
	add.s32 	%r1471, %r1470, %r36;
	add.s32 	%r1472, %r1471, %r37;
	add.s32 	%r1473, %r1472, %r30;
	not.b32 	%r1474, %r1493;
	add.s32 	%r48, %r1473, %r1474;
	and.b32  	%r1475, %r48, 768;
	setp.eq.s32 	%p421, %r1475, 768;
	@%p421 bra 	$L__BB29_31;
	shr.u32 	%r1476, %r48, 8;
	add.s32 	%r1477, %r1476, 1;
	and.b32  	%r1478, %r1477, 3;
	mul.wide.u32 	%rd268, %r1493, 4;
	add.s64 	%rd284, %rd1, %rd268;
	shl.b32 	%r1479, %r1493, 3;
	mov.u32 	%r1480, _ZN6thrust24THRUST_300001_SM_1000_NS8cuda_cub4core6detail5shmemE;
	add.s32 	%r1481, %r1479, %r1480;
	add.s32 	%r1490, %r1481, 4;
	neg.s32 	%r1489, %r1478;
	shl.b32 	%r1482, %r1477, 8;
	and.b32  	%r1483, %r1482, 768;
	add.s32 	%r1493, %r1493, %r1483;
$L__BB29_30:
	.pragma "nounroll";
	ld.shared.f32 	%f499, [%r1490];
	st.global.f32 	[%rd284], %f499;
	add.s64 	%rd284, %rd284, 1024;
	add.s32 	%r1490, %r1490, 2048;
	add.s32 	%r1489, %r1489, 1;
	setp.ne.s32 	%p422, %r1489, 0;
	@%p422 bra 	$L__BB29_30;
$L__BB29_31:
	setp.lt.u32 	%p423, %r48, 768;
	@%p423 bra 	$L__BB29_322;
	mul.wide.u32 	%rd269, %r1493, 4;
	add.s64 	%rd270, %rd269, %rd1;
	add.s64 	%rd285, %rd270, 2048;
	shl.b32 	%r1484, %r1493, 3;
	mov.u32 	%r1485, _ZN6thrust24THRUST_300001_SM_1000_NS8cuda_cub4core6detail5shmemE;
	add.s32 	%r1486, %r1484, %r1485;
	add.s32 	%r1492, %r1486, 4100;
$L__BB29_33:
	ld.shared.f32 	%f500, [%r1492+-4096];
	st.global.f32 	[%rd285+-2048], %f500;
	ld.shared.f32 	%f501, [%r1492+-2048];
	st.global.f32 	[%rd285+-1024], %f501;
	ld.shared.f32 	%f502, [%r1492];
	st.global.f32 	[%rd285], %f502;
	ld.shared.f32 	%f503, [%r1492+2048];
	st.global.f32 	[%rd285+1024], %f503;
	add.s32 	%r1493, %r1493, 1024;
	add.s64 	%rd285, %rd285, 4096;
	add.s32 	%r1492, %r1492, 8192;
	setp.lt.s32 	%p424, %r1493, %r38;
	@%p424 bra 	$L__BB29_33;
	bra.uni 	$L__BB29_322;
$L__BB29_34:
	setp.eq.s32 	%p402, %r1487, 0;
	@%p402 bra 	$L__BB29_36;
	mul.wide.s32 	%rd250, %r39, 4;
	add.s64 	%rd251, %rd1, %rd250;
	st.global.f32 	[%rd251], %f12;
$L__BB29_36:
	setp.eq.s32 	%p403, %r7, %r8;
	@%p403 bra 	$L__BB29_38;
	mul.wide.s32 	%rd252, %r40, 4;
	add.s64 	%rd253, %rd1, %rd252;
	st.global.f32 	[%rd253], %f13;
$L__BB29_38:
	setp.eq.s32 	%p404, %r8, %r9;
	@%p404 bra 	$L__BB29_40;
	mul.wide.s32 	%rd254, %r41, 4;
	add.s64 	%rd255, %rd1, %rd254;
	st.global.f32 	[%rd255], %f14;
$L__BB29_40:
	setp.eq.s32 	%p405, %r9, %r10;
	@%p405 bra 	$L__BB29_42;
	mul.wide.s32 	%rd256, %r42, 4;
	add.s64 	%rd257, %rd1, %rd256;
	st.global.f32 	[%rd257], %f15;
$L__BB29_42:
	setp.eq.s32 	%p406, %r10, %r11;
	@%p406 bra 	$L__BB29_44;
	mul.wide.s32 	%rd258, %r43, 4;
	add.s64 	%rd259, %rd1, %rd258;
	st.global.f32 	[%rd259], %f16;
$L__BB29_44:
	setp.eq.s32 	%p407, %r11, %r12;
	@%p407 bra 	$L__BB29_46;
	mul.wide.s32 	%rd260, %r44, 4;
	add.s64 	%rd261, %rd1, %rd260;
	st.global.f32 	[%rd261], %f17;
$L__BB29_46:
	setp.eq.s32 	%p408, %r12, %r13;
	@%p408 bra 	$L__BB29_48;
	mul.wide.s32 	%rd262, %r45, 4;
	add.s64 	%rd263, %rd1, %rd262;
	st.global.f32 	[%rd263], %f18;
$L__BB29_48:
	setp.eq.s32 	%p409, %r13, %r14;
	@%p409 bra 	$L__BB29_50;
	mul.wide.s32 	%rd264, %r46, 4;
	add.s64 	%rd265, %rd1, %rd264;
	st.global.f32 	[%rd265], %f19;
$L__BB29_50:
	setp.eq.s32 	%p410, %r14, %r15;
	@%p410 bra 	$L__BB29_322;
	mul.wide.s32 	%rd266, %r47, 4;
	add.s64 	%rd267, %rd1, %rd266;
	st.global.f32 	[%rd267], %f20;
	bra.uni 	$L__BB29_322;
$L__BB29_52:
	ld.param.u64 	%rd274, [_ZN6thrust24THRUST_300001_SM_1000_NS8cuda_cub4core6detail13_kernel_agentINS1_15__reduce_by_key16ReduceByKeyAgentIPiPfNS0_16discard_iteratorINS0_11use_defaultEEES8_N4cuda3std3__48equal_toIiEENSE_4plusIfEES7_iEEJS7_S8_SB_S8_S7_N3cub18CUB_300001_SM_100024ReduceByKeyScanTileStateIfiLb1EEESG_SI_iiEEEvDpT0__param_0];
	mov.u32 	%r1506, %tid.x;
	and.b32  	%r945, %r1506, 31;
	and.b32  	%r946, %r1506, 992;
	add.s32 	%r947, %r2, %r945;
	mad.lo.s32 	%r63, %r946, 9, %r947;
	mul.wide.u32 	%rd174, %r63, 4;
	add.s64 	%rd165, %rd274, %rd174;
	// begin inline asm
	ld.global.nc.u32 %r934, [%rd165];
	// end inline asm
	add.s64 	%rd166, %rd165, 128;
	// begin inline asm
	ld.global.nc.u32 %r935, [%rd166];
	// end inline asm
	add.s64 	%rd167, %rd165, 256;
	// begin inline asm
	ld.global.nc.u32 %r936, [%rd167];
	// end inline asm
	add.s64 	%rd168, %rd165, 384;
	// begin inline asm
	ld.global.nc.u32 %r937, [%rd168];
	// end inline asm
	add.s64 	%rd169, %rd165, 512;
	// begin inline asm
	ld.global.nc.u32 %r938, [%rd169];
	// end inline asm
	add.s64 	%rd170, %rd165, 640;
	// begin inline asm
	ld.global.nc.u32 %r939, [%rd170];
	// end inline asm
	add.s64 	%rd171, %rd165, 768;
	// begin inline asm
	ld.global.nc.u32 %r940, [%rd171];
	// end inline asm
	add.s64 	%rd172, %rd165, 896;
	// begin inline asm
	ld.global.nc.u32 %r941, [%rd172];
	// end inline asm
	add.s64 	%rd173, %rd165, 1024;
	// begin inline asm
	ld.global.nc.u32 %r942, [%rd173];
	// end inline asm
	// begin inline asm
	mov.u32 %r943, %laneid;
	// end inline asm
	shr.u32 	%r65, %r1506, 5;
	mad.lo.s32 	%r948, %r65, 288, %r943;
	shl.b32 	%r949, %r948, 2;
	mov.u32 	%r950, _ZN6thrust24THRUST_300001_SM_1000_NS8cuda_cub4core6detail5shmemE;
	add.s32 	%r66, %r950, %r949;
	st.shared.u32 	[%r66], %r934;
	st.shared.u32 	[%r66+128], %r935;
	st.shared.u32 	[%r66+256], %r936;
	st.shared.u32 	[%r66+384], %r937;
	st.shared.u32 	[%r66+512], %r938;
	st.shared.u32 	[%r66+640], %r939;
	st.shared.u32 	[%r66+768], %r940;
	st.shared.u32 	[%r66+896], %r941;
	st.shared.u32 	[%r66+1024], %r942;
	bar.warp.sync 	-1;
	shl.b32 	%r951, %r943, 5;
	add.s32 	%r67, %r66, %r951;
	ld.shared.u32 	%r68, [%r67];
	ld.shared.u32 	%r69, [%r67+4];
	ld.shared.u32 	%r70, [%r67+8];
	ld.shared.u32 	%r71, [%r67+12];
	ld.shared.u32 	%r72, [%r67+16];
	ld.shared.u32 	%r73, [%r67+20];
	ld.shared.u32 	%r74, [%r67+24];
	ld.shared.u32 	%r75, [%r67+28];
	ld.shared.u32 	%r76, [%r67+32];
	setp.ne.s32 	%p245, %r1506, 0;
	mov.b32 	%r1495, 0;
	@%p245 bra 	$L__BB29_54;
	ld.param.u64 	%rd275, [_ZN6thrust24THRUST_300001_SM_1000_NS8cuda_cub4core6detail13_kernel_agentINS1_15__reduce_by_key16ReduceByKeyAgentIPiPfNS0_16discard_iteratorINS0_11use_defaultEEES8_N4cuda3std3__48equal_toIiEENSE_4plusIfEES7_iEEJS7_S8_SB_S8_S7_N3cub18CUB_300001_SM_100024ReduceByKeyScanTileStateIfiLb1EEESG_SI_iiEEEvDpT0__param_0];
	mul.wide.u32 	%rd176, %r2, 4;
	add.s64 	%rd177, %rd275, %rd176;
	add.s64 	%rd175, %rd177, -4;
	// begin inline asm
	ld.global.nc.u32 %r1495, [%rd175];
	// end inline asm
$L__BB29_54:
	ld.param.u64 	%rd280, [_ZN6thrust24THRUST_300001_SM_1000_NS8cuda_cub4core6detail13_kernel_agentINS1_15__reduce_by_key16ReduceByKeyAgentIPiPfNS0_16discard_iteratorINS0_11use_defaultEEES8_N4cuda3std3__48equal_toIiEENSE_4plusIfEES7_iEEJS7_S8_SB_S8_S7_N3cub18CUB_300001_SM_100024ReduceByKeyScanTileStateIfiLb1EEESG_SI_iiEEEvDpT0__param_1];
	setp.eq.s32 	%p246, %r1506, 0;
	bar.sync 	0;
	add.s64 	%rd178, %rd280, %rd174;
	// begin inline asm
	ld.global.nc.u32 %r953, [%rd178];
	// end inline asm
	add.s64 	%rd179, %rd178, 128;
	// begin inline asm
	ld.global.nc.u32 %r954, [%rd179];
	// end inline asm
	add.s64 	%rd180, %rd178, 256;
	// begin inline asm
	ld.global.nc.u32 %r955, [%rd180];
	// end inline asm
	add.s64 	%rd181, %rd178, 384;
	// begin inline asm
	ld.global.nc.u32 %r956, [%rd181];
	// end inline asm
	add.s64 	%rd182, %rd178, 512;
	// begin inline asm
	ld.global.nc.u32 %r957, [%rd182];
	// end inline asm
	add.s64 	%rd183, %rd178, 640;
	// begin inline asm
	ld.global.nc.u32 %r958, [%rd183];
	// end inline asm
	add.s64 	%rd184, %rd178, 768;
	// begin inline asm
	ld.global.nc.u32 %r959, [%rd184];
	// end inline asm
	add.s64 	%rd185, %rd178, 896;
	// begin inline asm
	ld.global.nc.u32 %r960, [%rd185];
	// end inline asm
	add.s64 	%rd186, %rd178, 1024;
	// begin inline asm
	ld.global.nc.u32 %r961, [%rd186];
	// end inline asm
	st.shared.u32 	[%r66], %r953;
	st.shared.u32 	[%r66+128], %r954;
	st.shared.u32 	[%r66+256], %r955;
	st.shared.u32 	[%r66+384], %r956;
	st.shared.u32 	[%r66+512], %r957;
	st.shared.u32 	[%r66+640], %r958;
	st.shared.u32 	[%r66+768], %r959;
	st.shared.u32 	[%r66+896], %r960;
	st.shared.u32 	[%r66+1024], %r961;
	bar.warp.sync 	-1;
	ld.shared.f32 	%f21, [%r67];
	ld.shared.f32 	%f22, [%r67+4];
	ld.shared.f32 	%f23, [%r67+8];
	ld.shared.f32 	%f24, [%r67+12];
	ld.shared.f32 	%f25, [%r67+16];
	ld.shared.f32 	%f26, [%r67+20];
	ld.shared.f32 	%f27, [%r67+24];
	ld.shared.f32 	%f28, [%r67+28];
	ld.shared.f32 	%f29, [%r67+32];
	bar.sync 	0;
	shl.b32 	%r962, %r1506, 2;
	add.s32 	%r964, %r950, %r962;
	add.s32 	%r79, %r964, 1148;
	st.shared.u32 	[%r964+1148], %r76;
	bar.sync 	0;
	@%p246 bra 	$L__BB29_56;
	ld.shared.u32 	%r1495, [%r79+-4];
$L__BB29_56:
	setp.ne.s32 	%p247, %r1495, %r68;
	selp.u32 	%r1025, 1, 0, %p247;
	setp.ne.s32 	%p248, %r68, %r69;
	selp.u32 	%r1026, 1, 0, %p248;
	setp.ne.s32 	%p249, %r69, %r70;
	selp.u32 	%r1027, 1, 0, %p249;
	setp.ne.s32 	%p250, %r70, %r71;
	selp.u32 	%r1028, 1, 0, %p250;
	setp.ne.s32 	%p251, %r71, %r72;
	selp.u32 	%r1029, 1, 0, %p251;
	setp.ne.s32 	%p252, %r72, %r73;
	selp.u32 	%r1030, 1, 0, %p252;
	setp.ne.s32 	%p253, %r73, %r74;
	selp.u32 	%r1031, 1, 0, %p253;
	setp.ne.s32 	%p254, %r74, %r75;
	selp.u32 	%r1032, 1, 0, %p254;
	setp.ne.s32 	%p255, %r75, %r76;
	selp.u32 	%r1033, 1, 0, %p255;
	add.s32 	%r1034, %r1026, %r1025;
	add.f32 	%f301, %f21, %f22;
	selp.f32 	%f302, %f22, %f301, %p248;
	add.s32 	%r1035, %r1034, %r1027;
	add.f32 	%f303, %f302, %f23;
	selp.f32 	%f304, %f23, %f303, %p249;
	add.s32 	%r1036, %r1035, %r1028;
	add.f32 	%f305, %f304, %f24;
	selp.f32 	%f306, %f24, %f305, %p250;
	add.s32 	%r1037, %r1036, %r1029;
	add.f32 	%f307, %f306, %f25;
	selp.f32 	%f308, %f25, %f307, %p251;
	add.s32 	%r1038, %r1037, %r1030;
	add.f32 	%f309, %f308, %f26;
	selp.f32 	%f310, %f26, %f309, %p252;
	add.s32 	%r1039, %r1038, %r1031;
	add.f32 	%f311, %f310, %f27;
	selp.f32 	%f312, %f27, %f311, %p253;
	add.s32 	%r1040, %r1039, %r1032;
	add.f32 	%f313, %f312, %f28;
	selp.f32 	%f314, %f28, %f313, %p254;
	add.s32 	%r966, %r1040, %r1033;
	add.f32 	%f315, %f314, %f29;
	selp.f32 	%f316, %f29, %f315, %p255;
	mov.b32 	%r1022, 1;
	mov.b32 	%r1023, 0;
	mov.b32 	%r1024, -1;
	// begin inline asm
	shfl.sync.up.b32 %r965, %r966, %r1022, %r1023, %r1024;
	// end inline asm
	mov.b32 	%r971, %f316;
	// begin inline asm
	shfl.sync.up.b32 %r970, %r971, %r1022, %r1023, %r1024;
	// end inline asm
	mov.b32 	%f317, %r970;
	setp.eq.s32 	%p256, %r966, 0;
	add.f32 	%f318, %f316, %f317;
	selp.f32 	%f319, %f318, %f316, %p256;
	setp.lt.s32 	%p257, %r943, 1;
	selp.b32 	%r1041, 0, %r965, %p257;
	add.s32 	%r976, %r1041, %r966;
	selp.f32 	%f320, %f316, %f319, %p257;
	mov.b32 	%r982, 2;
	// begin inline asm
	shfl.sync.up.b32 %r975, %r976, %r982, %r1023, %r1024;
	// end inline asm
	mov.b32 	%r981, %f320;
	// begin inline asm
	shfl.sync.up.b32 %r980, %r981, %r982, %r1023, %r1024;
	// end inline asm
	mov.b32 	%f321, %r980;
	setp.eq.s32 	%p258, %r976, 0;
	add.f32 	%f322, %f320, %f321;
	selp.f32 	%f323, %f322, %f320, %p258;
	setp.lt.s32 	%p259, %r943, 2;
	selp.b32 	%r1042, 0, %r975, %p259;
	add.s32 	%r986, %r1042, %r976;
	selp.f32 	%f324, %f320, %f323, %p259;
	mov.b32 	%r992, 4;
	// begin inline asm
	shfl.sync.up.b32 %r985, %r986, %r992, %r1023, %r1024;
	// end inline asm
	mov.b32 	%r991, %f324;
	// begin inline asm
	shfl.sync.up.b32 %r990, %r991, %r992, %r1023, %r1024;
	// end inline asm
	mov.b32 	%f325, %r990;
	setp.eq.s32 	%p260, %r986, 0;
	add.f32 	%f326, %f324, %f325;
	selp.f32 	%f327, %f326, %f324, %p260;
	setp.lt.s32 	%p261, %r943, 4;
	selp.b32 	%r1043, 0, %r985, %p261;
	add.s32 	%r996, %r1043, %r986;
	selp.f32 	%f328, %f324, %f327, %p261;
	mov.b32 	%r1002, 8;
	// begin inline asm
	shfl.sync.up.b32 %r995, %r996, %r1002, %r1023, %r1024;
	// end inline asm
	mov.b32 	%r1001, %f328;
	// begin inline asm
	shfl.sync.up.b32 %r1000, %r1001, %r1002, %r1023, %r1024;
	// end inline asm
	mov.b32 	%f329, %r1000;
	setp.eq.s32 	%p262, %r996, 0;
	add.f32 	%f330, %f328, %f329;
	selp.f32 	%f331, %f330, %f328, %p262;
	setp.lt.s32 	%p263, %r943, 8;
	selp.b32 	%r1044, 0, %r995, %p263;
	add.s32 	%r1006, %r1044, %r996;
	selp.f32 	%f332, %f328, %f331, %p263;
	mov.b32 	%r1012, 16;
	// begin inline asm
	shfl.sync.up.b32 %r1005, %r1006, %r1012, %r1023, %r1024;
	// end inline asm
	mov.b32 	%r1011, %f332;
	// begin inline asm
	shfl.sync.up.b32 %r1010, %r1011, %r1012, %r1023, %r1024;
	// end inline asm
	mov.b32 	%f333, %r1010;
	setp.eq.s32 	%p264, %r1006, 0;
	add.f32 	%f334, %f332, %f333;
	selp.f32 	%f30, %f334, %f332, %p264;
	setp.lt.s32 	%p265, %r943, 16;
	selp.b32 	%r1045, 0, %r1005, %p265;
	add.s32 	%r1016, %r1045, %r1006;
	selp.f32 	%f335, %f332, %f30, %p265;
	// begin inline asm
	shfl.sync.up.b32 %r1498, %r1016, %r1022, %r1023, %r1024;
	// end inline asm
	mov.b32 	%r1021, %f335;
	// begin inline asm
	shfl.sync.up.b32 %r1020, %r1021, %r1022, %r1023, %r1024;
	// end inline asm
	mov.b32 	%f505, %r1020;
	setp.ne.s32 	%p266, %r943, 31;
	@%p266 bra 	$L__BB29_58;
	shl.b32 	%r1046, %r65, 3;
	mov.u32 	%r1047, _ZN6thrust24THRUST_300001_SM_1000_NS8cuda_cub4core6detail5shmemE;
	add.s32 	%r1048, %r1047, %r1046;
	mov.b32 	%r1049, %f30;
	st.shared.v2.u32 	[%r1048], {%r1016, %r1049};
$L__BB29_58:
	bar.sync 	0;
	ld.shared.v4.u32 	{%r1050, %r1051, %r1052, %r1053}, [_ZN6thrust24THRUST_300001_SM_1000_NS8cuda_cub4core6detail5shmemE];
	mov.b32 	%f336, %r1053;
	mov.b32 	%f337, %r1051;
	add.s32 	%r1054, %r1052, %r1050;
	setp.eq.s32 	%p267, %r1052, 0;
	add.f32 	%f338, %f337, %f336;
	selp.f32 	%f339, %f338, %f336, %p267;
	setp.eq.s32 	%p268, %r65, 2;
	selp.b32 	%r1055, %r1054, %r1050, %p268;
	selp.f32 	%f340, %f339, %f337, %p268;
	ld.shared.v4.u32 	{%r1056, %r1057, %r1058, %r1059}, [_ZN6thrust24THRUST_300001_SM_1000_NS8cuda_cub4core6detail5shmemE+16];
	mov.b32 	%f341, %r1059;
	mov.b32 	%f342, %r1057;
	add.s32 	%r1060, %r1056, %r1054;
	setp.eq.s32 	%p269, %r1056, 0;
	add.f32 	%f343, %f339, %f342;
	selp.f32 	%f344, %f343, %f342, %p269;
	setp.eq.s32 	%p270, %r65, 3;
	selp.b32 	%r1061, %r1060, %r1055, %p270;
	selp.f32 	%f345, %f344, %f340, %p270;
	add.s32 	%r1062, %r1058, %r1060;
	setp.eq.s32 	%p271, %r1058, 0;
	add.f32 	%f346, %f344, %f341;
	selp.f32 	%f347, %f346, %f341, %p271;
	setp.eq.s32 	%p272, %r65, 4;
	selp.b32 	%r1063, %r1062, %r1061, %p272;
	selp.f32 	%f348, %f347, %f345, %p272;
	ld.shared.v4.u32 	{%r1064, %r1065, %r1066, %r1067}, [_ZN6thrust24THRUST_300001_SM_1000_NS8cuda_cub4core6detail5shmemE+32];
	mov.b32 	%f349, %r1067;
	mov.b32 	%f350, %r1065;
	add.s32 	%r1068, %r1064, %r1062;
	setp.eq.s32 	%p273, %r1064, 0;
	add.f32 	%f351, %f347, %f350;
	selp.f32 	%f352, %f351, %f350, %p273;
	setp.eq.s32 	%p274, %r65, 5;
	selp.b32 	%r1069, %r1068, %r1063, %p274;
	selp.f32 	%f353, %f352, %f348, %p274;
	add.s32 	%r1070, %r1066, %r1068;
	setp.eq.s32 	%p275, %r1066, 0;
	add.f32 	%f354, %f352, %f349;
	selp.f32 	%f355, %f354, %f349, %p275;
	setp.eq.s32 	%p276, %r65, 6;
	selp.b32 	%r1071, %r1070, %r1069, %p276;
	selp.f32 	%f356, %f355, %f353, %p276;
	ld.shared.v4.u32 	{%r1072, %r1073, %r1074, %r1075}, [_ZN6thrust24THRUST_300001_SM_1000_NS8cuda_cub4core6detail5shmemE+48];
	mov.b32 	%f357, %r1075;
	mov.b32 	%f358, %r1073;
	add.s32 	%r1076, %r1072, %r1070;
	setp.eq.s32 	%p277, %r1072, 0;
	add.f32 	%f359, %f355, %f358;
	selp.f32 	%f360, %f359, %f358, %p277;
	setp.eq.s32 	%p278, %r65, 7;
	selp.b32 	%r84, %r1076, %r1071, %p278;
	selp.f32 	%f32, %f360, %f356, %p278;
	add.s32 	%r85, %r1074, %r1076;
	setp.eq.s32 	%p279, %r1074, 0;
	add.f32 	%f361, %f360, %f357;
	selp.f32 	%f33, %f361, %f357, %p279;
	setp.lt.u32 	%p280, %r1506, 32;
	@%p280 bra 	$L__BB29_60;
	setp.eq.s32 	%p281, %r1498, 0;
	add.f32 	%f362, %f32, %f505;
	selp.f32 	%f363, %f362, %f505, %p281;
	setp.eq.s32 	%p282, %r943, 0;
	selp.b32 	%r1077, 0, %r1498, %p282;
	add.s32 	%r1498, %r84, %r1077;
	selp.f32 	%f505, %f32, %f363, %p282;
	bra.uni 	$L__BB29_76;
$L__BB29_60:
	setp.ne.s32 	%p283, %r1506, 0;
	mul.wide.u32 	%rd188, %r1, 16;
	add.s64 	%rd9, %rd2, %rd188;
	@%p283 bra 	$L__BB29_62;
	st.shared.u32 	[_ZN6thrust24THRUST_300001_SM_1000_NS8cuda_cub4core6detail5shmemE+116], %r85;
	st.shared.f32 	[_ZN6thrust24THRUST_300001_SM_1000_NS8cuda_cub4core6detail5shmemE+120], %f33;
	add.s64 	%rd189, %rd9, 512;
	mov.b32 	%r1078, %f33;
	mov.b64 	%rd190, {%r85, %r1078};
	mov.b64 	%rd191, 100;
	// begin inline asm
	st.relaxed.gpu.v2.u64 [%rd189], {%rd190, %rd191};
	// end inline asm
$L__BB29_62:
	mov.u32 	%r1079, %nctaid.x;
	setp.gt.u32 	%p284, %r1079, 499;
	@%p284 bra 	$L__BB29_64;
	membar.cta;
	bra.uni 	$L__BB29_65;
$L__BB29_64:
	mov.b32 	%r1080, 450;
	// begin inline asm
	nanosleep.u32 %r1080;
	// end inline asm
$L__BB29_65:
	mul.wide.u32 	%rd192, %r1506, 16;
	xor.b64  	%rd193, %rd192, -16;
	add.s64 	%rd194, %rd9, %rd193;
	add.s64 	%rd10, %rd194, 512;
$L__BB29_66:
	// begin inline asm
	ld.relaxed.gpu.v2.u64 {%rd195, %rd286}, [%rd10];
	// end inline asm
	setp.eq.s64 	%p285, %rd286, 99;
	mov.b32 	%r1081, -1;
	vote.sync.any.pred 	%p286, %p285, %r1081;
	@%p286 bra 	$L__BB29_66;
	mov.b64 	{%r1134, %r1090}, %rd195;
	mov.b32 	%f364, %r1090;
	cvt.u32.u64 	%r1085, %rd195;
	setp.eq.s64 	%p287, %rd286, 101;
	mov.b32 	%r1133, -1;
	vote.sync.ballot.b32 	%r1135, %p287, %r1133;
	// begin inline asm
	mov.u32 %r1083, %lanemask_ge;
	// end inline asm
	and.b32  	%r1136, %r1135, %r1083;
	or.b32  	%r1137, %r1136, -2147483648;
	add.s32 	%r1138, %r1137, -1;
	not.b32 	%r1139, %r1137;
	and.b32  	%r1140, %r1139, %r1138;
	popc.b32 	%r1087, %r1140;
	mov.b32 	%r1091, 1;
	// begin inline asm
	shfl.sync.down.b32 %r1084, %r1085, %r1091, %r1087, %r1133;
	// end inline asm
	// begin inline asm
	shfl.sync.down.b32 %r1089, %r1090, %r1091, %r1087, %r1133;
	// end inline asm
	mov.b32 	%f365, %r1089;
	setp.lt.s32 	%p289, %r943, %r1087;
	setp.eq.s32 	%p290, %r1085, 0;
	add.f32 	%f366, %f364, %f365;
	selp.b32 	%r1141, %r1084, 0, %p289;
	add.s32 	%r1095, %r1141, %r1085;
	selp.f32 	%f367, %f366, %f364, %p290;
	selp.f32 	%f368, %f367, %f364, %p289;
	mov.b32 	%r1101, 2;
	// begin inline asm
	shfl.sync.down.b32 %r1094, %r1095, %r1101, %r1087, %r1133;
	// end inline asm
	mov.b32 	%r1100, %f368;
	// begin inline asm
	shfl.sync.down.b32 %r1099, %r1100, %r1101, %r1087, %r1133;
	// end inline asm
	mov.b32 	%f369, %r1099;
	add.s32 	%r1142, %r943, 2;
	setp.gt.s32 	%p291, %r1142, %r1087;
	setp.eq.s32 	%p292, %r1095, 0;
	add.f32 	%f370, %f368, %f369;
	selp.f32 	%f371, %f370, %f368, %p292;
	selp.b32 	%r1143, 0, %r1094, %p291;
	add.s32 	%r1105, %r1095, %r1143;
	selp.f32 	%f372, %f368, %f371, %p291;
	mov.b32 	%r1111, 4;
	// begin inline asm
	shfl.sync.down.b32 %r1104, %r1105, %r1111, %r1087, %r1133;
	// end inline asm
	mov.b32 	%r1110, %f372;
	// begin inline asm
	shfl.sync.down.b32 %r1109, %r1110, %r1111, %r1087, %r1133;
	// end inline asm
	mov.b32 	%f373, %r1109;
	add.s32 	%r1144, %r943, 4;
	setp.gt.s32 	%p293, %r1144, %r1087;
	setp.eq.s32 	%p294, %r1105, 0;
	add.f32 	%f374, %f372, %f373;
	selp.f32 	%f375, %f374, %f372, %p294;
	selp.b32 	%r1145, 0, %r1104, %p293;
	add.s32 	%r1115, %r1105, %r1145;
	selp.f32 	%f376, %f372, %f375, %p293;
	mov.b32 	%r1121, 8;
	// begin inline asm
	shfl.sync.down.b32 %r1114, %r1115, %r1121, %r1087, %r1133;
	// end inline asm
	mov.b32 	%r1120, %f376;
	// begin inline asm
	shfl.sync.down.b32 %r1119, %r1120, %r1121, %r1087, %r1133;
	// end inline asm
	mov.b32 	%f377, %r1119;
	add.s32 	%r1146, %r943, 8;
	setp.gt.s32 	%p295, %r1146, %r1087;
	setp.eq.s32 	%p296, %r1115, 0;
	add.f32 	%f378, %f376, %f377;
	selp.f32 	%f379, %f378, %f376, %p296;
	selp.b32 	%r1147, 0, %r1114, %p295;
	add.s32 	%r1125, %r1115, %r1147;
	selp.f32 	%f380, %f376, %f379, %p295;
	mov.b32 	%r1131, 16;
	// begin inline asm
	shfl.sync.down.b32 %r1124, %r1125, %r1131, %r1087, %r1133;
	// end inline asm
	mov.b32 	%r1130, %f380;
	// begin inline asm
	shfl.sync.down.b32 %r1129, %r1130, %r1131, %r1087, %r1133;
	// end inline asm
	mov.b32 	%f381, %r1129;
	add.s32 	%r1148, %r943, 16;
	setp.gt.s32 	%p297, %r1148, %r1087;
	setp.eq.s32 	%p298, %r1125, 0;
	add.f32 	%f382, %f380, %f381;
	selp.f32 	%f383, %f382, %f380, %p298;
	selp.b32 	%r1149, 0, %r1124, %p297;
	add.s32 	%r1496, %r1149, %r1125;
	selp.f32 	%f504, %f380, %f383, %p297;
	not.b32 	%r1150, %r1506;
	add.s32 	%r1497, %r1, %r1150;
	add.s64 	%rd13, %rd2, 512;
$L__BB29_68:
	setp.ne.s64 	%p299, %rd286, 101;
	mov.b32 	%r1151, -1;
	vote.sync.all.pred 	%p300, %p299, %r1151;
	not.pred 	%p301, %p300;
	@%p301 bra 	$L__BB29_72;
	mul.wide.s32 	%rd226, %r1497, 16;
	add.s64 	%rd227, %rd13, %rd226;
	add.s64 	%rd225, %rd227, -512;
$L__BB29_70:
	// begin inline asm
	ld.relaxed.gpu.v2.u64 {%rd223, %rd286}, [%rd225];
	// end inline asm
	setp.eq.s64 	%p339, %rd286, 99;
	mov.b32 	%r1226, -1;
	vote.sync.any.pred 	%p340, %p339, %r1226;
	@%p340 bra 	$L__BB29_70;
	mov.b64 	{%r1278, %r1234}, %rd223;
	mov.b32 	%f401, %r1234;
	cvt.u32.u64 	%r1229, %rd223;
	setp.eq.s64 	%p341, %rd286, 101;
	mov.b32 	%r1277, -1;
	vote.sync.ballot.b32 	%r1279, %p341, %r1277;
	and.b32  	%r1280, %r1279, %r1083;
	or.b32  	%r1281, %r1280, -2147483648;
	add.s32 	%r1282, %r1281, -1;
	not.b32 	%r1283, %r1281;
	and.b32  	%r1284, %r1283, %r1282;
	popc.b32 	%r1231, %r1284;
	mov.b32 	%r1235, 1;
	// begin inline asm
	shfl.sync.down.b32 %r1228, %r1229, %r1235, %r1231, %r1277;
	// end inline asm
	// begin inline asm
	shfl.sync.down.b32 %r1233, %r1234, %r1235, %r1231, %r1277;
	// end inline asm
	mov.b32 	%f402, %r1233;
	setp.lt.s32 	%p343, %r943, %r1231;
	setp.eq.s32 	%p344, %r1229, 0;
	add.f32 	%f403, %f401, %f402;
	selp.b32 	%r1285, %r1228, 0, %p343;
	add.s32 	%r1239, %r1285, %r1229;
	selp.f32 	%f404, %f403, %f401, %p344;
	selp.f32 	%f405, %f404, %f401, %p343;
	mov.b32 	%r1245, 2;
	// begin inline asm
	shfl.sync.down.b32 %r1238, %r1239, %r1245, %r1231, %r1277;
	// end inline asm
	mov.b32 	%r1244, %f405;
	// begin inline asm
	shfl.sync.down.b32 %r1243, %r1244, %r1245, %r1231, %r1277;
	// end inline asm
	mov.b32 	%f406, %r1243;
	add.s32 	%r1286, %r943, 2;
	setp.gt.s32 	%p345, %r1286, %r1231;
	setp.eq.s32 	%p346, %r1239, 0;
	add.f32 	%f407, %f405, %f406;
	selp.f32 	%f408, %f407, %f405, %p346;
	selp.b32 	%r1287, 0, %r1238, %p345;
	add.s32 	%r1249, %r1239, %r1287;
	selp.f32 	%f409, %f405, %f408, %p345;
	mov.b32 	%r1255, 4;
	// begin inline asm
	shfl.sync.down.b32 %r1248, %r1249, %r1255, %r1231, %r1277;
	// end inline asm
	mov.b32 	%r1254, %f409;
	// begin inline asm
	shfl.sync.down.b32 %r1253, %r1254, %r1255, %r1231, %r1277;
	// end inline asm
	mov.b32 	%f410, %r1253;
	add.s32 	%r1288, %r943, 4;
	setp.gt.s32 	%p347, %r1288, %r1231;
	setp.eq.s32 	%p348, %r1249, 0;
	add.f32 	%f411, %f409, %f410;
	selp.f32 	%f412, %f411, %f409, %p348;
	selp.b32 	%r1289, 0, %r1248, %p347;
	add.s32 	%r1259, %r1249, %r1289;
	selp.f32 	%f413, %f409, %f412, %p347;
	mov.b32 	%r1265, 8;
	// begin inline asm
	shfl.sync.down.b32 %r1258, %r1259, %r1265, %r1231, %r1277;
	// end inline asm
	mov.b32 	%r1264, %f413;
	// begin inline asm
	shfl.sync.down.b32 %r1263, %r1264, %r1265, %r1231, %r1277;
	// end inline asm
	mov.b32 	%f414, %r1263;
	add.s32 	%r1290, %r943, 8;
	setp.gt.s32 	%p349, %r1290, %r1231;
	setp.eq.s32 	%p350, %r1259, 0;
	add.f32 	%f415, %f413, %f414;
	selp.f32 	%f416, %f415, %f413, %p350;
	selp.b32 	%r1291, 0, %r1258, %p349;
	add.s32 	%r1269, %r1259, %r1291;
	selp.f32 	%f417, %f413, %f416, %p349;
	mov.b32 	%r1275, 16;
	// begin inline asm
	shfl.sync.down.b32 %r1268, %r1269, %r1275, %r1231, %r1277;
	// end inline asm
	mov.b32 	%r1274, %f417;
	// begin inline asm
	shfl.sync.down.b32 %r1273, %r1274, %r1275, %r1231, %r1277;
	// end inline asm
	mov.b32 	%f418, %r1273;
	add.s32 	%r1292, %r943, 16;
	setp.gt.s32 	%p351, %r1292, %r1231;
	setp.eq.s32 	%p352, %r1269, 0;
	add.f32 	%f419, %f417, %f418;
	selp.f32 	%f420, %f419, %f417, %p352;
	selp.b32 	%r1293, 0, %r1268, %p351;
	selp.f32 	%f421, %f417, %f420, %p351;
	add.s32 	%r1294, %r1293, %r1496;
	add.s32 	%r92, %r1294, %r1269;
	setp.eq.s32 	%p353, %r1496, 0;
	add.f32 	%f422, %f504, %f421;
	selp.f32 	%f504, %f422, %f504, %p353;
	add.s32 	%r1497, %r1497, -32;
	mov.u32 	%r1496, %r92;
	bra.uni 	$L__BB29_68;
$L__BB29_72:
	setp.ne.s32 	%p302, %r1506, 0;
	@%p302 bra 	$L__BB29_74;
	add.s32 	%r1153, %r1496, %r85;
	setp.eq.s32 	%p303, %r85, 0;
	add.f32 	%f384, %f33, %f504;
	selp.f32 	%f385, %f384, %f33, %p303;
	add.s64 	%rd198, %rd9, 512;
	mov.b32 	%r1154, %f385;
	mov.b64 	%rd199, {%r1153, %r1154};
	mov.b64 	%rd200, 101;
	// begin inline asm
	st.relaxed.gpu.v2.u64 [%rd198], {%rd199, %rd200};
	// end inline asm
	st.shared.u32 	[_ZN6thrust24THRUST_300001_SM_1000_NS8cuda_cub4core6detail5shmemE+100], %r1496;
	mov.b32 	%r1155, %f504;
	st.shared.v2.u32 	[_ZN6thrust24THRUST_300001_SM_1000_NS8cuda_cub4core6detail5shmemE+104], {%r1155, %r1153};
	st.shared.f32 	[_ZN6thrust24THRUST_300001_SM_1000_NS8cuda_cub4core6detail5shmemE+112], %f385;
$L__BB29_74:
	setp.ne.s32 	%p304, %r943, 0;
	@%p304 bra 	$L__BB29_76;
	mov.b32 	%r1156, %f504;
	st.shared.v2.u32 	[_ZN6thrust24THRUST_300001_SM_1000_NS8cuda_cub4core6detail5shmemE+72], {%r1496, %r1156};
	mov.u32 	%r1498, %r1496;
	mov.f32 	%f505, %f504;
$L__BB29_76:
	setp.eq.s32 	%p305, %r1506, 0;
	bar.sync 	0;
	@%p305 bra 	$L__BB29_78;
	ld.shared.v2.u32 	{%r1157, %r1158}, [_ZN6thrust24THRUST_300001_SM_1000_NS8cuda_cub4core6detail5shmemE+72];
	mov.b32 	%f386, %r1158;
	add.s32 	%r95, %r1157, %r1498;
	setp.eq.s32 	%p306, %r1498, 0;
	add.f32 	%f387, %f505, %f386;
	selp.f32 	%f505, %f387, %f505, %p306;
	mov.u32 	%r1498, %r95;
$L__BB29_78:
	setp.ne.s32 	%p307, %r74, %r75;
	setp.ne.s32 	%p308, %r73, %r74;
	setp.ne.s32 	%p309, %r72, %r73;
	setp.ne.s32 	%p310, %r71, %r72;
	setp.ne.s32 	%p311, %r70, %r71;
	setp.ne.s32 	%p312, %r69, %r70;
	setp.ne.s32 	%p313, %r68, %r69;
	setp.ne.s32 	%p314, %r1495, %r68;
	selp.u32 	%r1159, 1, 0, %p314;
	add.s32 	%r97, %r1498, %r1159;
	add.f32 	%f388, %f505, %f21;
	selp.f32 	%f41, %f21, %f388, %p314;
	selp.u32 	%r1160, 1, 0, %p313;
	add.s32 	%r1161, %r1160, %r1159;
	add.s32 	%r98, %r1161, %r1498;
	add.f32 	%f389, %f41, %f22;
	selp.f32 	%f42, %f22, %f389, %p313;
	selp.u32 	%r1162, 1, 0, %p312;
	add.s32 	%r99, %r98, %r1162;
	add.f32 	%f390, %f42, %f23;
	selp.f32 	%f43, %f23, %f390, %p312;
	selp.u32 	%r1163, 1, 0, %p311;
	add.s32 	%r100, %r99, %r1163;
	add.f32 	%f391, %f43, %f24;
	selp.f32 	%f44, %f24, %f391, %p311;
	selp.u32 	%r1164, 1, 0, %p310;
	add.s32 	%r101, %r100, %r1164;
	add.f32 	%f392, %f44, %f25;
	selp.f32 	%f45, %f25, %f392, %p310;
	selp.u32 	%r1165, 1, 0, %p309;
	add.s32 	%r102, %r101, %r1165;
	add.f32 	%f393, %f45, %f26;
	selp.f32 	%f46, %f26, %f393, %p309;
	selp.u32 	%r1166, 1, 0, %p308;
	add.s32 	%r103, %r102, %r1166;
	add.f32 	%f394, %f46, %f27;
	selp.f32 	%f47, %f27, %f394, %p308;
	selp.u32 	%r1167, 1, 0, %p307;
	add.s32 	%r104, %r103, %r1167;
	add.f32 	%f395, %f47, %f28;
	selp.f32 	%f48, %f28, %f395, %p307;
	ld.shared.u32 	%r105, [_ZN6thrust24THRUST_300001_SM_1000_NS8cuda_cub4core6detail5shmemE+116];
	ld.shared.u32 	%r106, [_ZN6thrust24THRUST_300001_SM_1000_NS8cuda_cub4core6detail5shmemE+100];
	setp.lt.s32 	%p315, %r105, 257;
	@%p315 bra 	$L__BB29_104;
	setp.eq.s32 	%p325, %r1495, %r68;
	bar.sync 	0;
	@%p325 bra 	$L__BB29_81;
	sub.s32 	%r1168, %r1498, %r106;
	shl.b32 	%r1169, %r1168, 3;
	mov.u32 	%r1170, _ZN6thrust24THRUST_300001_SM_1000_NS8cuda_cub4core6detail5shmemE;
	add.s32 	%r1171, %r1170, %r1169;
	mov.b32 	%r1172, %f505;
	st.shared.v2.u32 	[%r1171], {%r1495, %r1172};
$L__BB29_81:
	setp.eq.s32 	%p326, %r68, %r69;
	@%p326 bra 	$L__BB29_83;
	sub.s32 	%r1173, %r97, %r106;
	shl.b32 	%r1174, %r1173, 3;
	mov.u32 	%r1175, _ZN6thrust24THRUST_300001_SM_1000_NS8cuda_cub4core6detail5shmemE;
	add.s32 	%r1176, %r1175, %r1174;
	mov.b32 	%r1177, %f41;
	st.shared.v2.u32 	[%r1176], {%r68, %r1177};
$L__BB29_83:
	setp.eq.s32 	%p327, %r69, %r70;
	@%p327 bra 	$L__BB29_85;
	sub.s32 	%r1178, %r98, %r106;
	shl.b32 	%r1179, %r1178, 3;
	mov.u32 	%r1180, _ZN6thrust24THRUST_300001_SM_1000_NS8cuda_cub4core6detail5shmemE;
	add.s32 	%r1181, %r1180, %r1179;
	mov.b32 	%r1182, %f42;
	st.shared.v2.u32 	[%r1181], {%r69, %r1182};
$L__BB29_85:
	setp.eq.s32 	%p328, %r70, %r71;
	@%p328 bra 	$L__BB29_87;
	sub.s32 	%r1183, %r99, %r106;
	shl.b32 	%r1184, %r1183, 3;
	mov.u32 	%r1185, _ZN6thrust24THRUST_300001_SM_1000_NS8cuda_cub4core6detail5shmemE;
	add.s32 	%r1186, %r1185, %r1184;
	mov.b32 	%r1187, %f43;
	st.shared.v2.u32 	[%r1186], {%r70, %r1187};
$L__BB29_87:
	setp.eq.s32 	%p329, %r71, %r72;
	@%p329 bra 	$L__BB29_89;
	sub.s32 	%r1188, %r100, %r106;
	shl.b32 	%r1189, %r1188, 3;
	mov.u32 	%r1190, _ZN6thrust24THRUST_300001_SM_1000_NS8cuda_cub4core6detail5shmemE;
	add.s32 	%r1191, %r1190, %r1189;
	mov.b32 	%r1192, %f44;
	st.shared.v2.u32 	[%r1191], {%r71, %r1192};
$L__BB29_89:
	setp.eq.s32 	%p330, %r72, %r73;
	@%p330 bra 	$L__BB29_91;
	sub.s32 	%r1193, %r101, %r106;
	shl.b32 	%r1194, %r1193, 3;
	mov.u32 	%r1195, _ZN6thrust24THRUST_300001_SM_1000_NS8cuda_cub4core6detail5shmemE;
	add.s32 	%r1196, %r1195, %r1194;
	mov.b32 	%r1197, %f45;
	st.shared.v2.u32 	[%r1196], {%r72, %r1197};
$L__BB29_91:
	setp.eq.s32 	%p331, %r73, %r74;
	@%p331 bra 	$L__BB29_93;
	sub.s32 	%r1198, %r102, %r106;
	shl.b32 	%r1199, %r1198, 3;
	mov.u32 	%r1200, _ZN6thrust24THRUST_300001_SM_1000_NS8cuda_cub4core6detail5shmemE;
	add.s32 	%r1201, %r1200, %r1199;
	mov.b32 	%r1202, %f46;
	st.shared.v2.u32 	[%r1201], {%r73, %r1202};
$L__BB29_93:
	setp.eq.s32 	%p332, %r74, %r75;
	@%p332 bra 	$L__BB29_95;
	sub.s32 	%r1203, %r103, %r106;
	shl.b32 	%r1204, %r1203, 3;
	mov.u32 	%r1205, _ZN6thrust24THRUST_300001_SM_1000_NS8cuda_cub4core6detail5shmemE;
	add.s32 	%r1206, %r1205, %r1204;
	mov.b32 	%r1207, %f47;
	st.shared.v2.u32 	[%r1206], {%r74, %r1207};
$L__BB29_95:
	setp.eq.s32 	%p333, %r75, %r76;
	@%p333 bra 	$L__BB29_97;
	sub.s32 	%r1208, %r104, %r106;
	shl.b32 	%r1209, %r1208, 3;
	mov.u32 	%r1210, _ZN6thrust24THRUST_300001_SM_1000_NS8cuda_cub4core6detail5shmemE;
	add.s32 	%r1211, %r1210, %r1209;
	mov.b32 	%r1212, %f48;
	st.shared.v2.u32 	[%r1211], {%r75, %r1212};
$L__BB29_97:
	bar.sync 	0;
	setp.ge.s32 	%p334, %r1506, %r105;
	@%p334 bra 	$L__BB29_322;
	not.b32 	%r1213, %r1506;
	add.s32 	%r107, %r105, %r1213;
	and.b32  	%r1214, %r107, 768;
	setp.eq.s32 	%p335, %r1214, 768;
	@%p335 bra 	$L__BB29_101;
	shr.u32 	%r1215, %r107, 8;
	add.s32 	%r1216, %r1215, 1;
	and.b32  	%r1217, %r1216, 3;
	shl.b32 	%r1218, %r1506, 3;
	mov.u32 	%r1219, _ZN6thrust24THRUST_300001_SM_1000_NS8cuda_cub4core6detail5shmemE;
	add.s32 	%r1220, %r1218, %r1219;
	add.s32 	%r1502, %r1220, 4;
	add.s32 	%r1501, %r1506, %r106;
	neg.s32 	%r1500, %r1217;
	shl.b32 	%r1221, %r1216, 8;
	and.b32  	%r1222, %r1221, 768;
	add.s32 	%r1506, %r1506, %r1222;
$L__BB29_100:
	.pragma "nounroll";
	mul.wide.s32 	%rd219, %r1501, 4;
	add.s64 	%rd220, %rd1, %rd219;
	ld.shared.f32 	%f396, [%r1502];
	st.global.f32 	[%rd220], %f396;
	add.s32 	%r1502, %r1502, 2048;
	add.s32 	%r1501, %r1501, 256;
	add.s32 	%r1500, %r1500, 1;
	setp.ne.s32 	%p336, %r1500, 0;
	@%p336 bra 	$L__BB29_100;
$L__BB29_101:
	setp.lt.u32 	%p337, %r107, 768;
	@%p337 bra 	$L__BB29_322;
	add.s64 	%rd17, %rd1, 2048;
	add.s32 	%r1505, %r1506, %r106;
	shl.b32 	%r1223, %r1506, 3;
	mov.u32 	%r1224, _ZN6thrust24THRUST_300001_SM_1000_NS8cuda_cub4core6detail5shmemE;
	add.s32 	%r1225, %r1223, %r1224;
	add.s32 	%r1504, %r1225, 4100;
$L__BB29_103:
	mul.wide.s32 	%rd221, %r1505, 4;
	add.s64 	%rd222, %rd17, %rd221;
	ld.shared.f32 	%f397, [%r1504+-4096];
	st.global.f32 	[%rd222+-2048], %f397;
	ld.shared.f32 	%f398, [%r1504+-2048];
	st.global.f32 	[%rd222+-1024], %f398;
	ld.shared.f32 	%f399, [%r1504];
	st.global.f32 	[%rd222], %f399;
	ld.shared.f32 	%f400, [%r1504+2048];
	st.global.f32 	[%rd222+1024], %f400;
	add.s32 	%r1506, %r1506, 1024;
	add.s32 	%r1505, %r1505, 1024;
	add.s32 	%r1504, %r1504, 8192;
	setp.lt.s32 	%p338, %r1506, %r105;
	@%p338 bra 	$L__BB29_103;
	bra.uni 	$L__BB29_322;
$L__BB29_104:
	setp.eq.s32 	%p316, %r1495, %r68;
	@%p316 bra 	$L__BB29_106;
	mul.wide.s32 	%rd201, %r1498, 4;
	add.s64 	%rd202, %rd1, %rd201;
	st.global.f32 	[%rd202], %f505;
$L__BB29_106:
	setp.eq.s32 	%p317, %r68, %r69;
	@%p317 bra 	$L__BB29_108;
	mul.wide.s32 	%rd203, %r97, 4;
	add.s64 	%rd204, %rd1, %rd203;
	st.global.f32 	[%rd204], %f41;
$L__BB29_108:
	setp.eq.s32 	%p318, %r69, %r70;
	@%p318 bra 	$L__BB29_110;
	mul.wide.s32 	%rd205, %r98, 4;
	add.s64 	%rd206, %rd1, %rd205;
	st.global.f32 	[%rd206], %f42;
$L__BB29_110:
	setp.eq.s32 	%p319, %r70, %r71;
	@%p319 bra 	$L__BB29_112;
	mul.wide.s32 	%rd207, %r99, 4;
	add.s64 	%rd208, %rd1, %rd207;
	st.global.f32 	[%rd208], %f43;
$L__BB29_112:
	setp.eq.s32 	%p320, %r71, %r72;
	@%p320 bra 	$L__BB29_114;
	mul.wide.s32 	%rd209, %r100, 4;
	add.s64 	%rd210, %rd1, %rd209;
	st.global.f32 	[%rd210], %f44;
$L__BB29_114:
	setp.eq.s32 	%p321, %r72, %r73;
	@%p321 bra 	$L__BB29_116;
	mul.wide.s32 	%rd211, %r101, 4;
	add.s64 	%rd212, %rd1, %rd211;
	st.global.f32 	[%rd212], %f45;
$L__BB29_116:
	setp.eq.s32 	%p322, %r73, %r74;
	@%p322 bra 	$L__BB29_118;
	mul.wide.s32 	%rd213, %r102, 4;
	add.s64 	%rd214, %rd1, %rd213;
	st.global.f32 	[%rd214], %f46;
$L__BB29_118:
	setp.eq.s32 	%p323, %r74, %r75;
	@%p323 bra 	$L__BB29_120;
	mul.wide.s32 	%rd215, %r103, 4;
	add.s64 	%rd216, %rd1, %rd215;
	st.global.f32 	[%rd216], %f47;
$L__BB29_120:
	setp.eq.s32 	%p324, %r75, %r76;
	@%p324 bra 	$L__BB29_322;
	mul.wide.s32 	%rd217, %r104, 4;
	add.s64 	%rd218, %rd1, %rd217;
	st.global.f32 	[%rd218], %f48;
	bra.uni 	$L__BB29_322;
$L__BB29_122:
	setp.lt.s32 	%p19, %r3, 1;
	@%p19 bra 	$L__BB29_322;
	setp.ne.s32 	%p20, %r1, 0;
	@%p20 bra 	$L__BB29_212;
	ld.param.u64 	%rd273, [_ZN6thrust24THRUST_300001_SM_1000_NS8cuda_cub4core6detail13_kernel_agentINS1_15__reduce_by_key16ReduceByKeyAgentIPiPfNS0_16discard_iteratorINS0_11use_defaultEEES8_N4cuda3std3__48equal_toIiEENSE_4plusIfEES7_iEEJS7_S8_SB_S8_S7_N3cub18CUB_300001_SM_100024ReduceByKeyScanTileStateIfiLb1EEESG_SI_iiEEEvDpT0__param_0];
	mul.wide.u32 	%rd116, %r2, 4;
	add.s64 	%rd115, %rd273, %rd116;
	// begin inline asm
	ld.global.nc.u32 %r1515, [%rd115];
	// end inline asm
	mov.u32 	%r128, %tid.x;
	and.b32  	%r725, %r128, 31;
	and.b32  	%r726, %r128, 992;
	mul.lo.s32 	%r727, %r726, 9;
	or.b32  	%r129, %r727, %r725;
	setp.ge.u32 	%p151, %r129, %r3;
	mov.u32 	%r1507, %r1515;
	@%p151 bra 	$L__BB29_126;
	mul.wide.u32 	%rd118, %r129, 4;
	add.s64 	%rd117, %rd115, %rd118;
	// begin inline asm
	ld.global.nc.u32 %r1507, [%rd117];
	// end inline asm
$L__BB29_126:
	add.s32 	%r132, %r129, 32;
	setp.ge.u32 	%p152, %r132, %r3;
	shl.b32 	%r133, %r129, 2;
	cvt.u64.u32 	%rd119, %r133;
	add.s64 	%rd19, %rd115, %rd119;
	mov.u32 	%r1508, %r1515;
	@%p152 bra 	$L__BB29_128;
	add.s64 	%rd120, %rd19, 128;
	// begin inline asm
	ld.global.nc.u32 %r1508, [%rd120];
	// end inline asm
$L__BB29_128:
	add.s32 	%r136, %r129, 64;
	setp.ge.u32 	%p153, %r136, %r3;
	mov.u32 	%r1509, %r1515;
	@%p153 bra 	$L__BB29_130;
	add.s64 	%rd121, %rd19, 256;
	// begin inline asm
	ld.global.nc.u32 %r1509, [%rd121];
	// end inline asm
$L__BB29_130:
	add.s32 	%r139, %r129, 96;
	setp.ge.u32 	%p154, %r139, %r3;
	mov.u32 	%r1510, %r1515;
	@%p154 bra 	$L__BB29_132;
	add.s64 	%rd122, %rd19, 384;
	// begin inline asm
	ld.global.nc.u32 %r1510, [%rd122];
	// end inline asm
$L__BB29_132:
	add.s32 	%r142, %r129, 128;
	setp.ge.u32 	%p155, %r142, %r3;
	mov.u32 	%r1511, %r1515;
	@%p155 bra 	$L__BB29_134;
	add.s64 	%rd123, %rd19, 512;
	// begin inline asm
	ld.global.nc.u32 %r1511, [%rd123];
	// end inline asm
$L__BB29_134:
	add.s32 	%r145, %r129, 160;
	setp.ge.u32 	%p156, %r145, %r3;
	mov.u32 	%r1512, %r1515;
	@%p156 bra 	$L__BB29_136;
	add.s64 	%rd124, %rd19, 640;
	// begin inline asm
	ld.global.nc.u32 %r1512, [%rd124];
	// end inline asm
$L__BB29_136:
	add.s32 	%r148, %r129, 192;
	setp.ge.u32 	%p157, %r148, %r3;
	mov.u32 	%r1513, %r1515;
	@%p157 bra 	$L__BB29_138;
	add.s64 	%rd125, %rd19, 768;
	// begin inline asm
	ld.global.nc.u32 %r1513, [%rd125];
	// end inline asm
$L__BB29_138:
	add.s32 	%r151, %r129, 224;
	setp.ge.u32 	%p158, %r151, %r3;
	mov.u32 	%r1514, %r1515;
	@%p158 bra 	$L__BB29_140;
	add.s64 	%rd126, %rd19, 896;
	// begin inline asm
	ld.global.nc.u32 %r1514, [%rd126];
	// end inline asm
$L__BB29_140:
	add.s32 	%r154, %r129, 256;
	setp.ge.u32 	%p159, %r154, %r3;
	@%p159 bra 	$L__BB29_142;
	add.s64 	%rd127, %rd19, 1024;
	// begin inline asm
	ld.global.nc.u32 %r1515, [%rd127];
	// end inline asm
$L__BB29_142:
	ld.param.u64 	%rd279, [_ZN6thrust24THRUST_300001_SM_1000_NS8cuda_cub4core6detail13_kernel_agentINS1_15__reduce_by_key16ReduceByKeyAgentIPiPfNS0_16discard_iteratorINS0_11use_defaultEEES8_N4cuda3std3__48equal_toIiEENSE_4plusIfEES7_iEEJS7_S8_SB_S8_S7_N3cub18CUB_300001_SM_100024ReduceByKeyScanTileStateIfiLb1EEESG_SI_iiEEEvDpT0__param_1];
	setp.ge.u32 	%p160, %r129, %r3;
	// begin inline asm
	mov.u32 %r737, %laneid;
	// end inline asm
	shr.u32 	%r158, %r128, 5;
	mad.lo.s32 	%r739, %r158, 288, %r737;
	shl.b32 	%r740, %r739, 2;
	mov.u32 	%r741, _ZN6thrust24THRUST_300001_SM_1000_NS8cuda_cub4core6detail5shmemE;
	add.s32 	%r159, %r741, %r740;
	st.shared.u32 	[%r159], %r1507;
	st.shared.u32 	[%r159+128], %r1508;
	st.shared.u32 	[%r159+256], %r1509;
	st.shared.u32 	[%r159+384], %r1510;
	st.shared.u32 	[%r159+512], %r1511;
	st.shared.u32 	[%r159+640], %r1512;
	st.shared.u32 	[%r159+768], %r1513;
	st.shared.u32 	[%r159+896], %r1514;
	st.shared.u32 	[%r159+1024], %r1515;
	bar.warp.sync 	-1;
	shl.b32 	%r742, %r737, 5;
	add.s32 	%r160, %r159, %r742;
	ld.shared.u32 	%r161, [%r160];
	ld.shared.u32 	%r162, [%r160+4];
	ld.shared.u32 	%r163, [%r160+8];
	ld.shared.u32 	%r164, [%r160+12];
	ld.shared.u32 	%r165, [%r160+16];
	ld.shared.u32 	%r166, [%r160+20];
	ld.shared.u32 	%r167, [%r160+24];
	ld.shared.u32 	%r168, [%r160+28];
	ld.shared.u32 	%r169, [%r160+32];
	bar.sync 	0;
	add.s64 	%rd128, %rd279, %rd116;
	// begin inline asm
	ld.global.nc.u32 %r1524, [%rd128];
	// end inline asm
	mov.u32 	%r1516, %r1524;
	@%p160 bra 	$L__BB29_144;
	mul.wide.u32 	%rd131, %r129, 4;
	add.s64 	%rd130, %rd128, %rd131;
	// begin inline asm
	ld.global.nc.u32 %r1516, [%rd130];
	// end inline asm
$L__BB29_144:
	setp.ge.u32 	%p161, %r132, %r3;
	add.s64 	%rd21, %rd128, %rd119;
	mov.u32 	%r1517, %r1524;
	@%p161 bra 	$L__BB29_146;
	add.s64 	%rd133, %rd21, 128;
	// begin inline asm
	ld.global.nc.u32 %r1517, [%rd133];
	// end inline asm
$L__BB29_146:
	setp.ge.u32 	%p162, %r136, %r3;
	mov.u32 	%r1518, %r1524;
	@%p162 bra 	$L__BB29_148;
	add.s64 	%rd134, %rd21, 256;
	// begin inline asm
	ld.global.nc.u32 %r1518, [%rd134];
	// end inline asm
$L__BB29_148:
	setp.ge.u32 	%p163, %r139, %r3;
	mov.u32 	%r1519, %r1524;
	@%p163 bra 	$L__BB29_150;
	add.s64 	%rd135, %rd21, 384;
	// begin inline asm
	ld.global.nc.u32 %r1519, [%rd135];
	// end inline asm
$L__BB29_150:
	setp.ge.u32 	%p164, %r142, %r3;
	mov.u32 	%r1520, %r1524;
	@%p164 bra 	$L__BB29_152;
	add.s64 	%rd136, %rd21, 512;
	// begin inline asm
	ld.global.nc.u32 %r1520, [%rd136];
	// end inline asm
$L__BB29_152:
	setp.ge.u32 	%p165, %r145, %r3;
	mov.u32 	%r1521, %r1524;
	@%p165 bra 	$L__BB29_154;
	add.s64 	%rd137, %rd21, 640;
	// begin inline asm
	ld.global.nc.u32 %r1521, [%rd137];
	// end inline asm
$L__BB29_154:
	setp.ge.u32 	%p166, %r148, %r3;
	mov.u32 	%r1522, %r1524;
	@%p166 bra 	$L__BB29_156;
	add.s64 	%rd138, %rd21, 768;
	// begin inline asm
	ld.global.nc.u32 %r1522, [%rd138];
	// end inline asm
$L__BB29_156:
	setp.ge.u32 	%p167, %r151, %r3;
	mov.u32 	%r1523, %r1524;
	@%p167 bra 	$L__BB29_158;
	add.s64 	%rd139, %rd21, 896;
	// begin inline asm
	ld.global.nc.u32 %r1523, [%rd139];
	// end inline asm
$L__BB29_158:
	setp.ge.u32 	%p168, %r154, %r3;
	@%p168 bra 	$L__BB29_160;
	add.s64 	%rd140, %rd21, 1024;
	// begin inline asm
	ld.global.nc.u32 %r1524, [%rd140];
	// end inline asm
$L__BB29_160:
	st.shared.u32 	[%r159], %r1516;
	st.shared.u32 	[%r159+128], %r1517;
	st.shared.u32 	[%r159+256], %r1518;
	st.shared.u32 	[%r159+384], %r1519;
	st.shared.u32 	[%r159+512], %r1520;
	st.shared.u32 	[%r159+640], %r1521;
	st.shared.u32 	[%r159+768], %r1522;
	st.shared.u32 	[%r159+896], %r1523;
	st.shared.u32 	[%r159+1024], %r1524;
	bar.warp.sync 	-1;
	ld.shared.f32 	%f49, [%r160];
	ld.shared.f32 	%f50, [%r160+4];
	ld.shared.f32 	%f51, [%r160+8];
	ld.shared.f32 	%f52, [%r160+12];
	ld.shared.f32 	%f53, [%r160+16];
	ld.shared.f32 	%f54, [%r160+20];
	ld.shared.f32 	%f55, [%r160+24];
	ld.shared.f32 	%f56, [%r160+28];
	ld.shared.f32 	%f57, [%r160+32];
	bar.sync 	0;
	shl.b32 	%r754, %r128, 2;
	add.s32 	%r756, %r741, %r754;
	add.s32 	%r189, %r756, 1148;
	st.shared.u32 	[%r756+1148], %r169;
	bar.sync 	0;
	setp.eq.s32 	%p169, %r128, 0;
	mov.b32 	%r1526, 1;
	@%p169 bra 	$L__BB29_162;
	ld.shared.u32 	%r1525, [%r189+-4];
	setp.ne.s32 	%p170, %r1525, %r161;
	selp.u32 	%r1526, 1, 0, %p170;
$L__BB29_162:
	setp.eq.s32 	%p171, %r128, 0;
	setp.ne.s32 	%p172, %r161, %r162;
	setp.ne.s32 	%p173, %r162, %r163;
	setp.ne.s32 	%p174, %r163, %r164;
	setp.ne.s32 	%p175, %r164, %r165;
	setp.ne.s32 	%p176, %r165, %r166;
	setp.ne.s32 	%p177, %r166, %r167;
	setp.ne.s32 	%p178, %r167, %r168;
	setp.ne.s32 	%p179, %r168, %r169;
	mul.lo.s32 	%r817, %r128, 9;
	setp.eq.s32 	%p180, %r817, %r3;
	selp.u32 	%r818, 1, 0, %p180;
	selp.b32 	%r819, %r818, %r1526, %p180;
	selp.b32 	%r194, %r818, %r819, %p171;
	add.s32 	%r820, %r817, 1;
	setp.eq.s32 	%p181, %r820, %r3;
	or.pred  	%p1, %p181, %p172;
	selp.u32 	%r821, 1, 0, %p1;
	add.s32 	%r822, %r817, 2;
	setp.eq.s32 	%p182, %r822, %r3;
	or.pred  	%p2, %p182, %p173;
	selp.u32 	%r823, 1, 0, %p2;
	add.s32 	%r824, %r817, 3;
	setp.eq.s32 	%p183, %r824, %r3;
	or.pred  	%p3, %p183, %p174;
	selp.u32 	%r825, 1, 0, %p3;
	add.s32 	%r826, %r817, 4;
	setp.eq.s32 	%p184, %r826, %r3;
	or.pred  	%p4, %p184, %p175;
	selp.u32 	%r827, 1, 0, %p4;
	add.s32 	%r828, %r817, 5;
	setp.eq.s32 	%p185, %r828, %r3;
	or.pred  	%p5, %p185, %p176;
	selp.u32 	%r829, 1, 0, %p5;
	add.s32 	%r830, %r817, 6;
	setp.eq.s32 	%p186, %r830, %r3;
	or.pred  	%p6, %p186, %p177;
	selp.u32 	%r831, 1, 0, %p6;
	add.s32 	%r832, %r817, 7;
	setp.eq.s32 	%p187, %r832, %r3;
	or.pred  	%p7, %p187, %p178;
	selp.u32 	%r833, 1, 0, %p7;
	add.s32 	%r834, %r817, 8;
	setp.eq.s32 	%p188, %r834, %r3;
	or.pred  	%p8, %p188, %p179;
	selp.u32 	%r835, 1, 0, %p8;
	add.s32 	%r836, %r194, %r821;
	add.f32 	%f220, %f49, %f50;
	selp.f32 	%f221, %f50, %f220, %p1;
	add.s32 	%r195, %r836, %r823;
	add.f32 	%f222, %f221, %f51;
	selp.f32 	%f223, %f51, %f222, %p2;
	add.s32 	%r196, %r195, %r825;
	add.f32 	%f224, %f223, %f52;
	selp.f32 	%f225, %f52, %f224, %p3;
	add.s32 	%r837, %r196, %r827;
	add.f32 	%f226, %f225, %f53;
	selp.f32 	%f227, %f53, %f226, %p4;
	add.s32 	%r838, %r837, %r829;
	add.f32 	%f228, %f227, %f54;
	selp.f32 	%f229, %f54, %f228, %p5;
	add.s32 	%r839, %r838, %r831;
	add.f32 	%f230, %f229, %f55;
	selp.f32 	%f231, %f55, %f230, %p6;
	add.s32 	%r840, %r839, %r833;
	add.f32 	%f232, %f231, %f56;
	selp.f32 	%f233, %f56, %f232, %p7;
	add.s32 	%r758, %r840, %r835;
	add.f32 	%f234, %f233, %f57;
	selp.f32 	%f235, %f57, %f234, %p8;
	mov.b32 	%r814, 1;
	mov.b32 	%r815, 0;
	mov.b32 	%r816, -1;
	// begin inline asm
	shfl.sync.up.b32 %r757, %r758, %r814, %r815, %r816;
	// end inline asm
	mov.b32 	%r763, %f235;
	// begin inline asm
	shfl.sync.up.b32 %r762, %r763, %r814, %r815, %r816;
	// end inline asm
	mov.b32 	%f236, %r762;
	setp.eq.s32 	%p189, %r758, 0;
	add.f32 	%f237, %f235, %f236;
	selp.f32 	%f238, %f237, %f235, %p189;
	setp.lt.s32 	%p190, %r737, 1;
	selp.b32 	%r841, 0, %r757, %p190;
	add.s32 	%r768, %r841, %r758;
	selp.f32 	%f239, %f235, %f238, %p190;
	mov.b32 	%r774, 2;
	// begin inline asm
	shfl.sync.up.b32 %r767, %r768, %r774, %r815, %r816;
	// end inline asm
	mov.b32 	%r773, %f239;
	// begin inline asm
	shfl.sync.up.b32 %r772, %r773, %r774, %r815, %r816;
	// end inline asm
	mov.b32 	%f240, %r772;
	setp.eq.s32 	%p191, %r768, 0;
	add.f32 	%f241, %f239, %f240;
	selp.f32 	%f242, %f241, %f239, %p191;
	setp.lt.s32 	%p192, %r737, 2;
	selp.b32 	%r842, 0, %r767, %p192;
	add.s32 	%r778, %r842, %r768;
	selp.f32 	%f243, %f239, %f242, %p192;
	mov.b32 	%r784, 4;
	// begin inline asm
	shfl.sync.up.b32 %r777, %r778, %r784, %r815, %r816;
	// end inline asm
	mov.b32 	%r783, %f243;
	// begin inline asm
	shfl.sync.up.b32 %r782, %r783, %r784, %r815, %r816;
	// end inline asm
	mov.b32 	%f244, %r782;
	setp.eq.s32 	%p193, %r778, 0;
	add.f32 	%f245, %f243, %f244;
	selp.f32 	%f246, %f245, %f243, %p193;
	setp.lt.s32 	%p194, %r737, 4;
	selp.b32 	%r843, 0, %r777, %p194;
	add.s32 	%r788, %r843, %r778;
	selp.f32 	%f247, %f243, %f246, %p194;
	mov.b32 	%r794, 8;
	// begin inline asm
	shfl.sync.up.b32 %r787, %r788, %r794, %r815, %r816;
	// end inline asm
	mov.b32 	%r793, %f247;
	// begin inline asm
	shfl.sync.up.b32 %r792, %r793, %r794, %r815, %r816;
	// end inline asm
	mov.b32 	%f248, %r792;
	setp.eq.s32 	%p195, %r788, 0;
	add.f32 	%f249, %f247, %f248;
	selp.f32 	%f250, %f249, %f247, %p195;
	setp.lt.s32 	%p196, %r737, 8;
	selp.b32 	%r844, 0, %r787, %p196;
	add.s32 	%r798, %r844, %r788;
	selp.f32 	%f251, %f247, %f250, %p196;
	mov.b32 	%r804, 16;
	// begin inline asm
	shfl.sync.up.b32 %r797, %r798, %r804, %r815, %r816;
	// end inline asm
	mov.b32 	%r803, %f251;
	// begin inline asm
	shfl.sync.up.b32 %r802, %r803, %r804, %r815, %r816;
	// end inline asm
	mov.b32 	%f252, %r802;
	setp.eq.s32 	%p197, %r798, 0;
	add.f32 	%f253, %f251, %f252;
	selp.f32 	%f58, %f253, %f251, %p197;
	setp.lt.s32 	%p198, %r737, 16;
	selp.b32 	%r845, 0, %r797, %p198;
	add.s32 	%r808, %r845, %r798;
	selp.f32 	%f254, %f251, %f58, %p198;
	// begin inline asm
	shfl.sync.up.b32 %r807, %r808, %r814, %r815, %r816;
	// end inline asm
	mov.b32 	%r813, %f254;
	// begin inline asm
	shfl.sync.up.b32 %r812, %r813, %r814, %r815, %r816;
	// end inline asm
	setp.ne.s32 	%p199, %r737, 31;
	@%p199 bra 	$L__BB29_164;
	shl.b32 	%r846, %r158, 3;
	mov.u32 	%r847, _ZN6thrust24THRUST_300001_SM_1000_NS8cuda_cub4core6detail5shmemE;
	add.s32 	%r848, %r847, %r846;
	mov.b32 	%r849, %f58;
	st.shared.v2.u32 	[%r848], {%r808, %r849};
$L__BB29_164:
	mov.b32 	%f255, %r812;
	bar.sync 	0;
	ld.shared.v4.u32 	{%r200, %r850, %r201, %r851}, [_ZN6thrust24THRUST_300001_SM_1000_NS8cuda_cub4core6detail5shmemE];
	mov.b32 	%f256, %r851;
	mov.b32 	%f257, %r850;
	add.s32 	%r852, %r201, %r200;
	setp.eq.s32 	%p200, %r201, 0;
	add.f32 	%f258, %f257, %f256;
	selp.f32 	%f259, %f258, %f256, %p200;
	setp.eq.s32 	%p201, %r158, 2;
	selp.b32 	%r853, %r852, %r200, %p201;
	selp.f32 	%f260, %f259, %f257, %p201;
	ld.shared.v4.u32 	{%r202, %r854, %r203, %r855}, [_ZN6thrust24THRUST_300001_SM_1000_NS8cuda_cub4core6detail5shmemE+16];
	mov.b32 	%f261, %r855;
	mov.b32 	%f262, %r854;
	add.s32 	%r856, %r202, %r852;
	setp.eq.s32 	%p202, %r202, 0;
	add.f32 	%f263, %f259, %f262;
	selp.f32 	%f264, %f263, %f262, %p202;
	setp.eq.s32 	%p203, %r158, 3;
	selp.b32 	%r857, %r856, %r853, %p203;
	selp.f32 	%f265, %f264, %f260, %p203;
	add.s32 	%r858, %r203, %r856;
	setp.eq.s32 	%p204, %r203, 0;
	add.f32 	%f266, %f264, %f261;
	selp.f32 	%f267, %f266, %f261, %p204;
	setp.eq.s32 	%p205, %r158, 4;
	selp.b32 	%r859, %r858, %r857, %p205;
	selp.f32 	%f268, %f267, %f265, %p205;
	ld.shared.v4.u32 	{%r204, %r860, %r205, %r861}, [_ZN6thrust24THRUST_300001_SM_1000_NS8cuda_cub4core6detail5shmemE+32];
	mov.b32 	%f269, %r861;
	mov.b32 	%f270, %r860;
	add.s32 	%r862, %r204, %r858;
	setp.eq.s32 	%p206, %r204, 0;
	add.f32 	%f271, %f267, %f270;
	selp.f32 	%f272, %f271, %f270, %p206;
	setp.eq.s32 	%p207, %r158, 5;
	selp.b32 	%r863, %r862, %r859, %p207;
	selp.f32 	%f273, %f272, %f268, %p207;
	add.s32 	%r864, %r205, %r862;
	setp.eq.s32 	%p208, %r205, 0;
	add.f32 	%f274, %f272, %f269;
	selp.f32 	%f275, %f274, %f269, %p208;
	setp.eq.s32 	%p209, %r158, 6;
	selp.b32 	%r865, %r864, %r863, %p209;
	selp.f32 	%f276, %f275, %f273, %p209;
	ld.shared.v4.u32 	{%r206, %r866, %r207, %r867}, [_ZN6thrust24THRUST_300001_SM_1000_NS8cuda_cub4core6detail5shmemE+48];
	mov.b32 	%f277, %r867;
	mov.b32 	%f278, %r866;
	add.s32 	%r868, %r206, %r864;
	setp.eq.s32 	%p210, %r206, 0;
	add.f32 	%f279, %f275, %f278;
	selp.f32 	%f280, %f279, %f278, %p210;
	setp.eq.s32 	%p211, %r158, 7;
	selp.b32 	%r869, %r868, %r865, %p211;
	selp.f32 	%f281, %f280, %f276, %p211;
	add.s32 	%r1532, %r207, %r868;
	setp.eq.s32 	%p212, %r207, 0;
	add.f32 	%f282, %f280, %f277;
	selp.f32 	%f59, %f282, %f277, %p212;
	setp.eq.s32 	%p213, %r869, 0;
	add.f32 	%f283, %f281, 0f00000000;
	selp.f32 	%f284, %f283, %f281, %p213;
	setp.lt.u32 	%p214, %r128, 32;
	selp.b32 	%r870, 0, %r869, %p214;
	selp.f32 	%f285, 0f00000000, %f284, %p214;
	setp.eq.s32 	%p215, %r807, 0;
	add.f32 	%f286, %f285, %f255;
	selp.f32 	%f287, %f286, %f255, %p215;
	setp.eq.s32 	%p216, %r737, 0;
	selp.b32 	%r871, 0, %r807, %p216;
	add.s32 	%r209, %r870, %r871;
	selp.f32 	%f60, %f285, %f287, %p216;
	add.s32 	%r210, %r209, %r194;
	setp.eq.s32 	%p217, %r194, 0;
	add.f32 	%f288, %f49, %f60;
	selp.f32 	%f61, %f288, %f49, %p217;
	selp.u32 	%r872, 1, 0, %p1;
	add.s32 	%r873, %r194, %r872;
	add.s32 	%r211, %r873, %r209;
	add.f32 	%f289, %f61, %f50;
	selp.f32 	%f62, %f50, %f289, %p1;
	add.s32 	%r212, %r195, %r209;
	add.f32 	%f290, %f62, %f51;
	selp.f32 	%f63, %f51, %f290, %p2;
	add.s32 	%r213, %r196, %r209;
	add.f32 	%f291, %f63, %f52;
	selp.f32 	%f64, %f52, %f291, %p3;
	selp.u32 	%r874, 1, 0, %p4;
	add.s32 	%r214, %r213, %r874;
	add.f32 	%f292, %f64, %f53;
	selp.f32 	%f65, %f53, %f292, %p4;
	selp.u32 	%r875, 1, 0, %p5;
	add.s32 	%r215, %r214, %r875;
	add.f32 	%f293, %f65, %f54;
	selp.f32 	%f66, %f54, %f293, %p5;
	selp.u32 	%r876, 1, 0, %p6;
	add.s32 	%r216, %r215, %r876;
	add.f32 	%f294, %f66, %f55;
	selp.f32 	%f67, %f55, %f294, %p6;
	selp.u32 	%r877, 1, 0, %p7;
	add.s32 	%r217, %r216, %r877;
	add.f32 	%f295, %f67, %f56;
	selp.f32 	%f68, %f56, %f295, %p7;
	setp.lt.s32 	%p218, %r1532, 257;
	@%p218 bra 	$L__BB29_190;
	setp.eq.s32 	%p228, %r194, 0;
	bar.sync 	0;
	@%p228 bra 	$L__BB29_167;
	shl.b32 	%r878, %r209, 3;
	mov.u32 	%r879, _ZN6thrust24THRUST_300001_SM_1000_NS8cuda_cub4core6detail5shmemE;
	add.s32 	%r880, %r879, %r878;
	mov.b32 	%r881, %f60;
	st.shared.v2.u32 	[%r880], {%r1525, %r881};
$L__BB29_167:
	not.pred 	%p229, %p1;
	@%p229 bra 	$L__BB29_169;
	shl.b32 	%r882, %r210, 3;
	mov.u32 	%r883, _ZN6thrust24THRUST_300001_SM_1000_NS8cuda_cub4core6detail5shmemE;
	add.s32 	%r884, %r883, %r882;
	mov.b32 	%r885, %f61;
	st.shared.v2.u32 	[%r884], {%r161, %r885};
$L__BB29_169:
	not.pred 	%p230, %p2;
	@%p230 bra 	$L__BB29_171;
	shl.b32 	%r886, %r211, 3;
	mov.u32 	%r887, _ZN6thrust24THRUST_300001_SM_1000_NS8cuda_cub4core6detail5shmemE;
	add.s32 	%r888, %r887, %r886;
	mov.b32 	%r889, %f62;
	st.shared.v2.u32 	[%r888], {%r162, %r889};
$L__BB29_171:
	not.pred 	%p231, %p3;
	@%p231 bra 	$L__BB29_173;
	shl.b32 	%r890, %r212, 3;
	mov.u32 	%r891, _ZN6thrust24THRUST_300001_SM_1000_NS8cuda_cub4core6detail5shmemE;
	add.s32 	%r892, %r891, %r890;
	mov.b32 	%r893, %f63;
	st.shared.v2.u32 	[%r892], {%r163, %r893};
$L__BB29_173:
	not.pred 	%p232, %p4;
	@%p232 bra 	$L__BB29_175;
	shl.b32 	%r894, %r213, 3;
	mov.u32 	%r895, _ZN6thrust24THRUST_300001_SM_1000_NS8cuda_cub4core6detail5shmemE;
	add.s32 	%r896, %r895, %r894;
	mov.b32 	%r897, %f64;
	st.shared.v2.u32 	[%r896], {%r164, %r897};
$L__BB29_175:
	not.pred 	%p233, %p5;
	@%p233 bra 	$L__BB29_177;
	shl.b32 	%r898, %r214, 3;
	mov.u32 	%r899, _ZN6thrust24THRUST_300001_SM_1000_NS8cuda_cub4core6detail5shmemE;
	add.s32 	%r900, %r899, %r898;
	mov.b32 	%r901, %f65;
	st.shared.v2.u32 	[%r900], {%r165, %r901};
$L__BB29_177:
	not.pred 	%p234, %p6;
	@%p234 bra 	$L__BB29_179;
	shl.b32 	%r902, %r215, 3;
	mov.u32 	%r903, _ZN6thrust24THRUST_300001_SM_1000_NS8cuda_cub4core6detail5shmemE;
	add.s32 	%r904, %r903, %r902;
	mov.b32 	%r905, %f66;
	st.shared.v2.u32 	[%r904], {%r166, %r905};
$L__BB29_179:
	not.pred 	%p235, %p7;
	@%p235 bra 	$L__BB29_181;
	shl.b32 	%r906, %r216, 3;
	mov.u32 	%r907, _ZN6thrust24THRUST_300001_SM_1000_NS8cuda_cub4core6detail5shmemE;
	add.s32 	%r908, %r907, %r906;
	mov.b32 	%r909, %f67;
	st.shared.v2.u32 	[%r908], {%r167, %r909};
$L__BB29_181:
	not.pred 	%p236, %p8;
	@%p236 bra 	$L__BB29_183;
	shl.b32 	%r910, %r217, 3;
	mov.u32 	%r911, _ZN6thrust24THRUST_300001_SM_1000_NS8cuda_cub4core6detail5shmemE;
	add.s32 	%r912, %r911, %r910;
	mov.b32 	%r913, %f68;
	st.shared.v2.u32 	[%r912], {%r168, %r913};
$L__BB29_183:
	bar.sync 	0;
	setp.ge.u32 	%p237, %r128, %r1532;
	@%p237 bra 	$L__BB29_208;
	add.s32 	%r914, %r201, %r202;
	add.s32 	%r915, %r914, %r203;
	add.s32 	%r916, %r915, %r204;
	add.s32 	%r917, %r916, %r205;
	add.s32 	%r918, %r917, %r206;
	add.s32 	%r919, %r918, %r207;
	add.s32 	%r920, %r919, %r200;
	not.b32 	%r921, %r128;
	add.s32 	%r218, %r920, %r921;
	and.b32  	%r922, %r218, 768;
	setp.eq.s32 	%p238, %r922, 768;
	mov.u32 	%r1531, %r128;
	@%p238 bra 	$L__BB29_187;
	shr.u32 	%r923, %r218, 8;
	add.s32 	%r924, %r923, 1;
	and.b32  	%r925, %r924, 3;
	mul.wide.u32 	%rd159, %r128, 4;
	add.s64 	%rd287, %rd1, %rd159;
	shl.b32 	%r926, %r128, 3;
	mov.u32 	%r927, _ZN6thrust24THRUST_300001_SM_1000_NS8cuda_cub4core6detail5shmemE;
	add.s32 	%r928, %r926, %r927;
	add.s32 	%r1528, %r928, 4;
	neg.s32 	%r1527, %r925;
	shl.b32 	%r929, %r924, 8;
	and.b32  	%r930, %r929, 768;
	add.s32 	%r1531, %r128, %r930;
$L__BB29_186:
	.pragma "nounroll";
	ld.shared.f32 	%f296, [%r1528];
	st.global.f32 	[%rd287], %f296;
	add.s64 	%rd287, %rd287, 1024;
	add.s32 	%r1528, %r1528, 2048;
	add.s32 	%r1527, %r1527, 1;
	setp.ne.s32 	%p239, %r1527, 0;
	@%p239 bra 	$L__BB29_186;
$L__BB29_187:
	setp.lt.u32 	%p240, %r218, 768;
	@%p240 bra 	$L__BB29_208;
	mul.wide.u32 	%rd160, %r1531, 4;
	add.s64 	%rd161, %rd160, %rd1;
	add.s64 	%rd288, %rd161, 2048;
	shl.b32 	%r931, %r1531, 3;
	mov.u32 	%r932, _ZN6thrust24THRUST_300001_SM_1000_NS8cuda_cub4core6detail5shmemE;
	add.s32 	%r933, %r931, %r932;
	add.s32 	%r1530, %r933, 4100;
$L__BB29_189:
	ld.shared.f32 	%f297, [%r1530+-4096];
	st.global.f32 	[%rd288+-2048], %f297;
	ld.shared.f32 	%f298, [%r1530+-2048];
	st.global.f32 	[%rd288+-1024], %f298;
	ld.shared.f32 	%f299, [%r1530];
	st.global.f32 	[%rd288], %f299;
	ld.shared.f32 	%f300, [%r1530+2048];
	st.global.f32 	[%rd288+1024], %f300;
	add.s32 	%r1531, %r1531, 1024;
	add.s64 	%rd288, %rd288, 4096;
	add.s32 	%r1530, %r1530, 8192;
	setp.lt.s32 	%p241, %r1531, %r1532;
	@%p241 bra 	$L__BB29_189;
	bra.uni 	$L__BB29_208;
$L__BB29_190:
	setp.eq.s32 	%p219, %r194, 0;
	@%p219 bra 	$L__BB29_192;
	mul.wide.s32 	%rd141, %r209, 4;
	add.s64 	%rd142, %rd1, %rd141;
	st.global.f32 	[%rd142], %f60;
$L__BB29_192:
	not.pred 	%p220, %p1;
	@%p220 bra 	$L__BB29_194;
	mul.wide.s32 	%rd143, %r210, 4;
	add.s64 	%rd144, %rd1, %rd143;
	st.global.f32 	[%rd144], %f61;
$L__BB29_194:
	not.pred 	%p221, %p2;
	@%p221 bra 	$L__BB29_196;
	mul.wide.s32 	%rd145, %r211, 4;
	add.s64 	%rd146, %rd1, %rd145;
	st.global.f32 	[%rd146], %f62;
$L__BB29_196:
	not.pred 	%p222, %p3;
	@%p222 bra 	$L__BB29_198;
	mul.wide.s32 	%rd147, %r212, 4;
	add.s64 	%rd148, %rd1, %rd147;
	st.global.f32 	[%rd148], %f63;
$L__BB29_198:
	not.pred 	%p223, %p4;
	@%p223 bra 	$L__BB29_200;
	mul.wide.s32 	%rd149, %r213, 4;
	add.s64 	%rd150, %rd1, %rd149;
	st.global.f32 	[%rd150], %f64;
$L__BB29_200:
	not.pred 	%p224, %p5;
	@%p224 bra 	$L__BB29_202;
	mul.wide.s32 	%rd151, %r214, 4;
	add.s64 	%rd152, %rd1, %rd151;
	st.global.f32 	[%rd152], %f65;
$L__BB29_202:
	not.pred 	%p225, %p6;
	@%p225 bra 	$L__BB29_204;
	mul.wide.s32 	%rd153, %r215, 4;
	add.s64 	%rd154, %rd1, %rd153;
	st.global.f32 	[%rd154], %f66;
$L__BB29_204:
	not.pred 	%p226, %p7;
	@%p226 bra 	$L__BB29_206;
	mul.wide.s32 	%rd155, %r216, 4;
	add.s64 	%rd156, %rd1, %rd155;
	st.global.f32 	[%rd156], %f67;
$L__BB29_206:
	not.pred 	%p227, %p8;
	@%p227 bra 	$L__BB29_208;
	mul.wide.s32 	%rd157, %r217, 4;
	add.s64 	%rd158, %rd1, %rd157;
	st.global.f32 	[%rd158], %f68;
$L__BB29_208:
	setp.ne.s32 	%p242, %r128, 255;
	@%p242 bra 	$L__BB29_322;
	setp.ne.s32 	%p243, %r3, 2304;
	@%p243 bra 	$L__BB29_211;
	mul.wide.s32 	%rd162, %r1532, 4;
	add.s64 	%rd163, %rd1, %rd162;
	st.global.f32 	[%rd163], %f59;
	add.s32 	%r1532, %r1532, 1;
$L__BB29_211:
	ld.param.u64 	%rd283, [_ZN6thrust24THRUST_300001_SM_1000_NS8cuda_cub4core6detail13_kernel_agentINS1_15__reduce_by_key16ReduceByKeyAgentIPiPfNS0_16discard_iteratorINS0_11use_defaultEEES8_N4cuda3std3__48equal_toIiEENSE_4plusIfEES7_iEEJS7_S8_SB_S8_S7_N3cub18CUB_300001_SM_100024ReduceByKeyScanTileStateIfiLb1EEESG_SI_iiEEEvDpT0__param_4];
	cvta.to.global.u64 	%rd164, %rd283;
	st.global.u32 	[%rd164], %r1532;
	bra.uni 	$L__BB29_322;
$L__BB29_212:
	ld.param.u64 	%rd271, [_ZN6thrust24THRUST_300001_SM_1000_NS8cuda_cub4core6detail13_kernel_agentINS1_15__reduce_by_key16ReduceByKeyAgentIPiPfNS0_16discard_iteratorINS0_11use_defaultEEES8_N4cuda3std3__48equal_toIiEENSE_4plusIfEES7_iEEJS7_S8_SB_S8_S7_N3cub18CUB_300001_SM_100024ReduceByKeyScanTileStateIfiLb1EEESG_SI_iiEEEvDpT0__param_0];
	mul.wide.u32 	%rd46, %r2, 4;
	add.s64 	%rd45, %rd271, %rd46;
	// begin inline asm
	ld.global.nc.u32 %r1541, [%rd45];
	// end inline asm
	mov.u32 	%r235, %tid.x;
	and.b32  	%r352, %r235, 31;
	and.b32  	%r353, %r235, 992;
	mul.lo.s32 	%r354, %r353, 9;
	or.b32  	%r236, %r354, %r352;
	setp.ge.u32 	%p21, %r236, %r3;
	mov.u32 	%r1533, %r1541;
	@%p21 bra 	$L__BB29_214;
	ld.param.u64 	%rd272, [_ZN6thrust24THRUST_300001_SM_1000_NS8cuda_cub4core6detail13_kernel_agentINS1_15__reduce_by_key16ReduceByKeyAgentIPiPfNS0_16discard_iteratorINS0_11use_defaultEEES8_N4cuda3std3__48equal_toIiEENSE_4plusIfEES7_iEEJS7_S8_SB_S8_S7_N3cub18CUB_300001_SM_100024ReduceByKeyScanTileStateIfiLb1EEESG_SI_iiEEEvDpT0__param_0];
	add.s32 	%r356, %r236, %r2;
	mul.wide.u32 	%rd48, %r356, 4;
	add.s64 	%rd47, %rd272, %rd48;
	// begin inline asm
	ld.global.nc.u32 %r1533, [%rd47];
	// end inline asm
$L__BB29_214:
	add.s32 	%r239, %r236, 32;
	setp.ge.u32 	%p22, %r239, %r3;
	shl.b32 	%r240, %r236, 2;
	cvt.u64.u32 	%rd49, %r240;
	add.s64 	%rd29, %rd45, %rd49;
	mov.u32 	%r1534, %r1541;
	@%p22 bra 	$L__BB29_216;
	add.s64 	%rd50, %rd29, 128;
	// begin inline asm
	ld.global.nc.u32 %r1534, [%rd50];
	// end inline asm
$L__BB29_216:
	add.s32 	%r243, %r236, 64;
	setp.ge.u32 	%p23, %r243, %r3;
	mov.u32 	%r1535, %r1541;
	@%p23 bra 	$L__BB29_218;
	add.s64 	%rd51, %rd29, 256;
	// begin inline asm
	ld.global.nc.u32 %r1535, [%rd51];
	// end inline asm
$L__BB29_218:
	add.s32 	%r246, %r236, 96;
	setp.ge.u32 	%p24, %r246, %r3;
	mov.u32 	%r1536, %r1541;
	@%p24 bra 	$L__BB29_220;
	add.s64 	%rd52, %rd29, 384;
	// begin inline asm
	ld.global.nc.u32 %r1536, [%rd52];
	// end inline asm
$L__BB29_220:
	add.s32 	%r249, %r236, 128;
	setp.ge.u32 	%p25, %r249, %r3;
	mov.u32 	%r1537, %r1541;
	@%p25 bra 	$L__BB29_222;
	add.s64 	%rd53, %rd29, 512;
	// begin inline asm
	ld.global.nc.u32 %r1537, [%rd53];
	// end inline asm
$L__BB29_222:
	add.s32 	%r252, %r236, 160;
	setp.ge.u32 	%p26, %r252, %r3;
	mov.u32 	%r1538, %r1541;
	@%p26 bra 	$L__BB29_224;
	add.s64 	%rd54, %rd29, 640;
	// begin inline asm
	ld.global.nc.u32 %r1538, [%rd54];
	// end inline asm
$L__BB29_224:
	add.s32 	%r255, %r236, 192;
	setp.ge.u32 	%p27, %r255, %r3;
	mov.u32 	%r1539, %r1541;
	@%p27 bra 	$L__BB29_226;
	add.s64 	%rd55, %rd29, 768;
	// begin inline asm
	ld.global.nc.u32 %r1539, [%rd55];
	// end inline asm
$L__BB29_226:
	add.s32 	%r258, %r236, 224;
	setp.ge.u32 	%p28, %r258, %r3;
	mov.u32 	%r1540, %r1541;
	@%p28 bra 	$L__BB29_228;
	add.s64 	%rd56, %rd29, 896;
	// begin inline asm
	ld.global.nc.u32 %r1540, [%rd56];
	// end inline asm
$L__BB29_228:
	add.s32 	%r261, %r236, 256;
	setp.ge.u32 	%p29, %r261, %r3;
	@%p29 bra 	$L__BB29_230;
	add.s64 	%rd57, %rd29, 1024;
	// begin inline asm
	ld.global.nc.u32 %r1541, [%rd57];
	// end inline asm
$L__BB29_230:
	// begin inline asm
	mov.u32 %r365, %laneid;
	// end inline asm
	shr.u32 	%r265, %r235, 5;
	mad.lo.s32 	%r367, %r265, 288, %r365;
	shl.b32 	%r368, %r367, 2;
	mov.u32 	%r369, _ZN6thrust24THRUST_300001_SM_1000_NS8cuda_cub4core6detail5shmemE;
	add.s32 	%r266, %r369, %r368;
	st.shared.u32 	[%r266], %r1533;
	st.shared.u32 	[%r266+128], %r1534;
	st.shared.u32 	[%r266+256], %r1535;
	st.shared.u32 	[%r266+384], %r1536;
	st.shared.u32 	[%r266+512], %r1537;
	st.shared.u32 	[%r266+640], %r1538;
	st.shared.u32 	[%r266+768], %r1539;
	st.shared.u32 	[%r266+896], %r1540;
	st.shared.u32 	[%r266+1024], %r1541;
	bar.warp.sync 	-1;
	shl.b32 	%r370, %r365, 5;
	add.s32 	%r267, %r266, %r370;
	ld.shared.u32 	%r268, [%r267];
	ld.shared.u32 	%r269, [%r267+4];
	ld.shared.u32 	%r270, [%r267+8];
	ld.shared.u32 	%r271, [%r267+12];
	ld.shared.u32 	%r272, [%r267+16];
	ld.shared.u32 	%r273, [%r267+20];
	ld.shared.u32 	%r274, [%r267+24];
	ld.shared.u32 	%r275, [%r267+28];
	ld.shared.u32 	%r276, [%r267+32];
	setp.ne.s32 	%p30, %r235, 0;
	mov.b32 	%r1552, 0;
	@%p30 bra 	$L__BB29_232;
	add.s64 	%rd58, %rd45, -4;
	// begin inline asm
	ld.global.nc.u32 %r1552, [%rd58];
	// end inline asm
$L__BB29_232:
	ld.param.u64 	%rd277, [_ZN6thrust24THRUST_300001_SM_1000_NS8cuda_cub4core6detail13_kernel_agentINS1_15__reduce_by_key16ReduceByKeyAgentIPiPfNS0_16discard_iteratorINS0_11use_defaultEEES8_N4cuda3std3__48equal_toIiEENSE_4plusIfEES7_iEEJS7_S8_SB_S8_S7_N3cub18CUB_300001_SM_100024ReduceByKeyScanTileStateIfiLb1EEESG_SI_iiEEEvDpT0__param_1];
	setp.ge.u32 	%p31, %r236, %r3;
	bar.sync 	0;
	add.s64 	%rd59, %rd277, %rd46;
	// begin inline asm
	ld.global.nc.u32 %r1551, [%rd59];
	// end inline asm
	mov.u32 	%r1543, %r1551;
	@%p31 bra 	$L__BB29_234;
	ld.param.u64 	%rd278, [_ZN6thrust24THRUST_300001_SM_1000_NS8cuda_cub4core6detail13_kernel_agentINS1_15__reduce_by_key16ReduceByKeyAgentIPiPfNS0_16discard_iteratorINS0_11use_defaultEEES8_N4cuda3std3__48equal_toIiEENSE_4plusIfEES7_iEEJS7_S8_SB_S8_S7_N3cub18CUB_300001_SM_100024ReduceByKeyScanTileStateIfiLb1EEESG_SI_iiEEEvDpT0__param_1];
	add.s32 	%r374, %r236, %r2;
	mul.wide.u32 	%rd62, %r374, 4;
	add.s64 	%rd61, %rd278, %rd62;
	// begin inline asm
	ld.global.nc.u32 %r1543, [%rd61];
	// end inline asm
$L__BB29_234:
	cvt.u64.u32 	%rd63, %r240;
	setp.ge.u32 	%p32, %r239, %r3;
	add.s64 	%rd31, %rd59, %rd63;
	mov.u32 	%r1544, %r1551;
	@%p32 bra 	$L__BB29_236;
	add.s64 	%rd64, %rd31, 128;
	// begin inline asm
	ld.global.nc.u32 %r1544, [%rd64];
	// end inline asm
$L__BB29_236:
	setp.ge.u32 	%p33, %r243, %r3;
	mov.u32 	%r1545, %r1551;
	@%p33 bra 	$L__BB29_238;
	add.s64 	%rd65, %rd31, 256;
	// begin inline asm
	ld.global.nc.u32 %r1545, [%rd65];
	// end inline asm
$L__BB29_238:
	setp.ge.u32 	%p34, %r246, %r3;
	mov.u32 	%r1546, %r1551;
	@%p34 bra 	$L__BB29_240;
	add.s64 	%rd66, %rd31, 384;
	// begin inline asm
	ld.global.nc.u32 %r1546, [%rd66];
	// end inline asm
$L__BB29_240:
	setp.ge.u32 	%p35, %r249, %r3;
	mov.u32 	%r1547, %r1551;
	@%p35 bra 	$L__BB29_242;
	add.s64 	%rd67, %rd31, 512;
	// begin inline asm
	ld.global.nc.u32 %r1547, [%rd67];
	// end inline asm
$L__BB29_242:
	setp.ge.u32 	%p36, %r252, %r3;
	mov.u32 	%r1548, %r1551;
	@%p36 bra 	$L__BB29_244;
	add.s64 	%rd68, %rd31, 640;
	// begin inline asm
	ld.global.nc.u32 %r1548, [%rd68];
	// end inline asm
$L__BB29_244:
	setp.ge.u32 	%p37, %r255, %r3;
	mov.u32 	%r1549, %r1551;
	@%p37 bra 	$L__BB29_246;
	add.s64 	%rd69, %rd31, 768;
	// begin inline asm
	ld.global.nc.u32 %r1549, [%rd69];
	// end inline asm
$L__BB29_246:
	mov.u32 	%r1550, %r1551;
	@%p28 bra 	$L__BB29_248;
	add.s64 	%rd70, %rd31, 896;
	// begin inline asm
	ld.global.nc.u32 %r1550, [%rd70];
	// end inline asm
$L__BB29_248:
	@%p29 bra 	$L__BB29_250;
	add.s64 	%rd71, %rd31, 1024;
	// begin inline asm
	ld.global.nc.u32 %r1551, [%rd71];
	// end inline asm
$L__BB29_250:
	setp.eq.s32 	%p40, %r235, 0;
	st.shared.u32 	[%r266], %r1543;
	st.shared.u32 	[%r266+128], %r1544;
	st.shared.u32 	[%r266+256], %r1545;
	st.shared.u32 	[%r266+384], %r1546;
	st.shared.u32 	[%r266+512], %r1547;
	st.shared.u32 	[%r266+640], %r1548;
	st.shared.u32 	[%r266+768], %r1549;
	st.shared.u32 	[%r266+896], %r1550;
	st.shared.u32 	[%r266+1024], %r1551;
	bar.warp.sync 	-1;
	ld.shared.f32 	%f69, [%r267];
	ld.shared.f32 	%f70, [%r267+4];
	ld.shared.f32 	%f71, [%r267+8];
	ld.shared.f32 	%f72, [%r267+12];
	ld.shared.f32 	%f73, [%r267+16];
	ld.shared.f32 	%f74, [%r267+20];
	ld.shared.f32 	%f75, [%r267+24];
	ld.shared.f32 	%f76, [%r267+28];
	ld.shared.f32 	%f77, [%r267+32];
	bar.sync 	0;
	shl.b32 	%r383, %r235, 2;
	add.s32 	%r385, %r369, %r383;
	add.s32 	%r298, %r385, 1148;
	st.shared.u32 	[%r385+1148], %r276;
	bar.sync 	0;
	@%p40 bra 	$L__BB29_252;
	ld.shared.u32 	%r1552, [%r298+-4];
$L__BB29_252:
	setp.ne.s32 	%p41, %r1552, %r268;
	setp.ne.s32 	%p42, %r268, %r269;
	setp.ne.s32 	%p43, %r269, %r270;
	setp.ne.s32 	%p44, %r270, %r271;
	setp.ne.s32 	%p45, %r271, %r272;
	setp.ne.s32 	%p46, %r272, %r273;
	setp.ne.s32 	%p47, %r273, %r274;
	setp.ne.s32 	%p48, %r274, %r275;
	setp.ne.s32 	%p49, %r275, %r276;
	mul.lo.s32 	%r446, %r235, 9;
	setp.eq.s32 	%p50, %r446, %r3;
	or.pred  	%p9, %p50, %p41;
	selp.u32 	%r447, 1, 0, %p9;
	add.s32 	%r448, %r446, 1;
	setp.eq.s32 	%p51, %r448, %r3;
	or.pred  	%p10, %p51, %p42;
	selp.u32 	%r449, 1, 0, %p10;
	add.s32 	%r450, %r446, 2;
	setp.eq.s32 	%p52, %r450, %r3;
	or.pred  	%p11, %p52, %p43;
	selp.u32 	%r451, 1, 0, %p11;
	add.s32 	%r452, %r446, 3;
	setp.eq.s32 	%p53, %r452, %r3;
	or.pred  	%p12, %p53, %p44;
	selp.u32 	%r453, 1, 0, %p12;
	add.s32 	%r454, %r446, 4;
	setp.eq.s32 	%p54, %r454, %r3;
	or.pred  	%p13, %p54, %p45;
	selp.u32 	%r455, 1, 0, %p13;
	add.s32 	%r456, %r446, 5;
	setp.eq.s32 	%p55, %r456, %r3;
	or.pred  	%p14, %p55, %p46;
	selp.u32 	%r457, 1, 0, %p14;
	add.s32 	%r458, %r446, 6;
	setp.eq.s32 	%p56, %r458, %r3;
	or.pred  	%p15, %p56, %p47;
	selp.u32 	%r459, 1, 0, %p15;
	add.s32 	%r460, %r446, 7;
	setp.eq.s32 	%p57, %r460, %r3;
	or.pred  	%p16, %p57, %p48;
	selp.u32 	%r461, 1, 0, %p16;
	add.s32 	%r462, %r446, 8;
	setp.eq.s32 	%p58, %r462, %r3;
	or.pred  	%p17, %p58, %p49;
	selp.u32 	%r463, 1, 0, %p17;
	add.s32 	%r464, %r449, %r447;
	add.f32 	%f98, %f69, %f70;
	selp.f32 	%f99, %f70, %f98, %p10;
	add.s32 	%r465, %r464, %r451;
	add.f32 	%f100, %f99, %f71;
	selp.f32 	%f101, %f71, %f100, %p11;
	add.s32 	%r466, %r465, %r453;
	add.f32 	%f102, %f101, %f72;
	selp.f32 	%f103, %f72, %f102, %p12;
	add.s32 	%r467, %r466, %r455;
	add.f32 	%f104, %f103, %f73;
	selp.f32 	%f105, %f73, %f104, %p13;
	add.s32 	%r468, %r467, %r457;
	add.f32 	%f106, %f105, %f74;
	selp.f32 	%f107, %f74, %f106, %p14;
	add.s32 	%r469, %r468, %r459;
	add.f32 	%f108, %f107, %f75;
	selp.f32 	%f109, %f75, %f108, %p15;
	add.s32 	%r470, %r469, %r461;
	add.f32 	%f110, %f109, %f76;
	selp.f32 	%f111, %f76, %f110, %p16;
	add.s32 	%r387, %r470, %r463;
	add.f32 	%f112, %f111, %f77;
	selp.f32 	%f113, %f77, %f112, %p17;
	mov.b32 	%r443, 1;
	mov.b32 	%r444, 0;
	mov.b32 	%r445, -1;
	// begin inline asm
	shfl.sync.up.b32 %r386, %r387, %r443, %r444, %r445;
	// end inline asm
	mov.b32 	%r392, %f113;
	// begin inline asm
	shfl.sync.up.b32 %r391, %r392, %r443, %r444, %r445;
	// end inline asm
	mov.b32 	%f114, %r391;
	setp.eq.s32 	%p59, %r387, 0;
	add.f32 	%f115, %f113, %f114;
	selp.f32 	%f116, %f115, %f113, %p59;
	setp.lt.s32 	%p60, %r365, 1;
	selp.b32 	%r471, 0, %r386, %p60;
	add.s32 	%r397, %r471, %r387;
	selp.f32 	%f117, %f113, %f116, %p60;
	mov.b32 	%r403, 2;
	// begin inline asm
	shfl.sync.up.b32 %r396, %r397, %r403, %r444, %r445;
	// end inline asm
	mov.b32 	%r402, %f117;
	// begin inline asm
	shfl.sync.up.b32 %r401, %r402, %r403, %r444, %r445;
	// end inline asm
	mov.b32 	%f118, %r401;
	setp.eq.s32 	%p61, %r397, 0;
	add.f32 	%f119, %f117, %f118;
	selp.f32 	%f120, %f119, %f117, %p61;
	setp.lt.s32 	%p62, %r365, 2;
	selp.b32 	%r472, 0, %r396, %p62;
	add.s32 	%r407, %r472, %r397;
	selp.f32 	%f121, %f117, %f120, %p62;
	mov.b32 	%r413, 4;
	// begin inline asm
	shfl.sync.up.b32 %r406, %r407, %r413, %r444, %r445;
	// end inline asm
	mov.b32 	%r412, %f121;
	// begin inline asm
	shfl.sync.up.b32 %r411, %r412, %r413, %r444, %r445;
	// end inline asm
	mov.b32 	%f122, %r411;
	setp.eq.s32 	%p63, %r407, 0;
	add.f32 	%f123, %f121, %f122;
	selp.f32 	%f124, %f123, %f121, %p63;
	setp.lt.s32 	%p64, %r365, 4;
	selp.b32 	%r473, 0, %r406, %p64;
	add.s32 	%r417, %r473, %r407;
	selp.f32 	%f125, %f121, %f124, %p64;
	mov.b32 	%r423, 8;
	// begin inline asm
	shfl.sync.up.b32 %r416, %r417, %r423, %r444, %r445;
	// end inline asm
	mov.b32 	%r422, %f125;
	// begin inline asm
	shfl.sync.up.b32 %r421, %r422, %r423, %r444, %r445;
	// end inline asm
	mov.b32 	%f126, %r421;
	setp.eq.s32 	%p65, %r417, 0;
	add.f32 	%f127, %f125, %f126;
	selp.f32 	%f128, %f127, %f125, %p65;
	setp.lt.s32 	%p66, %r365, 8;
	selp.b32 	%r474, 0, %r416, %p66;
	add.s32 	%r427, %r474, %r417;
	selp.f32 	%f129, %f125, %f128, %p66;
	mov.b32 	%r433, 16;
	// begin inline asm
	shfl.sync.up.b32 %r426, %r427, %r433, %r444, %r445;
	// end inline asm
	mov.b32 	%r432, %f129;
	// begin inline asm
	shfl.sync.up.b32 %r431, %r432, %r433, %r444, %r445;
	// end inline asm
	mov.b32 	%f130, %r431;
	setp.eq.s32 	%p67, %r427, 0;
	add.f32 	%f131, %f129, %f130;
	selp.f32 	%f78, %f131, %f129, %p67;
	setp.lt.s32 	%p68, %r365, 16;
	selp.b32 	%r475, 0, %r426, %p68;
	add.s32 	%r437, %r475, %r427;
	selp.f32 	%f132, %f129, %f78, %p68;
	// begin inline asm
	shfl.sync.up.b32 %r1555, %r437, %r443, %r444, %r445;
	// end inline asm
	mov.b32 	%r442, %f132;
	// begin inline asm
	shfl.sync.up.b32 %r441, %r442, %r443, %r444, %r445;
	// end inline asm
	mov.b32 	%f508, %r441;
	setp.ne.s32 	%p69, %r365, 31;
	@%p69 bra 	$L__BB29_254;
	shl.b32 	%r476, %r265, 3;
	mov.u32 	%r477, _ZN6thrust24THRUST_300001_SM_1000_NS8cuda_cub4core6detail5shmemE;
	add.s32 	%r478, %r477, %r476;
	mov.b32 	%r479, %f78;
	st.shared.v2.u32 	[%r478], {%r437, %r479};
$L__BB29_254:
	bar.sync 	0;
	ld.shared.v4.u32 	{%r480, %r481, %r482, %r483}, [_ZN6thrust24THRUST_300001_SM_1000_NS8cuda_cub4core6detail5shmemE];
	mov.b32 	%f133, %r483;
	mov.b32 	%f134, %r481;
	add.s32 	%r484, %r482, %r480;
	setp.eq.s32 	%p70, %r482, 0;
	add.f32 	%f135, %f134, %f133;
	selp.f32 	%f136, %f135, %f133, %p70;
	setp.eq.s32 	%p71, %r265, 2;
	selp.b32 	%r485, %r484, %r480, %p71;
	selp.f32 	%f137, %f136, %f134, %p71;
	ld.shared.v4.u32 	{%r486, %r487, %r488, %r489}, [_ZN6thrust24THRUST_300001_SM_1000_NS8cuda_cub4core6detail5shmemE+16];
	mov.b32 	%f138, %r489;
	mov.b32 	%f139, %r487;
	add.s32 	%r490, %r486, %r484;
	setp.eq.s32 	%p72, %r486, 0;
	add.f32 	%f140, %f136, %f139;
	selp.f32 	%f141, %f140, %f139, %p72;
	setp.eq.s32 	%p73, %r265, 3;
	selp.b32 	%r491, %r490, %r485, %p73;
	selp.f32 	%f142, %f141, %f137, %p73;
	add.s32 	%r492, %r488, %r490;
	setp.eq.s32 	%p74, %r488, 0;
	add.f32 	%f143, %f141, %f138;
	selp.f32 	%f144, %f143, %f138, %p74;
	setp.eq.s32 	%p75, %r265, 4;
	selp.b32 	%r493, %r492, %r491, %p75;
	selp.f32 	%f145, %f144, %f142, %p75;
	ld.shared.v4.u32 	{%r494, %r495, %r496, %r497}, [_ZN6thrust24THRUST_300001_SM_1000_NS8cuda_cub4core6detail5shmemE+32];
	mov.b32 	%f146, %r497;
	mov.b32 	%f147, %r495;
	add.s32 	%r498, %r494, %r492;
	setp.eq.s32 	%p76, %r494, 0;
	add.f32 	%f148, %f144, %f147;
	selp.f32 	%f149, %f148, %f147, %p76;
	setp.eq.s32 	%p77, %r265, 5;
	selp.b32 	%r499, %r498, %r493, %p77;
	selp.f32 	%f150, %f149, %f145, %p77;
	add.s32 	%r500, %r496, %r498;
	setp.eq.s32 	%p78, %r496, 0;
	add.f32 	%f151, %f149, %f146;
	selp.f32 	%f152, %f151, %f146, %p78;
	setp.eq.s32 	%p79, %r265, 6;
	selp.b32 	%r501, %r500, %r499, %p79;
	selp.f32 	%f153, %f152, %f150, %p79;
	ld.shared.v4.u32 	{%r502, %r503, %r504, %r505}, [_ZN6thrust24THRUST_300001_SM_1000_NS8cuda_cub4core6detail5shmemE+48];
	mov.b32 	%f154, %r505;
	mov.b32 	%f155, %r503;
	add.s32 	%r506, %r502, %r500;
	setp.eq.s32 	%p80, %r502, 0;
	add.f32 	%f156, %f152, %f155;
	selp.f32 	%f157, %f156, %f155, %p80;
	setp.eq.s32 	%p81, %r265, 7;
	selp.b32 	%r303, %r506, %r501, %p81;
	selp.f32 	%f80, %f157, %f153, %p81;
	add.s32 	%r304, %r504, %r506;
	setp.eq.s32 	%p82, %r504, 0;
	add.f32 	%f158, %f157, %f154;
	selp.f32 	%f81, %f158, %f154, %p82;
	setp.lt.u32 	%p83, %r235, 32;
	@%p83 bra 	$L__BB29_256;
	setp.eq.s32 	%p84, %r1555, 0;
	add.f32 	%f159, %f80, %f508;
	selp.f32 	%f160, %f159, %f508, %p84;
	setp.eq.s32 	%p85, %r365, 0;
	selp.b32 	%r507, 0, %r1555, %p85;
	add.s32 	%r1555, %r303, %r507;
	selp.f32 	%f508, %f80, %f160, %p85;
	bra.uni 	$L__BB29_272;
$L__BB29_256:
	setp.ne.s32 	%p86, %r235, 0;
	mul.wide.u32 	%rd72, %r1, 16;
	add.s64 	%rd32, %rd2, %rd72;
	@%p86 bra 	$L__BB29_258;
	st.shared.u32 	[_ZN6thrust24THRUST_300001_SM_1000_NS8cuda_cub4core6detail5shmemE+116], %r304;
	st.shared.f32 	[_ZN6thrust24THRUST_300001_SM_1000_NS8cuda_cub4core6detail5shmemE+120], %f81;
	add.s64 	%rd73, %rd32, 512;
	mov.b32 	%r508, %f81;
	mov.b64 	%rd74, {%r304, %r508};
	mov.b64 	%rd75, 100;
	// begin inline asm
	st.relaxed.gpu.v2.u64 [%rd73], {%rd74, %rd75};
	// end inline asm
$L__BB29_258:
	mov.u32 	%r509, %nctaid.x;
	setp.gt.u32 	%p87, %r509, 499;
	@%p87 bra 	$L__BB29_260;
	membar.cta;
	bra.uni 	$L__BB29_261;
$L__BB29_260:
	mov.b32 	%r510, 450;
	// begin inline asm
	nanosleep.u32 %r510;
	// end inline asm
$L__BB29_261:
	mul.wide.u32 	%rd76, %r235, 16;
	xor.b64  	%rd77, %rd76, -16;
	add.s64 	%rd78, %rd32, %rd77;
	add.s64 	%rd33, %rd78, 512;
$L__BB29_262:
	// begin inline asm
	ld.relaxed.gpu.v2.u64 {%rd79, %rd289}, [%rd33];
	// end inline asm
	setp.eq.s64 	%p88, %rd289, 99;
	mov.b32 	%r511, -1;
	vote.sync.any.pred 	%p89, %p88, %r511;
	@%p89 bra 	$L__BB29_262;
	mov.b64 	{%r564, %r520}, %rd79;
	mov.b32 	%f161, %r520;
	cvt.u32.u64 	%r515, %rd79;
	setp.eq.s64 	%p90, %rd289, 101;
	mov.b32 	%r563, -1;
	vote.sync.ballot.b32 	%r565, %p90, %r563;
	// begin inline asm
	mov.u32 %r513, %lanemask_ge;
	// end inline asm
	and.b32  	%r566, %r565, %r513;
	or.b32  	%r567, %r566, -2147483648;
	add.s32 	%r568, %r567, -1;
	not.b32 	%r569, %r567;
	and.b32  	%r570, %r569, %r568;
	popc.b32 	%r517, %r570;
	mov.b32 	%r521, 1;
	// begin inline asm
	shfl.sync.down.b32 %r514, %r515, %r521, %r517, %r563;
	// end inline asm
	// begin inline asm
	shfl.sync.down.b32 %r519, %r520, %r521, %r517, %r563;
	// end inline asm
	mov.b32 	%f162, %r519;
	setp.lt.s32 	%p92, %r365, %r517;
	setp.eq.s32 	%p93, %r515, 0;
	add.f32 	%f163, %f161, %f162;
	selp.b32 	%r571, %r514, 0, %p92;
	add.s32 	%r525, %r571, %r515;
	selp.f32 	%f164, %f163, %f161, %p93;
	selp.f32 	%f165, %f164, %f161, %p92;
	mov.b32 	%r531, 2;
	// begin inline asm
	shfl.sync.down.b32 %r524, %r525, %r531, %r517, %r563;
	// end inline asm
	mov.b32 	%r530, %f165;
	// begin inline asm
	shfl.sync.down.b32 %r529, %r530, %r531, %r517, %r563;
	// end inline asm
	mov.b32 	%f166, %r529;
	add.s32 	%r572, %r365, 2;
	setp.gt.s32 	%p94, %r572, %r517;
	setp.eq.s32 	%p95, %r525, 0;
	add.f32 	%f167, %f165, %f166;
	selp.f32 	%f168, %f167, %f165, %p95;
	selp.b32 	%r573, 0, %r524, %p94;
	add.s32 	%r535, %r525, %r573;
	selp.f32 	%f169, %f165, %f168, %p94;
	mov.b32 	%r541, 4;
	// begin inline asm
	shfl.sync.down.b32 %r534, %r535, %r541, %r517, %r563;
	// end inline asm
	mov.b32 	%r540, %f169;
	// begin inline asm
	shfl.sync.down.b32 %r539, %r540, %r541, %r517, %r563;
	// end inline asm
	mov.b32 	%f170, %r539;
	add.s32 	%r574, %r365, 4;
	setp.gt.s32 	%p96, %r574, %r517;
	setp.eq.s32 	%p97, %r535, 0;
	add.f32 	%f171, %f169, %f170;
	selp.f32 	%f172, %f171, %f169, %p97;
	selp.b32 	%r575, 0, %r534, %p96;
	add.s32 	%r545, %r535, %r575;
	selp.f32 	%f173, %f169, %f172, %p96;
	mov.b32 	%r551, 8;
	// begin inline asm
	shfl.sync.down.b32 %r544, %r545, %r551, %r517, %r563;
	// end inline asm
	mov.b32 	%r550, %f173;
	// begin inline asm
	shfl.sync.down.b32 %r549, %r550, %r551, %r517, %r563;
	// end inline asm
	mov.b32 	%f174, %r549;
	add.s32 	%r576, %r365, 8;
	setp.gt.s32 	%p98, %r576, %r517;
	setp.eq.s32 	%p99, %r545, 0;
	add.f32 	%f175, %f173, %f174;
	selp.f32 	%f176, %f175, %f173, %p99;
	selp.b32 	%r577, 0, %r544, %p98;
	add.s32 	%r555, %r545, %r577;
	selp.f32 	%f177, %f173, %f176, %p98;
	mov.b32 	%r561, 16;
	// begin inline asm
	shfl.sync.down.b32 %r554, %r555, %r561, %r517, %r563;
	// end inline asm
	mov.b32 	%r560, %f177;
	// begin inline asm
	shfl.sync.down.b32 %r559, %r560, %r561, %r517, %r563;
	// end inline asm
	mov.b32 	%f178, %r559;
	add.s32 	%r307, %r365, 16;
	setp.gt.s32 	%p100, %r307, %r517;
	setp.eq.s32 	%p101, %r555, 0;
	add.f32 	%f179, %f177, %f178;
	selp.f32 	%f180, %f179, %f177, %p101;
	selp.b32 	%r578, 0, %r554, %p100;
	add.s32 	%r1553, %r578, %r555;
	selp.f32 	%f507, %f177, %f180, %p100;
	not.b32 	%r579, %r235;
	add.s32 	%r1554, %r1, %r579;
	add.s64 	%rd36, %rd2, 512;
$L__BB29_264:
	setp.ne.s64 	%p102, %rd289, 101;
	mov.b32 	%r580, -1;
	vote.sync.all.pred 	%p103, %p102, %r580;
	not.pred 	%p104, %p103;
	@%p104 bra 	$L__BB29_268;
	mul.wide.s32 	%rd113, %r1554, 16;
	add.s64 	%rd114, %rd36, %rd113;
	add.s64 	%rd112, %rd114, -512;
$L__BB29_266:
	// begin inline asm
	ld.relaxed.gpu.v2.u64 {%rd110, %rd289}, [%rd112];
	// end inline asm
	setp.eq.s64 	%p136, %rd289, 99;
	mov.b32 	%r656, -1;
	vote.sync.any.pred 	%p137, %p136, %r656;
	@%p137 bra 	$L__BB29_266;
	mov.b64 	{%r708, %r664}, %rd110;
	mov.b32 	%f198, %r664;
	cvt.u32.u64 	%r659, %rd110;
	setp.eq.s64 	%p138, %rd289, 101;
	mov.b32 	%r707, -1;
	vote.sync.ballot.b32 	%r709, %p138, %r707;
	and.b32  	%r710, %r709, %r513;
	or.b32  	%r711, %r710, -2147483648;
	add.s32 	%r712, %r711, -1;
	not.b32 	%r713, %r711;
	and.b32  	%r714, %r713, %r712;
	popc.b32 	%r661, %r714;
	mov.b32 	%r665, 1;
	// begin inline asm
	shfl.sync.down.b32 %r658, %r659, %r665, %r661, %r707;
	// end inline asm
	// begin inline asm
	shfl.sync.down.b32 %r663, %r664, %r665, %r661, %r707;
	// end inline asm
	mov.b32 	%f199, %r663;
	setp.lt.s32 	%p140, %r365, %r661;
	setp.eq.s32 	%p141, %r659, 0;
	add.f32 	%f200, %f198, %f199;
	selp.b32 	%r715, %r658, 0, %p140;
	add.s32 	%r669, %r715, %r659;
	selp.f32 	%f201, %f200, %f198, %p141;
	selp.f32 	%f202, %f201, %f198, %p140;
	mov.b32 	%r675, 2;
	// begin inline asm
	shfl.sync.down.b32 %r668, %r669, %r675, %r661, %r707;
	// end inline asm
	mov.b32 	%r674, %f202;
	// begin inline asm
	shfl.sync.down.b32 %r673, %r674, %r675, %r661, %r707;
	// end inline asm
	mov.b32 	%f203, %r673;
	add.s32 	%r716, %r365, 2;
	setp.gt.s32 	%p142, %r716, %r661;
	setp.eq.s32 	%p143, %r669, 0;
	add.f32 	%f204, %f202, %f203;
	selp.f32 	%f205, %f204, %f202, %p143;
	selp.b32 	%r717, 0, %r668, %p142;
	add.s32 	%r679, %r669, %r717;
	selp.f32 	%f206, %f202, %f205, %p142;
	mov.b32 	%r685, 4;
	// begin inline asm
	shfl.sync.down.b32 %r678, %r679, %r685, %r661, %r707;
	// end inline asm
	mov.b32 	%r684, %f206;
	// begin inline asm
	shfl.sync.down.b32 %r683, %r684, %r685, %r661, %r707;
	// end inline asm
	mov.b32 	%f207, %r683;
	add.s32 	%r718, %r365, 4;
	setp.gt.s32 	%p144, %r718, %r661;
	setp.eq.s32 	%p145, %r679, 0;
	add.f32 	%f208, %f206, %f207;
	selp.f32 	%f209, %f208, %f206, %p145;
	selp.b32 	%r719, 0, %r678, %p144;
	add.s32 	%r689, %r679, %r719;
	selp.f32 	%f210, %f206, %f209, %p144;
	mov.b32 	%r695, 8;
	// begin inline asm
	shfl.sync.down.b32 %r688, %r689, %r695, %r661, %r707;
	// end inline asm
	mov.b32 	%r694, %f210;
	// begin inline asm
	shfl.sync.down.b32 %r693, %r694, %r695, %r661, %r707;
	// end inline asm
	mov.b32 	%f211, %r693;
	add.s32 	%r720, %r365, 8;
	setp.gt.s32 	%p146, %r720, %r661;
	setp.eq.s32 	%p147, %r689, 0;
	add.f32 	%f212, %f210, %f211;
	selp.f32 	%f213, %f212, %f210, %p147;
	selp.b32 	%r721, 0, %r688, %p146;
	add.s32 	%r699, %r689, %r721;
	selp.f32 	%f214, %f210, %f213, %p146;
	mov.b32 	%r705, 16;
	// begin inline asm
	shfl.sync.down.b32 %r698, %r699, %r705, %r661, %r707;
	// end inline asm
	mov.b32 	%r704, %f214;
	// begin inline asm
	shfl.sync.down.b32 %r703, %r704, %r705, %r661, %r707;
	// end inline asm
	mov.b32 	%f215, %r703;
	setp.gt.s32 	%p148, %r307, %r661;
	setp.eq.s32 	%p149, %r699, 0;
	add.f32 	%f216, %f214, %f215;
	selp.f32 	%f217, %f216, %f214, %p149;
	selp.b32 	%r722, 0, %r698, %p148;
	selp.f32 	%f218, %f214, %f217, %p148;
	add.s32 	%r723, %r722, %r1553;
	add.s32 	%r312, %r723, %r699;
	setp.eq.s32 	%p150, %r1553, 0;
	add.f32 	%f219, %f507, %f218;
	selp.f32 	%f507, %f219, %f507, %p150;
	add.s32 	%r1554, %r1554, -32;
	mov.u32 	%r1553, %r312;
	bra.uni 	$L__BB29_264;
$L__BB29_268:
	setp.ne.s32 	%p105, %r235, 0;
	@%p105 bra 	$L__BB29_270;
	add.s32 	%r582, %r1553, %r304;
	setp.eq.s32 	%p106, %r304, 0;
	add.f32 	%f181, %f81, %f507;
	selp.f32 	%f182, %f181, %f81, %p106;
	add.s64 	%rd82, %rd32, 512;
	mov.b32 	%r583, %f182;
	mov.b64 	%rd83, {%r582, %r583};
	mov.b64 	%rd84, 101;
	// begin inline asm
	st.relaxed.gpu.v2.u64 [%rd82], {%rd83, %rd84};
	// end inline asm
	st.shared.u32 	[_ZN6thrust24THRUST_300001_SM_1000_NS8cuda_cub4core6detail5shmemE+100], %r1553;
	mov.b32 	%r584, %f507;
	st.shared.v2.u32 	[_ZN6thrust24THRUST_300001_SM_1000_NS8cuda_cub4core6detail5shmemE+104], {%r584, %r582};
	st.shared.f32 	[_ZN6thrust24THRUST_300001_SM_1000_NS8cuda_cub4core6detail5shmemE+112], %f182;
$L__BB29_270:
	setp.ne.s32 	%p107, %r365, 0;
	@%p107 bra 	$L__BB29_272;
	mov.b32 	%r585, %f507;
	st.shared.v2.u32 	[_ZN6thrust24THRUST_300001_SM_1000_NS8cuda_cub4core6detail5shmemE+72], {%r1553, %r585};
	mov.u32 	%r1555, %r1553;
	mov.f32 	%f508, %f507;
$L__BB29_272:
	setp.eq.s32 	%p108, %r235, 0;
	bar.sync 	0;
	@%p108 bra 	$L__BB29_274;
	ld.shared.v2.u32 	{%r586, %r587}, [_ZN6thrust24THRUST_300001_SM_1000_NS8cuda_cub4core6detail5shmemE+72];
	mov.b32 	%f183, %r587;
	add.s32 	%r315, %r586, %r1555;
	setp.eq.s32 	%p109, %r1555, 0;
	add.f32 	%f184, %f508, %f183;
	selp.f32 	%f508, %f184, %f508, %p109;
	mov.u32 	%r1555, %r315;
$L__BB29_274:
	selp.u32 	%r588, 1, 0, %p9;
	add.s32 	%r317, %r1555, %r588;
	add.f32 	%f185, %f508, %f69;
	selp.f32 	%f89, %f69, %f185, %p9;
	selp.u32 	%r589, 1, 0, %p10;
	add.s32 	%r590, %r589, %r588;
	add.s32 	%r318, %r590, %r1555;
	add.f32 	%f186, %f89, %f70;
	selp.f32 	%f90, %f70, %f186, %p10;
	selp.u32 	%r591, 1, 0, %p11;
	add.s32 	%r319, %r318, %r591;
	add.f32 	%f187, %f90, %f71;
	selp.f32 	%f91, %f71, %f187, %p11;
	selp.u32 	%r592, 1, 0, %p12;
	add.s32 	%r320, %r319, %r592;
	add.f32 	%f188, %f91, %f72;
	selp.f32 	%f92, %f72, %f188, %p12;
	selp.u32 	%r593, 1, 0, %p13;
	add.s32 	%r321, %r320, %r593;
	add.f32 	%f189, %f92, %f73;
	selp.f32 	%f93, %f73, %f189, %p13;
	selp.u32 	%r594, 1, 0, %p14;
	add.s32 	%r322, %r321, %r594;
	add.f32 	%f190, %f93, %f74;
	selp.f32 	%f94, %f74, %f190, %p14;
	selp.u32 	%r595, 1, 0, %p15;
	add.s32 	%r323, %r322, %r595;
	add.f32 	%f191, %f94, %f75;
	selp.f32 	%f95, %f75, %f191, %p15;
	selp.u32 	%r596, 1, 0, %p16;
	add.s32 	%r324, %r323, %r596;
	add.f32 	%f192, %f95, %f76;
	selp.f32 	%f96, %f76, %f192, %p16;
	ld.shared.v2.u32 	{%r597, %r325}, [_ZN6thrust24THRUST_300001_SM_1000_NS8cuda_cub4core6detail5shmemE+112];
	mov.b32 	%f97, %r597;
	ld.shared.u32 	%r1564, [_ZN6thrust24THRUST_300001_SM_1000_NS8cuda_cub4core6detail5shmemE+108];
	ld.shared.u32 	%r327, [_ZN6thrust24THRUST_300001_SM_1000_NS8cuda_cub4core6detail5shmemE+100];
	setp.lt.s32 	%p110, %r325, 257;
	@%p110 bra 	$L__BB29_300;
	bar.sync 	0;
	not.pred 	%p120, %p9;
	@%p120 bra 	$L__BB29_277;
	sub.s32 	%r598, %r1555, %r327;
	shl.b32 	%r599, %r598, 3;
	mov.u32 	%r600, _ZN6thrust24THRUST_300001_SM_1000_NS8cuda_cub4core6detail5shmemE;
	add.s32 	%r601, %r600, %r599;
	mov.b32 	%r602, %f508;
	st.shared.v2.u32 	[%r601], {%r1552, %r602};
$L__BB29_277:
	not.pred 	%p121, %p10;
	@%p121 bra 	$L__BB29_279;
	sub.s32 	%r603, %r317, %r327;
	shl.b32 	%r604, %r603, 3;
	mov.u32 	%r605, _ZN6thrust24THRUST_300001_SM_1000_NS8cuda_cub4core6detail5shmemE;
	add.s32 	%r606, %r605, %r604;
	mov.b32 	%r607, %f89;
	st.shared.v2.u32 	[%r606], {%r268, %r607};
$L__BB29_279:
	not.pred 	%p122, %p11;
	@%p122 bra 	$L__BB29_281;
	sub.s32 	%r608, %r318, %r327;
	shl.b32 	%r609, %r608, 3;
	mov.u32 	%r610, _ZN6thrust24THRUST_300001_SM_1000_NS8cuda_cub4core6detail5shmemE;
	add.s32 	%r611, %r610, %r609;
	mov.b32 	%r612, %f90;
	st.shared.v2.u32 	[%r611], {%r269, %r612};
$L__BB29_281:
	not.pred 	%p123, %p12;
	@%p123 bra 	$L__BB29_283;
	sub.s32 	%r613, %r319, %r327;
	shl.b32 	%r614, %r613, 3;
	mov.u32 	%r615, _ZN6thrust24THRUST_300001_SM_1000_NS8cuda_cub4core6detail5shmemE;
	add.s32 	%r616, %r615, %r614;
	mov.b32 	%r617, %f91;
	st.shared.v2.u32 	[%r616], {%r270, %r617};
$L__BB29_283:
	not.pred 	%p124, %p13;
	@%p124 bra 	$L__BB29_285;
	sub.s32 	%r618, %r320, %r327;
	shl.b32 	%r619, %r618, 3;
	mov.u32 	%r620, _ZN6thrust24THRUST_300001_SM_1000_NS8cuda_cub4core6detail5shmemE;
	add.s32 	%r621, %r620, %r619;
	mov.b32 	%r622, %f92;
	st.shared.v2.u32 	[%r621], {%r271, %r622};
$L__BB29_285:
	not.pred 	%p125, %p14;
	@%p125 bra 	$L__BB29_287;
	sub.s32 	%r623, %r321, %r327;
	shl.b32 	%r624, %r623, 3;
	mov.u32 	%r625, _ZN6thrust24THRUST_300001_SM_1000_NS8cuda_cub4core6detail5shmemE;
	add.s32 	%r626, %r625, %r624;
	mov.b32 	%r627, %f93;
	st.shared.v2.u32 	[%r626], {%r272, %r627};
$L__BB29_287:
	not.pred 	%p126, %p15;
	@%p126 bra 	$L__BB29_289;
	sub.s32 	%r628, %r322, %r327;
	shl.b32 	%r629, %r628, 3;
	mov.u32 	%r630, _ZN6thrust24THRUST_300001_SM_1000_NS8cuda_cub4core6detail5shmemE;
	add.s32 	%r631, %r630, %r629;
	mov.b32 	%r632, %f94;
	st.shared.v2.u32 	[%r631], {%r273, %r632};
$L__BB29_289:
	not.pred 	%p127, %p16;
	@%p127 bra 	$L__BB29_291;
	sub.s32 	%r633, %r323, %r327;
	shl.b32 	%r634, %r633, 3;
	mov.u32 	%r635, _ZN6thrust24THRUST_300001_SM_1000_NS8cuda_cub4core6detail5shmemE;
	add.s32 	%r636, %r635, %r634;
	mov.b32 	%r637, %f95;
	st.shared.v2.u32 	[%r636], {%r274, %r637};
$L__BB29_291:
	not.pred 	%p128, %p17;
	@%p128 bra 	$L__BB29_293;
	sub.s32 	%r638, %r324, %r327;
	shl.b32 	%r639, %r638, 3;
	mov.u32 	%r640, _ZN6thrust24THRUST_300001_SM_1000_NS8cuda_cub4core6detail5shmemE;
	add.s32 	%r641, %r640, %r639;
	mov.b32 	%r642, %f96;
	st.shared.v2.u32 	[%r641], {%r275, %r642};
$L__BB29_293:
	bar.sync 	0;
	setp.ge.s32 	%p129, %r235, %r325;
	@%p129 bra 	$L__BB29_318;
	not.b32 	%r643, %r235;
	add.s32 	%r328, %r325, %r643;
	and.b32  	%r644, %r328, 768;
	setp.eq.s32 	%p130, %r644, 768;
	mov.u32 	%r1563, %r235;
	@%p130 bra 	$L__BB29_297;
	shr.u32 	%r645, %r328, 8;
	add.s32 	%r646, %r645, 1;
	and.b32  	%r647, %r646, 3;
	shl.b32 	%r648, %r235, 3;
	mov.u32 	%r649, _ZN6thrust24THRUST_300001_SM_1000_NS8cuda_cub4core6detail5shmemE;
	add.s32 	%r650, %r648, %r649;
	add.s32 	%r1559, %r650, 4;
	add.s32 	%r1558, %r235, %r327;
	neg.s32 	%r1557, %r647;
	shl.b32 	%r651, %r646, 8;
	and.b32  	%r652, %r651, 768;
	add.s32 	%r1563, %r235, %r652;
$L__BB29_296:
	.pragma "nounroll";
	mul.wide.s32 	%rd103, %r1558, 4;
	add.s64 	%rd104, %rd1, %rd103;
	ld.shared.f32 	%f193, [%r1559];
	st.global.f32 	[%rd104], %f193;
	add.s32 	%r1559, %r1559, 2048;
	add.s32 	%r1558, %r1558, 256;
	add.s32 	%r1557, %r1557, 1;
	setp.ne.s32 	%p131, %r1557, 0;
	@%p131 bra 	$L__BB29_296;
$L__BB29_297:
	setp.lt.u32 	%p132, %r328, 768;
	@%p132 bra 	$L__BB29_318;
	add.s64 	%rd40, %rd1, 2048;
	add.s32 	%r1562, %r1563, %r327;
	shl.b32 	%r653, %r1563, 3;
	mov.u32 	%r654, _ZN6thrust24THRUST_300001_SM_1000_NS8cuda_cub4core6detail5shmemE;
	add.s32 	%r655, %r653, %r654;
	add.s32 	%r1561, %r655, 4100;
$L__BB29_299:
	mul.wide.s32 	%rd105, %r1562, 4;
	add.s64 	%rd106, %rd40, %rd105;
	ld.shared.f32 	%f194, [%r1561+-4096];
	st.global.f32 	[%rd106+-2048], %f194;
	ld.shared.f32 	%f195, [%r1561+-2048];
	st.global.f32 	[%rd106+-1024], %f195;
	ld.shared.f32 	%f196, [%r1561];
	st.global.f32 	[%rd106], %f196;
	ld.shared.f32 	%f197, [%r1561+2048];
	st.global.f32 	[%rd106+1024], %f197;
	add.s32 	%r1563, %r1563, 1024;
	add.s32 	%r1562, %r1562, 1024;
	add.s32 	%r1561, %r1561, 8192;
	setp.lt.s32 	%p133, %r1563, %r325;
	@%p133 bra 	$L__BB29_299;
	bra.uni 	$L__BB29_318;
$L__BB29_300:
	not.pred 	%p111, %p9;
	@%p111 bra 	$L__BB29_302;
	mul.wide.s32 	%rd85, %r1555, 4;
	add.s64 	%rd86, %rd1, %rd85;
	st.global.f32 	[%rd86], %f508;
$L__BB29_302:
	not.pred 	%p112, %p10;
	@%p112 bra 	$L__BB29_304;
	mul.wide.s32 	%rd87, %r317, 4;
	add.s64 	%rd88, %rd1, %rd87;
	st.global.f32 	[%rd88], %f89;
$L__BB29_304:
	not.pred 	%p113, %p11;
	@%p113 bra 	$L__BB29_306;
	mul.wide.s32 	%rd89, %r318, 4;
	add.s64 	%rd90, %rd1, %rd89;
	st.global.f32 	[%rd90], %f90;
$L__BB29_306:
	not.pred 	%p114, %p12;
	@%p114 bra 	$L__BB29_308;
	mul.wide.s32 	%rd91, %r319, 4;
	add.s64 	%rd92, %rd1, %rd91;
	st.global.f32 	[%rd92], %f91;
$L__BB29_308:
	not.pred 	%p115, %p13;
	@%p115 bra 	$L__BB29_310;
	mul.wide.s32 	%rd93, %r320, 4;
	add.s64 	%rd94, %rd1, %rd93;
	st.global.f32 	[%rd94], %f92;
$L__BB29_310:
	not.pred 	%p116, %p14;
	@%p116 bra 	$L__BB29_312;
	mul.wide.s32 	%rd95, %r321, 4;
	add.s64 	%rd96, %rd1, %rd95;
	st.global.f32 	[%rd96], %f93;
$L__BB29_312:
	not.pred 	%p117, %p15;
	@%p117 bra 	$L__BB29_314;
	mul.wide.s32 	%rd97, %r322, 4;
	add.s64 	%rd98, %rd1, %rd97;
	st.global.f32 	[%rd98], %f94;
$L__BB29_314:
	not.pred 	%p118, %p16;
	@%p118 bra 	$L__BB29_316;
	mul.wide.s32 	%rd99, %r323, 4;
	add.s64 	%rd100, %rd1, %rd99;
	st.global.f32 	[%rd100], %f95;
$L__BB29_316:
	not.pred 	%p119, %p17;
	@%p119 bra 	$L__BB29_318;
	mul.wide.s32 	%rd101, %r324, 4;
	add.s64 	%rd102, %rd1, %rd101;
	st.global.f32 	[%rd102], %f96;
$L__BB29_318:
	setp.ne.s32 	%p134, %r235, 255;
	@%p134 bra 	$L__BB29_322;
	setp.ne.s32 	%p135, %r3, 2304;
	@%p135 bra 	$L__BB29_321;
	mul.wide.s32 	%rd107, %r1564, 4;
	add.s64 	%rd108, %rd1, %rd107;
	st.global.f32 	[%rd108], %f97;
	add.s32 	%r1564, %r1564, 1;
$L__BB29_321:
	ld.param.u64 	%rd282, [_ZN6thrust24THRUST_300001_SM_1000_NS8cuda_cub4core6detail13_kernel_agentINS1_15__reduce_by_key16ReduceByKeyAgentIPiPfNS0_16discard_iteratorINS0_11use_defaultEEES8_N4cuda3std3__48equal_toIiEENSE_4plusIfEES7_iEEJS7_S8_SB_S8_S7_N3cub18CUB_300001_SM_100024ReduceByKeyScanTileStateIfiLb1EEESG_SI_iiEEEvDpT0__param_4];
	cvta.to.global.u64 	%rd109, %rd282;
	st.global.u32 	[%rd109], %r1564;
$L__BB29_322:
	ret;

}
	// .globl	_ZN6thrust24THRUST_300001_SM_1000_NS8cuda_cub4core6detail13_kernel_agentINS1_15__reduce_by_key9InitAgentIN3cub18CUB_300001_SM_100024ReduceByKeyScanTileStateIflLb1EEElPlEEJSA_lSB_EEEvDpT0_
.visible .entry _ZN6thrust24THRUST_300001_SM_1000_NS8cuda_cub4core6detail13_kernel_agentINS1_15__reduce_by_key9InitAgentIN3cub18CUB_300001_SM_100024ReduceByKeyScanTileStateIflLb1EEElPlEEJSA_lSB_EEEvDpT0_(
	.param .align 8 .b8 _ZN6thrust24THRUST_300001_SM_1000_NS8cuda_cub4core6detail13_kernel_agentINS1_15__reduce_by_key9InitAgentIN3cub18CUB_300001_SM_100024ReduceByKeyScanTileStateIflLb1EEElPlEEJSA_lSB_EEEvDpT0__param_0[8],
	.param .u64 _ZN6thrust24THRUST_300001_SM_1000_NS8cuda_cub4core6detail13_kernel_agentINS1_15__reduce_by_key9InitAgentIN3cub18CUB_300001_SM_100024ReduceByKeyScanTileStateIflLb1EEElPlEEJSA_lSB_EEEvDpT0__param_1,
	.param .u64 .ptr .align 1 _ZN6thrust24THRUST_300001_SM_1000_NS8cuda_cub4core6detail13_kernel_agentINS1_15__reduce_by_key9InitAgentIN3cub18CUB_300001_SM_100024ReduceByKeyScanTileStateIflLb1EEElPlEEJSA_lSB_EEEvDpT0__param_2
)
.maxntid 128
{
	.reg .pred 	%p<6>;
	.reg .b32 	%r<16>;
	.reg .b64 	%rd<12>;

	ld.param.u64 	%rd3, [_ZN6thrust24THRUST_300001_SM_1000_NS8cuda_cub4core6detail13_kernel_agentINS1_15__reduce_by_key9InitAgentIN3cub18CUB_300001_SM_100024ReduceByKeyScanTileStateIflLb1EEElPlEEJSA_lSB_EEEvDpT0__param_0];
	ld.param.u32 	%r8, [_ZN6thrust24THRUST_300001_SM_1000_NS8cuda_cub4core6detail13_kernel_agentINS1_15__reduce_by_key9InitAgentIN3cub18CUB_300001_SM_100024ReduceByKeyScanTileStateIflLb1EEElPlEEJSA_lSB_EEEvDpT0__param_1];
	ld.param.u64 	%rd2, [_ZN6thrust24THRUST_300001_SM_1000_NS8cuda_cub4core6detail13_kernel_agentINS1_15__reduce_by_key9InitAgentIN3cub18CUB_300001_SM_100024ReduceByKeyScanTileStateIflLb1EEElPlEEJSA_lSB_EEEvDpT0__param_2];
	cvta.to.global.u64 	%rd1, %rd3;
	mov.u32 	%r1, %ctaid.x;
	mov.u32 	%r9, %ntid.x;
	mov.u32 	%r2, %tid.x;
	mad.lo.s32 	%r3, %r1, %r9, %r2;
	setp.ge.s32 	%p1, %r3, %r8;
	@%p1 bra 	$L__BB30_2;
	mul.wide.s32 	%rd4, %r3, 16;
	add.s64 	%rd5, %rd1, %rd4;
	mov.b64 	%rd6, 0;
	mov.b64 	%rd7, 425201762304;
	st.global.v2.u64 	[%rd5+512], {%rd7, %rd6};
$L__BB30_2:
	mov.b32 	%r15, 0;
	setp.ne.s32 	%p2, %r1, 0;
	setp.gt.u32 	%p3, %r2, 31;
	or.pred  	%p4, %p2, %p3;
	@%p4 bra 	$L__BB30_4;
	mul.wide.u32 	%rd8, %r2, 16;
	add.s64 	%rd9, %rd1, %rd8;
	st.global.v4.u32 	[%rd9], {%r15, %r15, %r15, %r15};
$L__BB30_4:
	or.b32  	%r14, %r1, %r2;
	setp.ne.s32 	%p5, %r14, 0;
	@%p5 bra 	$L__BB30_6;
	cvta.to.global.u64 	%rd10, %rd2;
	mov.b64 	%rd11, 0;
	st.global.u64 	[%rd10], %rd11;
$L__BB30_6:
	ret;

}
	// .globl	_ZN6thrust24THRUST_300001_SM_1000_NS8cuda_cub4core6detail13_kernel_agentINS1_15__reduce_by_key16ReduceByKeyAgentIPiPfNS0_16discard_iteratorINS0_11use_defaultEEES8_N4cuda3std3__48equal_toIiEENSE_4plusIfEEPllEEJS7_S8_SB_S8_SJ_N3cub18CUB_300001_SM_100024ReduceByKeyScanTileStateIflLb1EEESG_SI_llEEEvDpT0_
.visible .entry _ZN6thrust24THRUST_300001_SM_1000_NS8cuda_cub4core6detail13_kernel_agentINS1_15__reduce_by_key16ReduceByKeyAgentIPiPfNS0_16discard_iteratorINS0_11use_defaultEEES8_N4cuda3std3__48equal_toIiEENSE_4plusIfEEPllEEJS7_S8_SB_S8_SJ_N3cub18CUB_300001_SM_100024ReduceByKeyScanTileStateIflLb1EEESG_SI_llEEEvDpT0_(
	.param .u64 .ptr .align 1 _ZN6thrust24THRUST_300001_SM_1000_NS8cuda_cub4core6detail13_kernel_agentINS1_15__reduce_by_key16ReduceByKeyAgentIPiPfNS0_16discard_iteratorINS0_11use_defaultEEES8_N4cuda3std3__48equal_toIiEENSE_4plusIfEEPllEEJS7_S8_SB_S8_SJ_N3cub18CUB_300001_SM_100024ReduceByKeyScanTileStateIflLb1EEESG_SI_llEEEvDpT0__param_0,
	.param .u64 .ptr .align 1 _ZN6thrust24THRUST_300001_SM_1000_NS8cuda_cub4core6detail13_kernel_agentINS1_15__reduce_by_key16ReduceByKeyAgentIPiPfNS0_16discard_iteratorINS0_11use_defaultEEES8_N4cuda3std3__48equal_toIiEENSE_4plusIfEEPllEEJS7_S8_SB_S8_SJ_N3cub18CUB_300001_SM_100024ReduceByKeyScanTileStateIflLb1EEESG_SI_llEEEvDpT0__param_1,
	.param .align 8 .b8 _ZN6thrust24THRUST_300001_SM_1000_NS8cuda_cub4core6detail13_kernel_agentINS1_15__reduce_by_key16ReduceByKeyAgentIPiPfNS0_16discard_iteratorINS0_11use_defaultEEES8_N4cuda3std3__48equal_toIiEENSE_4plusIfEEPllEEJS7_S8_SB_S8_SJ_N3cub18CUB_300001_SM_100024ReduceByKeyScanTileStateIflLb1EEESG_SI_llEEEvDpT0__param_2[16],
	.param .u64 .ptr .align 1 _ZN6thrust24THRUST_300001_SM_1000_NS8cuda_cub4core6detail13_kernel_agentINS1_15__reduce_by_key16ReduceByKeyAgentIPiPfNS0_16discard_iteratorINS0_11use_defaultEEES8_N4cuda3std3__48equal_toIiEENSE_4plusIfEEPllEEJS7_S8_SB_S8_SJ_N3cub18CUB_300001_SM_100024ReduceByKeyScanTileStateIflLb1EEESG_SI_llEEEvDpT0__param_3,
	.param .u64 .ptr .align 1 _ZN6thrust24THRUST_300001_SM_1000_NS8cuda_cub4core6detail13_kernel_agentINS1_15__reduce_by_key16ReduceByKeyAgentIPiPfNS0_16discard_iteratorINS0_11use_defaultEEES8_N4cuda3std3__48equal_toIiEENSE_4plusIfEEPllEEJS7_S8_SB_S8_SJ_N3cub18CUB_300001_SM_100024ReduceByKeyScanTileStateIflLb1EEESG_SI_llEEEvDpT0__param_4,
	.param .align 8 .b8 _ZN6thrust24THRUST_300001_SM_1000_NS8cuda_cub4core6detail13_kernel_agentINS1_15__reduce_by_key16ReduceByKeyAgentIPiPfNS0_16discard_iteratorINS0_11use_defaultEEES8_N4cuda3std3__48equal_toIiEENSE_4plusIfEEPllEEJS7_S8_SB_S8_SJ_N3cub18CUB_300001_SM_100024ReduceByKeyScanTileStateIflLb1EEESG_SI_llEEEvDpT0__param_5[8],
	.param .align 1 .b8 _ZN6thrust24THRUST_300001_SM_1000_NS8cuda_cub4core6detail13_kernel_agentINS1_15__reduce_by_key16ReduceByKeyAgentIPiPfNS0_16discard_iteratorINS0_11use_defaultEEES8_N4cuda3std3__48equal_toIiEENSE_4plusIfEEPllEEJS7_S8_SB_S8_SJ_N3cub18CUB_300001_SM_100024ReduceByKeyScanTileStateIflLb1EEESG_SI_llEEEvDpT0__param_6[1],
	.param .align 1 .b8 _ZN6thrust24THRUST_300001_SM_1000_NS8cuda_cub4core6detail13_kernel_agentINS1_15__reduce_by_key16ReduceByKeyAgentIPiPfNS0_16discard_iteratorINS0_11use_defaultEEES8_N4cuda3std3__48equal_toIiEENSE_4plusIfEEPllEEJS7_S8_SB_S8_SJ_N3cub18CUB_300001_SM_100024ReduceByKeyScanTileStateIflLb1EEESG_SI_llEEEvDpT0__param_7[1],
	.param .u64 _ZN6thrust24THRUST_300001_SM_1000_NS8cuda_cub4core6detail13_kernel_agentINS1_15__reduce_by_key16ReduceByKeyAgentIPiPfNS0_16discard_iteratorINS0_11use_defaultEEES8_N4cuda3std3__48equal_toIiEENSE_4plusIfEEPllEEJS7_S8_SB_S8_SJ_N3cub18CUB_300001_SM_100024ReduceByKeyScanTileStateIflLb1EEESG_SI_llEEEvDpT0__param_8,
	.param .u64 _ZN6thrust24THRUST_300001_SM_1000_NS8cuda_cub4core6detail13_kernel_agentINS1_15__reduce_by_key16ReduceByKeyAgentIPiPfNS0_16discard_iteratorINS0_11use_defaultEEES8_N4cuda3std3__48equal_toIiEENSE_4plusIfEEPllEEJS7_S8_SB_S8_SJ_N3cub18CUB_300001_SM_100024ReduceByKeyScanTileStateIflLb1EEESG_SI_llEEEvDpT0__param_9
)
.maxntid 256
{
	.reg .pred 	%p<425>;
	.reg .b32 	%r<1670>;
	.reg .b32 	%f<530>;
	.reg .b64 	%rd<760>;

	ld.param.u64 	%rd209, [_ZN6thrust24THRUST_300001_SM_1000_NS8cuda_cub4core6detail13_kernel_agentINS1_15__reduce_by_key16ReduceByKeyAgentIPiPfNS0_16discard_iteratorINS0_11use_defaultEEES8_N4cuda3std3__48equal_toIiEENSE_4plusIfEEPllEEJS7_S8_SB_S8_SJ_N3cub18CUB_300001_SM_100024ReduceByKeyScanTileStateIflLb1EEESG_SI_llEEEvDpT0__param_0];
	ld.param.u64 	%rd3, [_ZN6thrust24THRUST_300001_SM_1000_NS8cuda_cub4core6detail13_kernel_agentINS1_15__reduce_by_key16ReduceByKeyAgentIPiPfNS0_16discard_iteratorINS0_11use_defaultEEES8_N4cuda3std3__48equal_toIiEENSE_4plusIfEEPllEEJS7_S8_SB_S8_SJ_N3cub18CUB_300001_SM_100024ReduceByKeyScanTileStateIflLb1EEESG_SI_llEEEvDpT0__param_5];
	ld.param.u64 	%rd210, [_ZN6thrust24THRUST_300001_SM_1000_NS8cuda_cub4core6detail13_kernel_agentINS1_15__reduce_by_key16ReduceByKeyAgentIPiPfNS0_16discard_iteratorINS0_11use_defaultEEES8_N4cuda3std3__48equal_toIiEENSE_4plusIfEEPllEEJS7_S8_SB_S8_SJ_N3cub18CUB_300001_SM_100024ReduceByKeyScanTileStateIflLb1EEESG_SI_llEEEvDpT0__param_1];
	ld.param.u64 	%rd213, [_ZN6thrust24THRUST_300001_SM_1000_NS8cuda_cub4core6detail13_kernel_agentINS1_15__reduce_by_key16ReduceByKeyAgentIPiPfNS0_16discard_iteratorINS0_11use_defaultEEES8_N4cuda3std3__48equal_toIiEENSE_4plusIfEEPllEEJS7_S8_SB_S8_SJ_N3cub18CUB_300001_SM_100024ReduceByKeyScanTileStateIflLb1EEESG_SI_llEEEvDpT0__param_3];
	ld.param.u64 	%rd211, [_ZN6thrust24THRUST_300001_SM_1000_NS8cuda_cub4core6detail13_kernel_agentINS1_15__reduce_by_key16ReduceByKeyAgentIPiPfNS0_16discard_iteratorINS0_11use_defaultEEES8_N4cuda3std3__48equal_toIiEENSE_4plusIfEEPllEEJS7_S8_SB_S8_SJ_N3cub18CUB_300001_SM_100024ReduceByKeyScanTileStateIflLb1EEESG_SI_llEEEvDpT0__param_4];
	ld.param.u64 	%rd212, [_ZN6thrust24THRUST_300001_SM_1000_NS8cuda_cub4core6detail13_kernel_agentINS1_15__reduce_by_key16ReduceByKeyAgentIPiPfNS0_16discard_iteratorINS0_11use_defaultEEES8_N4cuda3std3__48equal_toIiEENSE_4plusIfEEPllEEJS7_S8_SB_S8_SJ_N3cub18CUB_300001_SM_100024ReduceByKeyScanTileStateIflLb1EEESG_SI_llEEEvDpT0__param_8];
	cvta.to.global.u64 	%rd1, %rd211;
	cvta.to.global.u64 	%rd2, %rd213;
	mov.u32 	%r1, %ctaid.x;
	mul.wide.u32 	%rd4, %r1, 2304;
	sub.s64 	%rd5, %rd212, %rd4;
	setp.lt.s64 	%p18, %rd5, 2305;
	@%p18 bra 	$L__BB31_142;
	setp.ne.s32 	%p244, %r1, 0;
	@%p244 bra 	$L__BB31_52;
	mov.u32 	%r2, %tid.x;
	and.b32  	%r1431, %r2, 31;
	and.b32  	%r1432, %r2, 992;
	mul.lo.s32 	%r1433, %r1432, 9;
	or.b32  	%r1434, %r1433, %r1431;
	cvt.u64.u32 	%rd632, %r1434;
	add.s64 	%rd633, %rd4, %rd632;
	shl.b64 	%rd634, %rd633, 2;
	add.s64 	%rd613, %rd209, %rd634;
	// begin inline asm
	ld.global.nc.u32 %r1411, [%rd613];
	// end inline asm
	add.s64 	%rd614, %rd613, 128;
	// begin inline asm
	ld.global.nc.u32 %r1412, [%rd614];
	// end inline asm
	add.s64 	%rd615, %rd613, 256;
	// begin inline asm
	ld.global.nc.u32 %r1413, [%rd615];
	// end inline asm
	add.s64 	%rd616, %rd613, 384;
	// begin inline asm
	ld.global.nc.u32 %r1414, [%rd616];
	// end inline asm
	add.s64 	%rd617, %rd613, 512;
	// begin inline asm
	ld.global.nc.u32 %r1415, [%rd617];
	// end inline asm
	add.s64 	%rd618, %rd613, 640;
	// begin inline asm
	ld.global.nc.u32 %r1416, [%rd618];
	// end inline asm
	add.s64 	%rd619, %rd613, 768;
	// begin inline asm
	ld.global.nc.u32 %r1417, [%rd619];
	// end inline asm
	add.s64 	%rd620, %rd613, 896;
	// begin inline asm
	ld.global.nc.u32 %r1418, [%rd620];
	// end inline asm
	add.s64 	%rd621, %rd613, 1024;
	// begin inline asm
	ld.global.nc.u32 %r1419, [%rd621];
	// end inline asm
	// begin inline asm
	mov.u32 %r1420, %laneid;
	// end inline asm
	shr.u32 	%r4, %r2, 5;
	mad.lo.s32 	%r1435, %r4, 288, %r1420;
	shl.b32 	%r1436, %r1435, 2;
	mov.u32 	%r1437, _ZN6thrust24THRUST_300001_SM_1000_NS8cuda_cub4core6detail5shmemE;
	add.s32 	%r1438, %r1437, %r1436;
	st.shared.u32 	[%r1438], %r1411;
	st.shared.u32 	[%r1438+128], %r1412;
	st.shared.u32 	[%r1438+256], %r1413;
	st.shared.u32 	[%r1438+384], %r1414;
	st.shared.u32 	[%r1438+512], %r1415;
	st.shared.u32 	[%r1438+640], %r1416;
	st.shared.u32 	[%r1438+768], %r1417;
	st.shared.u32 	[%r1438+896], %r1418;
	st.shared.u32 	[%r1438+1024], %r1419;
	bar.warp.sync 	-1;
	shl.b32 	%r1439, %r1420, 5;
	add.s32 	%r1440, %r1438, %r1439;
	ld.shared.u32 	%r5, [%r1440];
	ld.shared.u32 	%r6, [%r1440+4];
	ld.shared.u32 	%r7, [%r1440+8];
	ld.shared.u32 	%r8, [%r1440+12];
	ld.shared.u32 	%r9, [%r1440+16];
	ld.shared.u32 	%r10, [%r1440+20];
	ld.shared.u32 	%r11, [%r1440+24];
	ld.shared.u32 	%r12, [%r1440+28];
	ld.shared.u32 	%r13, [%r1440+32];
	bar.sync 	0;
	add.s64 	%rd622, %rd210, %rd634;
	// begin inline asm
	ld.global.nc.u32 %r1421, [%rd622];
	// end inline asm
	add.s64 	%rd623, %rd622, 128;
	// begin inline asm
	ld.global.nc.u32 %r1422, [%rd623];
	// end inline asm
	add.s64 	%rd624, %rd622, 256;
	// begin inline asm
	ld.global.nc.u32 %r1423, [%rd624];
	// end inline asm
	add.s64 	%rd625, %rd622, 384;
	// begin inline asm
	ld.global.nc.u32 %r1424, [%rd625];
	// end inline asm
	add.s64 	%rd626, %rd622, 512;
	// begin inline asm
	ld.global.nc.u32 %r1425, [%rd626];
	// end inline asm
	add.s64 	%rd627, %rd622, 640;
	// begin inline asm
	ld.global.nc.u32 %r1426, [%rd627];
	// end inline asm
	add.s64 	%rd628, %rd622, 768;
	// begin inline asm
	ld.global.nc.u32 %r1427, [%rd628];
	// end inline asm
	add.s64 	%rd629, %rd622, 896;
	// begin inline asm
	ld.global.nc.u32 %r1428, [%rd629];
	// end inline asm
	add.s64 	%rd630, %rd622, 1024;
	// begin inline asm
	ld.global.nc.u32 %r1429, [%rd630];
	// end inline asm
	st.shared.u32 	[%r1438], %r1421;
	st.shared.u32 	[%r1438+128], %r1422;
	st.shared.u32 	[%r1438+256], %r1423;
	st.shared.u32 	[%r1438+384], %r1424;
	st.shared.u32 	[%r1438+512], %r1425;
	st.shared.u32 	[%r1438+640], %r1426;
	st.shared.u32 	[%r1438+768], %r1427;
	st.shared.u32 	[%r1438+896], %r1428;
	st.shared.u32 	[%r1438+1024], %r1429;
	bar.warp.sync 	-1;
	ld.shared.f32 	%f1, [%r1440];
	ld.shared.f32 	%f2, [%r1440+4];
	ld.shared.f32 	%f3, [%r1440+8];
	ld.shared.f32 	%f4, [%r1440+12];
	ld.shared.f32 	%f5, [%r1440+16];
	ld.shared.f32 	%f6, [%r1440+20];
	ld.shared.f32 	%f7, [%r1440+24];
	ld.shared.f32 	%f8, [%r1440+28];
	ld.shared.f32 	%f9, [%r1440+32];
	bar.sync 	0;
	shl.b32 	%r1441, %r2, 2;
	add.s32 	%r1442, %r1437, %r1441;
	add.s32 	%r14, %r1442, 1240;
	st.shared.u32 	[%r1442+1240], %r13;
	bar.sync 	0;
	setp.eq.s32 	%p354, %r2, 0;
	mov.b64 	%rd714, 0;
	@%p354 bra 	$L__BB31_4;
	ld.shared.u32 	%r1620, [%r14+-4];
	setp.ne.s32 	%p355, %r1620, %r5;
	selp.u64 	%rd714, 1, 0, %p355;
$L__BB31_4:
	setp.ne.s32 	%p356, %r5, %r6;
	selp.u64 	%rd635, 1, 0, %p356;
	setp.ne.s32 	%p357, %r6, %r7;
	selp.u64 	%rd636, 1, 0, %p357;
	setp.ne.s32 	%p358, %r7, %r8;
	selp.u64 	%rd637, 1, 0, %p358;
	setp.ne.s32 	%p359, %r8, %r9;
	selp.u64 	%rd638, 1, 0, %p359;
	setp.ne.s32 	%p360, %r9, %r10;
	selp.u64 	%rd639, 1, 0, %p360;
	setp.ne.s32 	%p361, %r10, %r11;
	selp.u64 	%rd640, 1, 0, %p361;
	setp.ne.s32 	%p362, %r11, %r12;
	selp.u64 	%rd641, 1, 0, %p362;
	setp.ne.s32 	%p363, %r12, %r13;
	selp.u64 	%rd642, 1, 0, %p363;
	add.s64 	%rd8, %rd714, %rd635;
	add.f32 	%f423, %f1, %f2;
	selp.f32 	%f424, %f2, %f423, %p356;
	add.s64 	%rd9, %rd8, %rd636;
	add.f32 	%f425, %f424, %f3;
	selp.f32 	%f426, %f3, %f425, %p357;
	add.s64 	%rd10, %rd9, %rd637;
	add.f32 	%f427, %f426, %f4;
	selp.f32 	%f428, %f4, %f427, %p358;
	add.s64 	%rd11, %rd10, %rd638;
	add.f32 	%f429, %f428, %f5;
	selp.f32 	%f430, %f5, %f429, %p359;
	add.s64 	%rd12, %rd11, %rd639;
	add.f32 	%f431, %f430, %f6;
	selp.f32 	%f432, %f6, %f431, %p360;
	add.s64 	%rd13, %rd12, %rd640;
	add.f32 	%f433, %f432, %f7;
	selp.f32 	%f434, %f7, %f433, %p361;
	add.s64 	%rd14, %rd13, %rd641;
	add.f32 	%f435, %f434, %f8;
	selp.f32 	%f436, %f8, %f435, %p362;
	add.s64 	%rd643, %rd14, %rd642;
	mov.b64 	{%r1444, %r1449}, %rd643;
	add.f32 	%f437, %f436, %f9;
	selp.f32 	%f438, %f9, %f437, %p363;
	mov.b32 	%r1560, 1;
	mov.b32 	%r1561, 0;
	mov.b32 	%r1562, -1;
	// begin inline asm
	shfl.sync.up.b32 %r1443, %r1444, %r1560, %r1561, %r1562;
	// end inline asm
	// begin inline asm
	shfl.sync.up.b32 %r1448, %r1449, %r1560, %r1561, %r1562;
	// end inline asm
	mov.b64 	%rd644, {%r1443, %r1448};
	mov.b32 	%r1454, %f438;
	// begin inline asm
	shfl.sync.up.b32 %r1453, %r1454, %r1560, %r1561, %r1562;
	// end inline asm
	mov.b32 	%f439, %r1453;
	// begin inline asm
	shfl.sync.up.b32 %r1458, %r1459, %r1560, %r1561, %r1562;
	// end inline asm
	setp.eq.s64 	%p364, %rd643, 0;
	add.f32 	%f440, %f438, %f439;
	selp.f32 	%f441, %f440, %f438, %p364;
	setp.lt.s32 	%p365, %r1420, 1;
	selp.f32 	%f442, %f438, %f441, %p365;
	selp.b64 	%rd645, 0, %rd644, %p365;
	add.s64 	%rd646, %rd645, %rd643;
	mov.b64 	{%r1464, %r1469}, %rd646;
	mov.b32 	%r1480, 2;
	// begin inline asm
	shfl.sync.up.b32 %r1463, %r1464, %r1480, %r1561, %r1562;
	// end inline asm
	// begin inline asm
	shfl.sync.up.b32 %r1468, %r1469, %r1480, %r1561, %r1562;
	// end inline asm
	mov.b64 	%rd647, {%r1463, %r1468};
	mov.b32 	%r1474, %f442;
	// begin inline asm
	shfl.sync.up.b32 %r1473, %r1474, %r1480, %r1561, %r1562;
	// end inline asm
	mov.b32 	%f443, %r1473;
	// begin inline asm
	shfl.sync.up.b32 %r1478, %r1479, %r1480, %r1561, %r1562;
	// end inline asm
	setp.eq.s64 	%p366, %rd646, 0;
	add.f32 	%f444, %f442, %f443;
	selp.f32 	%f445, %f444, %f442, %p366;
	setp.lt.s32 	%p367, %r1420, 2;
	selp.f32 	%f446, %f442, %f445, %p367;
	selp.b64 	%rd648, 0, %rd647, %p367;
	add.s64 	%rd649, %rd648, %rd646;
	mov.b64 	{%r1484, %r1489}, %rd649;
	mov.b32 	%r1500, 4;
	// begin inline asm
	shfl.sync.up.b32 %r1483, %r1484, %r1500, %r1561, %r1562;
	// end inline asm
	// begin inline asm
	shfl.sync.up.b32 %r1488, %r1489, %r1500, %r1561, %r1562;
	// end inline asm
	mov.b64 	%rd650, {%r1483, %r1488};
	mov.b32 	%r1494, %f446;
	// begin inline asm
	shfl.sync.up.b32 %r1493, %r1494, %r1500, %r1561, %r1562;
	// end inline asm
	mov.b32 	%f447, %r1493;
	// begin inline asm
	shfl.sync.up.b32 %r1498, %r1499, %r1500, %r1561, %r1562;
	// end inline asm
	setp.eq.s64 	%p368, %rd649, 0;
	add.f32 	%f448, %f446, %f447;
	selp.f32 	%f449, %f448, %f446, %p368;
	setp.lt.s32 	%p369, %r1420, 4;
	selp.f32 	%f450, %f446, %f449, %p369;
	selp.b64 	%rd651, 0, %rd650, %p369;
	add.s64 	%rd652, %rd651, %rd649;
	mov.b64 	{%r1504, %r1509}, %rd652;
	mov.b32 	%r1520, 8;
	// begin inline asm
	shfl.sync.up.b32 %r1503, %r1504, %r1520, %r1561, %r1562;
	// end inline asm
	// begin inline asm
	shfl.sync.up.b32 %r1508, %r1509, %r1520, %r1561, %r1562;
	// end inline asm
	mov.b64 	%rd653, {%r1503, %r1508};
	mov.b32 	%r1514, %f450;
	// begin inline asm
	shfl.sync.up.b32 %r1513, %r1514, %r1520, %r1561, %r1562;
	// end inline asm
	mov.b32 	%f451, %r1513;
	// begin inline asm
	shfl.sync.up.b32 %r1518, %r1519, %r1520, %r1561, %r1562;
	// end inline asm
	setp.eq.s64 	%p370, %rd652, 0;
	add.f32 	%f452, %f450, %f451;
	selp.f32 	%f453, %f452, %f450, %p370;
	setp.lt.s32 	%p371, %r1420, 8;
	selp.f32 	%f454, %f450, %f453, %p371;
	selp.b64 	%rd654, 0, %rd653, %p371;
	add.s64 	%rd655, %rd654, %rd652;
	mov.b64 	{%r1524, %r1529}, %rd655;
	mov.b32 	%r1540, 16;
	// begin inline asm
	shfl.sync.up.b32 %r1523, %r1524, %r1540, %r1561, %r1562;
	// end inline asm
	// begin inline asm
	shfl.sync.up.b32 %r1528, %r1529, %r1540, %r1561, %r1562;
	// end inline asm
	mov.b64 	%rd656, {%r1523, %r1528};
	mov.b32 	%r1534, %f454;
	// begin inline asm
	shfl.sync.up.b32 %r1533, %r1534, %r1540, %r1561, %r1562;
	// end inline asm
	mov.b32 	%f455, %r1533;
	// begin inline asm
	shfl.sync.up.b32 %r1538, %r1539, %r1540, %r1561, %r1562;
	// end inline asm
	setp.eq.s64 	%p372, %rd655, 0;
	add.f32 	%f456, %f454, %f455;
	selp.f32 	%f10, %f456, %f454, %p372;
	setp.lt.s32 	%p373, %r1420, 16;
	selp.f32 	%f457, %f454, %f10, %p373;
	selp.b64 	%rd657, 0, %rd656, %p373;
	add.s64 	%rd15, %rd657, %rd655;
	mov.b64 	{%r1544, %r1549}, %rd15;
	// begin inline asm
	shfl.sync.up.b32 %r1543, %r1544, %r1560, %r1561, %r1562;
	// end inline asm
	// begin inline asm
	shfl.sync.up.b32 %r1548, %r1549, %r1560, %r1561, %r1562;
	// end inline asm
	mov.b32 	%r1554, %f457;
	// begin inline asm
	shfl.sync.up.b32 %r1553, %r1554, %r1560, %r1561, %r1562;
	// end inline asm
	// begin inline asm
	shfl.sync.up.b32 %r1558, %r1559, %r1560, %r1561, %r1562;
	// end inline asm
	setp.ne.s32 	%p374, %r1420, 31;
	@%p374 bra 	$L__BB31_6;
	shl.b32 	%r1563, %r4, 4;
	mov.u32 	%r1564, _ZN6thrust24THRUST_300001_SM_1000_NS8cuda_cub4core6detail5shmemE;
	add.s32 	%r1565, %r1564, %r1563;
	st.shared.u64 	[%r1565], %rd15;
	st.shared.f32 	[%r1565+8], %f10;
$L__BB31_6:
	mov.b64 	%rd658, {%r1543, %r1548};
	mov.b32 	%f458, %r1553;
	setp.ne.s32 	%p375, %r11, %r12;
	setp.ne.s32 	%p376, %r10, %r11;
	setp.ne.s32 	%p377, %r9, %r10;
	setp.ne.s32 	%p378, %r8, %r9;
	setp.ne.s32 	%p379, %r7, %r8;
	setp.ne.s32 	%p380, %r6, %r7;
	setp.ne.s32 	%p381, %r5, %r6;
	setp.ne.s32 	%p382, %r2, 0;
	bar.sync 	0;
	ld.shared.u64 	%rd659, [_ZN6thrust24THRUST_300001_SM_1000_NS8cuda_cub4core6detail5shmemE];
	ld.shared.f32 	%f459, [_ZN6thrust24THRUST_300001_SM_1000_NS8cuda_cub4core6detail5shmemE+8];
	ld.shared.u64 	%rd660, [_ZN6thrust24THRUST_300001_SM_1000_NS8cuda_cub4core6detail5shmemE+16];
	ld.shared.f32 	%f460, [_ZN6thrust24THRUST_300001_SM_1000_NS8cuda_cub4core6detail5shmemE+24];
	add.s64 	%rd661, %rd660, %rd659;
	setp.eq.s64 	%p383, %rd660, 0;
	add.f32 	%f461, %f459, %f460;
	selp.f32 	%f462, %f461, %f460, %p383;
	setp.eq.s32 	%p384, %r4, 2;
	selp.b64 	%rd662, %rd661, %rd659, %p384;
	selp.f32 	%f463, %f462, %f459, %p384;
	ld.shared.u64 	%rd663, [_ZN6thrust24THRUST_300001_SM_1000_NS8cuda_cub4core6detail5shmemE+32];
	ld.shared.f32 	%f464, [_ZN6thrust24THRUST_300001_SM_1000_NS8cuda_cub4core6detail5shmemE+40];
	add.s64 	%rd664, %rd663, %rd661;
	setp.eq.s64 	%p385, %rd663, 0;
	add.f32 	%f465, %f462, %f464;
	selp.f32 	%f466, %f465, %f464, %p385;
	setp.eq.s32 	%p386, %r4, 3;
	selp.b64 	%rd665, %rd664, %rd662, %p386;
	selp.f32 	%f467, %f466, %f463, %p386;
	ld.shared.u64 	%rd666, [_ZN6thrust24THRUST_300001_SM_1000_NS8cuda_cub4core6detail5shmemE+48];
	ld.shared.f32 	%f468, [_ZN6thrust24THRUST_300001_SM_1000_NS8cuda_cub4core6detail5shmemE+56];
	add.s64 	%rd667, %rd666, %rd664;
	setp.eq.s64 	%p387, %rd666, 0;
	add.f32 	%f469, %f466, %f468;
	selp.f32 	%f470, %f469, %f468, %p387;
	setp.eq.s32 	%p388, %r4, 4;
	selp.b64 	%rd668, %rd667, %rd665, %p388;
	selp.f32 	%f471, %f470, %f467, %p388;
	ld.shared.u64 	%rd669, [_ZN6thrust24THRUST_300001_SM_1000_NS8cuda_cub4core6detail5shmemE+64];
	ld.shared.f32 	%f472, [_ZN6thrust24THRUST_300001_SM_1000_NS8cuda_cub4core6detail5shmemE+72];
	add.s64 	%rd670, %rd669, %rd667;
	setp.eq.s64 	%p389, %rd669, 0;
	add.f32 	%f473, %f470, %f472;
	selp.f32 	%f474, %f473, %f472, %p389;
	setp.eq.s32 	%p390, %r4, 5;
	selp.b64 	%rd671, %rd670, %rd668, %p390;
	selp.f32 	%f475, %f474, %f471, %p390;
	ld.shared.u64 	%rd672, [_ZN6thrust24THRUST_300001_SM_1000_NS8cuda_cub4core6detail5shmemE+80];
	ld.shared.f32 	%f476, [_ZN6thrust24THRUST_300001_SM_1000_NS8cuda_cub4core6detail5shmemE+88];
	add.s64 	%rd673, %rd672, %rd670;
	setp.eq.s64 	%p391, %rd672, 0;
	add.f32 	%f477, %f474, %f476;
	selp.f32 	%f478, %f477, %f476, %p391;
	setp.eq.s32 	%p392, %r4, 6;
	selp.b64 	%rd674, %rd673, %rd671, %p392;
	selp.f32 	%f479, %f478, %f475, %p392;
	ld.shared.u64 	%rd675, [_ZN6thrust24THRUST_300001_SM_1000_NS8cuda_cub4core6detail5shmemE+96];
	ld.shared.f32 	%f480, [_ZN6thrust24THRUST_300001_SM_1000_NS8cuda_cub4core6detail5shmemE+104];
	add.s64 	%rd676, %rd675, %rd673;
	setp.eq.s64 	%p393, %rd675, 0;
	add.f32 	%f481, %f478, %f480;
	selp.f32 	%f482, %f481, %f480, %p393;
	setp.eq.s32 	%p394, %r4, 7;
	selp.b64 	%rd677, %rd676, %rd674, %p394;
	selp.f32 	%f483, %f482, %f479, %p394;
	ld.shared.u64 	%rd678, [_ZN6thrust24THRUST_300001_SM_1000_NS8cuda_cub4core6detail5shmemE+112];
	ld.shared.f32 	%f484, [_ZN6thrust24THRUST_300001_SM_1000_NS8cuda_cub4core6detail5shmemE+120];
	add.s64 	%rd16, %rd678, %rd676;
	setp.eq.s64 	%p395, %rd678, 0;
	add.f32 	%f485, %f482, %f484;
	selp.f32 	%f11, %f485, %f484, %p395;
	setp.eq.s64 	%p396, %rd677, 0;
	add.f32 	%f486, %f483, 0f00000000;
	selp.f32 	%f487, %f486, %f483, %p396;
	setp.lt.u32 	%p397, %r2, 32;
	selp.b64 	%rd679, 0, %rd677, %p397;
	selp.f32 	%f488, 0f00000000, %f487, %p397;
	setp.eq.s64 	%p398, %rd658, 0;
	add.f32 	%f489, %f488, %f458;
	selp.f32 	%f490, %f489, %f458, %p398;
	setp.eq.s32 	%p399, %r1420, 0;
	selp.f32 	%f12, %f488, %f490, %p399;
	selp.b64 	%rd680, 0, %rd658, %p399;
	add.s64 	%rd17, %rd679, %rd680;
	add.s64 	%rd18, %rd17, %rd714;
	setp.eq.s64 	%p400, %rd714, 0;
	add.f32 	%f491, %f1, %f12;
	selp.f32 	%f13, %f491, %f1, %p400;
	add.s64 	%rd19, %rd8, %rd17;
	add.f32 	%f492, %f13, %f2;
	selp.f32 	%f14, %f2, %f492, %p381;
	add.s64 	%rd20, %rd9, %rd17;
	add.f32 	%f493, %f14, %f3;
	selp.f32 	%f15, %f3, %f493, %p380;
	add.s64 	%rd21, %rd10, %rd17;
	add.f32 	%f494, %f15, %f4;
	selp.f32 	%f16, %f4, %f494, %p379;
	add.s64 	%rd22, %rd11, %rd17;
	add.f32 	%f495, %f16, %f5;
	selp.f32 	%f17, %f5, %f495, %p378;
	add.s64 	%rd23, %rd12, %rd17;
	add.f32 	%f496, %f17, %f6;
	selp.f32 	%f18, %f6, %f496, %p377;
	add.s64 	%rd24, %rd13, %rd17;
	add.f32 	%f497, %f18, %f7;
	selp.f32 	%f19, %f7, %f497, %p376;
	add.s64 	%rd25, %rd14, %rd17;
	add.f32 	%f498, %f19, %f8;
	selp.f32 	%f20, %f8, %f498, %p375;
	@%p382 bra 	$L__BB31_8;
	add.s64 	%rd681, %rd3, 512;
	mov.b32 	%r1566, %f11;
	mov.b32 	%r1567, 101;
	mov.b64 	%rd682, {%r1566, %r1567};
	// begin inline asm
	st.relaxed.gpu.v2.u64 [%rd681], {%rd682, %rd16};
	// end inline asm
$L__BB31_8:
	setp.lt.s64 	%p401, %rd16, 257;
	@%p401 bra 	$L__BB31_34;
	bar.sync 	0;
	@%p400 bra 	$L__BB31_11;
	cvt.u32.u64 	%r1568, %rd17;
	shl.b32 	%r1569, %r1568, 3;
	mov.u32 	%r1570, _ZN6thrust24THRUST_300001_SM_1000_NS8cuda_cub4core6detail5shmemE;
	add.s32 	%r1571, %r1570, %r1569;
	mov.b32 	%r1572, %f12;
	st.shared.v2.u32 	[%r1571], {%r1620, %r1572};
$L__BB31_11:
	setp.eq.s32 	%p412, %r5, %r6;
	@%p412 bra 	$L__BB31_13;
	cvt.u32.u64 	%r1573, %rd18;
	shl.b32 	%r1574, %r1573, 3;
	mov.u32 	%r1575, _ZN6thrust24THRUST_300001_SM_1000_NS8cuda_cub4core6detail5shmemE;
	add.s32 	%r1576, %r1575, %r1574;
	mov.b32 	%r1577, %f13;
	st.shared.v2.u32 	[%r1576], {%r5, %r1577};
$L__BB31_13:
	setp.eq.s32 	%p413, %r6, %r7;
	@%p413 bra 	$L__BB31_15;
	cvt.u32.u64 	%r1578, %rd19;
	shl.b32 	%r1579, %r1578, 3;
	mov.u32 	%r1580, _ZN6thrust24THRUST_300001_SM_1000_NS8cuda_cub4core6detail5shmemE;
	add.s32 	%r1581, %r1580, %r1579;
	mov.b32 	%r1582, %f14;
	st.shared.v2.u32 	[%r1581], {%r6, %r1582};
$L__BB31_15:
	setp.eq.s32 	%p414, %r7, %r8;
	@%p414 bra 	$L__BB31_17;
	cvt.u32.u64 	%r1583, %rd20;
	shl.b32 	%r1584, %r1583, 3;
	mov.u32 	%r1585, _ZN6thrust24THRUST_300001_SM_1000_NS8cuda_cub4core6detail5shmemE;
	add.s32 	%r1586, %r1585, %r1584;
	mov.b32 	%r1587, %f15;
	st.shared.v2.u32 	[%r1586], {%r7, %r1587};
$L__BB31_17:
	setp.eq.s32 	%p415, %r8, %r9;
	@%p415 bra 	$L__BB31_19;
	cvt.u32.u64 	%r1588, %rd21;
	shl.b32 	%r1589, %r1588, 3;
	mov.u32 	%r1590, _ZN6thrust24THRUST_300001_SM_1000_NS8cuda_cub4core6detail5shmemE;
	add.s32 	%r1591, %r1590, %r1589;
	mov.b32 	%r1592, %f16;
	st.shared.v2.u32 	[%r1591], {%r8, %r1592};
$L__BB31_19:
	setp.eq.s32 	%p416, %r9, %r10;
	@%p416 bra 	$L__BB31_21;
	cvt.u32.u64 	%r1593, %rd22;
	shl.b32 	%r1594, %r1593, 3;
	mov.u32 	%r1595, _ZN6thrust24THRUST_300001_SM_1000_NS8cuda_cub4core6detail5shmemE;
	add.s32 	%r1596, %r1595, %r1594;
	mov.b32 	%r1597, %f17;
	st.shared.v2.u32 	[%r1596], {%r9, %r1597};
$L__BB31_21:
	setp.eq.s32 	%p417, %r10, %r11;
	@%p417 bra 	$L__BB31_23;
	cvt.u32.u64 	%r1598, %rd23;
	shl.b32 	%r1599, %r1598, 3;
	mov.u32 	%r1600, _ZN6thrust24THRUST_300001_SM_1000_NS8cuda_cub4core6detail5shmemE;
	add.s32 	%r1601, %r1600, %r1599;
	mov.b32 	%r1602, %f18;
	st.shared.v2.u32 	[%r1601], {%r10, %r1602};
$L__BB31_23:
	setp.eq.s32 	%p418, %r11, %r12;
	@%p418 bra 	$L__BB31_25;
	cvt.u32.u64 	%r1603, %rd24;
	shl.b32 	%r1604, %r1603, 3;
	mov.u32 	%r1605, _ZN6thrust24THRUST_300001_SM_1000_NS8cuda_cub4core6detail5shmemE;
	add.s32 	%r1606, %r1605, %r1604;
	mov.b32 	%r1607, %f19;
	st.shared.v2.u32 	[%r1606], {%r11, %r1607};
$L__BB31_25:
	setp.eq.s32 	%p419, %r12, %r13;
	@%p419 bra 	$L__BB31_27;
	cvt.u32.u64 	%r1608, %rd25;
	shl.b32 	%r1609, %r1608, 3;
	mov.u32 	%r1610, _ZN6thrust24THRUST_300001_SM_1000_NS8cuda_cub4core6detail5shmemE;
	add.s32 	%r1611, %r1610, %r1609;
	mov.b32 	%r1612, %f20;
	st.shared.v2.u32 	[%r1611], {%r12, %r1612};
$L__BB31_27:
	bar.sync 	0;
	cvt.u64.u32 	%rd718, %r2;
	setp.le.u64 	%p420, %rd16, %rd718;
	@%p420 bra 	$L__BB31_362;
	not.b64 	%rd702, %rd718;
	add.s64 	%rd27, %rd16, %rd702;
	shr.u64 	%rd703, %rd27, 8;
	add.s64 	%rd704, %rd703, 1;
	and.b64  	%rd715, %rd704, 3;
	and.b64  	%rd705, %rd27, 768;
	setp.eq.s64 	%p421, %rd705, 768;
	@%p421 bra 	$L__BB31_31;
	shl.b64 	%rd706, %rd718, 2;
	add.s64 	%rd716, %rd2, %rd706;
	shl.b32 	%r1613, %r2, 3;
	mov.u32 	%r1614, _ZN6thrust24THRUST_300001_SM_1000_NS8cuda_cub4core6detail5shmemE;
	add.s32 	%r1615, %r1613, %r1614;
	add.s32 	%r1621, %r1615, 4;
	shl.b64 	%rd707, %rd715, 8;
	add.s64 	%rd718, %rd707, %rd718;
$L__BB31_30:
	.pragma "nounroll";
	ld.shared.f32 	%f499, [%r1621];
	st.global.f32 	[%rd716], %f499;
	add.s64 	%rd716, %rd716, 1024;
	add.s32 	%r1621, %r1621, 2048;
	add.s64 	%rd715, %rd715, -1;
	setp.ne.s64 	%p422, %rd715, 0;
	@%p422 bra 	$L__BB31_30;
$L__BB31_31:
	setp.lt.u64 	%p423, %rd27, 768;
	@%p423 bra 	$L__BB31_362;
	mov.u32 	%r1618, _ZN6thrust24THRUST_300001_SM_1000_NS8cuda_cub4core6detail5shmemE;
$L__BB31_33:
	cvt.u32.u64 	%r1616, %rd718;
	shl.b32 	%r1617, %r1616, 3;
	add.s32 	%r1619, %r1618, %r1617;
	ld.shared.f32 	%f500, [%r1619+4];
	shl.b64 	%rd708, %rd718, 2;
	add.s64 	%rd709, %rd2, %rd708;
	st.global.f32 	[%rd709], %f500;
	ld.shared.f32 	%f501, [%r1619+2052];
	and.b64  	%rd710, %rd708, 17179869180;
	add.s64 	%rd711, %rd2, %rd710;
	st.global.f32 	[%rd711+1024], %f501;
	ld.shared.f32 	%f502, [%r1619+4100];
	st.global.f32 	[%rd711+2048], %f502;
	ld.shared.f32 	%f503, [%r1619+6148];
	st.global.f32 	[%rd711+3072], %f503;
	add.s64 	%rd712, %rd718, 1024;
	and.b64  	%rd718, %rd712, 4294967295;
	setp.gt.u64 	%p424, %rd16, %rd718;
	@%p424 bra 	$L__BB31_33;
	bra.uni 	$L__BB31_362;
$L__BB31_34:
	@%p400 bra 	$L__BB31_36;
	shl.b64 	%rd684, %rd17, 2;
	add.s64 	%rd685, %rd2, %rd684;
	st.global.f32 	[%rd685], %f12;
$L__BB31_36:
	setp.eq.s32 	%p403, %r5, %r6;
	@%p403 bra 	$L__BB31_38;
	shl.b64 	%rd686, %rd18, 2;
	add.s64 	%rd687, %rd2, %rd686;
	st.global.f32 	[%rd687], %f13;
$L__BB31_38:
	setp.eq.s32 	%p404, %r6, %r7;
	@%p404 bra 	$L__BB31_40;
	shl.b64 	%rd688, %rd19, 2;
	add.s64 	%rd689, %rd2, %rd688;
	st.global.f32 	[%rd689], %f14;
$L__BB31_40:
	setp.eq.s32 	%p405, %r7, %r8;
	@%p405 bra 	$L__BB31_42;
	shl.b64 	%rd690, %rd20, 2;
	add.s64 	%rd691, %rd2, %rd690;
	st.global.f32 	[%rd691], %f15;
$L__BB31_42:
	setp.eq.s32 	%p406, %r8, %r9;
	@%p406 bra 	$L__BB31_44;
	shl.b64 	%rd692, %rd21, 2;
	add.s64 	%rd693, %rd2, %rd692;
	st.global.f32 	[%rd693], %f16;
$L__BB31_44:
	setp.eq.s32 	%p407, %r9, %r10;
	@%p407 bra 	$L__BB31_46;
	shl.b64 	%rd694, %rd22, 2;
	add.s64 	%rd695, %rd2, %rd694;
	st.global.f32 	[%rd695], %f17;
$L__BB31_46:
	setp.eq.s32 	%p408, %r10, %r11;
	@%p408 bra 	$L__BB31_48;
	shl.b64 	%rd696, %rd23, 2;
	add.s64 	%rd697, %rd2, %rd696;
	st.global.f32 	[%rd697], %f18;
$L__BB31_48:
	setp.eq.s32 	%p409, %r11, %r12;
	@%p409 bra 	$L__BB31_50;
	shl.b64 	%rd698, %rd24, 2;
	add.s64 	%rd699, %rd2, %rd698;
	st.global.f32 	[%rd699], %f19;
$L__BB31_50:
	setp.eq.s32 	%p410, %r12, %r13;
	@%p410 bra 	$L__BB31_362;
	shl.b64 	%rd700, %rd25, 2;
	add.s64 	%rd701, %rd2, %rd700;
	st.global.f32 	[%rd701], %f20;
	bra.uni 	$L__BB31_362;
$L__BB31_52:
	mov.u32 	%r23, %tid.x;
	and.b32  	%r968, %r23, 31;
	and.b32  	%r969, %r23, 992;
	mul.lo.s32 	%r970, %r969, 9;
	or.b32  	%r971, %r970, %r968;
	cvt.u64.u32 	%rd490, %r971;
	add.s64 	%rd38, %rd4, %rd490;
	shl.b64 	%rd491, %rd38, 2;
	add.s64 	%rd481, %rd209, %rd491;
	// begin inline asm
	ld.global.nc.u32 %r957, [%rd481];
	// end inline asm
	add.s64 	%rd482, %rd481, 128;
	// begin inline asm
	ld.global.nc.u32 %r958, [%rd482];
	// end inline asm
	add.s64 	%rd483, %rd481, 256;
	// begin inline asm
	ld.global.nc.u32 %r959, [%rd483];
	// end inline asm
	add.s64 	%rd484, %rd481, 384;
	// begin inline asm
	ld.global.nc.u32 %r960, [%rd484];
	// end inline asm
	add.s64 	%rd485, %rd481, 512;
	// begin inline asm
	ld.global.nc.u32 %r961, [%rd485];
	// end inline asm
	add.s64 	%rd486, %rd481, 640;
	// begin inline asm
	ld.global.nc.u32 %r962, [%rd486];
	// end inline asm
	add.s64 	%rd487, %rd481, 768;
	// begin inline asm
	ld.global.nc.u32 %r963, [%rd487];
	// end inline asm
	add.s64 	%rd488, %rd481, 896;
	// begin inline asm
	ld.global.nc.u32 %r964, [%rd488];
	// end inline asm
	add.s64 	%rd489, %rd481, 1024;
	// begin inline asm
	ld.global.nc.u32 %r965, [%rd489];
	// end inline asm
	// begin inline asm
	mov.u32 %r966, %laneid;
	// end inline asm
	shr.u32 	%r25, %r23, 5;
	mad.lo.s32 	%r972, %r25, 288, %r966;
	shl.b32 	%r973, %r972, 2;
	mov.u32 	%r974, _ZN6thrust24THRUST_300001_SM_1000_NS8cuda_cub4core6detail5shmemE;
	add.s32 	%r26, %r974, %r973;
	st.shared.u32 	[%r26], %r957;
	st.shared.u32 	[%r26+128], %r958;
	st.shared.u32 	[%r26+256], %r959;
	st.shared.u32 	[%r26+384], %r960;
	st.shared.u32 	[%r26+512], %r961;
	st.shared.u32 	[%r26+640], %r962;
	st.shared.u32 	[%r26+768], %r963;
	st.shared.u32 	[%r26+896], %r964;
	st.shared.u32 	[%r26+1024], %r965;
	bar.warp.sync 	-1;
	shl.b32 	%r975, %r966, 5;
	add.s32 	%r27, %r26, %r975;
	ld.shared.u32 	%r28, [%r27];
	ld.shared.u32 	%r29, [%r27+4];
	ld.shared.u32 	%r30, [%r27+8];
	ld.shared.u32 	%r31, [%r27+12];
	ld.shared.u32 	%r32, [%r27+16];
	ld.shared.u32 	%r33, [%r27+20];
	ld.shared.u32 	%r34, [%r27+24];
	ld.shared.u32 	%r35, [%r27+28];
	ld.shared.u32 	%r36, [%r27+32];
	setp.ne.s32 	%p245, %r23, 0;
	mov.b32 	%r1623, 0;
	@%p245 bra 	$L__BB31_54;
	shl.b64 	%rd493, %rd4, 2;
	add.s64 	%rd494, %rd209, %rd493;
	add.s64 	%rd492, %rd494, -4;
	// begin inline asm
	ld.global.nc.u32 %r1623, [%rd492];
	// end inline asm
$L__BB31_54:
	setp.eq.s32 	%p246, %r23, 0;
	bar.sync 	0;
	add.s64 	%rd495, %rd210, %rd491;
	// begin inline asm
	ld.global.nc.u32 %r977, [%rd495];
	// end inline asm
	add.s64 	%rd496, %rd495, 128;
	// begin inline asm
	ld.global.nc.u32 %r978, [%rd496];
	// end inline asm
	add.s64 	%rd497, %rd495, 256;
	// begin inline asm
	ld.global.nc.u32 %r979, [%rd497];
	// end inline asm
	add.s64 	%rd498, %rd495, 384;
	// begin inline asm
	ld.global.nc.u32 %r980, [%rd498];
	// end inline asm
	add.s64 	%rd499, %rd495, 512;
	// begin inline asm
	ld.global.nc.u32 %r981, [%rd499];
	// end inline asm
	add.s64 	%rd500, %rd495, 640;
	// begin inline asm
	ld.global.nc.u32 %r982, [%rd500];
	// end inline asm
	add.s64 	%rd501, %rd495, 768;
	// begin inline asm
	ld.global.nc.u32 %r983, [%rd501];
	// end inline asm
	add.s64 	%rd502, %rd495, 896;
	// begin inline asm
	ld.global.nc.u32 %r984, [%rd502];
	// end inline asm
	add.s64 	%rd503, %rd495, 1024;
	// begin inline asm
	ld.global.nc.u32 %r985, [%rd503];
	// end inline asm
	st.shared.u32 	[%r26], %r977;
	st.shared.u32 	[%r26+128], %r978;
	st.shared.u32 	[%r26+256], %r979;
	st.shared.u32 	[%r26+384], %r980;
	st.shared.u32 	[%r26+512], %r981;
	st.shared.u32 	[%r26+640], %r982;
	st.shared.u32 	[%r26+768], %r983;
	st.shared.u32 	[%r26+896], %r984;
	st.shared.u32 	[%r26+1024], %r985;
	bar.warp.sync 	-1;
	ld.shared.f32 	%f21, [%r27];
	ld.shared.f32 	%f22, [%r27+4];
	ld.shared.f32 	%f23, [%r27+8];
	ld.shared.f32 	%f24, [%r27+12];
	ld.shared.f32 	%f25, [%r27+16];
	ld.shared.f32 	%f26, [%r27+20];
	ld.shared.f32 	%f27, [%r27+24];
	ld.shared.f32 	%f28, [%r27+28];
	ld.shared.f32 	%f29, [%r27+32];
	bar.sync 	0;
	shl.b32 	%r986, %r23, 2;
	add.s32 	%r988, %r974, %r986;
	add.s32 	%r39, %r988, 1240;
	st.shared.u32 	[%r988+1240], %r36;
	bar.sync 	0;
	@%p246 bra 	$L__BB31_56;
	ld.shared.u32 	%r1623, [%r39+-4];
$L__BB31_56:
	setp.ne.s32 	%p247, %r1623, %r28;
	selp.u64 	%rd505, 1, 0, %p247;
	setp.ne.s32 	%p248, %r28, %r29;
	selp.u64 	%rd506, 1, 0, %p248;
	setp.ne.s32 	%p249, %r29, %r30;
	selp.u64 	%rd507, 1, 0, %p249;
	setp.ne.s32 	%p250, %r30, %r31;
	selp.u64 	%rd508, 1, 0, %p250;
	setp.ne.s32 	%p251, %r31, %r32;
	selp.u64 	%rd509, 1, 0, %p251;
	setp.ne.s32 	%p252, %r32, %r33;
	selp.u64 	%rd510, 1, 0, %p252;
	setp.ne.s32 	%p253, %r33, %r34;
	selp.u64 	%rd511, 1, 0, %p253;
	setp.ne.s32 	%p254, %r34, %r35;
	selp.u64 	%rd512, 1, 0, %p254;
	setp.ne.s32 	%p255, %r35, %r36;
	selp.u64 	%rd513, 1, 0, %p255;
	add.s64 	%rd39, %rd506, %rd505;
	add.f32 	%f322, %f21, %f22;
	selp.f32 	%f323, %f22, %f322, %p248;
	add.s64 	%rd40, %rd39, %rd507;
	add.f32 	%f324, %f323, %f23;
	selp.f32 	%f325, %f23, %f324, %p249;
	add.s64 	%rd41, %rd40, %rd508;
	add.f32 	%f326, %f325, %f24;
	selp.f32 	%f327, %f24, %f326, %p250;
	add.s64 	%rd42, %rd41, %rd509;
	add.f32 	%f328, %f327, %f25;
	selp.f32 	%f329, %f25, %f328, %p251;
	add.s64 	%rd43, %rd42, %rd510;
	add.f32 	%f330, %f329, %f26;
	selp.f32 	%f331, %f26, %f330, %p252;
	add.s64 	%rd44, %rd43, %rd511;
	add.f32 	%f332, %f331, %f27;
	selp.f32 	%f333, %f27, %f332, %p253;
	add.s64 	%rd514, %rd44, %rd512;
	add.f32 	%f334, %f333, %f28;
	selp.f32 	%f335, %f28, %f334, %p254;
	add.s64 	%rd515, %rd514, %rd513;
	mov.b64 	{%r990, %r995}, %rd515;
	add.f32 	%f336, %f335, %f29;
	selp.f32 	%f337, %f29, %f336, %p255;
	mov.b32 	%r1106, 1;
	mov.b32 	%r1107, 0;
	mov.b32 	%r1108, -1;
	// begin inline asm
	shfl.sync.up.b32 %r989, %r990, %r1106, %r1107, %r1108;
	// end inline asm
	// begin inline asm
	shfl.sync.up.b32 %r994, %r995, %r1106, %r1107, %r1108;
	// end inline asm
	mov.b64 	%rd516, {%r989, %r994};
	mov.b32 	%r1000, %f337;
	// begin inline asm
	shfl.sync.up.b32 %r999, %r1000, %r1106, %r1107, %r1108;
	// end inline asm
	mov.b32 	%f338, %r999;
	// begin inline asm
	shfl.sync.up.b32 %r1004, %r1005, %r1106, %r1107, %r1108;
	// end inline asm
	setp.eq.s64 	%p256, %rd515, 0;
	add.f32 	%f339, %f337, %f338;
	selp.f32 	%f340, %f339, %f337, %p256;
	setp.lt.s32 	%p257, %r966, 1;
	selp.b64 	%rd517, 0, %rd516, %p257;
	add.s64 	%rd518, %rd517, %rd515;
	mov.b64 	{%r1010, %r1015}, %rd518;
	selp.f32 	%f341, %f337, %f340, %p257;
	mov.b32 	%r1026, 2;
	// begin inline asm
	shfl.sync.up.b32 %r1009, %r1010, %r1026, %r1107, %r1108;
	// end inline asm
	// begin inline asm
	shfl.sync.up.b32 %r1014, %r1015, %r1026, %r1107, %r1108;
	// end inline asm
	mov.b64 	%rd519, {%r1009, %r1014};
	mov.b32 	%r1020, %f341;
	// begin inline asm
	shfl.sync.up.b32 %r1019, %r1020, %r1026, %r1107, %r1108;
	// end inline asm
	mov.b32 	%f342, %r1019;
	// begin inline asm
	shfl.sync.up.b32 %r1024, %r1025, %r1026, %r1107, %r1108;
	// end inline asm
	setp.eq.s64 	%p258, %rd518, 0;
	add.f32 	%f343, %f341, %f342;
	selp.f32 	%f344, %f343, %f341, %p258;
	setp.lt.s32 	%p259, %r966, 2;
	selp.b64 	%rd520, 0, %rd519, %p259;
	add.s64 	%rd521, %rd520, %rd518;
	mov.b64 	{%r1030, %r1035}, %rd521;
	selp.f32 	%f345, %f341, %f344, %p259;
	mov.b32 	%r1046, 4;
	// begin inline asm
	shfl.sync.up.b32 %r1029, %r1030, %r1046, %r1107, %r1108;
	// end inline asm
	// begin inline asm
	shfl.sync.up.b32 %r1034, %r1035, %r1046, %r1107, %r1108;
	// end inline asm
	mov.b64 	%rd522, {%r1029, %r1034};
	mov.b32 	%r1040, %f345;
	// begin inline asm
	shfl.sync.up.b32 %r1039, %r1040, %r1046, %r1107, %r1108;
	// end inline asm
	mov.b32 	%f346, %r1039;
	// begin inline asm
	shfl.sync.up.b32 %r1044, %r1045, %r1046, %r1107, %r1108;
	// end inline asm
	setp.eq.s64 	%p260, %rd521, 0;
	add.f32 	%f347, %f345, %f346;
	selp.f32 	%f348, %f347, %f345, %p260;
	setp.lt.s32 	%p261, %r966, 4;
	selp.b64 	%rd523, 0, %rd522, %p261;
	add.s64 	%rd524, %rd523, %rd521;
	mov.b64 	{%r1050, %r1055}, %rd524;
	selp.f32 	%f349, %f345, %f348, %p261;
	mov.b32 	%r1066, 8;
	// begin inline asm
	shfl.sync.up.b32 %r1049, %r1050, %r1066, %r1107, %r1108;
	// end inline asm
	// begin inline asm
	shfl.sync.up.b32 %r1054, %r1055, %r1066, %r1107, %r1108;
	// end inline asm
	mov.b64 	%rd525, {%r1049, %r1054};
	mov.b32 	%r1060, %f349;
	// begin inline asm
	shfl.sync.up.b32 %r1059, %r1060, %r1066, %r1107, %r1108;
	// end inline asm
	mov.b32 	%f350, %r1059;
	// begin inline asm
	shfl.sync.up.b32 %r1064, %r1065, %r1066, %r1107, %r1108;
	// end inline asm
	setp.eq.s64 	%p262, %rd524, 0;
	add.f32 	%f351, %f349, %f350;
	selp.f32 	%f352, %f351, %f349, %p262;
	setp.lt.s32 	%p263, %r966, 8;
	selp.b64 	%rd526, 0, %rd525, %p263;
	add.s64 	%rd527, %rd526, %rd524;
	mov.b64 	{%r1070, %r1075}, %rd527;
	selp.f32 	%f353, %f349, %f352, %p263;
	mov.b32 	%r1086, 16;
	// begin inline asm
	shfl.sync.up.b32 %r1069, %r1070, %r1086, %r1107, %r1108;
	// end inline asm
	// begin inline asm
	shfl.sync.up.b32 %r1074, %r1075, %r1086, %r1107, %r1108;
	// end inline asm
	mov.b64 	%rd528, {%r1069, %r1074};
	mov.b32 	%r1080, %f353;
	// begin inline asm
	shfl.sync.up.b32 %r1079, %r1080, %r1086, %r1107, %r1108;
	// end inline asm
	mov.b32 	%f354, %r1079;
	// begin inline asm
	shfl.sync.up.b32 %r1084, %r1085, %r1086, %r1107, %r1108;
	// end inline asm
	setp.eq.s64 	%p264, %rd527, 0;
	add.f32 	%f355, %f353, %f354;
	selp.f32 	%f30, %f355, %f353, %p264;
	setp.lt.s32 	%p265, %r966, 16;
	selp.b64 	%rd529, 0, %rd528, %p265;
	add.s64 	%rd45, %rd529, %rd527;
	mov.b64 	{%r1090, %r1095}, %rd45;
	selp.f32 	%f356, %f353, %f30, %p265;
	// begin inline asm
	shfl.sync.up.b32 %r1089, %r1090, %r1106, %r1107, %r1108;
	// end inline asm
	// begin inline asm
	shfl.sync.up.b32 %r1094, %r1095, %r1106, %r1107, %r1108;
	// end inline asm
	mov.b64 	%rd730, {%r1089, %r1094};
	mov.b32 	%r1100, %f356;
	// begin inline asm
	shfl.sync.up.b32 %r1099, %r1100, %r1106, %r1107, %r1108;
	// end inline asm
	mov.b32 	%f515, %r1099;
	// begin inline asm
	shfl.sync.up.b32 %r1104, %r1105, %r1106, %r1107, %r1108;
	// end inline asm
	setp.ne.s32 	%p266, %r966, 31;
	@%p266 bra 	$L__BB31_58;
	shl.b32 	%r1109, %r25, 4;
	mov.u32 	%r1110, _ZN6thrust24THRUST_300001_SM_1000_NS8cuda_cub4core6detail5shmemE;
	add.s32 	%r1111, %r1110, %r1109;
	st.shared.u64 	[%r1111], %rd45;
	st.shared.f32 	[%r1111+8], %f30;
$L__BB31_58:
	bar.sync 	0;
	ld.shared.u64 	%rd530, [_ZN6thrust24THRUST_300001_SM_1000_NS8cuda_cub4core6detail5shmemE];
	ld.shared.f32 	%f357, [_ZN6thrust24THRUST_300001_SM_1000_NS8cuda_cub4core6detail5shmemE+8];
	ld.shared.u64 	%rd531, [_ZN6thrust24THRUST_300001_SM_1000_NS8cuda_cub4core6detail5shmemE+16];
	ld.shared.f32 	%f358, [_ZN6thrust24THRUST_300001_SM_1000_NS8cuda_cub4core6detail5shmemE+24];
	add.s64 	%rd532, %rd531, %rd530;
	setp.eq.s64 	%p267, %rd531, 0;
	add.f32 	%f359, %f357, %f358;
	selp.f32 	%f360, %f359, %f358, %p267;
	setp.eq.s32 	%p268, %r25, 2;
	selp.b64 	%rd533, %rd532, %rd530, %p268;
	selp.f32 	%f361, %f360, %f357, %p268;
	ld.shared.u64 	%rd534, [_ZN6thrust24THRUST_300001_SM_1000_NS8cuda_cub4core6detail5shmemE+32];
	ld.shared.f32 	%f362, [_ZN6thrust24THRUST_300001_SM_1000_NS8cuda_cub4core6detail5shmemE+40];
	add.s64 	%rd535, %rd534, %rd532;
	setp.eq.s64 	%p269, %rd534, 0;
	add.f32 	%f363, %f360, %f362;
	selp.f32 	%f364, %f363, %f362, %p269;
	setp.eq.s32 	%p270, %r25, 3;
	selp.b64 	%rd536, %rd535, %rd533, %p270;
	selp.f32 	%f365, %f364, %f361, %p270;
	ld.shared.u64 	%rd537, [_ZN6thrust24THRUST_300001_SM_1000_NS8cuda_cub4core6detail5shmemE+48];
	ld.shared.f32 	%f366, [_ZN6thrust24THRUST_300001_SM_1000_NS8cuda_cub4core6detail5shmemE+56];
	add.s64 	%rd538, %rd537, %rd535;
	setp.eq.s64 	%p271, %rd537, 0;
	add.f32 	%f367, %f364, %f366;
	selp.f32 	%f368, %f367, %f366, %p271;
	setp.eq.s32 	%p272, %r25, 4;
	selp.b64 	%rd539, %rd538, %rd536, %p272;
	selp.f32 	%f369, %f368, %f365, %p272;
	ld.shared.u64 	%rd540, [_ZN6thrust24THRUST_300001_SM_1000_NS8cuda_cub4core6detail5shmemE+64];
	ld.shared.f32 	%f370, [_ZN6thrust24THRUST_300001_SM_1000_NS8cuda_cub4core6detail5shmemE+72];
	add.s64 	%rd541, %rd540, %rd538;
	setp.eq.s64 	%p273, %rd540, 0;
	add.f32 	%f371, %f368, %f370;
	selp.f32 	%f372, %f371, %f370, %p273;
	setp.eq.s32 	%p274, %r25, 5;
	selp.b64 	%rd542, %rd541, %rd539, %p274;
	selp.f32 	%f373, %f372, %f369, %p274;
	ld.shared.u64 	%rd543, [_ZN6thrust24THRUST_300001_SM_1000_NS8cuda_cub4core6detail5shmemE+80];
	ld.shared.f32 	%f374, [_ZN6thrust24THRUST_300001_SM_1000_NS8cuda_cub4core6detail5shmemE+88];
	add.s64 	%rd544, %rd543, %rd541;
	setp.eq.s64 	%p275, %rd543, 0;
	add.f32 	%f375, %f372, %f374;
	selp.f32 	%f376, %f375, %f374, %p275;
	setp.eq.s32 	%p276, %r25, 6;
	selp.b64 	%rd545, %rd544, %rd542, %p276;
	selp.f32 	%f377, %f376, %f373, %p276;
	ld.shared.u64 	%rd546, [_ZN6thrust24THRUST_300001_SM_1000_NS8cuda_cub4core6detail5shmemE+96];
	ld.shared.f32 	%f378, [_ZN6thrust24THRUST_300001_SM_1000_NS8cuda_cub4core6detail5shmemE+104];
	add.s64 	%rd547, %rd546, %rd544;
	setp.eq.s64 	%p277, %rd546, 0;
	add.f32 	%f379, %f376, %f378;
	selp.f32 	%f380, %f379, %f378, %p277;
	setp.eq.s32 	%p278, %r25, 7;
	selp.b64 	%rd47, %rd547, %rd545, %p278;
	selp.f32 	%f32, %f380, %f377, %p278;
	ld.shared.u64 	%rd548, [_ZN6thrust24THRUST_300001_SM_1000_NS8cuda_cub4core6detail5shmemE+112];
	ld.shared.f32 	%f381, [_ZN6thrust24THRUST_300001_SM_1000_NS8cuda_cub4core6detail5shmemE+120];
	add.s64 	%rd48, %rd548, %rd547;
	setp.eq.s64 	%p279, %rd548, 0;
	add.f32 	%f382, %f380, %f381;
	selp.f32 	%f33, %f382, %f381, %p279;
	setp.lt.u32 	%p280, %r23, 32;
	@%p280 bra 	$L__BB31_60;
	setp.eq.s64 	%p281, %rd730, 0;
	add.f32 	%f383, %f32, %f515;
	selp.f32 	%f384, %f383, %f515, %p281;
	setp.eq.s32 	%p282, %r966, 0;
	selp.b64 	%rd549, 0, %rd730, %p282;
	add.s64 	%rd730, %rd47, %rd549;
	selp.f32 	%f515, %f32, %f384, %p282;
	bra.uni 	$L__BB31_96;
$L__BB31_60:
	setp.ne.s32 	%p283, %r23, 0;
	mul.wide.u32 	%rd550, %r1, 16;
	add.s64 	%rd50, %rd3, %rd550;
	@%p283 bra 	$L__BB31_62;
	st.shared.u64 	[_ZN6thrust24THRUST_300001_SM_1000_NS8cuda_cub4core6detail5shmemE+200], %rd48;
	st.shared.f32 	[_ZN6thrust24THRUST_300001_SM_1000_NS8cuda_cub4core6detail5shmemE+208], %f33;
	add.s64 	%rd551, %rd50, 512;
	mov.b32 	%r1112, %f33;
	mov.b32 	%r1113, 100;
	mov.b64 	%rd552, {%r1112, %r1113};
	// begin inline asm
	st.relaxed.gpu.v2.u64 [%rd551], {%rd552, %rd48};
	// end inline asm
$L__BB31_62:
	not.b32 	%r42, %r23;
	mov.u32 	%r1114, %nctaid.x;
	setp.gt.u32 	%p284, %r1114, 499;
	@%p284 bra 	$L__BB31_64;
	membar.cta;
	bra.uni 	$L__BB31_65;
$L__BB31_64:
	mov.b32 	%r1115, 450;
	// begin inline asm
	nanosleep.u32 %r1115;
	// end inline asm
$L__BB31_65:
	mul.wide.s32 	%rd554, %r42, 16;
	add.s64 	%rd555, %rd50, %rd554;
	add.s64 	%rd51, %rd555, 512;
$L__BB31_66:
	// begin inline asm
	ld.relaxed.gpu.v2.u64 {%rd556, %rd720}, [%rd51];
	// end inline asm
	mov.b64 	{%r1116, %r1624}, %rd556;
	setp.eq.s32 	%p285, %r1624, 99;
	mov.b32 	%r1117, -1;
	vote.sync.any.pred 	%p286, %p285, %r1117;
	@%p286 bra 	$L__BB31_66;
	mov.b32 	%f505, %r1116;
	setp.eq.s32 	%p287, %r1624, 101;
	mov.b32 	%r1139, -1;
	vote.sync.ballot.b32 	%r1141, %p287, %r1139;
	// begin inline asm
	mov.u32 %r1119, %lanemask_ge;
	// end inline asm
	and.b32  	%r1142, %r1141, %r1119;
	or.b32  	%r1143, %r1142, -2147483648;
	add.s32 	%r1144, %r1143, -1;
	not.b32 	%r1145, %r1143;
	and.b32  	%r1146, %r1145, %r1144;
	popc.b32 	%r45, %r1146;
	mov.b64 	{%r1121, %r1126}, %rd720;
	mov.b32 	%r1137, 1;
	// begin inline asm
	shfl.sync.down.b32 %r1120, %r1121, %r1137, %r45, %r1139;
	// end inline asm
	// begin inline asm
	shfl.sync.down.b32 %r1125, %r1126, %r1137, %r45, %r1139;
	// end inline asm
	// begin inline asm
	shfl.sync.down.b32 %r1130, %r1116, %r1137, %r45, %r1139;
	// end inline asm
	// begin inline asm
	shfl.sync.down.b32 %r1135, %r1136, %r1137, %r45, %r1139;
	// end inline asm
	setp.ge.s32 	%p289, %r966, %r45;
	@%p289 bra 	$L__BB31_69;
	mov.b32 	%f385, %r1130;
	mov.b64 	%rd559, {%r1120, %r1125};
	add.s64 	%rd54, %rd720, %rd559;
	setp.eq.s64 	%p290, %rd720, 0;
	add.f32 	%f386, %f505, %f385;
	selp.f32 	%f505, %f386, %f505, %p290;
	mov.u64 	%rd720, %rd54;
$L__BB31_69:
	mov.b64 	{%r1148, %r1153}, %rd720;
	mov.b32 	%r1164, 2;
	mov.b32 	%r1166, -1;
	// begin inline asm
	shfl.sync.down.b32 %r1147, %r1148, %r1164, %r45, %r1166;
	// end inline asm
	// begin inline asm
	shfl.sync.down.b32 %r1152, %r1153, %r1164, %r45, %r1166;
	// end inline asm
	mov.b32 	%r1158, %f505;
	// begin inline asm
	shfl.sync.down.b32 %r1157, %r1158, %r1164, %r45, %r1166;
	// end inline asm
	// begin inline asm
	shfl.sync.down.b32 %r1162, %r1163, %r1164, %r45, %r1166;
	// end inline asm
	add.s32 	%r52, %r966, 2;
	setp.gt.s32 	%p291, %r52, %r45;
	@%p291 bra 	$L__BB31_71;
	mov.b32 	%f387, %r1157;
	mov.b64 	%rd560, {%r1147, %r1152};
	add.s64 	%rd56, %rd720, %rd560;
	setp.eq.s64 	%p292, %rd720, 0;
	add.f32 	%f388, %f505, %f387;
	selp.f32 	%f505, %f388, %f505, %p292;
	mov.u64 	%rd720, %rd56;
$L__BB31_71:
	mov.b64 	{%r1168, %r1173}, %rd720;
	mov.b32 	%r1184, 4;
	mov.b32 	%r1186, -1;
	// begin inline asm
	shfl.sync.down.b32 %r1167, %r1168, %r1184, %r45, %r1186;
	// end inline asm
	// begin inline asm
	shfl.sync.down.b32 %r1172, %r1173, %r1184, %r45, %r1186;
	// end inline asm
	mov.b32 	%r1178, %f505;
	// begin inline asm
	shfl.sync.down.b32 %r1177, %r1178, %r1184, %r45, %r1186;
	// end inline asm
	// begin inline asm
	shfl.sync.down.b32 %r1182, %r1183, %r1184, %r45, %r1186;
	// end inline asm
	add.s32 	%r56, %r966, 4;
	setp.gt.s32 	%p293, %r56, %r45;
	@%p293 bra 	$L__BB31_73;
	mov.b32 	%f389, %r1177;
	mov.b64 	%rd561, {%r1167, %r1172};
	add.s64 	%rd58, %rd720, %rd561;
	setp.eq.s64 	%p294, %rd720, 0;
	add.f32 	%f390, %f505, %f389;
	selp.f32 	%f505, %f390, %f505, %p294;
	mov.u64 	%rd720, %rd58;
$L__BB31_73:
	mov.b64 	{%r1188, %r1193}, %rd720;
	mov.b32 	%r1204, 8;
	mov.b32 	%r1206, -1;
	// begin inline asm
	shfl.sync.down.b32 %r1187, %r1188, %r1204, %r45, %r1206;
	// end inline asm
	// begin inline asm
	shfl.sync.down.b32 %r1192, %r1193, %r1204, %r45, %r1206;
	// end inline asm
	mov.b32 	%r1198, %f505;
	// begin inline asm
	shfl.sync.down.b32 %r1197, %r1198, %r1204, %r45, %r1206;
	// end inline asm
	// begin inline asm
	shfl.sync.down.b32 %r1202, %r1203, %r1204, %r45, %r1206;
	// end inline asm
	add.s32 	%r60, %r966, 8;
	setp.gt.s32 	%p295, %r60, %r45;
	@%p295 bra 	$L__BB31_75;
	mov.b32 	%f391, %r1197;
	mov.b64 	%rd562, {%r1187, %r1192};
	add.s64 	%rd60, %rd720, %rd562;
	setp.eq.s64 	%p296, %rd720, 0;
	add.f32 	%f392, %f505, %f391;
	selp.f32 	%f505, %f392, %f505, %p296;
	mov.u64 	%rd720, %rd60;
$L__BB31_75:
	mov.b64 	{%r1208, %r1213}, %rd720;
	mov.b32 	%r1224, 16;
	mov.b32 	%r1226, -1;
	// begin inline asm
	shfl.sync.down.b32 %r1207, %r1208, %r1224, %r45, %r1226;
	// end inline asm
	// begin inline asm
	shfl.sync.down.b32 %r1212, %r1213, %r1224, %r45, %r1226;
	// end inline asm
	mov.b32 	%r1218, %f505;
	// begin inline asm
	shfl.sync.down.b32 %r1217, %r1218, %r1224, %r45, %r1226;
	// end inline asm
	// begin inline asm
	shfl.sync.down.b32 %r1222, %r1223, %r1224, %r45, %r1226;
	// end inline asm
	add.s32 	%r64, %r966, 16;
	setp.gt.s32 	%p297, %r64, %r45;
	@%p297 bra 	$L__BB31_77;
	mov.b32 	%f393, %r1217;
	mov.b64 	%rd563, {%r1207, %r1212};
	add.s64 	%rd62, %rd720, %rd563;
	setp.eq.s64 	%p298, %rd720, 0;
	add.f32 	%f394, %f505, %f393;
	selp.f32 	%f505, %f394, %f505, %p298;
	mov.u64 	%rd720, %rd62;
$L__BB31_77:
	add.s32 	%r1625, %r1, %r42;
	add.s64 	%rd64, %rd3, 512;
$L__BB31_78:
	setp.ne.s32 	%p299, %r1624, 101;
	mov.b32 	%r1227, -1;
	vote.sync.all.pred 	%p300, %p299, %r1227;
	not.pred 	%p301, %p300;
	@%p301 bra 	$L__BB31_92;
	mul.wide.s32 	%rd603, %r1625, 16;
	add.s64 	%rd604, %rd64, %rd603;
	add.s64 	%rd66, %rd604, -512;
$L__BB31_80:
	// begin inline asm
	ld.relaxed.gpu.v2.u64 {%rd605, %rd726}, [%rd66];
	// end inline asm
	mov.b64 	{%r1301, %r1624}, %rd605;
	setp.eq.s32 	%p339, %r1624, 99;
	mov.b32 	%r1302, -1;
	vote.sync.any.pred 	%p340, %p339, %r1302;
	@%p340 bra 	$L__BB31_80;
	mov.b32 	%f511, %r1301;
	setp.eq.s32 	%p341, %r1624, 101;
	mov.b32 	%r1323, -1;
	vote.sync.ballot.b32 	%r1325, %p341, %r1323;
	and.b32  	%r1326, %r1325, %r1119;
	or.b32  	%r1327, %r1326, -2147483648;
	add.s32 	%r1328, %r1327, -1;
	not.b32 	%r1329, %r1327;
	and.b32  	%r1330, %r1329, %r1328;
	popc.b32 	%r69, %r1330;
	mov.b64 	{%r1305, %r1310}, %rd726;
	mov.b32 	%r1321, 1;
	// begin inline asm
	shfl.sync.down.b32 %r1304, %r1305, %r1321, %r69, %r1323;
	// end inline asm
	// begin inline asm
	shfl.sync.down.b32 %r1309, %r1310, %r1321, %r69, %r1323;
	// end inline asm
	// begin inline asm
	shfl.sync.down.b32 %r1314, %r1301, %r1321, %r69, %r1323;
	// end inline asm
	// begin inline asm
	shfl.sync.down.b32 %r1319, %r1320, %r1321, %r69, %r1323;
	// end inline asm
	setp.ge.s32 	%p343, %r966, %r69;
	@%p343 bra 	$L__BB31_83;
	mov.b32 	%f412, %r1314;
	mov.b64 	%rd608, {%r1304, %r1309};
	add.s64 	%rd69, %rd726, %rd608;
	setp.eq.s64 	%p344, %rd726, 0;
	add.f32 	%f413, %f511, %f412;
	selp.f32 	%f511, %f413, %f511, %p344;
	mov.u64 	%rd726, %rd69;
$L__BB31_83:
	mov.b64 	{%r1332, %r1337}, %rd726;
	mov.b32 	%r1348, 2;
	mov.b32 	%r1350, -1;
	// begin inline asm
	shfl.sync.down.b32 %r1331, %r1332, %r1348, %r69, %r1350;
	// end inline asm
	// begin inline asm
	shfl.sync.down.b32 %r1336, %r1337, %r1348, %r69, %r1350;
	// end inline asm
	mov.b32 	%r1342, %f511;
	// begin inline asm
	shfl.sync.down.b32 %r1341, %r1342, %r1348, %r69, %r1350;
	// end inline asm
	// begin inline asm
	shfl.sync.down.b32 %r1346, %r1347, %r1348, %r69, %r1350;
	// end inline asm
	setp.gt.s32 	%p345, %r52, %r69;
	@%p345 bra 	$L__BB31_85;
	mov.b32 	%f414, %r1341;
	mov.b64 	%rd609, {%r1331, %r1336};
	add.s64 	%rd71, %rd726, %rd609;
	setp.eq.s64 	%p346, %rd726, 0;
	add.f32 	%f415, %f511, %f414;
	selp.f32 	%f511, %f415, %f511, %p346;
	mov.u64 	%rd726, %rd71;
$L__BB31_85:
	mov.b64 	{%r1352, %r1357}, %rd726;
	mov.b32 	%r1368, 4;
	mov.b32 	%r1370, -1;
	// begin inline asm
	shfl.sync.down.b32 %r1351, %r1352, %r1368, %r69, %r1370;
	// end inline asm
	// begin inline asm
	shfl.sync.down.b32 %r1356, %r1357, %r1368, %r69, %r1370;
	// end inline asm
	mov.b32 	%r1362, %f511;
	// begin inline asm
	shfl.sync.down.b32 %r1361, %r1362, %r1368, %r69, %r1370;
	// end inline asm
	// begin inline asm
	shfl.sync.down.b32 %r1366, %r1367, %r1368, %r69, %r1370;
	// end inline asm
	setp.gt.s32 	%p347, %r56, %r69;
	@%p347 bra 	$L__BB31_87;
	mov.b32 	%f416, %r1361;
	mov.b64 	%rd610, {%r1351, %r1356};
	add.s64 	%rd73, %rd726, %rd610;
	setp.eq.s64 	%p348, %rd726, 0;
	add.f32 	%f417, %f511, %f416;
	selp.f32 	%f511, %f417, %f511, %p348;
	mov.u64 	%rd726, %rd73;
$L__BB31_87:
	mov.b64 	{%r1372, %r1377}, %rd726;
	mov.b32 	%r1388, 8;
	mov.b32 	%r1390, -1;
	// begin inline asm
	shfl.sync.down.b32 %r1371, %r1372, %r1388, %r69, %r1390;
	// end inline asm
	// begin inline asm
	shfl.sync.down.b32 %r1376, %r1377, %r1388, %r69, %r1390;
	// end inline asm
	mov.b32 	%r1382, %f511;
	// begin inline asm
	shfl.sync.down.b32 %r1381, %r1382, %r1388, %r69, %r1390;
	// end inline asm
	// begin inline asm
	shfl.sync.down.b32 %r1386, %r1387, %r1388, %r69, %r1390;
	// end inline asm
	setp.gt.s32 	%p349, %r60, %r69;
	@%p349 bra 	$L__BB31_89;
	mov.b32 	%f418, %r1381;
	mov.b64 	%rd611, {%r1371, %r1376};
	add.s64 	%rd75, %rd726, %rd611;
	setp.eq.s64 	%p350, %rd726, 0;
	add.f32 	%f419, %f511, %f418;
	selp.f32 	%f511, %f419, %f511, %p350;
	mov.u64 	%rd726, %rd75;
$L__BB31_89:
	mov.b64 	{%r1392, %r1397}, %rd726;
	mov.b32 	%r1408, 16;
	mov.b32 	%r1410, -1;
	// begin inline asm
	shfl.sync.down.b32 %r1391, %r1392, %r1408, %r69, %r1410;
	// end inline asm
	// begin inline asm
	shfl.sync.down.b32 %r1396, %r1397, %r1408, %r69, %r1410;
	// end inline asm
	mov.b32 	%r1402, %f511;
	// begin inline asm
	shfl.sync.down.b32 %r1401, %r1402, %r1408, %r69, %r1410;
	// end inline asm
	// begin inline asm
	shfl.sync.down.b32 %r1406, %r1407, %r1408, %r69, %r1410;
	// end inline asm
	setp.gt.s32 	%p351, %r64, %r69;
	@%p351 bra 	$L__BB31_91;
	mov.b32 	%f420, %r1401;
	mov.b64 	%rd612, {%r1391, %r1396};
	add.s64 	%rd77, %rd726, %rd612;
	setp.eq.s64 	%p352, %rd726, 0;
	add.f32 	%f421, %f511, %f420;
	selp.f32 	%f511, %f421, %f511, %p352;
	mov.u64 	%rd726, %rd77;
$L__BB31_91:
	add.s64 	%rd79, %rd726, %rd720;
	setp.eq.s64 	%p353, %rd720, 0;
	add.f32 	%f422, %f505, %f511;
	selp.f32 	%f505, %f422, %f505, %p353;
	add.s32 	%r1625, %r1625, -32;
	mov.u64 	%rd720, %rd79;
	bra.uni 	$L__BB31_78;
$L__BB31_92:
	@%p283 bra 	$L__BB31_94;
	add.s64 	%rd566, %rd720, %rd48;
	setp.eq.s64 	%p303, %rd48, 0;
	add.f32 	%f395, %f33, %f505;
	selp.f32 	%f396, %f395, %f33, %p303;
	add.s64 	%rd564, %rd50, 512;
	mov.b32 	%r1229, %f396;
	mov.b32 	%r1230, 101;
	mov.b64 	%rd565, {%r1229, %r1230};
	// begin inline asm
	st.relaxed.gpu.v2.u64 [%rd564], {%rd565, %rd566};
	// end inline asm
	st.shared.u64 	[_ZN6thrust24THRUST_300001_SM_1000_NS8cuda_cub4core6detail5shmemE+168], %rd720;
	st.shared.f32 	[_ZN6thrust24THRUST_300001_SM_1000_NS8cuda_cub4core6detail5shmemE+176], %f505;
	st.shared.u64 	[_ZN6thrust24THRUST_300001_SM_1000_NS8cuda_cub4core6detail5shmemE+184], %rd566;
	st.shared.f32 	[_ZN6thrust24THRUST_300001_SM_1000_NS8cuda_cub4core6detail5shmemE+192], %f396;
$L__BB31_94:
	setp.ne.s32 	%p304, %r966, 0;
	@%p304 bra 	$L__BB31_96;
	st.shared.u64 	[_ZN6thrust24THRUST_300001_SM_1000_NS8cuda_cub4core6detail5shmemE+136], %rd720;
	st.shared.f32 	[_ZN6thrust24THRUST_300001_SM_1000_NS8cuda_cub4core6detail5shmemE+144], %f505;
	mov.u64 	%rd730, %rd720;
	mov.f32 	%f515, %f505;
$L__BB31_96:
	setp.eq.s32 	%p305, %r23, 0;
	bar.sync 	0;
	@%p305 bra 	$L__BB31_98;
	ld.shared.f32 	%f397, [_ZN6thrust24THRUST_300001_SM_1000_NS8cuda_cub4core6detail5shmemE+144];
	ld.shared.u64 	%rd567, [_ZN6thrust24THRUST_300001_SM_1000_NS8cuda_cub4core6detail5shmemE+136];
	add.s64 	%rd81, %rd567, %rd730;
	setp.eq.s64 	%p306, %rd730, 0;
	add.f32 	%f398, %f515, %f397;
	selp.f32 	%f515, %f398, %f515, %p306;
	mov.u64 	%rd730, %rd81;
$L__BB31_98:
	setp.ne.s32 	%p307, %r34, %r35;
	setp.ne.s32 	%p308, %r33, %r34;
	setp.ne.s32 	%p309, %r32, %r33;
	setp.ne.s32 	%p310, %r31, %r32;
	setp.ne.s32 	%p311, %r30, %r31;
	setp.ne.s32 	%p312, %r29, %r30;
	setp.ne.s32 	%p313, %r28, %r29;
	setp.ne.s32 	%p314, %r1623, %r28;
	selp.u64 	%rd568, 1, 0, %p314;
	add.s64 	%rd83, %rd730, %rd568;
	add.f32 	%f399, %f515, %f21;
	selp.f32 	%f62, %f21, %f399, %p314;
	add.s64 	%rd84, %rd39, %rd730;
	add.f32 	%f400, %f62, %f22;
	selp.f32 	%f63, %f22, %f400, %p313;
	add.s64 	%rd85, %rd40, %rd730;
	add.f32 	%f401, %f63, %f23;
	selp.f32 	%f64, %f23, %f401, %p312;
	add.s64 	%rd86, %rd41, %rd730;
	add.f32 	%f402, %f64, %f24;
	selp.f32 	%f65, %f24, %f402, %p311;
	add.s64 	%rd87, %rd42, %rd730;
	add.f32 	%f403, %f65, %f25;
	selp.f32 	%f66, %f25, %f403, %p310;
	add.s64 	%rd88, %rd43, %rd730;
	add.f32 	%f404, %f66, %f26;
	selp.f32 	%f67, %f26, %f404, %p309;
	add.s64 	%rd89, %rd44, %rd730;
	add.f32 	%f405, %f67, %f27;
	selp.f32 	%f68, %f27, %f405, %p308;
	selp.u64 	%rd569, 1, 0, %p307;
	add.s64 	%rd90, %rd89, %rd569;
	add.f32 	%f406, %f68, %f28;
	selp.f32 	%f69, %f28, %f406, %p307;
	ld.shared.u64 	%rd91, [_ZN6thrust24THRUST_300001_SM_1000_NS8cuda_cub4core6detail5shmemE+200];
	ld.shared.u64 	%rd92, [_ZN6thrust24THRUST_300001_SM_1000_NS8cuda_cub4core6detail5shmemE+168];
	setp.lt.s64 	%p315, %rd91, 257;
	@%p315 bra 	$L__BB31_124;
	setp.eq.s32 	%p325, %r1623, %r28;
	bar.sync 	0;
	@%p325 bra 	$L__BB31_101;
	cvt.u32.u64 	%r1231, %rd92;
	cvt.u32.u64 	%r1232, %rd730;
	sub.s32 	%r1233, %r1232, %r1231;
	shl.b32 	%r1234, %r1233, 3;
	mov.u32 	%r1235, _ZN6thrust24THRUST_300001_SM_1000_NS8cuda_cub4core6detail5shmemE;
	add.s32 	%r1236, %r1235, %r1234;
	mov.b32 	%r1237, %f515;
	st.shared.v2.u32 	[%r1236], {%r1623, %r1237};
$L__BB31_101:
	setp.eq.s32 	%p326, %r28, %r29;
	@%p326 bra 	$L__BB31_103;
	cvt.u32.u64 	%r1238, %rd92;
	cvt.u32.u64 	%r1239, %rd83;
	sub.s32 	%r1240, %r1239, %r1238;
	shl.b32 	%r1241, %r1240, 3;
	mov.u32 	%r1242, _ZN6thrust24THRUST_300001_SM_1000_NS8cuda_cub4core6detail5shmemE;
	add.s32 	%r1243, %r1242, %r1241;
	mov.b32 	%r1244, %f62;
	st.shared.v2.u32 	[%r1243], {%r28, %r1244};
$L__BB31_103:
	setp.eq.s32 	%p327, %r29, %r30;
	@%p327 bra 	$L__BB31_105;
	cvt.u32.u64 	%r1245, %rd92;
	cvt.u32.u64 	%r1246, %rd84;
	sub.s32 	%r1247, %r1246, %r1245;
	shl.b32 	%r1248, %r1247, 3;
	mov.u32 	%r1249, _ZN6thrust24THRUST_300001_SM_1000_NS8cuda_cub4core6detail5shmemE;
	add.s32 	%r1250, %r1249, %r1248;
	mov.b32 	%r1251, %f63;
	st.shared.v2.u32 	[%r1250], {%r29, %r1251};
$L__BB31_105:
	setp.eq.s32 	%p328, %r30, %r31;
	@%p328 bra 	$L__BB31_107;
	cvt.u32.u64 	%r1252, %rd92;
	cvt.u32.u64 	%r1253, %rd85;
	sub.s32 	%r1254, %r1253, %r1252;
	shl.b32 	%r1255, %r1254, 3;
	mov.u32 	%r1256, _ZN6thrust24THRUST_300001_SM_1000_NS8cuda_cub4core6detail5shmemE;
	add.s32 	%r1257, %r1256, %r1255;
	mov.b32 	%r1258, %f64;
	st.shared.v2.u32 	[%r1257], {%r30, %r1258};
$L__BB31_107:
	setp.eq.s32 	%p329, %r31, %r32;
	@%p329 bra 	$L__BB31_109;
	cvt.u32.u64 	%r1259, %rd92;
	cvt.u32.u64 	%r1260, %rd86;
	sub.s32 	%r1261, %r1260, %r1259;
	shl.b32 	%r1262, %r1261, 3;
	mov.u32 	%r1263, _ZN6thrust24THRUST_300001_SM_1000_NS8cuda_cub4core6detail5shmemE;
	add.s32 	%r1264, %r1263, %r1262;
	mov.b32 	%r1265, %f65;
	st.shared.v2.u32 	[%r1264], {%r31, %r1265};
$L__BB31_109:
	setp.eq.s32 	%p330, %r32, %r33;
	@%p330 bra 	$L__BB31_111;
	cvt.u32.u64 	%r1266, %rd92;
	cvt.u32.u64 	%r1267, %rd87;
	sub.s32 	%r1268, %r1267, %r1266;
	shl.b32 	%r1269, %r1268, 3;
	mov.u32 	%r1270, _ZN6thrust24THRUST_300001_SM_1000_NS8cuda_cub4core6detail5shmemE;
	add.s32 	%r1271, %r1270, %r1269;
	mov.b32 	%r1272, %f66;
	st.shared.v2.u32 	[%r1271], {%r32, %r1272};
$L__BB31_111:
	setp.eq.s32 	%p331, %r33, %r34;
	@%p331 bra 	$L__BB31_113;
	cvt.u32.u64 	%r1273, %rd92;
	cvt.u32.u64 	%r1274, %rd88;
	sub.s32 	%r1275, %r1274, %r1273;
	shl.b32 	%r1276, %r1275, 3;
	mov.u32 	%r1277, _ZN6thrust24THRUST_300001_SM_1000_NS8cuda_cub4core6detail5shmemE;
	add.s32 	%r1278, %r1277, %r1276;
	mov.b32 	%r1279, %f67;
	st.shared.v2.u32 	[%r1278], {%r33, %r1279};
$L__BB31_113:
	setp.eq.s32 	%p332, %r34, %r35;
	@%p332 bra 	$L__BB31_115;
	cvt.u32.u64 	%r1280, %rd92;
	cvt.u32.u64 	%r1281, %rd89;
	sub.s32 	%r1282, %r1281, %r1280;
	shl.b32 	%r1283, %r1282, 3;
	mov.u32 	%r1284, _ZN6thrust24THRUST_300001_SM_1000_NS8cuda_cub4core6detail5shmemE;
	add.s32 	%r1285, %r1284, %r1283;
	mov.b32 	%r1286, %f68;
	st.shared.v2.u32 	[%r1285], {%r34, %r1286};
$L__BB31_115:
	setp.eq.s32 	%p333, %r35, %r36;
	@%p333 bra 	$L__BB31_117;
	cvt.u32.u64 	%r1287, %rd92;
	cvt.u32.u64 	%r1288, %rd90;
	sub.s32 	%r1289, %r1288, %r1287;
	shl.b32 	%r1290, %r1289, 3;
	mov.u32 	%r1291, _ZN6thrust24THRUST_300001_SM_1000_NS8cuda_cub4core6detail5shmemE;
	add.s32 	%r1292, %r1291, %r1290;
	mov.b32 	%r1293, %f69;
	st.shared.v2.u32 	[%r1292], {%r35, %r1293};
$L__BB31_117:
	bar.sync 	0;
	cvt.u64.u32 	%rd735, %r23;
	setp.le.u64 	%p334, %rd91, %rd735;
	@%p334 bra 	$L__BB31_362;
	not.b64 	%rd588, %rd735;
	add.s64 	%rd94, %rd91, %rd588;
	shr.u64 	%rd589, %rd94, 8;
	add.s64 	%rd590, %rd589, 1;
	and.b64  	%rd732, %rd590, 3;
	and.b64  	%rd591, %rd94, 768;
	setp.eq.s64 	%p335, %rd591, 768;
	@%p335 bra 	$L__BB31_121;
	add.s64 	%rd592, %rd92, %rd735;
	shl.b64 	%rd593, %rd592, 2;
	add.s64 	%rd733, %rd2, %rd593;
	shl.b32 	%r1294, %r23, 3;
	mov.u32 	%r1295, _ZN6thrust24THRUST_300001_SM_1000_NS8cuda_cub4core6detail5shmemE;
	add.s32 	%r1296, %r1294, %r1295;
	add.s32 	%r1626, %r1296, 4;
	shl.b64 	%rd594, %rd732, 8;
	add.s64 	%rd735, %rd594, %rd735;
$L__BB31_120:
	.pragma "nounroll";
	ld.shared.f32 	%f407, [%r1626];
	st.global.f32 	[%rd733], %f407;
	add.s64 	%rd733, %rd733, 1024;
	add.s32 	%r1626, %r1626, 2048;
	add.s64 	%rd732, %rd732, -1;
	setp.ne.s64 	%p336, %rd732, 0;
	@%p336 bra 	$L__BB31_120;
$L__BB31_121:
	setp.lt.u64 	%p337, %rd94, 768;
	@%p337 bra 	$L__BB31_362;
	mov.u32 	%r1299, _ZN6thrust24THRUST_300001_SM_1000_NS8cuda_cub4core6detail5shmemE;
$L__BB31_123:
	cvt.u32.u64 	%r1297, %rd735;
	add.s64 	%rd595, %rd735, %rd92;
	shl.b32 	%r1298, %r1297, 3;
	add.s32 	%r1300, %r1299, %r1298;
	ld.shared.f32 	%f408, [%r1300+4];
	shl.b64 	%rd596, %rd595, 2;
	add.s64 	%rd597, %rd2, %rd596;
	st.global.f32 	[%rd597], %f408;
	and.b64  	%rd598, %rd735, 4294967295;
	add.s64 	%rd599, %rd92, %rd598;
	ld.shared.f32 	%f409, [%r1300+2052];
	shl.b64 	%rd600, %rd599, 2;
	add.s64 	%rd601, %rd2, %rd600;
	st.global.f32 	[%rd601+1024], %f409;
	ld.shared.f32 	%f410, [%r1300+4100];
	st.global.f32 	[%rd601+2048], %f410;
	ld.shared.f32 	%f411, [%r1300+6148];
	st.global.f32 	[%rd601+3072], %f411;
	add.s64 	%rd602, %rd735, 1024;
	and.b64  	%rd735, %rd602, 4294967295;
	setp.gt.u64 	%p338, %rd91, %rd735;
	@%p338 bra 	$L__BB31_123;
	bra.uni 	$L__BB31_362;
$L__BB31_124:
	setp.eq.s32 	%p316, %r1623, %r28;
	@%p316 bra 	$L__BB31_126;
	shl.b64 	%rd570, %rd730, 2;
	add.s64 	%rd571, %rd2, %rd570;
	st.global.f32 	[%rd571], %f515;
$L__BB31_126:
	setp.eq.s32 	%p317, %r28, %r29;
	@%p317 bra 	$L__BB31_128;
	shl.b64 	%rd572, %rd83, 2;
	add.s64 	%rd573, %rd2, %rd572;
	st.global.f32 	[%rd573], %f62;
$L__BB31_128:
	setp.eq.s32 	%p318, %r29, %r30;
	@%p318 bra 	$L__BB31_130;
	shl.b64 	%rd574, %rd84, 2;
	add.s64 	%rd575, %rd2, %rd574;
	st.global.f32 	[%rd575], %f63;
$L__BB31_130:
	setp.eq.s32 	%p319, %r30, %r31;
	@%p319 bra 	$L__BB31_132;
	shl.b64 	%rd576, %rd85, 2;
	add.s64 	%rd577, %rd2, %rd576;
	st.global.f32 	[%rd577], %f64;
$L__BB31_132:
	setp.eq.s32 	%p320, %r31, %r32;
	@%p320 bra 	$L__BB31_134;
	shl.b64 	%rd578, %rd86, 2;
	add.s64 	%rd579, %rd2, %rd578;
	st.global.f32 	[%rd579], %f65;
$L__BB31_134:
	setp.eq.s32 	%p321, %r32, %r33;
	@%p321 bra 	$L__BB31_136;
	shl.b64 	%rd580, %rd87, 2;
	add.s64 	%rd581, %rd2, %rd580;
	st.global.f32 	[%rd581], %f66;
$L__BB31_136:
	setp.eq.s32 	%p322, %r33, %r34;
	@%p322 bra 	$L__BB31_138;
	shl.b64 	%rd582, %rd88, 2;
	add.s64 	%rd583, %rd2, %rd582;
	st.global.f32 	[%rd583], %f67;
$L__BB31_138:
	setp.eq.s32 	%p323, %r34, %r35;
	@%p323 bra 	$L__BB31_140;
	shl.b64 	%rd584, %rd89, 2;
	add.s64 	%rd585, %rd2, %rd584;
	st.global.f32 	[%rd585], %f68;
$L__BB31_140:
	setp.eq.s32 	%p324, %r35, %r36;
	@%p324 bra 	$L__BB31_362;
	shl.b64 	%rd586, %rd90, 2;
	add.s64 	%rd587, %rd2, %rd586;
	st.global.f32 	[%rd587], %f69;
	bra.uni 	$L__BB31_362;
$L__BB31_142:
	setp.lt.s64 	%p19, %rd5, 1;
	@%p19 bra 	$L__BB31_362;
	setp.ne.s32 	%p20, %r1, 0;
	@%p20 bra 	$L__BB31_232;
	cvt.u32.u64 	%r89, %rd212;
	shl.b64 	%rd369, %rd4, 2;
	add.s64 	%rd368, %rd209, %rd369;
	// begin inline asm
	ld.global.nc.u32 %r1635, [%rd368];
	// end inline asm
	mov.u32 	%r91, %tid.x;
	and.b32  	%r742, %r91, 31;
	and.b32  	%r743, %r91, 992;
	mul.lo.s32 	%r744, %r743, 9;
	or.b32  	%r92, %r744, %r742;
	setp.ge.s32 	%p151, %r92, %r89;
	shl.b32 	%r93, %r92, 2;
	cvt.u64.u32 	%rd370, %r93;
	add.s64 	%rd105, %rd368, %rd370;
	mov.u32 	%r1627, %r1635;
	@%p151 bra 	$L__BB31_146;
	// begin inline asm
	ld.global.nc.u32 %r1627, [%rd105];
	// end inline asm
$L__BB31_146:
	add.s32 	%r96, %r92, 32;
	setp.ge.s32 	%p152, %r96, %r89;
	mov.u32 	%r1628, %r1635;
	@%p152 bra 	$L__BB31_148;
	add.s64 	%rd372, %rd105, 128;
	// begin inline asm
	ld.global.nc.u32 %r1628, [%rd372];
	// end inline asm
$L__BB31_148:
	add.s32 	%r99, %r92, 64;
	setp.ge.s32 	%p153, %r99, %r89;
	mov.u32 	%r1629, %r1635;
	@%p153 bra 	$L__BB31_150;
	add.s64 	%rd373, %rd105, 256;
	// begin inline asm
	ld.global.nc.u32 %r1629, [%rd373];
	// end inline asm
$L__BB31_150:
	add.s32 	%r102, %r92, 96;
	setp.ge.s32 	%p154, %r102, %r89;
	mov.u32 	%r1630, %r1635;
	@%p154 bra 	$L__BB31_152;
	add.s64 	%rd374, %rd105, 384;
	// begin inline asm
	ld.global.nc.u32 %r1630, [%rd374];
	// end inline asm
$L__BB31_152:
	add.s32 	%r105, %r92, 128;
	setp.ge.s32 	%p155, %r105, %r89;
	mov.u32 	%r1631, %r1635;
	@%p155 bra 	$L__BB31_154;
	add.s64 	%rd375, %rd105, 512;
	// begin inline asm
	ld.global.nc.u32 %r1631, [%rd375];
	// end inline asm
$L__BB31_154:
	add.s32 	%r108, %r92, 160;
	setp.ge.s32 	%p156, %r108, %r89;
	mov.u32 	%r1632, %r1635;
	@%p156 bra 	$L__BB31_156;
	add.s64 	%rd376, %rd105, 640;
	// begin inline asm
	ld.global.nc.u32 %r1632, [%rd376];
	// end inline asm
$L__BB31_156:
	add.s32 	%r111, %r92, 192;
	setp.ge.s32 	%p157, %r111, %r89;
	mov.u32 	%r1633, %r1635;
	@%p157 bra 	$L__BB31_158;
	add.s64 	%rd377, %rd105, 768;
	// begin inline asm
	ld.global.nc.u32 %r1633, [%rd377];
	// end inline asm
$L__BB31_158:
	add.s32 	%r114, %r92, 224;
	setp.ge.s32 	%p158, %r114, %r89;
	mov.u32 	%r1634, %r1635;
	@%p158 bra 	$L__BB31_160;
	add.s64 	%rd378, %rd105, 896;
	// begin inline asm
	ld.global.nc.u32 %r1634, [%rd378];
	// end inline asm
$L__BB31_160:
	add.s32 	%r117, %r92, 256;
	setp.ge.s32 	%p159, %r117, %r89;
	@%p159 bra 	$L__BB31_162;
	add.s64 	%rd379, %rd105, 1024;
	// begin inline asm
	ld.global.nc.u32 %r1635, [%rd379];
	// end inline asm
$L__BB31_162:
	setp.ge.s32 	%p160, %r92, %r89;
	// begin inline asm
	mov.u32 %r754, %laneid;
	// end inline asm
	shr.u32 	%r121, %r91, 5;
	mad.lo.s32 	%r756, %r121, 288, %r754;
	shl.b32 	%r757, %r756, 2;
	mov.u32 	%r758, _ZN6thrust24THRUST_300001_SM_1000_NS8cuda_cub4core6detail5shmemE;
	add.s32 	%r122, %r758, %r757;
	st.shared.u32 	[%r122], %r1627;
	st.shared.u32 	[%r122+128], %r1628;
	st.shared.u32 	[%r122+256], %r1629;
	st.shared.u32 	[%r122+384], %r1630;
	st.shared.u32 	[%r122+512], %r1631;
	st.shared.u32 	[%r122+640], %r1632;
	st.shared.u32 	[%r122+768], %r1633;
	st.shared.u32 	[%r122+896], %r1634;
	st.shared.u32 	[%r122+1024], %r1635;
	bar.warp.sync 	-1;
	shl.b32 	%r759, %r754, 5;
	add.s32 	%r123, %r122, %r759;
	ld.shared.u32 	%r124, [%r123];
	ld.shared.u32 	%r125, [%r123+4];
	ld.shared.u32 	%r126, [%r123+8];
	ld.shared.u32 	%r127, [%r123+12];
	ld.shared.u32 	%r128, [%r123+16];
	ld.shared.u32 	%r129, [%r123+20];
	ld.shared.u32 	%r130, [%r123+24];
	ld.shared.u32 	%r131, [%r123+28];
	ld.shared.u32 	%r132, [%r123+32];
	bar.sync 	0;
	add.s64 	%rd380, %rd210, %rd369;
	// begin inline asm
	ld.global.nc.u32 %r1644, [%rd380];
	// end inline asm
	add.s64 	%rd106, %rd380, %rd370;
	mov.u32 	%r1636, %r1644;
	@%p160 bra 	$L__BB31_164;
	// begin inline asm
	ld.global.nc.u32 %r1636, [%rd106];
	// end inline asm
$L__BB31_164:
	setp.ge.s32 	%p161, %r96, %r89;
	mov.u32 	%r1637, %r1644;
	@%p161 bra 	$L__BB31_166;
	add.s64 	%rd384, %rd106, 128;
	// begin inline asm
	ld.global.nc.u32 %r1637, [%rd384];
	// end inline asm
$L__BB31_166:
	setp.ge.s32 	%p162, %r99, %r89;
	mov.u32 	%r1638, %r1644;
	@%p162 bra 	$L__BB31_168;
	add.s64 	%rd385, %rd106, 256;
	// begin inline asm
	ld.global.nc.u32 %r1638, [%rd385];
	// end inline asm
$L__BB31_168:
	setp.ge.s32 	%p163, %r102, %r89;
	mov.u32 	%r1639, %r1644;
	@%p163 bra 	$L__BB31_170;
	add.s64 	%rd386, %rd106, 384;
	// begin inline asm
	ld.global.nc.u32 %r1639, [%rd386];
	// end inline asm
$L__BB31_170:
	setp.ge.s32 	%p164, %r105, %r89;
	mov.u32 	%r1640, %r1644;
	@%p164 bra 	$L__BB31_172;
	add.s64 	%rd387, %rd106, 512;
	// begin inline asm
	ld.global.nc.u32 %r1640, [%rd387];
	// end inline asm
$L__BB31_172:
	setp.ge.s32 	%p165, %r108, %r89;
	mov.u32 	%r1641, %r1644;
	@%p165 bra 	$L__BB31_174;
	add.s64 	%rd388, %rd106, 640;
	// begin inline asm
	ld.global.nc.u32 %r1641, [%rd388];
	// end inline asm
$L__BB31_174:
	setp.ge.s32 	%p166, %r111, %r89;
	mov.u32 	%r1642, %r1644;
	@%p166 bra 	$L__BB31_176;
	add.s64 	%rd389, %rd106, 768;
	// begin inline asm
	ld.global.nc.u32 %r1642, [%rd389];
	// end inline asm
$L__BB31_176:
	setp.ge.s32 	%p167, %r114, %r89;
	mov.u32 	%r1643, %r1644;
	@%p167 bra 	$L__BB31_178;
	add.s64 	%rd390, %rd106, 896;
	// begin inline asm
	ld.global.nc.u32 %r1643, [%rd390];
	// end inline asm
$L__BB31_178:
	setp.ge.s32 	%p168, %r117, %r89;
	@%p168 bra 	$L__BB31_180;
	add.s64 	%rd391, %rd106, 1024;
	// begin inline asm
	ld.global.nc.u32 %r1644, [%rd391];
	// end inline asm
$L__BB31_180:
	st.shared.u32 	[%r122], %r1636;
	st.shared.u32 	[%r122+128], %r1637;
	st.shared.u32 	[%r122+256], %r1638;
	st.shared.u32 	[%r122+384], %r1639;
	st.shared.u32 	[%r122+512], %r1640;
	st.shared.u32 	[%r122+640], %r1641;
	st.shared.u32 	[%r122+768], %r1642;
	st.shared.u32 	[%r122+896], %r1643;
	st.shared.u32 	[%r122+1024], %r1644;
	bar.warp.sync 	-1;
	ld.shared.f32 	%f70, [%r123];
	ld.shared.f32 	%f71, [%r123+4];
	ld.shared.f32 	%f72, [%r123+8];
	ld.shared.f32 	%f73, [%r123+12];
	ld.shared.f32 	%f74, [%r123+16];
	ld.shared.f32 	%f75, [%r123+20];
	ld.shared.f32 	%f76, [%r123+24];
	ld.shared.f32 	%f77, [%r123+28];
	ld.shared.f32 	%f78, [%r123+32];
	bar.sync 	0;
	shl.b32 	%r770, %r91, 2;
	add.s32 	%r772, %r758, %r770;
	add.s32 	%r152, %r772, 1240;
	st.shared.u32 	[%r772+1240], %r132;
	bar.sync 	0;
	setp.eq.s32 	%p169, %r91, 0;
	mov.b64 	%rd736, 1;
	@%p169 bra 	$L__BB31_182;
	ld.shared.u32 	%r1645, [%r152+-4];
	setp.ne.s32 	%p170, %r1645, %r124;
	selp.u64 	%rd736, 1, 0, %p170;
$L__BB31_182:
	setp.eq.s32 	%p171, %r91, 0;
	setp.ne.s32 	%p172, %r124, %r125;
	setp.ne.s32 	%p173, %r125, %r126;
	setp.ne.s32 	%p174, %r126, %r127;
	setp.ne.s32 	%p175, %r127, %r128;
	setp.ne.s32 	%p176, %r128, %r129;
	setp.ne.s32 	%p177, %r129, %r130;
	setp.ne.s32 	%p178, %r130, %r131;
	setp.ne.s32 	%p179, %r131, %r132;
	mul.lo.s32 	%r893, %r91, 9;
	cvt.u64.u32 	%rd393, %r893;
	setp.eq.s64 	%p180, %rd5, %rd393;
	selp.u64 	%rd394, 1, 0, %p180;
	selp.b64 	%rd395, %rd394, %rd736, %p180;
	selp.b64 	%rd109, %rd394, %rd395, %p171;
	add.s32 	%r894, %r893, 1;
	cvt.u64.u32 	%rd396, %r894;
	setp.eq.s64 	%p181, %rd5, %rd396;
	or.pred  	%p1, %p181, %p172;
	selp.u64 	%rd397, 1, 0, %p1;
	add.s32 	%r895, %r893, 2;
	cvt.u64.u32 	%rd398, %r895;
	setp.eq.s64 	%p182, %rd5, %rd398;
	or.pred  	%p2, %p182, %p173;
	selp.u64 	%rd399, 1, 0, %p2;
	add.s32 	%r896, %r893, 3;
	cvt.u64.u32 	%rd400, %r896;
	setp.eq.s64 	%p183, %rd5, %rd400;
	or.pred  	%p3, %p183, %p174;
	selp.u64 	%rd401, 1, 0, %p3;
	add.s32 	%r897, %r893, 4;
	cvt.u64.u32 	%rd402, %r897;
	setp.eq.s64 	%p184, %rd5, %rd402;
	or.pred  	%p4, %p184, %p175;
	selp.u64 	%rd403, 1, 0, %p4;
	add.s32 	%r898, %r893, 5;
	cvt.u64.u32 	%rd404, %r898;
	setp.eq.s64 	%p185, %rd5, %rd404;
	or.pred  	%p5, %p185, %p176;
	selp.u64 	%rd405, 1, 0, %p5;
	add.s32 	%r899, %r893, 6;
	cvt.u64.u32 	%rd406, %r899;
	setp.eq.s64 	%p186, %rd5, %rd406;
	or.pred  	%p6, %p186, %p177;
	selp.u64 	%rd407, 1, 0, %p6;
	add.s32 	%r900, %r893, 7;
	cvt.u64.u32 	%rd408, %r900;
	setp.eq.s64 	%p187, %rd5, %rd408;
	or.pred  	%p7, %p187, %p178;
	selp.u64 	%rd409, 1, 0, %p7;
	add.s32 	%r901, %r893, 8;
	cvt.u64.u32 	%rd410, %r901;
	setp.eq.s64 	%p188, %rd5, %rd410;
	or.pred  	%p8, %p188, %p179;
	selp.u64 	%rd411, 1, 0, %p8;
	add.s64 	%rd110, %rd109, %rd397;
	add.f32 	%f241, %f70, %f71;
	selp.f32 	%f242, %f71, %f241, %p1;
	add.s64 	%rd111, %rd110, %rd399;
	add.f32 	%f243, %f242, %f72;
	selp.f32 	%f244, %f72, %f243, %p2;
	add.s64 	%rd112, %rd111, %rd401;
	add.f32 	%f245, %f244, %f73;
	selp.f32 	%f246, %f73, %f245, %p3;
	add.s64 	%rd113, %rd112, %rd403;
	add.f32 	%f247, %f246, %f74;
	selp.f32 	%f248, %f74, %f247, %p4;
	add.s64 	%rd114, %rd113, %rd405;
	add.f32 	%f249, %f248, %f75;
	selp.f32 	%f250, %f75, %f249, %p5;
	add.s64 	%rd115, %rd114, %rd407;
	add.f32 	%f251, %f250, %f76;
	selp.f32 	%f252, %f76, %f251, %p6;
	add.s64 	%rd116, %rd115, %rd409;
	add.f32 	%f253, %f252, %f77;
	selp.f32 	%f254, %f77, %f253, %p7;
	add.s64 	%rd412, %rd116, %rd411;
	mov.b64 	{%r774, %r779}, %rd412;
	add.f32 	%f255, %f254, %f78;
	selp.f32 	%f256, %f78, %f255, %p8;
	mov.b32 	%r890, 1;
	mov.b32 	%r891, 0;
	mov.b32 	%r892, -1;
	// begin inline asm
	shfl.sync.up.b32 %r773, %r774, %r890, %r891, %r892;
	// end inline asm
	// begin inline asm
	shfl.sync.up.b32 %r778, %r779, %r890, %r891, %r892;
	// end inline asm
	mov.b64 	%rd413, {%r773, %r778};
	mov.b32 	%r784, %f256;
	// begin inline asm
	shfl.sync.up.b32 %r783, %r784, %r890, %r891, %r892;
	// end inline asm
	mov.b32 	%f257, %r783;
	// begin inline asm
	shfl.sync.up.b32 %r788, %r789, %r890, %r891, %r892;
	// end inline asm
	setp.eq.s64 	%p189, %rd412, 0;
	add.f32 	%f258, %f256, %f257;
	selp.f32 	%f259, %f258, %f256, %p189;
	setp.lt.s32 	%p190, %r754, 1;
	selp.b64 	%rd414, 0, %rd413, %p190;
	add.s64 	%rd415, %rd414, %rd412;
	mov.b64 	{%r794, %r799}, %rd415;
	selp.f32 	%f260, %f256, %f259, %p190;
	mov.b32 	%r810, 2;
	// begin inline asm
	shfl.sync.up.b32 %r793, %r794, %r810, %r891, %r892;
	// end inline asm
	// begin inline asm
	shfl.sync.up.b32 %r798, %r799, %r810, %r891, %r892;
	// end inline asm
	mov.b64 	%rd416, {%r793, %r798};
	mov.b32 	%r804, %f260;
	// begin inline asm
	shfl.sync.up.b32 %r803, %r804, %r810, %r891, %r892;
	// end inline asm
	mov.b32 	%f261, %r803;
	// begin inline asm
	shfl.sync.up.b32 %r808, %r809, %r810, %r891, %r892;
	// end inline asm
	setp.eq.s64 	%p191, %rd415, 0;
	add.f32 	%f262, %f260, %f261;
	selp.f32 	%f263, %f262, %f260, %p191;
	setp.lt.s32 	%p192, %r754, 2;
	selp.b64 	%rd417, 0, %rd416, %p192;
	add.s64 	%rd418, %rd417, %rd415;
	mov.b64 	{%r814, %r819}, %rd418;
	selp.f32 	%f264, %f260, %f263, %p192;
	mov.b32 	%r830, 4;
	// begin inline asm
	shfl.sync.up.b32 %r813, %r814, %r830, %r891, %r892;
	// end inline asm
	// begin inline asm
	shfl.sync.up.b32 %r818, %r819, %r830, %r891, %r892;
	// end inline asm
	mov.b64 	%rd419, {%r813, %r818};
	mov.b32 	%r824, %f264;
	// begin inline asm
	shfl.sync.up.b32 %r823, %r824, %r830, %r891, %r892;
	// end inline asm
	mov.b32 	%f265, %r823;
	// begin inline asm
	shfl.sync.up.b32 %r828, %r829, %r830, %r891, %r892;
	// end inline asm
	setp.eq.s64 	%p193, %rd418, 0;
	add.f32 	%f266, %f264, %f265;
	selp.f32 	%f267, %f266, %f264, %p193;
	setp.lt.s32 	%p194, %r754, 4;
	selp.b64 	%rd420, 0, %rd419, %p194;
	add.s64 	%rd421, %rd420, %rd418;
	mov.b64 	{%r834, %r839}, %rd421;
	selp.f32 	%f268, %f264, %f267, %p194;
	mov.b32 	%r850, 8;
	// begin inline asm
	shfl.sync.up.b32 %r833, %r834, %r850, %r891, %r892;
	// end inline asm
	// begin inline asm
	shfl.sync.up.b32 %r838, %r839, %r850, %r891, %r892;
	// end inline asm
	mov.b64 	%rd422, {%r833, %r838};
	mov.b32 	%r844, %f268;
	// begin inline asm
	shfl.sync.up.b32 %r843, %r844, %r850, %r891, %r892;
	// end inline asm
	mov.b32 	%f269, %r843;
	// begin inline asm
	shfl.sync.up.b32 %r848, %r849, %r850, %r891, %r892;
	// end inline asm
	setp.eq.s64 	%p195, %rd421, 0;
	add.f32 	%f270, %f268, %f269;
	selp.f32 	%f271, %f270, %f268, %p195;
	setp.lt.s32 	%p196, %r754, 8;
	selp.b64 	%rd423, 0, %rd422, %p196;
	add.s64 	%rd424, %rd423, %rd421;
	mov.b64 	{%r854, %r859}, %rd424;
	selp.f32 	%f272, %f268, %f271, %p196;
	mov.b32 	%r870, 16;
	// begin inline asm
	shfl.sync.up.b32 %r853, %r854, %r870, %r891, %r892;
	// end inline asm
	// begin inline asm
	shfl.sync.up.b32 %r858, %r859, %r870, %r891, %r892;
	// end inline asm
	mov.b64 	%rd425, {%r853, %r858};
	mov.b32 	%r864, %f272;
	// begin inline asm
	shfl.sync.up.b32 %r863, %r864, %r870, %r891, %r892;
	// end inline asm
	mov.b32 	%f273, %r863;
	// begin inline asm
	shfl.sync.up.b32 %r868, %r869, %r870, %r891, %r892;
	// end inline asm
	setp.eq.s64 	%p197, %rd424, 0;
	add.f32 	%f274, %f272, %f273;
	selp.f32 	%f79, %f274, %f272, %p197;
	setp.lt.s32 	%p198, %r754, 16;
	selp.b64 	%rd426, 0, %rd425, %p198;
	add.s64 	%rd117, %rd426, %rd424;
	mov.b64 	{%r874, %r879}, %rd117;
	selp.f32 	%f275, %f272, %f79, %p198;
	// begin inline asm
	shfl.sync.up.b32 %r873, %r874, %r890, %r891, %r892;
	// end inline asm
	// begin inline asm
	shfl.sync.up.b32 %r878, %r879, %r890, %r891, %r892;
	// end inline asm
	mov.b32 	%r884, %f275;
	// begin inline asm
	shfl.sync.up.b32 %r883, %r884, %r890, %r891, %r892;
	// end inline asm
	// begin inline asm
	shfl.sync.up.b32 %r888, %r889, %r890, %r891, %r892;
	// end inline asm
	setp.ne.s32 	%p199, %r754, 31;
	@%p199 bra 	$L__BB31_184;
	shl.b32 	%r902, %r121, 4;
	mov.u32 	%r903, _ZN6thrust24THRUST_300001_SM_1000_NS8cuda_cub4core6detail5shmemE;
	add.s32 	%r904, %r903, %r902;
	st.shared.u64 	[%r904], %rd117;
	st.shared.f32 	[%r904+8], %f79;
$L__BB31_184:
	mov.b64 	%rd427, {%r873, %r878};
	mov.b32 	%f276, %r883;
	bar.sync 	0;
	ld.shared.u64 	%rd428, [_ZN6thrust24THRUST_300001_SM_1000_NS8cuda_cub4core6detail5shmemE];
	ld.shared.f32 	%f277, [_ZN6thrust24THRUST_300001_SM_1000_NS8cuda_cub4core6detail5shmemE+8];
	ld.shared.u64 	%rd429, [_ZN6thrust24THRUST_300001_SM_1000_NS8cuda_cub4core6detail5shmemE+16];
	ld.shared.f32 	%f278, [_ZN6thrust24THRUST_300001_SM_1000_NS8cuda_cub4core6detail5shmemE+24];
	add.s64 	%rd430, %rd429, %rd428;
	setp.eq.s64 	%p200, %rd429, 0;
	add.f32 	%f279, %f277, %f278;
	selp.f32 	%f280, %f279, %f278, %p200;
	setp.eq.s32 	%p201, %r121, 2;
	selp.b64 	%rd431, %rd430, %rd428, %p201;
	selp.f32 	%f281, %f280, %f277, %p201;
	ld.shared.u64 	%rd432, [_ZN6thrust24THRUST_300001_SM_1000_NS8cuda_cub4core6detail5shmemE+32];
	ld.shared.f32 	%f282, [_ZN6thrust24THRUST_300001_SM_1000_NS8cuda_cub4core6detail5shmemE+40];
	add.s64 	%rd433, %rd432, %rd430;
	setp.eq.s64 	%p202, %rd432, 0;
	add.f32 	%f283, %f280, %f282;
	selp.f32 	%f284, %f283, %f282, %p202;
	setp.eq.s32 	%p203, %r121, 3;
	selp.b64 	%rd434, %rd433, %rd431, %p203;
	selp.f32 	%f285, %f284, %f281, %p203;
	ld.shared.u64 	%rd435, [_ZN6thrust24THRUST_300001_SM_1000_NS8cuda_cub4core6detail5shmemE+48];
	ld.shared.f32 	%f286, [_ZN6thrust24THRUST_300001_SM_1000_NS8cuda_cub4core6detail5shmemE+56];
	add.s64 	%rd436, %rd435, %rd433;
	setp.eq.s64 	%p204, %rd435, 0;
	add.f32 	%f287, %f284, %f286;
	selp.f32 	%f288, %f287, %f286, %p204;
	setp.eq.s32 	%p205, %r121, 4;
	selp.b64 	%rd437, %rd436, %rd434, %p205;
	selp.f32 	%f289, %f288, %f285, %p205;
	ld.shared.u64 	%rd438, [_ZN6thrust24THRUST_300001_SM_1000_NS8cuda_cub4core6detail5shmemE+64];
	ld.shared.f32 	%f290, [_ZN6thrust24THRUST_300001_SM_1000_NS8cuda_cub4core6detail5shmemE+72];
	add.s64 	%rd439, %rd438, %rd436;
	setp.eq.s64 	%p206, %rd438, 0;
	add.f32 	%f291, %f288, %f290;
	selp.f32 	%f292, %f291, %f290, %p206;
	setp.eq.s32 	%p207, %r121, 5;
	selp.b64 	%rd440, %rd439, %rd437, %p207;
	selp.f32 	%f293, %f292, %f289, %p207;
	ld.shared.u64 	%rd441, [_ZN6thrust24THRUST_300001_SM_1000_NS8cuda_cub4core6detail5shmemE+80];
	ld.shared.f32 	%f294, [_ZN6thrust24THRUST_300001_SM_1000_NS8cuda_cub4core6detail5shmemE+88];
	add.s64 	%rd442, %rd441, %rd439;
	setp.eq.s64 	%p208, %rd441, 0;
	add.f32 	%f295, %f292, %f294;
	selp.f32 	%f296, %f295, %f294, %p208;
	setp.eq.s32 	%p209, %r121, 6;
	selp.b64 	%rd443, %rd442, %rd440, %p209;
	selp.f32 	%f297, %f296, %f293, %p209;
	ld.shared.u64 	%rd444, [_ZN6thrust24THRUST_300001_SM_1000_NS8cuda_cub4core6detail5shmemE+96];
	ld.shared.f32 	%f298, [_ZN6thrust24THRUST_300001_SM_1000_NS8cuda_cub4core6detail5shmemE+104];
	add.s64 	%rd445, %rd444, %rd442;
	setp.eq.s64 	%p210, %rd444, 0;
	add.f32 	%f299, %f296, %f298;
	selp.f32 	%f300, %f299, %f298, %p210;
	setp.eq.s32 	%p211, %r121, 7;
	selp.b64 	%rd446, %rd445, %rd443, %p211;
	selp.f32 	%f301, %f300, %f297, %p211;
	ld.shared.u64 	%rd447, [_ZN6thrust24THRUST_300001_SM_1000_NS8cuda_cub4core6detail5shmemE+112];
	ld.shared.f32 	%f302, [_ZN6thrust24THRUST_300001_SM_1000_NS8cuda_cub4core6detail5shmemE+120];
	add.s64 	%rd741, %rd447, %rd445;
	setp.eq.s64 	%p212, %rd447, 0;
	add.f32 	%f303, %f300, %f302;
	selp.f32 	%f80, %f303, %f302, %p212;
	setp.eq.s64 	%p213, %rd446, 0;
	add.f32 	%f304, %f301, 0f00000000;
	selp.f32 	%f305, %f304, %f301, %p213;
	setp.lt.u32 	%p214, %r91, 32;
	selp.b64 	%rd448, 0, %rd446, %p214;
	selp.f32 	%f306, 0f00000000, %f305, %p214;
	setp.eq.s64 	%p215, %rd427, 0;
	add.f32 	%f307, %f306, %f276;
	selp.f32 	%f308, %f307, %f276, %p215;
	setp.eq.s32 	%p216, %r754, 0;
	selp.b64 	%rd449, 0, %rd427, %p216;
	add.s64 	%rd119, %rd448, %rd449;
	selp.f32 	%f81, %f306, %f308, %p216;
	add.s64 	%rd120, %rd119, %rd109;
	setp.eq.s64 	%p217, %rd109, 0;
	add.f32 	%f309, %f70, %f81;
	selp.f32 	%f82, %f309, %f70, %p217;
	add.s64 	%rd121, %rd110, %rd119;
	add.f32 	%f310, %f82, %f71;
	selp.f32 	%f83, %f71, %f310, %p1;
	add.s64 	%rd122, %rd111, %rd119;
	add.f32 	%f311, %f83, %f72;
	selp.f32 	%f84, %f72, %f311, %p2;
	add.s64 	%rd123, %rd112, %rd119;
	add.f32 	%f312, %f84, %f73;
	selp.f32 	%f85, %f73, %f312, %p3;
	add.s64 	%rd124, %rd113, %rd119;
	add.f32 	%f313, %f85, %f74;
	selp.f32 	%f86, %f74, %f313, %p4;
	add.s64 	%rd125, %rd114, %rd119;
	add.f32 	%f314, %f86, %f75;
	selp.f32 	%f87, %f75, %f314, %p5;
	add.s64 	%rd126, %rd115, %rd119;
	add.f32 	%f315, %f87, %f76;
	selp.f32 	%f88, %f76, %f315, %p6;
	add.s64 	%rd127, %rd116, %rd119;
	add.f32 	%f316, %f88, %f77;
	selp.f32 	%f89, %f77, %f316, %p7;
	setp.lt.s64 	%p218, %rd741, 257;
	@%p218 bra 	$L__BB31_210;
	setp.eq.s64 	%p228, %rd109, 0;
	bar.sync 	0;
	@%p228 bra 	$L__BB31_187;
	cvt.u32.u64 	%r905, %rd119;
	shl.b32 	%r906, %r905, 3;
	mov.u32 	%r907, _ZN6thrust24THRUST_300001_SM_1000_NS8cuda_cub4core6detail5shmemE;
	add.s32 	%r908, %r907, %r906;
	mov.b32 	%r909, %f81;
	st.shared.v2.u32 	[%r908], {%r1645, %r909};
$L__BB31_187:
	not.pred 	%p229, %p1;
	@%p229 bra 	$L__BB31_189;
	cvt.u32.u64 	%r910, %rd120;
	shl.b32 	%r911, %r910, 3;
	mov.u32 	%r912, _ZN6thrust24THRUST_300001_SM_1000_NS8cuda_cub4core6detail5shmemE;
	add.s32 	%r913, %r912, %r911;
	mov.b32 	%r914, %f82;
	st.shared.v2.u32 	[%r913], {%r124, %r914};
$L__BB31_189:
	not.pred 	%p230, %p2;
	@%p230 bra 	$L__BB31_191;
	cvt.u32.u64 	%r915, %rd121;
	shl.b32 	%r916, %r915, 3;
	mov.u32 	%r917, _ZN6thrust24THRUST_300001_SM_1000_NS8cuda_cub4core6detail5shmemE;
	add.s32 	%r918, %r917, %r916;
	mov.b32 	%r919, %f83;
	st.shared.v2.u32 	[%r918], {%r125, %r919};
$L__BB31_191:
	not.pred 	%p231, %p3;
	@%p231 bra 	$L__BB31_193;
	cvt.u32.u64 	%r920, %rd122;
	shl.b32 	%r921, %r920, 3;
	mov.u32 	%r922, _ZN6thrust24THRUST_300001_SM_1000_NS8cuda_cub4core6detail5shmemE;
	add.s32 	%r923, %r922, %r921;
	mov.b32 	%r924, %f84;
	st.shared.v2.u32 	[%r923], {%r126, %r924};
$L__BB31_193:
	not.pred 	%p232, %p4;
	@%p232 bra 	$L__BB31_195;
	cvt.u32.u64 	%r925, %rd123;
	shl.b32 	%r926, %r925, 3;
	mov.u32 	%r927, _ZN6thrust24THRUST_300001_SM_1000_NS8cuda_cub4core6detail5shmemE;
	add.s32 	%r928, %r927, %r926;
	mov.b32 	%r929, %f85;
	st.shared.v2.u32 	[%r928], {%r127, %r929};
$L__BB31_195:
	not.pred 	%p233, %p5;
	@%p233 bra 	$L__BB31_197;
	cvt.u32.u64 	%r930, %rd124;
	shl.b32 	%r931, %r930, 3;
	mov.u32 	%r932, _ZN6thrust24THRUST_300001_SM_1000_NS8cuda_cub4core6detail5shmemE;
	add.s32 	%r933, %r932, %r931;
	mov.b32 	%r934, %f86;
	st.shared.v2.u32 	[%r933], {%r128, %r934};
$L__BB31_197:
	not.pred 	%p234, %p6;
	@%p234 bra 	$L__BB31_199;
	cvt.u32.u64 	%r935, %rd125;
	shl.b32 	%r936, %r935, 3;
	mov.u32 	%r937, _ZN6thrust24THRUST_300001_SM_1000_NS8cuda_cub4core6detail5shmemE;
	add.s32 	%r938, %r937, %r936;
	mov.b32 	%r939, %f87;
	st.shared.v2.u32 	[%r938], {%r129, %r939};
$L__BB31_199:
	not.pred 	%p235, %p7;
	@%p235 bra 	$L__BB31_201;
	cvt.u32.u64 	%r940, %rd126;
	shl.b32 	%r941, %r940, 3;
	mov.u32 	%r942, _ZN6thrust24THRUST_300001_SM_1000_NS8cuda_cub4core6detail5shmemE;
	add.s32 	%r943, %r942, %r941;
	mov.b32 	%r944, %f88;
	st.shared.v2.u32 	[%r943], {%r130, %r944};
$L__BB31_201:
	not.pred 	%p236, %p8;
	@%p236 bra 	$L__BB31_203;
	cvt.u32.u64 	%r945, %rd127;
	shl.b32 	%r946, %r945, 3;
	mov.u32 	%r947, _ZN6thrust24THRUST_300001_SM_1000_NS8cuda_cub4core6detail5shmemE;
	add.s32 	%r948, %r947, %r946;
	mov.b32 	%r949, %f89;
	st.shared.v2.u32 	[%r948], {%r131, %r949};
$L__BB31_203:
	bar.sync 	0;
	cvt.u64.u32 	%rd740, %r91;
	setp.le.u64 	%p237, %rd741, %rd740;
	@%p237 bra 	$L__BB31_228;
	not.b64 	%rd468, %rd740;
	add.s64 	%rd129, %rd741, %rd468;
	shr.u64 	%rd469, %rd129, 8;
	add.s64 	%rd470, %rd469, 1;
	and.b64  	%rd737, %rd470, 3;
	and.b64  	%rd471, %rd129, 768;
	setp.eq.s64 	%p238, %rd471, 768;
	@%p238 bra 	$L__BB31_207;
	shl.b64 	%rd472, %rd740, 2;
	add.s64 	%rd738, %rd2, %rd472;
	shl.b32 	%r950, %r91, 3;
	mov.u32 	%r951, _ZN6thrust24THRUST_300001_SM_1000_NS8cuda_cub4core6detail5shmemE;
	add.s32 	%r952, %r950, %r951;
	add.s32 	%r1646, %r952, 4;
	shl.b64 	%rd473, %rd737, 8;
	add.s64 	%rd740, %rd473, %rd740;
$L__BB31_206:
	.pragma "nounroll";
	ld.shared.f32 	%f317, [%r1646];
	st.global.f32 	[%rd738], %f317;
	add.s64 	%rd738, %rd738, 1024;
	add.s32 	%r1646, %r1646, 2048;
	add.s64 	%rd737, %rd737, -1;
	setp.ne.s64 	%p239, %rd737, 0;
	@%p239 bra 	$L__BB31_206;
$L__BB31_207:
	setp.lt.u64 	%p240, %rd129, 768;
	@%p240 bra 	$L__BB31_228;
	mov.u32 	%r955, _ZN6thrust24THRUST_300001_SM_1000_NS8cuda_cub4core6detail5shmemE;
$L__BB31_209:
	cvt.u32.u64 	%r953, %rd740;
	shl.b32 	%r954, %r953, 3;
	add.s32 	%r956, %r955, %r954;
	ld.shared.f32 	%f318, [%r956+4];
	shl.b64 	%rd474, %rd740, 2;
	add.s64 	%rd475, %rd2, %rd474;
	st.global.f32 	[%rd475], %f318;
	ld.shared.f32 	%f319, [%r956+2052];
	and.b64  	%rd476, %rd474, 17179869180;
	add.s64 	%rd477, %rd2, %rd476;
	st.global.f32 	[%rd477+1024], %f319;
	ld.shared.f32 	%f320, [%r956+4100];
	st.global.f32 	[%rd477+2048], %f320;
	ld.shared.f32 	%f321, [%r956+6148];
	st.global.f32 	[%rd477+3072], %f321;
	add.s64 	%rd478, %rd740, 1024;
	and.b64  	%rd740, %rd478, 4294967295;
	setp.gt.u64 	%p241, %rd741, %rd740;
	@%p241 bra 	$L__BB31_209;
	bra.uni 	$L__BB31_228;
$L__BB31_210:
	setp.eq.s64 	%p219, %rd109, 0;
	@%p219 bra 	$L__BB31_212;
	shl.b64 	%rd450, %rd119, 2;
	add.s64 	%rd451, %rd2, %rd450;
	st.global.f32 	[%rd451], %f81;
$L__BB31_212:
	not.pred 	%p220, %p1;
	@%p220 bra 	$L__BB31_214;
	shl.b64 	%rd452, %rd120, 2;
	add.s64 	%rd453, %rd2, %rd452;
	st.global.f32 	[%rd453], %f82;
$L__BB31_214:
	not.pred 	%p221, %p2;
	@%p221 bra 	$L__BB31_216;
	shl.b64 	%rd454, %rd121, 2;
	add.s64 	%rd455, %rd2, %rd454;
	st.global.f32 	[%rd455], %f83;
$L__BB31_216:
	not.pred 	%p222, %p3;
	@%p222 bra 	$L__BB31_218;
	shl.b64 	%rd456, %rd122, 2;
	add.s64 	%rd457, %rd2, %rd456;
	st.global.f32 	[%rd457], %f84;
$L__BB31_218:
	not.pred 	%p223, %p4;
	@%p223 bra 	$L__BB31_220;
	shl.b64 	%rd458, %rd123, 2;
	add.s64 	%rd459, %rd2, %rd458;
	st.global.f32 	[%rd459], %f85;
$L__BB31_220:
	not.pred 	%p224, %p5;
	@%p224 bra 	$L__BB31_222;
	shl.b64 	%rd460, %rd124, 2;
	add.s64 	%rd461, %rd2, %rd460;
	st.global.f32 	[%rd461], %f86;
$L__BB31_222:
	not.pred 	%p225, %p6;
	@%p225 bra 	$L__BB31_224;
	shl.b64 	%rd462, %rd125, 2;
	add.s64 	%rd463, %rd2, %rd462;
	st.global.f32 	[%rd463], %f87;
$L__BB31_224:
	not.pred 	%p226, %p7;
	@%p226 bra 	$L__BB31_226;
	shl.b64 	%rd464, %rd126, 2;
	add.s64 	%rd465, %rd2, %rd464;
	st.global.f32 	[%rd465], %f88;
$L__BB31_226:
	not.pred 	%p227, %p8;
	@%p227 bra 	$L__BB31_228;
	shl.b64 	%rd466, %rd127, 2;
	add.s64 	%rd467, %rd2, %rd466;
	st.global.f32 	[%rd467], %f89;
$L__BB31_228:
	setp.ne.s32 	%p242, %r91, 255;
	@%p242 bra 	$L__BB31_362;
	setp.ne.s64 	%p243, %rd5, 2304;
	@%p243 bra 	$L__BB31_231;
	shl.b64 	%rd479, %rd741, 2;
	add.s64 	%rd480, %rd2, %rd479;
	st.global.f32 	[%rd480], %f80;
	add.s64 	%rd741, %rd741, 1;
$L__BB31_231:
	st.global.u64 	[%rd1], %rd741;
	bra.uni 	$L__BB31_362;
$L__BB31_232:
	cvt.u32.u64 	%r161, %rd5;
	shl.b64 	%rd215, %rd4, 2;
	add.s64 	%rd214, %rd209, %rd215;
	// begin inline asm
	ld.global.nc.u32 %r1655, [%rd214];
	// end inline asm
	mov.u32 	%r163, %tid.x;
	and.b32  	%r277, %r163, 31;
	and.b32  	%r278, %r163, 992;
	mul.lo.s32 	%r279, %r278, 9;
	or.b32  	%r164, %r279, %r277;
	setp.ge.u32 	%p21, %r164, %r161;
	shl.b32 	%r165, %r164, 2;
	cvt.u64.u32 	%rd216, %r165;
	add.s64 	%rd143, %rd214, %rd216;
	mov.u32 	%r1647, %r1655;
	@%p21 bra 	$L__BB31_234;
	// begin inline asm
	ld.global.nc.u32 %r1647, [%rd143];
	// end inline asm
$L__BB31_234:
	add.s32 	%r168, %r164, 32;
	setp.ge.u32 	%p22, %r168, %r161;
	mov.u32 	%r1648, %r1655;
	@%p22 bra 	$L__BB31_236;
	add.s64 	%rd218, %rd143, 128;
	// begin inline asm
	ld.global.nc.u32 %r1648, [%rd218];
	// end inline asm
$L__BB31_236:
	add.s32 	%r171, %r164, 64;
	setp.ge.u32 	%p23, %r171, %r161;
	mov.u32 	%r1649, %r1655;
	@%p23 bra 	$L__BB31_238;
	add.s64 	%rd219, %rd143, 256;
	// begin inline asm
	ld.global.nc.u32 %r1649, [%rd219];
	// end inline asm
$L__BB31_238:
	add.s32 	%r174, %r164, 96;
	setp.ge.u32 	%p24, %r174, %r161;
	mov.u32 	%r1650, %r1655;
	@%p24 bra 	$L__BB31_240;
	add.s64 	%rd220, %rd143, 384;
	// begin inline asm
	ld.global.nc.u32 %r1650, [%rd220];
	// end inline asm
$L__BB31_240:
	add.s32 	%r177, %r164, 128;
	setp.ge.u32 	%p25, %r177, %r161;
	mov.u32 	%r1651, %r1655;
	@%p25 bra 	$L__BB31_242;
	add.s64 	%rd221, %rd143, 512;
	// begin inline asm
	ld.global.nc.u32 %r1651, [%rd221];
	// end inline asm
$L__BB31_242:
	add.s32 	%r180, %r164, 160;
	setp.ge.u32 	%p26, %r180, %r161;
	mov.u32 	%r1652, %r1655;
	@%p26 bra 	$L__BB31_244;
	add.s64 	%rd222, %rd143, 640;
	// begin inline asm
	ld.global.nc.u32 %r1652, [%rd222];
	// end inline asm
$L__BB31_244:
	add.s32 	%r183, %r164, 192;
	setp.ge.u32 	%p27, %r183, %r161;
	mov.u32 	%r1653, %r1655;
	@%p27 bra 	$L__BB31_246;
	add.s64 	%rd223, %rd143, 768;
	// begin inline asm
	ld.global.nc.u32 %r1653, [%rd223];
	// end inline asm
$L__BB31_246:
	add.s32 	%r186, %r164, 224;
	setp.ge.u32 	%p28, %r186, %r161;
	mov.u32 	%r1654, %r1655;
	@%p28 bra 	$L__BB31_248;
	add.s64 	%rd224, %rd143, 896;
	// begin inline asm
	ld.global.nc.u32 %r1654, [%rd224];
	// end inline asm
$L__BB31_248:
	add.s32 	%r189, %r164, 256;
	setp.ge.u32 	%p29, %r189, %r161;
	@%p29 bra 	$L__BB31_250;
	add.s64 	%rd225, %rd143, 1024;
	// begin inline asm
	ld.global.nc.u32 %r1655, [%rd225];
	// end inline asm
$L__BB31_250:
	// begin inline asm
	mov.u32 %r289, %laneid;
	// end inline asm
	shr.u32 	%r193, %r163, 5;
	mad.lo.s32 	%r291, %r193, 288, %r289;
	shl.b32 	%r292, %r291, 2;
	mov.u32 	%r293, _ZN6thrust24THRUST_300001_SM_1000_NS8cuda_cub4core6detail5shmemE;
	add.s32 	%r194, %r293, %r292;
	st.shared.u32 	[%r194], %r1647;
	st.shared.u32 	[%r194+128], %r1648;
	st.shared.u32 	[%r194+256], %r1649;
	st.shared.u32 	[%r194+384], %r1650;
	st.shared.u32 	[%r194+512], %r1651;
	st.shared.u32 	[%r194+640], %r1652;
	st.shared.u32 	[%r194+768], %r1653;
	st.shared.u32 	[%r194+896], %r1654;
	st.shared.u32 	[%r194+1024], %r1655;
	bar.warp.sync 	-1;
	shl.b32 	%r294, %r289, 5;
	add.s32 	%r195, %r194, %r294;
	ld.shared.u32 	%r196, [%r195];
	ld.shared.u32 	%r197, [%r195+4];
	ld.shared.u32 	%r198, [%r195+8];
	ld.shared.u32 	%r199, [%r195+12];
	ld.shared.u32 	%r200, [%r195+16];
	ld.shared.u32 	%r201, [%r195+20];
	ld.shared.u32 	%r202, [%r195+24];
	ld.shared.u32 	%r203, [%r195+28];
	ld.shared.u32 	%r204, [%r195+32];
	setp.ne.s32 	%p30, %r163, 0;
	mov.b32 	%r1666, 0;
	@%p30 bra 	$L__BB31_252;
	add.s64 	%rd226, %rd214, -4;
	// begin inline asm
	ld.global.nc.u32 %r1666, [%rd226];
	// end inline asm
$L__BB31_252:
	setp.ge.u32 	%p31, %r164, %r161;
	bar.sync 	0;
	add.s64 	%rd227, %rd210, %rd215;
	// begin inline asm
	ld.global.nc.u32 %r1665, [%rd227];
	// end inline asm
	add.s64 	%rd144, %rd227, %rd216;
	mov.u32 	%r1657, %r1665;
	@%p31 bra 	$L__BB31_254;
	// begin inline asm
	ld.global.nc.u32 %r1657, [%rd144];
	// end inline asm
$L__BB31_254:
	setp.ge.u32 	%p32, %r168, %r161;
	mov.u32 	%r1658, %r1665;
	@%p32 bra 	$L__BB31_256;
	add.s64 	%rd231, %rd144, 128;
	// begin inline asm
	ld.global.nc.u32 %r1658, [%rd231];
	// end inline asm
$L__BB31_256:
	setp.ge.u32 	%p33, %r171, %r161;
	mov.u32 	%r1659, %r1665;
	@%p33 bra 	$L__BB31_258;
	add.s64 	%rd232, %rd144, 256;
	// begin inline asm
	ld.global.nc.u32 %r1659, [%rd232];
	// end inline asm
$L__BB31_258:
	setp.ge.u32 	%p34, %r174, %r161;
	mov.u32 	%r1660, %r1665;
	@%p34 bra 	$L__BB31_260;
	add.s64 	%rd233, %rd144, 384;
	// begin inline asm
	ld.global.nc.u32 %r1660, [%rd233];
	// end inline asm
$L__BB31_260:
	setp.ge.u32 	%p35, %r177, %r161;
	mov.u32 	%r1661, %r1665;
	@%p35 bra 	$L__BB31_262;
	add.s64 	%rd234, %rd144, 512;
	// begin inline asm
	ld.global.nc.u32 %r1661, [%rd234];
	// end inline asm
$L__BB31_262:
	setp.ge.u32 	%p36, %r180, %r161;
	mov.u32 	%r1662, %r1665;
	@%p36 bra 	$L__BB31_264;
	add.s64 	%rd235, %rd144, 640;
	// begin inline asm
	ld.global.nc.u32 %r1662, [%rd235];
	// end inline asm
$L__BB31_264:
	setp.ge.u32 	%p37, %r183, %r161;
	mov.u32 	%r1663, %r1665;
	@%p37 bra 	$L__BB31_266;
	add.s64 	%rd236, %rd144, 768;
	// begin inline asm
	ld.global.nc.u32 %r1663, [%rd236];
	// end inline asm
$L__BB31_266:
	setp.ge.u32 	%p38, %r186, %r161;
	mov.u32 	%r1664, %r1665;
	@%p38 bra 	$L__BB31_268;
	add.s64 	%rd237, %rd144, 896;
	// begin inline asm
	ld.global.nc.u32 %r1664, [%rd237];
	// end inline asm
$L__BB31_268:
	setp.ge.u32 	%p39, %r189, %r161;
	@%p39 bra 	$L__BB31_270;
	add.s64 	%rd238, %rd144, 1024;
	// begin inline asm
	ld.global.nc.u32 %r1665, [%rd238];
	// end inline asm
$L__BB31_270:
	setp.eq.s32 	%p40, %r163, 0;
	st.shared.u32 	[%r194], %r1657;
	st.shared.u32 	[%r194+128], %r1658;
	st.shared.u32 	[%r194+256], %r1659;
	st.shared.u32 	[%r194+384], %r1660;
	st.shared.u32 	[%r194+512], %r1661;
	st.shared.u32 	[%r194+640], %r1662;
	st.shared.u32 	[%r194+768], %r1663;
	st.shared.u32 	[%r194+896], %r1664;
	st.shared.u32 	[%r194+1024], %r1665;
	bar.warp.sync 	-1;
	ld.shared.f32 	%f90, [%r195];
	ld.shared.f32 	%f91, [%r195+4];
	ld.shared.f32 	%f92, [%r195+8];
	ld.shared.f32 	%f93, [%r195+12];
	ld.shared.f32 	%f94, [%r195+16];
	ld.shared.f32 	%f95, [%r195+20];
	ld.shared.f32 	%f96, [%r195+24];
	ld.shared.f32 	%f97, [%r195+28];
	ld.shared.f32 	%f98, [%r195+32];
	bar.sync 	0;
	shl.b32 	%r306, %r163, 2;
	add.s32 	%r308, %r293, %r306;
	add.s32 	%r226, %r308, 1240;
	st.shared.u32 	[%r308+1240], %r204;
	bar.sync 	0;
	@%p40 bra 	$L__BB31_272;
	ld.shared.u32 	%r1666, [%r226+-4];
$L__BB31_272:
	setp.ne.s32 	%p41, %r1666, %r196;
	setp.ne.s32 	%p42, %r196, %r197;
	setp.ne.s32 	%p43, %r197, %r198;
	setp.ne.s32 	%p44, %r198, %r199;
	setp.ne.s32 	%p45, %r199, %r200;
	setp.ne.s32 	%p46, %r200, %r201;
	setp.ne.s32 	%p47, %r201, %r202;
	setp.ne.s32 	%p48, %r202, %r203;
	setp.ne.s32 	%p49, %r203, %r204;
	mul.lo.s32 	%r429, %r163, 9;
	cvt.u64.u32 	%rd239, %r429;
	setp.eq.s64 	%p50, %rd5, %rd239;
	or.pred  	%p9, %p50, %p41;
	selp.u64 	%rd240, 1, 0, %p9;
	add.s32 	%r430, %r429, 1;
	cvt.u64.u32 	%rd241, %r430;
	setp.eq.s64 	%p51, %rd5, %rd241;
	or.pred  	%p10, %p51, %p42;
	selp.u64 	%rd242, 1, 0, %p10;
	add.s32 	%r431, %r429, 2;
	cvt.u64.u32 	%rd243, %r431;
	setp.eq.s64 	%p52, %rd5, %rd243;
	or.pred  	%p11, %p52, %p43;
	selp.u64 	%rd244, 1, 0, %p11;
	add.s32 	%r432, %r429, 3;
	cvt.u64.u32 	%rd245, %r432;
	setp.eq.s64 	%p53, %rd5, %rd245;
	or.pred  	%p12, %p53, %p44;
	selp.u64 	%rd246, 1, 0, %p12;
	add.s32 	%r433, %r429, 4;
	cvt.u64.u32 	%rd247, %r433;
	setp.eq.s64 	%p54, %rd5, %rd247;
	or.pred  	%p13, %p54, %p45;
	selp.u64 	%rd248, 1, 0, %p13;
	add.s32 	%r434, %r429, 5;
	cvt.u64.u32 	%rd249, %r434;
	setp.eq.s64 	%p55, %rd5, %rd249;
	or.pred  	%p14, %p55, %p46;
	selp.u64 	%rd250, 1, 0, %p14;
	add.s32 	%r435, %r429, 6;
	cvt.u64.u32 	%rd251, %r435;
	setp.eq.s64 	%p56, %rd5, %rd251;
	or.pred  	%p15, %p56, %p47;
	selp.u64 	%rd252, 1, 0, %p15;
	add.s32 	%r436, %r429, 7;
	cvt.u64.u32 	%rd253, %r436;
	setp.eq.s64 	%p57, %rd5, %rd253;
	or.pred  	%p16, %p57, %p48;
	selp.u64 	%rd254, 1, 0, %p16;
	add.s32 	%r437, %r429, 8;
	cvt.u64.u32 	%rd255, %r437;
	setp.eq.s64 	%p58, %rd5, %rd255;
	or.pred  	%p17, %p58, %p49;
	selp.u64 	%rd256, 1, 0, %p17;
	add.s64 	%rd257, %rd242, %rd240;
	add.f32 	%f140, %f90, %f91;
	selp.f32 	%f141, %f91, %f140, %p10;
	add.s64 	%rd258, %rd257, %rd244;
	add.f32 	%f142, %f141, %f92;
	selp.f32 	%f143, %f92, %f142, %p11;
	add.s64 	%rd145, %rd258, %rd246;
	add.f32 	%f144, %f143, %f93;
	selp.f32 	%f145, %f93, %f144, %p12;
	add.s64 	%rd146, %rd145, %rd248;
	add.f32 	%f146, %f145, %f94;
	selp.f32 	%f147, %f94, %f146, %p13;
	add.s64 	%rd259, %rd146, %rd250;
	add.f32 	%f148, %f147, %f95;
	selp.f32 	%f149, %f95, %f148, %p14;
	add.s64 	%rd260, %rd259, %rd252;
	add.f32 	%f150, %f149, %f96;
	selp.f32 	%f151, %f96, %f150, %p15;
	add.s64 	%rd261, %rd260, %rd254;
	add.f32 	%f152, %f151, %f97;
	selp.f32 	%f153, %f97, %f152, %p16;
	add.s64 	%rd262, %rd261, %rd256;
	mov.b64 	{%r310, %r315}, %rd262;
	add.f32 	%f154, %f153, %f98;
	selp.f32 	%f155, %f98, %f154, %p17;
	mov.b32 	%r426, 1;
	mov.b32 	%r427, 0;
	mov.b32 	%r428, -1;
	// begin inline asm
	shfl.sync.up.b32 %r309, %r310, %r426, %r427, %r428;
	// end inline asm
	// begin inline asm
	shfl.sync.up.b32 %r314, %r315, %r426, %r427, %r428;
	// end inline asm
	mov.b64 	%rd263, {%r309, %r314};
	mov.b32 	%r320, %f155;
	// begin inline asm
	shfl.sync.up.b32 %r319, %r320, %r426, %r427, %r428;
	// end inline asm
	mov.b32 	%f156, %r319;
	// begin inline asm
	shfl.sync.up.b32 %r324, %r325, %r426, %r427, %r428;
	// end inline asm
	setp.eq.s64 	%p59, %rd262, 0;
	add.f32 	%f157, %f155, %f156;
	selp.f32 	%f158, %f157, %f155, %p59;
	setp.lt.s32 	%p60, %r289, 1;
	selp.b64 	%rd264, 0, %rd263, %p60;
	add.s64 	%rd265, %rd264, %rd262;
	mov.b64 	{%r330, %r335}, %rd265;
	selp.f32 	%f159, %f155, %f158, %p60;
	mov.b32 	%r346, 2;
	// begin inline asm
	shfl.sync.up.b32 %r329, %r330, %r346, %r427, %r428;
	// end inline asm
	// begin inline asm
	shfl.sync.up.b32 %r334, %r335, %r346, %r427, %r428;
	// end inline asm
	mov.b64 	%rd266, {%r329, %r334};
	mov.b32 	%r340, %f159;
	// begin inline asm
	shfl.sync.up.b32 %r339, %r340, %r346, %r427, %r428;
	// end inline asm
	mov.b32 	%f160, %r339;
	// begin inline asm
	shfl.sync.up.b32 %r344, %r345, %r346, %r427, %r428;
	// end inline asm
	setp.eq.s64 	%p61, %rd265, 0;
	add.f32 	%f161, %f159, %f160;
	selp.f32 	%f162, %f161, %f159, %p61;
	setp.lt.s32 	%p62, %r289, 2;
	selp.b64 	%rd267, 0, %rd266, %p62;
	add.s64 	%rd268, %rd267, %rd265;
	mov.b64 	{%r350, %r355}, %rd268;
	selp.f32 	%f163, %f159, %f162, %p62;
	mov.b32 	%r366, 4;
	// begin inline asm
	shfl.sync.up.b32 %r349, %r350, %r366, %r427, %r428;
	// end inline asm
	// begin inline asm
	shfl.sync.up.b32 %r354, %r355, %r366, %r427, %r428;
	// end inline asm
	mov.b64 	%rd269, {%r349, %r354};
	mov.b32 	%r360, %f163;
	// begin inline asm
	shfl.sync.up.b32 %r359, %r360, %r366, %r427, %r428;
	// end inline asm
	mov.b32 	%f164, %r359;
	// begin inline asm
	shfl.sync.up.b32 %r364, %r365, %r366, %r427, %r428;
	// end inline asm
	setp.eq.s64 	%p63, %rd268, 0;
	add.f32 	%f165, %f163, %f164;
	selp.f32 	%f166, %f165, %f163, %p63;
	setp.lt.s32 	%p64, %r289, 4;
	selp.b64 	%rd270, 0, %rd269, %p64;
	add.s64 	%rd271, %rd270, %rd268;
	mov.b64 	{%r370, %r375}, %rd271;
	selp.f32 	%f167, %f163, %f166, %p64;
	mov.b32 	%r386, 8;
	// begin inline asm
	shfl.sync.up.b32 %r369, %r370, %r386, %r427, %r428;
	// end inline asm
	// begin inline asm
	shfl.sync.up.b32 %r374, %r375, %r386, %r427, %r428;
	// end inline asm
	mov.b64 	%rd272, {%r369, %r374};
	mov.b32 	%r380, %f167;
	// begin inline asm
	shfl.sync.up.b32 %r379, %r380, %r386, %r427, %r428;
	// end inline asm
	mov.b32 	%f168, %r379;
	// begin inline asm
	shfl.sync.up.b32 %r384, %r385, %r386, %r427, %r428;
	// end inline asm
	setp.eq.s64 	%p65, %rd271, 0;
	add.f32 	%f169, %f167, %f168;
	selp.f32 	%f170, %f169, %f167, %p65;
	setp.lt.s32 	%p66, %r289, 8;
	selp.b64 	%rd273, 0, %rd272, %p66;
	add.s64 	%rd274, %rd273, %rd271;
	mov.b64 	{%r390, %r395}, %rd274;
	selp.f32 	%f171, %f167, %f170, %p66;
	mov.b32 	%r406, 16;
	// begin inline asm
	shfl.sync.up.b32 %r389, %r390, %r406, %r427, %r428;
	// end inline asm
	// begin inline asm
	shfl.sync.up.b32 %r394, %r395, %r406, %r427, %r428;
	// end inline asm
	mov.b64 	%rd275, {%r389, %r394};
	mov.b32 	%r400, %f171;
	// begin inline asm
	shfl.sync.up.b32 %r399, %r400, %r406, %r427, %r428;
	// end inline asm
	mov.b32 	%f172, %r399;
	// begin inline asm
	shfl.sync.up.b32 %r404, %r405, %r406, %r427, %r428;
	// end inline asm
	setp.eq.s64 	%p67, %rd274, 0;
	add.f32 	%f173, %f171, %f172;
	selp.f32 	%f99, %f173, %f171, %p67;
	setp.lt.s32 	%p68, %r289, 16;
	selp.b64 	%rd276, 0, %rd275, %p68;
	add.s64 	%rd147, %rd276, %rd274;
	mov.b64 	{%r410, %r415}, %rd147;
	selp.f32 	%f174, %f171, %f99, %p68;
	// begin inline asm
	shfl.sync.up.b32 %r409, %r410, %r426, %r427, %r428;
	// end inline asm
	// begin inline asm
	shfl.sync.up.b32 %r414, %r415, %r426, %r427, %r428;
	// end inline asm
	mov.b64 	%rd753, {%r409, %r414};
	mov.b32 	%r420, %f174;
	// begin inline asm
	shfl.sync.up.b32 %r419, %r420, %r426, %r427, %r428;
	// end inline asm
	mov.b32 	%f528, %r419;
	// begin inline asm
	shfl.sync.up.b32 %r424, %r425, %r426, %r427, %r428;
	// end inline asm
	setp.ne.s32 	%p69, %r289, 31;
	@%p69 bra 	$L__BB31_274;
	shl.b32 	%r438, %r193, 4;
	mov.u32 	%r439, _ZN6thrust24THRUST_300001_SM_1000_NS8cuda_cub4core6detail5shmemE;
	add.s32 	%r440, %r439, %r438;
	st.shared.u64 	[%r440], %rd147;
	st.shared.f32 	[%r440+8], %f99;
$L__BB31_274:
	bar.sync 	0;
	ld.shared.u64 	%rd277, [_ZN6thrust24THRUST_300001_SM_1000_NS8cuda_cub4core6detail5shmemE];
	ld.shared.f32 	%f175, [_ZN6thrust24THRUST_300001_SM_1000_NS8cuda_cub4core6detail5shmemE+8];
	ld.shared.u64 	%rd278, [_ZN6thrust24THRUST_300001_SM_1000_NS8cuda_cub4core6detail5shmemE+16];
	ld.shared.f32 	%f176, [_ZN6thrust24THRUST_300001_SM_1000_NS8cuda_cub4core6detail5shmemE+24];
	add.s64 	%rd279, %rd278, %rd277;
	setp.eq.s64 	%p70, %rd278, 0;
	add.f32 	%f177, %f175, %f176;
	selp.f32 	%f178, %f177, %f176, %p70;
	setp.eq.s32 	%p71, %r193, 2;
	selp.b64 	%rd280, %rd279, %rd277, %p71;
	selp.f32 	%f179, %f178, %f175, %p71;
	ld.shared.u64 	%rd281, [_ZN6thrust24THRUST_300001_SM_1000_NS8cuda_cub4core6detail5shmemE+32];
	ld.shared.f32 	%f180, [_ZN6thrust24THRUST_300001_SM_1000_NS8cuda_cub4core6detail5shmemE+40];
	add.s64 	%rd282, %rd281, %rd279;
	setp.eq.s64 	%p72, %rd281, 0;
	add.f32 	%f181, %f178, %f180;
	selp.f32 	%f182, %f181, %f180, %p72;
	setp.eq.s32 	%p73, %r193, 3;
	selp.b64 	%rd283, %rd282, %rd280, %p73;
	selp.f32 	%f183, %f182, %f179, %p73;
	ld.shared.u64 	%rd284, [_ZN6thrust24THRUST_300001_SM_1000_NS8cuda_cub4core6detail5shmemE+48];
	ld.shared.f32 	%f184, [_ZN6thrust24THRUST_300001_SM_1000_NS8cuda_cub4core6detail5shmemE+56];
	add.s64 	%rd285, %rd284, %rd282;
	setp.eq.s64 	%p74, %rd284, 0;
	add.f32 	%f185, %f182, %f184;
	selp.f32 	%f186, %f185, %f184, %p74;
	setp.eq.s32 	%p75, %r193, 4;
	selp.b64 	%rd286, %rd285, %rd283, %p75;
	selp.f32 	%f187, %f186, %f183, %p75;
	ld.shared.u64 	%rd287, [_ZN6thrust24THRUST_300001_SM_1000_NS8cuda_cub4core6detail5shmemE+64];
	ld.shared.f32 	%f188, [_ZN6thrust24THRUST_300001_SM_1000_NS8cuda_cub4core6detail5shmemE+72];
	add.s64 	%rd288, %rd287, %rd285;
	setp.eq.s64 	%p76, %rd287, 0;
	add.f32 	%f189, %f186, %f188;
	selp.f32 	%f190, %f189, %f188, %p76;
	setp.eq.s32 	%p77, %r193, 5;
	selp.b64 	%rd289, %rd288, %rd286, %p77;
	selp.f32 	%f191, %f190, %f187, %p77;
	ld.shared.u64 	%rd290, [_ZN6thrust24THRUST_300001_SM_1000_NS8cuda_cub4core6detail5shmemE+80];
	ld.shared.f32 	%f192, [_ZN6thrust24THRUST_300001_SM_1000_NS8cuda_cub4core6detail5shmemE+88];
	add.s64 	%rd291, %rd290, %rd288;
	setp.eq.s64 	%p78, %rd290, 0;
	add.f32 	%f193, %f190, %f192;
	selp.f32 	%f194, %f193, %f192, %p78;
	setp.eq.s32 	%p79, %r193, 6;
	selp.b64 	%rd292, %rd291, %rd289, %p79;
	selp.f32 	%f195, %f194, %f191, %p79;
	ld.shared.u64 	%rd293, [_ZN6thrust24THRUST_300001_SM_1000_NS8cuda_cub4core6detail5shmemE+96];
	ld.shared.f32 	%f196, [_ZN6thrust24THRUST_300001_SM_1000_NS8cuda_cub4core6detail5shmemE+104];
	add.s64 	%rd294, %rd293, %rd291;
	setp.eq.s64 	%p80, %rd293, 0;
	add.f32 	%f197, %f194, %f196;
	selp.f32 	%f198, %f197, %f196, %p80;
	setp.eq.s32 	%p81, %r193, 7;
	selp.b64 	%rd149, %rd294, %rd292, %p81;
	selp.f32 	%f101, %f198, %f195, %p81;
	ld.shared.u64 	%rd295, [_ZN6thrust24THRUST_300001_SM_1000_NS8cuda_cub4core6detail5shmemE+112];
	ld.shared.f32 	%f199, [_ZN6thrust24THRUST_300001_SM_1000_NS8cuda_cub4core6detail5shmemE+120];
	add.s64 	%rd150, %rd295, %rd294;
	setp.eq.s64 	%p82, %rd295, 0;
	add.f32 	%f200, %f198, %f199;
	selp.f32 	%f102, %f200, %f199, %p82;
	setp.lt.u32 	%p83, %r163, 32;
	@%p83 bra 	$L__BB31_276;
	setp.eq.s64 	%p84, %rd753, 0;
	add.f32 	%f201, %f101, %f528;
	selp.f32 	%f202, %f201, %f528, %p84;
	setp.eq.s32 	%p85, %r289, 0;
	selp.b64 	%rd296, 0, %rd753, %p85;
	add.s64 	%rd753, %rd149, %rd296;
	selp.f32 	%f528, %f101, %f202, %p85;
	bra.uni 	$L__BB31_312;
$L__BB31_276:
	setp.ne.s32 	%p86, %r163, 0;
	mul.wide.u32 	%rd297, %r1, 16;
	add.s64 	%rd152, %rd3, %rd297;
	@%p86 bra 	$L__BB31_278;
	st.shared.u64 	[_ZN6thrust24THRUST_300001_SM_1000_NS8cuda_cub4core6detail5shmemE+200], %rd150;
	st.shared.f32 	[_ZN6thrust24THRUST_300001_SM_1000_NS8cuda_cub4core6detail5shmemE+208], %f102;
	add.s64 	%rd298, %rd152, 512;
	mov.b32 	%r441, %f102;
	mov.b32 	%r442, 100;
	mov.b64 	%rd299, {%r441, %r442};
	// begin inline asm
	st.relaxed.gpu.v2.u64 [%rd298], {%rd299, %rd150};
	// end inline asm
$L__BB31_278:
	not.b32 	%r229, %r163;
	mov.u32 	%r443, %nctaid.x;
	setp.gt.u32 	%p87, %r443, 499;
	@%p87 bra 	$L__BB31_280;
	membar.cta;
	bra.uni 	$L__BB31_281;
$L__BB31_280:
	mov.b32 	%r444, 450;
	// begin inline asm
	nanosleep.u32 %r444;
	// end inline asm
$L__BB31_281:
	mul.wide.s32 	%rd301, %r229, 16;
	add.s64 	%rd302, %rd152, %rd301;
	add.s64 	%rd153, %rd302, 512;
$L__BB31_282:
	// begin inline asm
	ld.relaxed.gpu.v2.u64 {%rd303, %rd743}, [%rd153];
	// end inline asm
	mov.b64 	{%r445, %r1667}, %rd303;
	setp.eq.s32 	%p88, %r1667, 99;
	mov.b32 	%r446, -1;
	vote.sync.any.pred 	%p89, %p88, %r446;
	@%p89 bra 	$L__BB31_282;
	mov.b32 	%f518, %r445;
	setp.eq.s32 	%p90, %r1667, 101;
	mov.b32 	%r468, -1;
	vote.sync.ballot.b32 	%r470, %p90, %r468;
	// begin inline asm
	mov.u32 %r448, %lanemask_ge;
	// end inline asm
	and.b32  	%r471, %r470, %r448;
	or.b32  	%r472, %r471, -2147483648;
	add.s32 	%r473, %r472, -1;
	not.b32 	%r474, %r472;
	and.b32  	%r475, %r474, %r473;
	popc.b32 	%r232, %r475;
	mov.b64 	{%r450, %r455}, %rd743;
	mov.b32 	%r466, 1;
	// begin inline asm
	shfl.sync.down.b32 %r449, %r450, %r466, %r232, %r468;
	// end inline asm
	// begin inline asm
	shfl.sync.down.b32 %r454, %r455, %r466, %r232, %r468;
	// end inline asm
	// begin inline asm
	shfl.sync.down.b32 %r459, %r445, %r466, %r232, %r468;
	// end inline asm
	// begin inline asm
	shfl.sync.down.b32 %r464, %r465, %r466, %r232, %r468;
	// end inline asm
	setp.ge.s32 	%p92, %r289, %r232;
	@%p92 bra 	$L__BB31_285;
	mov.b32 	%f203, %r459;
	mov.b64 	%rd306, {%r449, %r454};
	add.s64 	%rd156, %rd743, %rd306;
	setp.eq.s64 	%p93, %rd743, 0;
	add.f32 	%f204, %f518, %f203;
	selp.f32 	%f518, %f204, %f518, %p93;
	mov.u64 	%rd743, %rd156;
$L__BB31_285:
	mov.b64 	{%r477, %r482}, %rd743;
	mov.b32 	%r493, 2;
	mov.b32 	%r495, -1;
	// begin inline asm
	shfl.sync.down.b32 %r476, %r477, %r493, %r232, %r495;
	// end inline asm
	// begin inline asm
	shfl.sync.down.b32 %r481, %r482, %r493, %r232, %r495;
	// end inline asm
	mov.b32 	%r487, %f518;
	// begin inline asm
	shfl.sync.down.b32 %r486, %r487, %r493, %r232, %r495;
	// end inline asm
	// begin inline asm
	shfl.sync.down.b32 %r491, %r492, %r493, %r232, %r495;
	// end inline asm
	add.s32 	%r239, %r289, 2;
	setp.gt.s32 	%p94, %r239, %r232;
	@%p94 bra 	$L__BB31_287;
	mov.b32 	%f205, %r486;
	mov.b64 	%rd307, {%r476, %r481};
	add.s64 	%rd158, %rd743, %rd307;
	setp.eq.s64 	%p95, %rd743, 0;
	add.f32 	%f206, %f518, %f205;
	selp.f32 	%f518, %f206, %f518, %p95;
	mov.u64 	%rd743, %rd158;
$L__BB31_287:
	mov.b64 	{%r497, %r502}, %rd743;
	mov.b32 	%r513, 4;
	mov.b32 	%r515, -1;
	// begin inline asm
	shfl.sync.down.b32 %r496, %r497, %r513, %r232, %r515;
	// end inline asm
	// begin inline asm
	shfl.sync.down.b32 %r501, %r502, %r513, %r232, %r515;
	// end inline asm
	mov.b32 	%r507, %f518;
	// begin inline asm
	shfl.sync.down.b32 %r506, %r507, %r513, %r232, %r515;
	// end inline asm
	// begin inline asm
	shfl.sync.down.b32 %r511, %r512, %r513, %r232, %r515;
	// end inline asm
	add.s32 	%r243, %r289, 4;
	setp.gt.s32 	%p96, %r243, %r232;
	@%p96 bra 	$L__BB31_289;
	mov.b32 	%f207, %r506;
	mov.b64 	%rd308, {%r496, %r501};
	add.s64 	%rd160, %rd743, %rd308;
	setp.eq.s64 	%p97, %rd743, 0;
	add.f32 	%f208, %f518, %f207;
	selp.f32 	%f518, %f208, %f518, %p97;
	mov.u64 	%rd743, %rd160;
$L__BB31_289:
	mov.b64 	{%r517, %r522}, %rd743;
	mov.b32 	%r533, 8;
	mov.b32 	%r535, -1;
	// begin inline asm
	shfl.sync.down.b32 %r516, %r517, %r533, %r232, %r535;
	// end inline asm
	// begin inline asm
	shfl.sync.down.b32 %r521, %r522, %r533, %r232, %r535;
	// end inline asm
	mov.b32 	%r527, %f518;
	// begin inline asm
	shfl.sync.down.b32 %r526, %r527, %r533, %r232, %r535;
	// end inline asm
	// begin inline asm
	shfl.sync.down.b32 %r531, %r532, %r533, %r232, %r535;
	// end inline asm
	add.s32 	%r247, %r289, 8;
	setp.gt.s32 	%p98, %r247, %r232;
	@%p98 bra 	$L__BB31_291;
	mov.b32 	%f209, %r526;
	mov.b64 	%rd309, {%r516, %r521};
	add.s64 	%rd162, %rd743, %rd309;
	setp.eq.s64 	%p99, %rd743, 0;
	add.f32 	%f210, %f518, %f209;
	selp.f32 	%f518, %f210, %f518, %p99;
	mov.u64 	%rd743, %rd162;
$L__BB31_291:
	mov.b64 	{%r537, %r542}, %rd743;
	mov.b32 	%r553, 16;
	mov.b32 	%r555, -1;
	// begin inline asm
	shfl.sync.down.b32 %r536, %r537, %r553, %r232, %r555;
	// end inline asm
	// begin inline asm
	shfl.sync.down.b32 %r541, %r542, %r553, %r232, %r555;
	// end inline asm
	mov.b32 	%r547, %f518;
	// begin inline asm
	shfl.sync.down.b32 %r546, %r547, %r553, %r232, %r555;
	// end inline asm
	// begin inline asm
	shfl.sync.down.b32 %r551, %r552, %r553, %r232, %r555;
	// end inline asm
	add.s32 	%r251, %r289, 16;
	setp.gt.s32 	%p100, %r251, %r232;
	@%p100 bra 	$L__BB31_293;
	mov.b32 	%f211, %r546;
	mov.b64 	%rd310, {%r536, %r541};
	add.s64 	%rd164, %rd743, %rd310;
	setp.eq.s64 	%p101, %rd743, 0;
	add.f32 	%f212, %f518, %f211;
	selp.f32 	%f518, %f212, %f518, %p101;
	mov.u64 	%rd743, %rd164;
$L__BB31_293:
	not.b32 	%r556, %r163;
	add.s32 	%r1668, %r1, %r556;
	add.s64 	%rd166, %rd3, 512;
$L__BB31_294:
	setp.ne.s32 	%p102, %r1667, 101;
	mov.b32 	%r557, -1;
	vote.sync.all.pred 	%p103, %p102, %r557;
	not.pred 	%p104, %p103;
	@%p104 bra 	$L__BB31_308;
	mul.wide.s32 	%rd361, %r1668, 16;
	add.s64 	%rd362, %rd166, %rd361;
	add.s64 	%rd360, %rd362, -512;
$L__BB31_296:
	// begin inline asm
	ld.relaxed.gpu.v2.u64 {%rd358, %rd749}, [%rd360];
	// end inline asm
	mov.b64 	{%r631, %r1667}, %rd358;
	setp.eq.s32 	%p136, %r1667, 99;
	mov.b32 	%r632, -1;
	vote.sync.any.pred 	%p137, %p136, %r632;
	@%p137 bra 	$L__BB31_296;
	mov.b32 	%f524, %r631;
	setp.eq.s32 	%p138, %r1667, 101;
	mov.b32 	%r653, -1;
	vote.sync.ballot.b32 	%r655, %p138, %r653;
	and.b32  	%r656, %r655, %r448;
	or.b32  	%r657, %r656, -2147483648;
	add.s32 	%r658, %r657, -1;
	not.b32 	%r659, %r657;
	and.b32  	%r660, %r659, %r658;
	popc.b32 	%r256, %r660;
	mov.b64 	{%r635, %r640}, %rd749;
	mov.b32 	%r651, 1;
	// begin inline asm
	shfl.sync.down.b32 %r634, %r635, %r651, %r256, %r653;
	// end inline asm
	// begin inline asm
	shfl.sync.down.b32 %r639, %r640, %r651, %r256, %r653;
	// end inline asm
	// begin inline asm
	shfl.sync.down.b32 %r644, %r631, %r651, %r256, %r653;
	// end inline asm
	// begin inline asm
	shfl.sync.down.b32 %r649, %r650, %r651, %r256, %r653;
	// end inline asm
	setp.ge.s32 	%p140, %r289, %r256;
	@%p140 bra 	$L__BB31_299;
	mov.b32 	%f230, %r644;
	mov.b64 	%rd363, {%r634, %r639};
	add.s64 	%rd170, %rd749, %rd363;
	setp.eq.s64 	%p141, %rd749, 0;
	add.f32 	%f231, %f524, %f230;
	selp.f32 	%f524, %f231, %f524, %p141;
	mov.u64 	%rd749, %rd170;
$L__BB31_299:
	mov.b64 	{%r662, %r667}, %rd749;
	mov.b32 	%r678, 2;
	mov.b32 	%r680, -1;
	// begin inline asm
	shfl.sync.down.b32 %r661, %r662, %r678, %r256, %r680;
	// end inline asm
	// begin inline asm
	shfl.sync.down.b32 %r666, %r667, %r678, %r256, %r680;
	// end inline asm
	mov.b32 	%r672, %f524;
	// begin inline asm
	shfl.sync.down.b32 %r671, %r672, %r678, %r256, %r680;
	// end inline asm
	// begin inline asm
	shfl.sync.down.b32 %r676, %r677, %r678, %r256, %r680;
	// end inline asm
	setp.gt.s32 	%p142, %r239, %r256;
	@%p142 bra 	$L__BB31_301;
	mov.b32 	%f232, %r671;
	mov.b64 	%rd364, {%r661, %r666};
	add.s64 	%rd172, %rd749, %rd364;
	setp.eq.s64 	%p143, %rd749, 0;
	add.f32 	%f233, %f524, %f232;
	selp.f32 	%f524, %f233, %f524, %p143;
	mov.u64 	%rd749, %rd172;
$L__BB31_301:
	mov.b64 	{%r682, %r687}, %rd749;
	mov.b32 	%r698, 4;
	mov.b32 	%r700, -1;
	// begin inline asm
	shfl.sync.down.b32 %r681, %r682, %r698, %r256, %r700;
	// end inline asm
	// begin inline asm
	shfl.sync.down.b32 %r686, %r687, %r698, %r256, %r700;
	// end inline asm
	mov.b32 	%r692, %f524;
	// begin inline asm
	shfl.sync.down.b32 %r691, %r692, %r698, %r256, %r700;
	// end inline asm
	// begin inline asm
	shfl.sync.down.b32 %r696, %r697, %r698, %r256, %r700;
	// end inline asm
	setp.gt.s32 	%p144, %r243, %r256;
	@%p144 bra 	$L__BB31_303;
	mov.b32 	%f234, %r691;
	mov.b64 	%rd365, {%r681, %r686};
	add.s64 	%rd174, %rd749, %rd365;
	setp.eq.s64 	%p145, %rd749, 0;
	add.f32 	%f235, %f524, %f234;
	selp.f32 	%f524, %f235, %f524, %p145;
	mov.u64 	%rd749, %rd174;
$L__BB31_303:
	mov.b64 	{%r702, %r707}, %rd749;
	mov.b32 	%r718, 8;
	mov.b32 	%r720, -1;
	// begin inline asm
	shfl.sync.down.b32 %r701, %r702, %r718, %r256, %r720;
	// end inline asm
	// begin inline asm
	shfl.sync.down.b32 %r706, %r707, %r718, %r256, %r720;
	// end inline asm
	mov.b32 	%r712, %f524;
	// begin inline asm
	shfl.sync.down.b32 %r711, %r712, %r718, %r256, %r720;
	// end inline asm
	// begin inline asm
	shfl.sync.down.b32 %r716, %r717, %r718, %r256, %r720;
	// end inline asm
	setp.gt.s32 	%p146, %r247, %r256;
	@%p146 bra 	$L__BB31_305;
	mov.b32 	%f236, %r711;
	mov.b64 	%rd366, {%r701, %r706};
	add.s64 	%rd176, %rd749, %rd366;
	setp.eq.s64 	%p147, %rd749, 0;
	add.f32 	%f237, %f524, %f236;
	selp.f32 	%f524, %f237, %f524, %p147;
	mov.u64 	%rd749, %rd176;
$L__BB31_305:
	mov.b64 	{%r722, %r727}, %rd749;
	mov.b32 	%r738, 16;
	mov.b32 	%r740, -1;
	// begin inline asm
	shfl.sync.down.b32 %r721, %r722, %r738, %r256, %r740;
	// end inline asm
	// begin inline asm
	shfl.sync.down.b32 %r726, %r727, %r738, %r256, %r740;
	// end inline asm
	mov.b32 	%r732, %f524;
	// begin inline asm
	shfl.sync.down.b32 %r731, %r732, %r738, %r256, %r740;
	// end inline asm
	// begin inline asm
	shfl.sync.down.b32 %r736, %r737, %r738, %r256, %r740;
	// end inline asm
	setp.gt.s32 	%p148, %r251, %r256;
	@%p148 bra 	$L__BB31_307;
	mov.b32 	%f238, %r731;
	mov.b64 	%rd367, {%r721, %r726};
	add.s64 	%rd178, %rd749, %rd367;
	setp.eq.s64 	%p149, %rd749, 0;
	add.f32 	%f239, %f524, %f238;
	selp.f32 	%f524, %f239, %f524, %p149;
	mov.u64 	%rd749, %rd178;
$L__BB31_307:
	add.s64 	%rd180, %rd749, %rd743;
	setp.eq.s64 	%p150, %rd743, 0;
	add.f32 	%f240, %f518, %f524;
	selp.f32 	%f518, %f240, %f518, %p150;
	add.s32 	%r1668, %r1668, -32;
	mov.u64 	%rd743, %rd180;
	bra.uni 	$L__BB31_294;
$L__BB31_308:
	setp.ne.s32 	%p105, %r163, 0;
	@%p105 bra 	$L__BB31_310;
	add.s64 	%rd313, %rd743, %rd150;
	setp.eq.s64 	%p106, %rd150, 0;
	add.f32 	%f213, %f102, %f518;
	selp.f32 	%f214, %f213, %f102, %p106;
	add.s64 	%rd311, %rd152, 512;
	mov.b32 	%r559, %f214;
	mov.b32 	%r560, 101;
	mov.b64 	%rd312, {%r559, %r560};
	// begin inline asm
	st.relaxed.gpu.v2.u64 [%rd311], {%rd312, %rd313};
	// end inline asm
	st.shared.u64 	[_ZN6thrust24THRUST_300001_SM_1000_NS8cuda_cub4core6detail5shmemE+168], %rd743;
	st.shared.f32 	[_ZN6thrust24THRUST_300001_SM_1000_NS8cuda_cub4core6detail5shmemE+176], %f518;
	st.shared.u64 	[_ZN6thrust24THRUST_300001_SM_1000_NS8cuda_cub4core6detail5shmemE+184], %rd313;
	st.shared.f32 	[_ZN6thrust24THRUST_300001_SM_1000_NS8cuda_cub4core6detail5shmemE+192], %f214;
$L__BB31_310:
	setp.ne.s32 	%p107, %r289, 0;
	@%p107 bra 	$L__BB31_312;
	st.shared.u64 	[_ZN6thrust24THRUST_300001_SM_1000_NS8cuda_cub4core6detail5shmemE+136], %rd743;
	st.shared.f32 	[_ZN6thrust24THRUST_300001_SM_1000_NS8cuda_cub4core6detail5shmemE+144], %f518;
	mov.u64 	%rd753, %rd743;
	mov.f32 	%f528, %f518;
$L__BB31_312:
	setp.eq.s32 	%p108, %r163, 0;
	bar.sync 	0;
	@%p108 bra 	$L__BB31_314;
	ld.shared.f32 	%f215, [_ZN6thrust24THRUST_300001_SM_1000_NS8cuda_cub4core6detail5shmemE+144];
	ld.shared.u64 	%rd314, [_ZN6thrust24THRUST_300001_SM_1000_NS8cuda_cub4core6detail5shmemE+136];
	add.s64 	%rd182, %rd314, %rd753;
	setp.eq.s64 	%p109, %rd753, 0;
	add.f32 	%f216, %f528, %f215;
	selp.f32 	%f528, %f216, %f528, %p109;
	mov.u64 	%rd753, %rd182;
$L__BB31_314:
	selp.u64 	%rd315, 1, 0, %p9;
	add.s64 	%rd184, %rd753, %rd315;
	add.f32 	%f217, %f528, %f90;
	selp.f32 	%f131, %f90, %f217, %p9;
	selp.u64 	%rd316, 1, 0, %p10;
	add.s64 	%rd317, %rd316, %rd315;
	add.s64 	%rd185, %rd317, %rd753;
	add.f32 	%f218, %f131, %f91;
	selp.f32 	%f132, %f91, %f218, %p10;
	selp.u64 	%rd318, 1, 0, %p11;
	add.s64 	%rd186, %rd185, %rd318;
	add.f32 	%f219, %f132, %f92;
	selp.f32 	%f133, %f92, %f219, %p11;
	add.s64 	%rd187, %rd145, %rd753;
	add.f32 	%f220, %f133, %f93;
	selp.f32 	%f134, %f93, %f220, %p12;
	add.s64 	%rd188, %rd146, %rd753;
	add.f32 	%f221, %f134, %f94;
	selp.f32 	%f135, %f94, %f221, %p13;
	selp.u64 	%rd319, 1, 0, %p14;
	add.s64 	%rd189, %rd188, %rd319;
	add.f32 	%f222, %f135, %f95;
	selp.f32 	%f136, %f95, %f222, %p14;
	selp.u64 	%rd320, 1, 0, %p15;
	add.s64 	%rd190, %rd189, %rd320;
	add.f32 	%f223, %f136, %f96;
	selp.f32 	%f137, %f96, %f223, %p15;
	selp.u64 	%rd321, 1, 0, %p16;
	add.s64 	%rd191, %rd190, %rd321;
	add.f32 	%f224, %f137, %f97;
	selp.f32 	%f138, %f97, %f224, %p16;
	ld.shared.u64 	%rd192, [_ZN6thrust24THRUST_300001_SM_1000_NS8cuda_cub4core6detail5shmemE+200];
	ld.shared.u64 	%rd759, [_ZN6thrust24THRUST_300001_SM_1000_NS8cuda_cub4core6detail5shmemE+184];
	ld.shared.f32 	%f139, [_ZN6thrust24THRUST_300001_SM_1000_NS8cuda_cub4core6detail5shmemE+192];
	ld.shared.u64 	%rd194, [_ZN6thrust24THRUST_300001_SM_1000_NS8cuda_cub4core6detail5shmemE+168];
	setp.lt.s64 	%p110, %rd192, 257;
	@%p110 bra 	$L__BB31_340;
	bar.sync 	0;
	not.pred 	%p120, %p9;
	@%p120 bra 	$L__BB31_317;
	cvt.u32.u64 	%r561, %rd194;
	cvt.u32.u64 	%r562, %rd753;
	sub.s32 	%r563, %r562, %r561;
	shl.b32 	%r564, %r563, 3;
	mov.u32 	%r565, _ZN6thrust24THRUST_300001_SM_1000_NS8cuda_cub4core6detail5shmemE;
	add.s32 	%r566, %r565, %r564;
	mov.b32 	%r567, %f528;
	st.shared.v2.u32 	[%r566], {%r1666, %r567};
$L__BB31_317:
	not.pred 	%p121, %p10;
	@%p121 bra 	$L__BB31_319;
	cvt.u32.u64 	%r568, %rd194;
	cvt.u32.u64 	%r569, %rd184;
	sub.s32 	%r570, %r569, %r568;
	shl.b32 	%r571, %r570, 3;
	mov.u32 	%r572, _ZN6thrust24THRUST_300001_SM_1000_NS8cuda_cub4core6detail5shmemE;
	add.s32 	%r573, %r572, %r571;
	mov.b32 	%r574, %f131;
	st.shared.v2.u32 	[%r573], {%r196, %r574};
$L__BB31_319:
	not.pred 	%p122, %p11;
	@%p122 bra 	$L__BB31_321;
	cvt.u32.u64 	%r575, %rd194;
	cvt.u32.u64 	%r576, %rd185;
	sub.s32 	%r577, %r576, %r575;
	shl.b32 	%r578, %r577, 3;
	mov.u32 	%r579, _ZN6thrust24THRUST_300001_SM_1000_NS8cuda_cub4core6detail5shmemE;
	add.s32 	%r580, %r579, %r578;
	mov.b32 	%r581, %f132;
	st.shared.v2.u32 	[%r580], {%r197, %r581};
$L__BB31_321:
	not.pred 	%p123, %p12;
	@%p123 bra 	$L__BB31_323;
	cvt.u32.u64 	%r582, %rd194;
	cvt.u32.u64 	%r583, %rd186;
	sub.s32 	%r584, %r583, %r582;
	shl.b32 	%r585, %r584, 3;
	mov.u32 	%r586, _ZN6thrust24THRUST_300001_SM_1000_NS8cuda_cub4core6detail5shmemE;
	add.s32 	%r587, %r586, %r585;
	mov.b32 	%r588, %f133;
	st.shared.v2.u32 	[%r587], {%r198, %r588};
$L__BB31_323:
	not.pred 	%p124, %p13;
	@%p124 bra 	$L__BB31_325;
	cvt.u32.u64 	%r589, %rd194;
	cvt.u32.u64 	%r590, %rd187;
	sub.s32 	%r591, %r590, %r589;
	shl.b32 	%r592, %r591, 3;
	mov.u32 	%r593, _ZN6thrust24THRUST_300001_SM_1000_NS8cuda_cub4core6detail5shmemE;
	add.s32 	%r594, %r593, %r592;
	mov.b32 	%r595, %f134;
	st.shared.v2.u32 	[%r594], {%r199, %r595};
$L__BB31_325:
	not.pred 	%p125, %p14;
	@%p125 bra 	$L__BB31_327;
	cvt.u32.u64 	%r596, %rd194;
	cvt.u32.u64 	%r597, %rd188;
	sub.s32 	%r598, %r597, %r596;
	shl.b32 	%r599, %r598, 3;
	mov.u32 	%r600, _ZN6thrust24THRUST_300001_SM_1000_NS8cuda_cub4core6detail5shmemE;
	add.s32 	%r601, %r600, %r599;
	mov.b32 	%r602, %f135;
	st.shared.v2.u32 	[%r601], {%r200, %r602};
$L__BB31_327:
	not.pred 	%p126, %p15;
	@%p126 bra 	$L__BB31_329;
	cvt.u32.u64 	%r603, %rd194;
	cvt.u32.u64 	%r604, %rd189;
	sub.s32 	%r605, %r604, %r603;
	shl.b32 	%r606, %r605, 3;
	mov.u32 	%r607, _ZN6thrust24THRUST_300001_SM_1000_NS8cuda_cub4core6detail5shmemE;
	add.s32 	%r608, %r607, %r606;
	mov.b32 	%r609, %f136;
	st.shared.v2.u32 	[%r608], {%r201, %r609};
$L__BB31_329:
	not.pred 	%p127, %p16;
	@%p127 bra 	$L__BB31_331;
	cvt.u32.u64 	%r610, %rd194;
	cvt.u32.u64 	%r611, %rd190;
	sub.s32 	%r612, %r611, %r610;
	shl.b32 	%r613, %r612, 3;
	mov.u32 	%r614, _ZN6thrust24THRUST_300001_SM_1000_NS8cuda_cub4core6detail5shmemE;
	add.s32 	%r615, %r614, %r613;
	mov.b32 	%r616, %f137;
	st.shared.v2.u32 	[%r615], {%r202, %r616};
$L__BB31_331:
	not.pred 	%p128, %p17;
	@%p128 bra 	$L__BB31_333;
	cvt.u32.u64 	%r617, %rd194;
	cvt.u32.u64 	%r618, %rd191;
	sub.s32 	%r619, %r618, %r617;
	shl.b32 	%r620, %r619, 3;
	mov.u32 	%r621, _ZN6thrust24THRUST_300001_SM_1000_NS8cuda_cub4core6detail5shmemE;
	add.s32 	%r622, %r621, %r620;
	mov.b32 	%r623, %f138;
	st.shared.v2.u32 	[%r622], {%r203, %r623};
$L__BB31_333:
	bar.sync 	0;
	cvt.u64.u32 	%rd758, %r163;
	setp.le.u64 	%p129, %rd192, %rd758;
	@%p129 bra 	$L__BB31_358;
	not.b64 	%rd340, %rd758;
	add.s64 	%rd196, %rd192, %rd340;
	shr.u64 	%rd341, %rd196, 8;
	add.s64 	%rd342, %rd341, 1;
	and.b64  	%rd755, %rd342, 3;
	and.b64  	%rd343, %rd196, 768;
	setp.eq.s64 	%p130, %rd343, 768;
	@%p130 bra 	$L__BB31_337;
	add.s64 	%rd344, %rd194, %rd758;
	shl.b64 	%rd345, %rd344, 2;
	add.s64 	%rd756, %rd2, %rd345;
	shl.b32 	%r624, %r163, 3;
	mov.u32 	%r625, _ZN6thrust24THRUST_300001_SM_1000_NS8cuda_cub4core6detail5shmemE;
	add.s32 	%r626, %r624, %r625;
	add.s32 	%r1669, %r626, 4;
	shl.b64 	%rd346, %rd755, 8;
	add.s64 	%rd758, %rd346, %rd758;
$L__BB31_336:
	.pragma "nounroll";
	ld.shared.f32 	%f225, [%r1669];
	st.global.f32 	[%rd756], %f225;
	add.s64 	%rd756, %rd756, 1024;
	add.s32 	%r1669, %r1669, 2048;
	add.s64 	%rd755, %rd755, -1;
	setp.ne.s64 	%p131, %rd755, 0;
	@%p131 bra 	$L__BB31_336;
$L__BB31_337:
	setp.lt.u64 	%p132, %rd196, 768;
	@%p132 bra 	$L__BB31_358;
	mov.u32 	%r629, _ZN6thrust24THRUST_300001_SM_1000_NS8cuda_cub4core6detail5shmemE;
$L__BB31_339:
	cvt.u32.u64 	%r627, %rd758;
	add.s64 	%rd347, %rd758, %rd194;
	shl.b32 	%r628, %r627, 3;
	add.s32 	%r630, %r629, %r628;
	ld.shared.f32 	%f226, [%r630+4];
	shl.b64 	%rd348, %rd347, 2;
	add.s64 	%rd349, %rd2, %rd348;
	st.global.f32 	[%rd349], %f226;
	and.b64  	%rd350, %rd758, 4294967295;
	add.s64 	%rd351, %rd194, %rd350;
	ld.shared.f32 	%f227, [%r630+2052];
	shl.b64 	%rd352, %rd351, 2;
	add.s64 	%rd353, %rd2, %rd352;
	st.global.f32 	[%rd353+1024], %f227;
	ld.shared.f32 	%f228, [%r630+4100];
	st.global.f32 	[%rd353+2048], %f228;
	ld.shared.f32 	%f229, [%r630+6148];
	st.global.f32 	[%rd353+3072], %f229;
	add.s64 	%rd354, %rd758, 1024;
	and.b64  	%rd758, %rd354, 4294967295;
	setp.gt.u64 	%p133, %rd192, %rd758;
	@%p133 bra 	$L__BB31_339;
	bra.uni 	$L__BB31_358;
$L__BB31_340:
	not.pred 	%p111, %p9;
	@%p111 bra 	$L__BB31_342;
	shl.b64 	%rd322, %rd753, 2;
	add.s64 	%rd323, %rd2, %rd322;
	st.global.f32 	[%rd323], %f528;
$L__BB31_342:
	not.pred 	%p112, %p10;
	@%p112 bra 	$L__BB31_344;
	shl.b64 	%rd324, %rd184, 2;
	add.s64 	%rd325, %rd2, %rd324;
	st.global.f32 	[%rd325], %f131;
$L__BB31_344:
	not.pred 	%p113, %p11;
	@%p113 bra 	$L__BB31_346;
	shl.b64 	%rd326, %rd185, 2;
	add.s64 	%rd327, %rd2, %rd326;
	st.global.f32 	[%rd327], %f132;
$L__BB31_346:
	not.pred 	%p114, %p12;
	@%p114 bra 	$L__BB31_348;
	shl.b64 	%rd328, %rd186, 2;
	add.s64 	%rd329, %rd2, %rd328;
	st.global.f32 	[%rd329], %f133;
$L__BB31_348:
	not.pred 	%p115, %p13;
	@%p115 bra 	$L__BB31_350;
	shl.b64 	%rd330, %rd187, 2;
	add.s64 	%rd331, %rd2, %rd330;
	st.global.f32 	[%rd331], %f134;
$L__BB31_350:
	not.pred 	%p116, %p14;
	@%p116 bra 	$L__BB31_352;
	shl.b64 	%rd332, %rd188, 2;
	add.s64 	%rd333, %rd2, %rd332;
	st.global.f32 	[%rd333], %f135;
$L__BB31_352:
	not.pred 	%p117, %p15;
	@%p117 bra 	$L__BB31_354;
	shl.b64 	%rd334, %rd189, 2;
	add.s64 	%rd335, %rd2, %rd334;
	st.global.f32 	[%rd335], %f136;
$L__BB31_354:
	not.pred 	%p118, %p16;
	@%p118 bra 	$L__BB31_356;
	shl.b64 	%rd336, %rd190, 2;
	add.s64 	%rd337, %rd2, %rd336;
	st.global.f32 	[%rd337], %f137;
$L__BB31_356:
	not.pred 	%p119, %p17;
	@%p119 bra 	$L__BB31_358;
	shl.b64 	%rd338, %rd191, 2;
	add.s64 	%rd339, %rd2, %rd338;
	st.global.f32 	[%rd339], %f138;
$L__BB31_358:
	setp.ne.s32 	%p134, %r163, 255;
	@%p134 bra 	$L__BB31_362;
	setp.ne.s64 	%p135, %rd5, 2304;
	@%p135 bra 	$L__BB31_361;
	shl.b64 	%rd355, %rd759, 2;
	add.s64 	%rd356, %rd2, %rd355;
	st.global.f32 	[%rd356], %f139;
	add.s64 	%rd759, %rd759, 1;
$L__BB31_361:
	ld.param.u64 	%rd713, [_ZN6thrust24THRUST_300001_SM_1000_NS8cuda_cub4core6detail13_kernel_agentINS1_15__reduce_by_key16ReduceByKeyAgentIPiPfNS0_16discard_iteratorINS0_11use_defaultEEES8_N4cuda3std3__48equal_toIiEENSE_4plusIfEEPllEEJS7_S8_SB_S8_SJ_N3cub18CUB_300001_SM_100024ReduceByKeyScanTileStateIflLb1EEESG_SI_llEEEvDpT0__param_4];
	cvta.to.global.u64 	%rd357, %rd713;
	st.global.u64 	[%rd357], %rd759;
$L__BB31_362:
	ret;

}
	// .globl	_ZN3cub18CUB_300001_SM_10006detail11EmptyKernelIvEEvv
.visible .entry _ZN3cub18CUB_300001_SM_10006detail11EmptyKernelIvEEvv()
{


	ret;

}
	// .globl	_ZN3cub18CUB_300001_SM_10006detail6reduce28DeviceReduceSingleTileKernelINS2_10policy_hubIijN4cuda3std3__44plusIiEEE10Policy1000EPiSC_jS9_iiNS7_10__identityEEEvT0_T1_T2_T3_T4_T6_
.visible .entry _ZN3cub18CUB_300001_SM_10006detail6reduce28DeviceReduceSingleTileKernelINS2_10policy_hubIijN4cuda3std3__44plusIiEEE10Policy1000EPiSC_jS9_iiNS7_10__identityEEEvT0_T1_T2_T3_T4_T6_(
	.param .u64 .ptr .align 1 _ZN3cub18CUB_300001_SM_10006detail6reduce28DeviceReduceSingleTileKernelINS2_10policy_hubIijN4cuda3std3__44plusIiEEE10Policy1000EPiSC_jS9_iiNS7_10__identityEEEvT0_T1_T2_T3_T4_T6__param_0,
	.param .u64 .ptr .align 1 _ZN3cub18CUB_300001_SM_10006detail6reduce28DeviceReduceSingleTileKernelINS2_10policy_hubIijN4cuda3std3__44plusIiEEE10Policy1000EPiSC_jS9_iiNS7_10__identityEEEvT0_T1_T2_T3_T4_T6__param_1,
	.param .u32 _ZN3cub18CUB_300001_SM_10006detail6reduce28DeviceReduceSingleTileKernelINS2_10policy_hubIijN4cuda3std3__44plusIiEEE10Policy1000EPiSC_jS9_iiNS7_10__identityEEEvT0_T1_T2_T3_T4_T6__param_2,
	.param .align 1 .b8 _ZN3cub18CUB_300001_SM_10006detail6reduce28DeviceReduceSingleTileKernelINS2_10policy_hubIijN4cuda3std3__44plusIiEEE10Policy1000EPiSC_jS9_iiNS7_10__identityEEEvT0_T1_T2_T3_T4_T6__param_3[1],
	.param .u32 _ZN3cub18CUB_300001_SM_10006detail6reduce28DeviceReduceSingleTileKernelINS2_10policy_hubIijN4cuda3std3__44plusIiEEE10Policy1000EPiSC_jS9_iiNS7_10__identityEEEvT0_T1_T2_T3_T4_T6__param_4,
	.param .align 1 .b8 _ZN3cub18CUB_300001_SM_10006detail6reduce28DeviceReduceSingleTileKernelINS2_10policy_hubIijN4cuda3std3__44plusIiEEE10Policy1000EPiSC_jS9_iiNS7_10__identityEEEvT0_T1_T2_T3_T4_T6__param_5[1]
)
.maxntid 256
.minnctapersm 1
{
	.reg .pred 	%p<97>;
	.reg .b32 	%r<699>;
	.reg .b64 	%rd<122>;
	// demoted variable
	.shared .align 4 .b8 _ZZN3cub18CUB_300001_SM_10006detail6reduce28DeviceReduceSingleTileKernelINS2_10policy_hubIijN4cuda3std3__44plusIiEEE10Policy1000EPiSC_jS9_iiNS7_10__identityEEEvT0_T1_T2_T3_T4_T6_E12temp_storage[44];
	ld.param.u64 	%rd15, [_ZN3cub18CUB_300001_SM_10006detail6reduce28DeviceReduceSingleTileKernelINS2_10policy_hubIijN4cuda3std3__44plusIiEEE10Policy1000EPiSC_jS9_iiNS7_10__identityEEEvT0_T1_T2_T3_T4_T6__param_0];
	ld.param.u64 	%rd16, [_ZN3cub18CUB_300001_SM_10006detail6reduce28DeviceReduceSingleTileKernelINS2_10policy_hubIijN4cuda3std3__44plusIiEEE10Policy1000EPiSC_jS9_iiNS7_10__identityEEEvT0_T1_T2_T3_T4_T6__param_1];
	ld.param.u32 	%r123, [_ZN3cub18CUB_300001_SM_10006detail6reduce28DeviceReduceSingleTileKernelINS2_10policy_hubIijN4cuda3std3__44plusIiEEE10Policy1000EPiSC_jS9_iiNS7_10__identityEEEvT0_T1_T2_T3_T4_T6__param_2];
	ld.param.u32 	%r124, [_ZN3cub18CUB_300001_SM_10006detail6reduce28DeviceReduceSingleTileKernelINS2_10policy_hubIijN4cuda3std3__44plusIiEEE10Policy1000EPiSC_jS9_iiNS7_10__identityEEEvT0_T1_T2_T3_T4_T6__param_4];
	cvta.to.global.u64 	%rd1, %rd16;
	setp.ne.s32 	%p1, %r123, 0;
	@%p1 bra 	$L__BB33_3;
	mov.u32 	%r645, %tid.x;
	setp.ne.s32 	%p96, %r645, 0;
	@%p96 bra 	$L__BB33_76;
	st.global.u32 	[%rd1], %r124;
	bra.uni 	$L__BB33_76;
$L__BB33_3:
	and.b64  	%rd17, %rd15, 15;
	setp.ne.s64 	%p2, %rd17, 0;
	@%p2 bra 	$L__BB33_39;
	setp.gt.u32 	%p49, %r123, 4095;
	@%p49 bra 	$L__BB33_23;
	mov.u32 	%r1, %tid.x;
	setp.ge.u32 	%p66, %r1, %r123;
	mov.b32 	%r656, 0;
	mov.u32 	%r651, %r1;
	@%p66 bra 	$L__BB33_7;
	mul.wide.u32 	%rd110, %r1, 4;
	add.s64 	%rd109, %rd15, %rd110;
	// begin inline asm
	ld.global.nc.u32 %r656, [%rd109];
	// end inline asm
	add.s32 	%r651, %r1, 256;
$L__BB33_7:
	setp.ge.u32 	%p67, %r651, %r123;
	@%p67 bra 	$L__BB33_14;
	not.b32 	%r519, %r651;
	add.s32 	%r6, %r123, %r519;
	and.b32  	%r520, %r6, 768;
	setp.eq.s32 	%p68, %r520, 768;
	@%p68 bra 	$L__BB33_11;
	mul.wide.u32 	%rd111, %r651, 4;
	add.s64 	%rd118, %rd15, %rd111;
	shr.u32 	%r521, %r6, 8;
	add.s32 	%r522, %r521, 1;
	and.b32  	%r523, %r522, 3;
	neg.s32 	%r648, %r523;
$L__BB33_10:
	.pragma "nounroll";
	// begin inline asm
	ld.global.nc.u32 %r524, [%rd118];
	// end inline asm
	add.s32 	%r656, %r524, %r656;
	add.s32 	%r651, %r651, 256;
	add.s64 	%rd118, %rd118, 1024;
	add.s32 	%r648, %r648, 1;
	setp.ne.s32 	%p69, %r648, 0;
	@%p69 bra 	$L__BB33_10;
$L__BB33_11:
	setp.lt.u32 	%p70, %r6, 768;
	@%p70 bra 	$L__BB33_14;
	mul.wide.u32 	%rd113, %r651, 4;
	add.s64 	%rd119, %rd15, %rd113;
$L__BB33_13:
	// begin inline asm
	ld.global.nc.u32 %r525, [%rd119];
	// end inline asm
	add.s32 	%r529, %r525, %r656;
	add.s64 	%rd115, %rd119, 1024;
	// begin inline asm
	ld.global.nc.u32 %r526, [%rd115];
	// end inline asm
	add.s32 	%r530, %r526, %r529;
	add.s64 	%rd116, %rd119, 2048;
	// begin inline asm
	ld.global.nc.u32 %r527, [%rd116];
	// end inline asm
	add.s32 	%r531, %r527, %r530;
	add.s64 	%rd117, %rd119, 3072;
	// begin inline asm
	ld.global.nc.u32 %r528, [%rd117];
	// end inline asm
	add.s32 	%r656, %r528, %r531;
	add.s32 	%r651, %r651, 1024;
	add.s64 	%rd119, %rd119, 4096;
	setp.lt.s32 	%p71, %r651, %r123;
	@%p71 bra 	$L__BB33_13;
$L__BB33_14:
	setp.lt.u32 	%p72, %r123, 256;
	@%p72 bra 	$L__BB33_19;
	// begin inline asm
	mov.u32 %r595, %laneid;
	// end inline asm
	mov.b32 	%r598, 1;
	mov.b32 	%r619, 31;
	mov.b32 	%r620, -1;
	// begin inline asm
	shfl.sync.down.b32 %r596, %r656, %r598, %r619, %r620;
	// end inline asm
	setp.gt.s32 	%p88, %r595, 30;
	selp.b32 	%r621, 0, %r596, %p88;
	add.s32 	%r602, %r621, %r656;
	mov.b32 	%r603, 2;
	// begin inline asm
	shfl.sync.down.b32 %r601, %r602, %r603, %r619, %r620;
	// end inline asm
	setp.gt.s32 	%p89, %r595, 29;
	selp.b32 	%r622, 0, %r601, %p89;
	add.s32 	%r607, %r602, %r622;
	mov.b32 	%r608, 4;
	// begin inline asm
	shfl.sync.down.b32 %r606, %r607, %r608, %r619, %r620;
	// end inline asm
	setp.gt.s32 	%p90, %r595, 27;
	selp.b32 	%r623, 0, %r606, %p90;
	add.s32 	%r612, %r607, %r623;
	mov.b32 	%r613, 8;
	// begin inline asm
	shfl.sync.down.b32 %r611, %r612, %r613, %r619, %r620;
	// end inline asm
	setp.gt.s32 	%p91, %r595, 23;
	selp.b32 	%r624, 0, %r611, %p91;
	add.s32 	%r617, %r612, %r624;
	mov.b32 	%r618, 16;
	// begin inline asm
	shfl.sync.down.b32 %r616, %r617, %r618, %r619, %r620;
	// end inline asm
	setp.gt.s32 	%p92, %r595, 15;
	selp.b32 	%r625, 0, %r616, %p92;
	add.s32 	%r698, %r617, %r625;
	setp.ne.s32 	%p93, %r595, 0;
	@%p93 bra 	$L__BB33_17;
	shr.u32 	%r626, %r1, 3;
	and.b32  	%r627, %r626, 124;
	mov.u32 	%r628, _ZZN3cub18CUB_300001_SM_10006detail6reduce28DeviceReduceSingleTileKernelINS2_10policy_hubIijN4cuda3std3__44plusIiEEE10Policy1000EPiSC_jS9_iiNS7_10__identityEEEvT0_T1_T2_T3_T4_T6_E12temp_storage;
	add.s32 	%r629, %r628, %r627;
	st.shared.u32 	[%r629+8], %r698;
$L__BB33_17:
	bar.sync 	0;
	setp.ne.s32 	%p94, %r1, 0;
	@%p94 bra 	$L__BB33_74;
	ld.shared.u32 	%r630, [_ZZN3cub18CUB_300001_SM_10006detail6reduce28DeviceReduceSingleTileKernelINS2_10policy_hubIijN4cuda3std3__44plusIiEEE10Policy1000EPiSC_jS9_iiNS7_10__identityEEEvT0_T1_T2_T3_T4_T6_E12temp_storage+12];
	add.s32 	%r631, %r630, %r698;
	ld.shared.u32 	%r632, [_ZZN3cub18CUB_300001_SM_10006detail6reduce28DeviceReduceSingleTileKernelINS2_10policy_hubIijN4cuda3std3__44plusIiEEE10Policy1000EPiSC_jS9_iiNS7_10__identityEEEvT0_T1_T2_T3_T4_T6_E12temp_storage+16];
	add.s32 	%r633, %r631, %r632;
	ld.shared.u32 	%r634, [_ZZN3cub18CUB_300001_SM_10006detail6reduce28DeviceReduceSingleTileKernelINS2_10policy_hubIijN4cuda3std3__44plusIiEEE10Policy1000EPiSC_jS9_iiNS7_10__identityEEEvT0_T1_T2_T3_T4_T6_E12temp_storage+20];
	add.s32 	%r635, %r633, %r634;
	ld.shared.u32 	%r636, [_ZZN3cub18CUB_300001_SM_10006detail6reduce28DeviceReduceSingleTileKernelINS2_10policy_hubIijN4cuda3std3__44plusIiEEE10Policy1000EPiSC_jS9_iiNS7_10__identityEEEvT0_T1_T2_T3_T4_T6_E12temp_storage+24];
	add.s32 	%r637, %r635, %r636;
	ld.shared.u32 	%r638, [_ZZN3cub18CUB_300001_SM_10006detail6reduce28DeviceReduceSingleTileKernelINS2_10policy_hubIijN4cuda3std3__44plusIiEEE10Policy1000EPiSC_jS9_iiNS7_10__identityEEEvT0_T1_T2_T3_T4_T6_E12temp_storage+28];
	add.s32 	%r639, %r637, %r638;
	ld.shared.u32 	%r640, [_ZZN3cub18CUB_300001_SM_10006detail6reduce28DeviceReduceSingleTileKernelINS2_10policy_hubIijN4cuda3std3__44plusIiEEE10Policy1000EPiSC_jS9_iiNS7_10__identityEEEvT0_T1_T2_T3_T4_T6_E12temp_storage+32];
	add.s32 	%r641, %r639, %r640;
	ld.shared.u32 	%r642, [_ZZN3cub18CUB_300001_SM_10006detail6reduce28DeviceReduceSingleTileKernelINS2_10policy_hubIijN4cuda3std3__44plusIiEEE10Policy1000EPiSC_jS9_iiNS7_10__identityEEEvT0_T1_T2_T3_T4_T6_E12temp_storage+36];
	add.s32 	%r698, %r641, %r642;
	bra.uni 	$L__BB33_74;
$L__BB33_19:
	// begin inline asm
	mov.u32 %r532, %laneid;
	// end inline asm
	and.b32  	%r558, %r1, 992;
	add.s32 	%r559, %r558, 32;
	setp.gt.u32 	%p73, %r559, %r123;
	not.b32 	%r560, %r558;
	add.s32 	%r561, %r123, %r560;
	selp.b32 	%r556, %r561, 31, %p73;
	mov.b32 	%r535, 1;
	mov.b32 	%r557, -1;
	// begin inline asm
	shfl.sync.down.b32 %r533, %r656, %r535, %r556, %r557;
	// end inline asm
	setp.lt.s32 	%p74, %r532, %r556;
	selp.b32 	%r562, %r533, 0, %p74;
	add.s32 	%r539, %r562, %r656;
	mov.b32 	%r540, 2;
	// begin inline asm
	shfl.sync.down.b32 %r538, %r539, %r540, %r556, %r557;
	// end inline asm
	add.s32 	%r563, %r532, 2;
	setp.gt.s32 	%p75, %r563, %r556;
	selp.b32 	%r564, 0, %r538, %p75;
	add.s32 	%r544, %r539, %r564;
	mov.b32 	%r545, 4;
	// begin inline asm
	shfl.sync.down.b32 %r543, %r544, %r545, %r556, %r557;
	// end inline asm
	add.s32 	%r565, %r532, 4;
	setp.gt.s32 	%p76, %r565, %r556;
	selp.b32 	%r566, 0, %r543, %p76;
	add.s32 	%r549, %r544, %r566;
	mov.b32 	%r550, 8;
	// begin inline asm
	shfl.sync.down.b32 %r548, %r549, %r550, %r556, %r557;
	// end inline asm
	add.s32 	%r567, %r532, 8;
	setp.gt.s32 	%p77, %r567, %r556;
	selp.b32 	%r568, 0, %r548, %p77;
	add.s32 	%r554, %r549, %r568;
	mov.b32 	%r555, 16;
	// begin inline asm
	shfl.sync.down.b32 %r553, %r554, %r555, %r556, %r557;
	// end inline asm
	add.s32 	%r569, %r532, 16;
	setp.gt.s32 	%p78, %r569, %r556;
	selp.b32 	%r570, 0, %r553, %p78;
	add.s32 	%r698, %r554, %r570;
	setp.ne.s32 	%p79, %r532, 0;
	@%p79 bra 	$L__BB33_21;
	shr.u32 	%r571, %r1, 3;
	and.b32  	%r572, %r571, 124;
	mov.u32 	%r573, _ZZN3cub18CUB_300001_SM_10006detail6reduce28DeviceReduceSingleTileKernelINS2_10policy_hubIijN4cuda3std3__44plusIiEEE10Policy1000EPiSC_jS9_iiNS7_10__identityEEEvT0_T1_T2_T3_T4_T6_E12temp_storage;
	add.s32 	%r574, %r573, %r572;
	st.shared.u32 	[%r574+8], %r698;
$L__BB33_21:
	bar.sync 	0;
	setp.ne.s32 	%p80, %r1, 0;
	@%p80 bra 	$L__BB33_74;
	setp.gt.u32 	%p81, %r123, 32;
	ld.shared.u32 	%r575, [_ZZN3cub18CUB_300001_SM_10006detail6reduce28DeviceReduceSingleTileKernelINS2_10policy_hubIijN4cuda3std3__44plusIiEEE10Policy1000EPiSC_jS9_iiNS7_10__identityEEEvT0_T1_T2_T3_T4_T6_E12temp_storage+12];
	selp.b32 	%r576, %r575, 0, %p81;
	add.s32 	%r577, %r576, %r698;
	setp.gt.u32 	%p82, %r123, 64;
	ld.shared.u32 	%r578, [_ZZN3cub18CUB_300001_SM_10006detail6reduce28DeviceReduceSingleTileKernelINS2_10policy_hubIijN4cuda3std3__44plusIiEEE10Policy1000EPiSC_jS9_iiNS7_10__identityEEEvT0_T1_T2_T3_T4_T6_E12temp_storage+16];
	selp.b32 	%r579, %r578, 0, %p82;
	add.s32 	%r580, %r577, %r579;
	setp.gt.u32 	%p83, %r123, 96;
	ld.shared.u32 	%r581, [_ZZN3cub18CUB_300001_SM_10006detail6reduce28DeviceReduceSingleTileKernelINS2_10policy_hubIijN4cuda3std3__44plusIiEEE10Policy1000EPiSC_jS9_iiNS7_10__identityEEEvT0_T1_T2_T3_T4_T6_E12temp_storage+20];
	selp.b32 	%r582, %r581, 0, %p83;
	add.s32 	%r583, %r580, %r582;
	setp.gt.u32 	%p84, %r123, 128;
	ld.shared.u32 	%r584, [_ZZN3cub18CUB_300001_SM_10006detail6reduce28DeviceReduceSingleTileKernelINS2_10policy_hubIijN4cuda3std3__44plusIiEEE10Policy1000EPiSC_jS9_iiNS7_10__identityEEEvT0_T1_T2_T3_T4_T6_E12temp_storage+24];
	selp.b32 	%r585, %r584, 0, %p84;
	add.s32 	%r586, %r583, %r585;
	setp.gt.u32 	%p85, %r123, 160;
	ld.shared.u32 	%r587, [_ZZN3cub18CUB_300001_SM_10006detail6reduce28DeviceReduceSingleTileKernelINS2_10policy_hubIijN4cuda3std3__44plusIiEEE10Policy1000EPiSC_jS9_iiNS7_10__identityEEEvT0_T1_T2_T3_T4_T6_E12temp_storage+28];
	selp.b32 	%r588, %r587, 0, %p85;
	add.s32 	%r589, %r586, %r588;
	setp.gt.u32 	%p86, %r123, 192;
	ld.shared.u32 	%r590, [_ZZN3cub18CUB_300001_SM_10006detail6reduce28DeviceReduceSingleTileKernelINS2_10policy_hubIijN4cuda3std3__44plusIiEEE10Policy1000EPiSC_jS9_iiNS7_10__identityEEEvT0_T1_T2_T3_T4_T6_E12temp_storage+32];
	selp.b32 	%r591, %r590, 0, %p86;
	add.s32 	%r592, %r589, %r591;
	setp.gt.u32 	%p87, %r123, 224;
	ld.shared.u32 	%r593, [_ZZN3cub18CUB_300001_SM_10006detail6reduce28DeviceReduceSingleTileKernelINS2_10policy_hubIijN4cuda3std3__44plusIiEEE10Policy1000EPiSC_jS9_iiNS7_10__identityEEEvT0_T1_T2_T3_T4_T6_E12temp_storage+36];
	selp.b32 	%r594, %r593, 0, %p87;
	add.s32 	%r698, %r592, %r594;
	bra.uni 	$L__BB33_74;
$L__BB33_23:
	mov.u32 	%r26, %tid.x;
	shl.b32 	%r27, %r26, 2;
	mul.wide.u32 	%rd85, %r27, 4;
	add.s64 	%rd75, %rd15, %rd85;
	// begin inline asm
	ld.global.nc.v2.u64 {%rd73, %rd74}, [%rd75];
	// end inline asm
	mov.b64 	{%r385, %r386}, %rd74;
	mov.b64 	{%r387, %r388}, %rd73;
	add.s64 	%rd78, %rd75, 4096;
	// begin inline asm
	ld.global.nc.v2.u64 {%rd76, %rd77}, [%rd78];
	// end inline asm
	mov.b64 	{%r389, %r390}, %rd77;
	mov.b64 	{%r391, %r392}, %rd76;
	add.s64 	%rd81, %rd75, 8192;
	// begin inline asm
	ld.global.nc.v2.u64 {%rd79, %rd80}, [%rd81];
	// end inline asm
	mov.b64 	{%r393, %r394}, %rd80;
	mov.b64 	{%r395, %r396}, %rd79;
	add.s64 	%rd84, %rd75, 12288;
	// begin inline asm
	ld.global.nc.v2.u64 {%rd82, %rd83}, [%rd84];
	// end inline asm
	mov.b64 	{%r397, %r398}, %rd83;
	mov.b64 	{%r399, %r400}, %rd82;
	add.s32 	%r401, %r388, %r387;
	add.s32 	%r402, %r385, %r401;
	add.s32 	%r403, %r386, %r402;
	add.s32 	%r404, %r391, %r403;
	add.s32 	%r405, %r392, %r404;
	add.s32 	%r406, %r389, %r405;
	add.s32 	%r407, %r390, %r406;
	add.s32 	%r408, %r395, %r407;
	add.s32 	%r409, %r396, %r408;
	add.s32 	%r410, %r393, %r409;
	add.s32 	%r411, %r394, %r410;
	add.s32 	%r412, %r399, %r411;
	add.s32 	%r413, %r400, %r412;
	add.s32 	%r414, %r397, %r413;
	add.s32 	%r671, %r398, %r414;
	add.s32 	%r29, %r123, -4096;
	setp.lt.u32 	%p50, %r29, 4096;
	mov.b32 	%r660, 4096;
	@%p50 bra 	$L__BB33_27;
	mov.b32 	%r660, 4096;
$L__BB33_25:
	add.s32 	%r416, %r660, %r27;
	mul.wide.u32 	%rd98, %r416, 4;
	add.s64 	%rd88, %rd15, %rd98;
	// begin inline asm
	ld.global.nc.v2.u64 {%rd86, %rd87}, [%rd88];
	// end inline asm
	mov.b64 	{%r417, %r418}, %rd87;
	mov.b64 	{%r419, %r420}, %rd86;
	add.s64 	%rd91, %rd88, 4096;
	// begin inline asm
	ld.global.nc.v2.u64 {%rd89, %rd90}, [%rd91];
	// end inline asm
	mov.b64 	{%r421, %r422}, %rd90;
	mov.b64 	{%r423, %r424}, %rd89;
	add.s64 	%rd94, %rd88, 8192;
	// begin inline asm
	ld.global.nc.v2.u64 {%rd92, %rd93}, [%rd94];
	// end inline asm
	mov.b64 	{%r425, %r426}, %rd93;
	mov.b64 	{%r427, %r428}, %rd92;
	add.s64 	%rd97, %rd88, 12288;
	// begin inline asm
	ld.global.nc.v2.u64 {%rd95, %rd96}, [%rd97];
	// end inline asm
	mov.b64 	{%r429, %r430}, %rd96;
	mov.b64 	{%r431, %r432}, %rd95;
	add.s32 	%r433, %r419, %r671;
	add.s32 	%r434, %r420, %r433;
	add.s32 	%r435, %r417, %r434;
	add.s32 	%r436, %r418, %r435;
	add.s32 	%r437, %r423, %r436;
	add.s32 	%r438, %r424, %r437;
	add.s32 	%r439, %r421, %r438;
	add.s32 	%r440, %r422, %r439;
	add.s32 	%r441, %r427, %r440;
	add.s32 	%r442, %r428, %r441;
	add.s32 	%r443, %r425, %r442;
	add.s32 	%r444, %r426, %r443;
	add.s32 	%r445, %r431, %r444;
	add.s32 	%r446, %r432, %r445;
	add.s32 	%r447, %r429, %r446;
	add.s32 	%r671, %r430, %r447;
	sub.s32 	%r448, %r123, %r660;
	setp.lt.u32 	%p51, %r448, 4096;
	@%p51 bra 	$L__BB33_35;
	add.s32 	%r660, %r660, 4096;
	setp.le.u32 	%p52, %r660, %r29;
	@%p52 bra 	$L__BB33_25;
$L__BB33_27:
	setp.le.u32 	%p53, %r123, %r660;
	@%p53 bra 	$L__BB33_35;
	sub.s32 	%r36, %r123, %r660;
	setp.ge.s32 	%p54, %r26, %r36;
	@%p54 bra 	$L__BB33_35;
	not.b32 	%r450, %r26;
	add.s32 	%r451, %r123, %r450;
	sub.s32 	%r37, %r451, %r660;
	and.b32  	%r452, %r37, 768;
	setp.eq.s32 	%p55, %r452, 768;
	mov.u32 	%r665, %r26;
	@%p55 bra 	$L__BB33_32;
	add.s32 	%r662, %r26, %r660;
	shr.u32 	%r453, %r37, 8;
	add.s32 	%r454, %r453, 1;
	and.b32  	%r455, %r454, 3;
	neg.s32 	%r661, %r455;
	mov.u32 	%r665, %r26;
$L__BB33_31:
	.pragma "nounroll";
	mul.wide.u32 	%rd100, %r662, 4;
	add.s64 	%rd99, %rd15, %rd100;
	// begin inline asm
	ld.global.nc.u32 %r456, [%rd99];
	// end inline asm
	add.s32 	%r671, %r456, %r671;
	add.s32 	%r665, %r665, 256;
	add.s32 	%r662, %r662, 256;
	add.s32 	%r661, %r661, 1;
	setp.ne.s32 	%p56, %r661, 0;
	@%p56 bra 	$L__BB33_31;
$L__BB33_32:
	setp.lt.u32 	%p57, %r37, 768;
	@%p57 bra 	$L__BB33_35;
	add.s32 	%r669, %r665, 512;
	add.s32 	%r668, %r665, %r660;
$L__BB33_34:
	mul.wide.u32 	%rd105, %r668, 4;
	add.s64 	%rd101, %rd15, %rd105;
	// begin inline asm
	ld.global.nc.u32 %r457, [%rd101];
	// end inline asm
	add.s32 	%r461, %r457, %r671;
	add.s32 	%r462, %r668, 256;
	mul.wide.u32 	%rd106, %r462, 4;
	add.s64 	%rd102, %rd15, %rd106;
	// begin inline asm
	ld.global.nc.u32 %r458, [%rd102];
	// end inline asm
	add.s32 	%r463, %r458, %r461;
	add.s32 	%r464, %r668, 512;
	mul.wide.u32 	%rd107, %r464, 4;
	add.s64 	%rd103, %rd15, %rd107;
	// begin inline asm
	ld.global.nc.u32 %r459, [%rd103];
	// end inline asm
	add.s32 	%r465, %r459, %r463;
	add.s32 	%r466, %r668, 768;
	mul.wide.u32 	%rd108, %r466, 4;
	add.s64 	%rd104, %rd15, %rd108;
	// begin inline asm
	ld.global.nc.u32 %r460, [%rd104];
	// end inline asm
	add.s32 	%r671, %r460, %r465;
	add.s32 	%r57, %r669, 1024;
	add.s32 	%r467, %r669, 512;
	add.s32 	%r668, %r668, 1024;
	setp.lt.s32 	%p58, %r467, %r36;
	mov.u32 	%r669, %r57;
	@%p58 bra 	$L__BB33_34;
$L__BB33_35:
	// begin inline asm
	mov.u32 %r468, %laneid;
	// end inline asm
	mov.b32 	%r471, 1;
	mov.b32 	%r492, 31;
	mov.b32 	%r493, -1;
	// begin inline asm
	shfl.sync.down.b32 %r469, %r671, %r471, %r492, %r493;
	// end inline asm
	setp.gt.s32 	%p59, %r468, 30;
	selp.b32 	%r494, 0, %r469, %p59;
	add.s32 	%r475, %r494, %r671;
	mov.b32 	%r476, 2;
	// begin inline asm
	shfl.sync.down.b32 %r474, %r475, %r476, %r492, %r493;
	// end inline asm
	setp.gt.s32 	%p60, %r468, 29;
	selp.b32 	%r495, 0, %r474, %p60;
	add.s32 	%r480, %r475, %r495;
	mov.b32 	%r481, 4;
	// begin inline asm
	shfl.sync.down.b32 %r479, %r480, %r481, %r492, %r493;
	// end inline asm
	setp.gt.s32 	%p61, %r468, 27;
	selp.b32 	%r496, 0, %r479, %p61;
	add.s32 	%r485, %r480, %r496;
	mov.b32 	%r486, 8;
	// begin inline asm
	shfl.sync.down.b32 %r484, %r485, %r486, %r492, %r493;
	// end inline asm
	setp.gt.s32 	%p62, %r468, 23;
	selp.b32 	%r497, 0, %r484, %p62;
	add.s32 	%r490, %r485, %r497;
	mov.b32 	%r491, 16;
	// begin inline asm
	shfl.sync.down.b32 %r489, %r490, %r491, %r492, %r493;
	// end inline asm
	setp.gt.s32 	%p63, %r468, 15;
	selp.b32 	%r498, 0, %r489, %p63;
	add.s32 	%r698, %r490, %r498;
	setp.ne.s32 	%p64, %r468, 0;
	@%p64 bra 	$L__BB33_37;
	shr.u32 	%r499, %r26, 3;
	and.b32  	%r500, %r499, 124;
	mov.u32 	%r501, _ZZN3cub18CUB_300001_SM_10006detail6reduce28DeviceReduceSingleTileKernelINS2_10policy_hubIijN4cuda3std3__44plusIiEEE10Policy1000EPiSC_jS9_iiNS7_10__identityEEEvT0_T1_T2_T3_T4_T6_E12temp_storage;
	add.s32 	%r502, %r501, %r500;
	st.shared.u32 	[%r502+8], %r698;
$L__BB33_37:
	bar.sync 	0;
	setp.ne.s32 	%p65, %r26, 0;
	@%p65 bra 	$L__BB33_74;
	ld.shared.u32 	%r503, [_ZZN3cub18CUB_300001_SM_10006detail6reduce28DeviceReduceSingleTileKernelINS2_10policy_hubIijN4cuda3std3__44plusIiEEE10Policy1000EPiSC_jS9_iiNS7_10__identityEEEvT0_T1_T2_T3_T4_T6_E12temp_storage+12];
	add.s32 	%r504, %r503, %r698;
	ld.shared.u32 	%r505, [_ZZN3cub18CUB_300001_SM_10006detail6reduce28DeviceReduceSingleTileKernelINS2_10policy_hubIijN4cuda3std3__44plusIiEEE10Policy1000EPiSC_jS9_iiNS7_10__identityEEEvT0_T1_T2_T3_T4_T6_E12temp_storage+16];
	add.s32 	%r506, %r504, %r505;
	ld.shared.u32 	%r507, [_ZZN3cub18CUB_300001_SM_10006detail6reduce28DeviceReduceSingleTileKernelINS2_10policy_hubIijN4cuda3std3__44plusIiEEE10Policy1000EPiSC_jS9_iiNS7_10__identityEEEvT0_T1_T2_T3_T4_T6_E12temp_storage+20];
	add.s32 	%r508, %r506, %r507;
	ld.shared.u32 	%r509, [_ZZN3cub18CUB_300001_SM_10006detail6reduce28DeviceReduceSingleTileKernelINS2_10policy_hubIijN4cuda3std3__44plusIiEEE10Policy1000EPiSC_jS9_iiNS7_10__identityEEEvT0_T1_T2_T3_T4_T6_E12temp_storage+24];
	add.s32 	%r510, %r508, %r509;
	ld.shared.u32 	%r511, [_ZZN3cub18CUB_300001_SM_10006detail6reduce28DeviceReduceSingleTileKernelINS2_10policy_hubIijN4cuda3std3__44plusIiEEE10Policy1000EPiSC_jS9_iiNS7_10__identityEEEvT0_T1_T2_T3_T4_T6_E12temp_storage+28];
	add.s32 	%r512, %r510, %r511;
	ld.shared.u32 	%r513, [_ZZN3cub18CUB_300001_SM_10006detail6reduce28DeviceReduceSingleTileKernelINS2_10policy_hubIijN4cuda3std3__44plusIiEEE10Policy1000EPiSC_jS9_iiNS7_10__identityEEEvT0_T1_T2_T3_T4_T6_E12temp_storage+32];
	add.s32 	%r514, %r512, %r513;
	ld.shared.u32 	%r515, [_ZZN3cub18CUB_300001_SM_10006detail6reduce28DeviceReduceSingleTileKernelINS2_10policy_hubIijN4cuda3std3__44plusIiEEE10Policy1000EPiSC_jS9_iiNS7_10__identityEEEvT0_T1_T2_T3_T4_T6_E12temp_storage+36];
	add.s32 	%r698, %r514, %r515;
	bra.uni 	$L__BB33_74;
$L__BB33_39:
	setp.gt.u32 	%p3, %r123, 4095;
	@%p3 bra 	$L__BB33_58;
	mov.u32 	%r62, %tid.x;
	setp.ge.u32 	%p20, %r62, %r123;
	mov.b32 	%r682, 0;
	mov.u32 	%r677, %r62;
	@%p20 bra 	$L__BB33_42;
	mul.wide.u32 	%rd65, %r62, 4;
	add.s64 	%rd64, %rd15, %rd65;
	// begin inline asm
	ld.global.nc.u32 %r682, [%rd64];
	// end inline asm
	add.s32 	%r677, %r62, 256;
$L__BB33_42:
	setp.ge.u32 	%p21, %r677, %r123;
	@%p21 bra 	$L__BB33_49;
	not.b32 	%r260, %r677;
	add.s32 	%r67, %r123, %r260;
	and.b32  	%r261, %r67, 768;
	setp.eq.s32 	%p22, %r261, 768;
	@%p22 bra 	$L__BB33_46;
	mul.wide.u32 	%rd66, %r677, 4;
	add.s64 	%rd120, %rd15, %rd66;
	shr.u32 	%r262, %r67, 8;
	add.s32 	%r263, %r262, 1;
	and.b32  	%r264, %r263, 3;
	neg.s32 	%r674, %r264;
$L__BB33_45:
	.pragma "nounroll";
	// begin inline asm
	ld.global.nc.u32 %r265, [%rd120];
	// end inline asm
	add.s32 	%r682, %r265, %r682;
	add.s32 	%r677, %r677, 256;
	add.s64 	%rd120, %rd120, 1024;
	add.s32 	%r674, %r674, 1;
	setp.ne.s32 	%p23, %r674, 0;
	@%p23 bra 	$L__BB33_45;
$L__BB33_46:
	setp.lt.u32 	%p24, %r67, 768;
	@%p24 bra 	$L__BB33_49;
	mul.wide.u32 	%rd68, %r677, 4;
	add.s64 	%rd121, %rd15, %rd68;
$L__BB33_48:
	// begin inline asm
	ld.global.nc.u32 %r266, [%rd121];
	// end inline asm
	add.s32 	%r270, %r266, %r682;
	add.s64 	%rd70, %rd121, 1024;
	// begin inline asm
	ld.global.nc.u32 %r267, [%rd70];
	// end inline asm
	add.s32 	%r271, %r267, %r270;
	add.s64 	%rd71, %rd121, 2048;
	// begin inline asm
	ld.global.nc.u32 %r268, [%rd71];
	// end inline asm
	add.s32 	%r272, %r268, %r271;
	add.s64 	%rd72, %rd121, 3072;
	// begin inline asm
	ld.global.nc.u32 %r269, [%rd72];
	// end inline asm
	add.s32 	%r682, %r269, %r272;
	add.s32 	%r677, %r677, 1024;
	add.s64 	%rd121, %rd121, 4096;
	setp.lt.s32 	%p25, %r677, %r123;
	@%p25 bra 	$L__BB33_48;
$L__BB33_49:
	setp.lt.u32 	%p26, %r123, 256;
	@%p26 bra 	$L__BB33_54;
	// begin inline asm
	mov.u32 %r336, %laneid;
	// end inline asm
	mov.b32 	%r339, 1;
	mov.b32 	%r360, 31;
	mov.b32 	%r361, -1;
	// begin inline asm
	shfl.sync.down.b32 %r337, %r682, %r339, %r360, %r361;
	// end inline asm
	setp.gt.s32 	%p42, %r336, 30;
	selp.b32 	%r362, 0, %r337, %p42;
	add.s32 	%r343, %r362, %r682;
	mov.b32 	%r344, 2;
	// begin inline asm
	shfl.sync.down.b32 %r342, %r343, %r344, %r360, %r361;
	// end inline asm
	setp.gt.s32 	%p43, %r336, 29;
	selp.b32 	%r363, 0, %r342, %p43;
	add.s32 	%r348, %r343, %r363;
	mov.b32 	%r349, 4;
	// begin inline asm
	shfl.sync.down.b32 %r347, %r348, %r349, %r360, %r361;
	// end inline asm
	setp.gt.s32 	%p44, %r336, 27;
	selp.b32 	%r364, 0, %r347, %p44;
	add.s32 	%r353, %r348, %r364;
	mov.b32 	%r354, 8;
	// begin inline asm
	shfl.sync.down.b32 %r352, %r353, %r354, %r360, %r361;
	// end inline asm
	setp.gt.s32 	%p45, %r336, 23;
	selp.b32 	%r365, 0, %r352, %p45;
	add.s32 	%r358, %r353, %r365;
	mov.b32 	%r359, 16;
	// begin inline asm
	shfl.sync.down.b32 %r357, %r358, %r359, %r360, %r361;
	// end inline asm
	setp.gt.s32 	%p46, %r336, 15;
	selp.b32 	%r366, 0, %r357, %p46;
	add.s32 	%r698, %r358, %r366;
	setp.ne.s32 	%p47, %r336, 0;
	@%p47 bra 	$L__BB33_52;
	shr.u32 	%r367, %r62, 3;
	and.b32  	%r368, %r367, 124;
	mov.u32 	%r369, _ZZN3cub18CUB_300001_SM_10006detail6reduce28DeviceReduceSingleTileKernelINS2_10policy_hubIijN4cuda3std3__44plusIiEEE10Policy1000EPiSC_jS9_iiNS7_10__identityEEEvT0_T1_T2_T3_T4_T6_E12temp_storage;
	add.s32 	%r370, %r369, %r368;
	st.shared.u32 	[%r370+8], %r698;
$L__BB33_52:
	bar.sync 	0;
	setp.ne.s32 	%p48, %r62, 0;
	@%p48 bra 	$L__BB33_74;
	ld.shared.u32 	%r371, [_ZZN3cub18CUB_300001_SM_10006detail6reduce28DeviceReduceSingleTileKernelINS2_10policy_hubIijN4cuda3std3__44plusIiEEE10Policy1000EPiSC_jS9_iiNS7_10__identityEEEvT0_T1_T2_T3_T4_T6_E12temp_storage+12];
	add.s32 	%r372, %r371, %r698;
	ld.shared.u32 	%r373, [_ZZN3cub18CUB_300001_SM_10006detail6reduce28DeviceReduceSingleTileKernelINS2_10policy_hubIijN4cuda3std3__44plusIiEEE10Policy1000EPiSC_jS9_iiNS7_10__identityEEEvT0_T1_T2_T3_T4_T6_E12temp_storage+16];
	add.s32 	%r374, %r372, %r373;
	ld.shared.u32 	%r375, [_ZZN3cub18CUB_300001_SM_10006detail6reduce28DeviceReduceSingleTileKernelINS2_10policy_hubIijN4cuda3std3__44plusIiEEE10Policy1000EPiSC_jS9_iiNS7_10__identityEEEvT0_T1_T2_T3_T4_T6_E12temp_storage+20];
	add.s32 	%r376, %r374, %r375;
	ld.shared.u32 	%r377, [_ZZN3cub18CUB_300001_SM_10006detail6reduce28DeviceReduceSingleTileKernelINS2_10policy_hubIijN4cuda3std3__44plusIiEEE10Policy1000EPiSC_jS9_iiNS7_10__identityEEEvT0_T1_T2_T3_T4_T6_E12temp_storage+24];
	add.s32 	%r378, %r376, %r377;
	ld.shared.u32 	%r379, [_ZZN3cub18CUB_300001_SM_10006detail6reduce28DeviceReduceSingleTileKernelINS2_10policy_hubIijN4cuda3std3__44plusIiEEE10Policy1000EPiSC_jS9_iiNS7_10__identityEEEvT0_T1_T2_T3_T4_T6_E12temp_storage+28];
	add.s32 	%r380, %r378, %r379;
	ld.shared.u32 	%r381, [_ZZN3cub18CUB_300001_SM_10006detail6reduce28DeviceReduceSingleTileKernelINS2_10policy_hubIijN4cuda3std3__44plusIiEEE10Policy1000EPiSC_jS9_iiNS7_10__identityEEEvT0_T1_T2_T3_T4_T6_E12temp_storage+32];
	add.s32 	%r382, %r380, %r381;
	ld.shared.u32 	%r383, [_ZZN3cub18CUB_300001_SM_10006detail6reduce28DeviceReduceSingleTileKernelINS2_10policy_hubIijN4cuda3std3__44plusIiEEE10Policy1000EPiSC_jS9_iiNS7_10__identityEEEvT0_T1_T2_T3_T4_T6_E12temp_storage+36];
	add.s32 	%r698, %r382, %r383;
	bra.uni 	$L__BB33_74;
$L__BB33_54:
	// begin inline asm
	mov.u32 %r273, %laneid;
	// end inline asm
	and.b32  	%r299, %r62, 992;
	add.s32 	%r300, %r299, 32;
	setp.gt.u32 	%p27, %r300, %r123;
	not.b32 	%r301, %r299;
	add.s32 	%r302, %r123, %r301;
	selp.b32 	%r297, %r302, 31, %p27;
	mov.b32 	%r276, 1;
	mov.b32 	%r298, -1;
	// begin inline asm
	shfl.sync.down.b32 %r274, %r682, %r276, %r297, %r298;
	// end inline asm
	setp.lt.s32 	%p28, %r273, %r297;
	selp.b32 	%r303, %r274, 0, %p28;
	add.s32 	%r280, %r303, %r682;
	mov.b32 	%r281, 2;
	// begin inline asm
	shfl.sync.down.b32 %r279, %r280, %r281, %r297, %r298;
	// end inline asm
	add.s32 	%r304, %r273, 2;
	setp.gt.s32 	%p29, %r304, %r297;
	selp.b32 	%r305, 0, %r279, %p29;
	add.s32 	%r285, %r280, %r305;
	mov.b32 	%r286, 4;
	// begin inline asm
	shfl.sync.down.b32 %r284, %r285, %r286, %r297, %r298;
	// end inline asm
	add.s32 	%r306, %r273, 4;
	setp.gt.s32 	%p30, %r306, %r297;
	selp.b32 	%r307, 0, %r284, %p30;
	add.s32 	%r290, %r285, %r307;
	mov.b32 	%r291, 8;
	// begin inline asm
	shfl.sync.down.b32 %r289, %r290, %r291, %r297, %r298;
	// end inline asm
	add.s32 	%r308, %r273, 8;
	setp.gt.s32 	%p31, %r308, %r297;
	selp.b32 	%r309, 0, %r289, %p31;
	add.s32 	%r295, %r290, %r309;
	mov.b32 	%r296, 16;
	// begin inline asm
	shfl.sync.down.b32 %r294, %r295, %r296, %r297, %r298;
	// end inline asm
	add.s32 	%r310, %r273, 16;
	setp.gt.s32 	%p32, %r310, %r297;
	selp.b32 	%r311, 0, %r294, %p32;
	add.s32 	%r698, %r295, %r311;
	setp.ne.s32 	%p33, %r273, 0;
	@%p33 bra 	$L__BB33_56;
	shr.u32 	%r312, %r62, 3;
	and.b32  	%r313, %r312, 124;
	mov.u32 	%r314, _ZZN3cub18CUB_300001_SM_10006detail6reduce28DeviceReduceSingleTileKernelINS2_10policy_hubIijN4cuda3std3__44plusIiEEE10Policy1000EPiSC_jS9_iiNS7_10__identityEEEvT0_T1_T2_T3_T4_T6_E12temp_storage;
	add.s32 	%r315, %r314, %r313;
	st.shared.u32 	[%r315+8], %r698;
$L__BB33_56:
	bar.sync 	0;
	setp.ne.s32 	%p34, %r62, 0;
	@%p34 bra 	$L__BB33_74;
	setp.gt.u32 	%p35, %r123, 32;
	ld.shared.u32 	%r316, [_ZZN3cub18CUB_300001_SM_10006detail6reduce28DeviceReduceSingleTileKernelINS2_10policy_hubIijN4cuda3std3__44plusIiEEE10Policy1000EPiSC_jS9_iiNS7_10__identityEEEvT0_T1_T2_T3_T4_T6_E12temp_storage+12];
	selp.b32 	%r317, %r316, 0, %p35;
	add.s32 	%r318, %r317, %r698;
	setp.gt.u32 	%p36, %r123, 64;
	ld.shared.u32 	%r319, [_ZZN3cub18CUB_300001_SM_10006detail6reduce28DeviceReduceSingleTileKernelINS2_10policy_hubIijN4cuda3std3__44plusIiEEE10Policy1000EPiSC_jS9_iiNS7_10__identityEEEvT0_T1_T2_T3_T4_T6_E12temp_storage+16];
	selp.b32 	%r320, %r319, 0, %p36;
	add.s32 	%r321, %r318, %r320;
	setp.gt.u32 	%p37, %r123, 96;
	ld.shared.u32 	%r322, [_ZZN3cub18CUB_300001_SM_10006detail6reduce28DeviceReduceSingleTileKernelINS2_10policy_hubIijN4cuda3std3__44plusIiEEE10Policy1000EPiSC_jS9_iiNS7_10__identityEEEvT0_T1_T2_T3_T4_T6_E12temp_storage+20];
	selp.b32 	%r323, %r322, 0, %p37;
	add.s32 	%r324, %r321, %r323;
	setp.gt.u32 	%p38, %r123, 128;
	ld.shared.u32 	%r325, [_ZZN3cub18CUB_300001_SM_10006detail6reduce28DeviceReduceSingleTileKernelINS2_10policy_hubIijN4cuda3std3__44plusIiEEE10Policy1000EPiSC_jS9_iiNS7_10__identityEEEvT0_T1_T2_T3_T4_T6_E12temp_storage+24];
	selp.b32 	%r326, %r325, 0, %p38;
	add.s32 	%r327, %r324, %r326;
	setp.gt.u32 	%p39, %r123, 160;
	ld.shared.u32 	%r328, [_ZZN3cub18CUB_300001_SM_10006detail6reduce28DeviceReduceSingleTileKernelINS2_10policy_hubIijN4cuda3std3__44plusIiEEE10Policy1000EPiSC_jS9_iiNS7_10__identityEEEvT0_T1_T2_T3_T4_T6_E12temp_storage+28];
	selp.b32 	%r329, %r328, 0, %p39;
	add.s32 	%r330, %r327, %r329;
	setp.gt.u32 	%p40, %r123, 192;
	ld.shared.u32 	%r331, [_ZZN3cub18CUB_300001_SM_10006detail6reduce28DeviceReduceSingleTileKernelINS2_10policy_hubIijN4cuda3std3__44plusIiEEE10Policy1000EPiSC_jS9_iiNS7_10__identityEEEvT0_T1_T2_T3_T4_T6_E12temp_storage+32];
	selp.b32 	%r332, %r331, 0, %p40;
	add.s32 	%r333, %r330, %r332;
	setp.gt.u32 	%p41, %r123, 224;
	ld.shared.u32 	%r334, [_ZZN3cub18CUB_300001_SM_10006detail6reduce28DeviceReduceSingleTileKernelINS2_10policy_hubIijN4cuda3std3__44plusIiEEE10Policy1000EPiSC_jS9_iiNS7_10__identityEEEvT0_T1_T2_T3_T4_T6_E12temp_storage+36];
	selp.b32 	%r335, %r334, 0, %p41;
	add.s32 	%r698, %r333, %r335;
	bra.uni 	$L__BB33_74;
$L__BB33_58:
	mov.u32 	%r87, %tid.x;
	mul.wide.u32 	%rd34, %r87, 4;
	add.s64 	%rd18, %rd15, %rd34;
	// begin inline asm
	ld.global.nc.u32 %r125, [%rd18];
	// end inline asm
	add.s64 	%rd19, %rd18, 1024;
	// begin inline asm
	ld.global.nc.u32 %r126, [%rd19];
	// end inline asm
	add.s64 	%rd20, %rd18, 2048;
	// begin inline asm
	ld.global.nc.u32 %r127, [%rd20];
	// end inline asm
	add.s64 	%rd21, %rd18, 3072;
	// begin inline asm
	ld.global.nc.u32 %r128, [%rd21];
	// end inline asm
	add.s64 	%rd22, %rd18, 4096;
	// begin inline asm
	ld.global.nc.u32 %r129, [%rd22];
	// end inline asm
	add.s64 	%rd23, %rd18, 5120;
	// begin inline asm
	ld.global.nc.u32 %r130, [%rd23];
	// end inline asm
	add.s64 	%rd24, %rd18, 6144;
	// begin inline asm
	ld.global.nc.u32 %r131, [%rd24];
	// end inline asm
	add.s64 	%rd25, %rd18, 7168;
	// begin inline asm
	ld.global.nc.u32 %r132, [%rd25];
	// end inline asm
	add.s64 	%rd26, %rd18, 8192;
	// begin inline asm
	ld.global.nc.u32 %r133, [%rd26];
	// end inline asm
	add.s64 	%rd27, %rd18, 9216;
	// begin inline asm
	ld.global.nc.u32 %r134, [%rd27];
	// end inline asm
	add.s64 	%rd28, %rd18, 10240;
	// begin inline asm
	ld.global.nc.u32 %r135, [%rd28];
	// end inline asm
	add.s64 	%rd29, %rd18, 11264;
	// begin inline asm
	ld.global.nc.u32 %r136, [%rd29];
	// end inline asm
	add.s64 	%rd30, %rd18, 12288;
	// begin inline asm
	ld.global.nc.u32 %r137, [%rd30];
	// end inline asm
	add.s64 	%rd31, %rd18, 13312;
	// begin inline asm
	ld.global.nc.u32 %r138, [%rd31];
	// end inline asm
	add.s64 	%rd32, %rd18, 14336;
	// begin inline asm
	ld.global.nc.u32 %r139, [%rd32];
	// end inline asm
	add.s64 	%rd33, %rd18, 15360;
	// begin inline asm
	ld.global.nc.u32 %r140, [%rd33];
	// end inline asm
	add.s32 	%r142, %r126, %r125;
	add.s32 	%r143, %r127, %r142;
	add.s32 	%r144, %r128, %r143;
	add.s32 	%r145, %r129, %r144;
	add.s32 	%r146, %r130, %r145;
	add.s32 	%r147, %r131, %r146;
	add.s32 	%r148, %r132, %r147;
	add.s32 	%r149, %r133, %r148;
	add.s32 	%r150, %r134, %r149;
	add.s32 	%r151, %r135, %r150;
	add.s32 	%r152, %r136, %r151;
	add.s32 	%r153, %r137, %r152;
	add.s32 	%r154, %r138, %r153;
	add.s32 	%r155, %r139, %r154;
	add.s32 	%r697, %r140, %r155;
	add.s32 	%r89, %r123, -4096;
	setp.lt.u32 	%p4, %r89, 4096;
	mov.b32 	%r686, 4096;
	@%p4 bra 	$L__BB33_62;
	mov.b32 	%r686, 4096;
$L__BB33_60:
	add.s32 	%r173, %r87, %r686;
	mul.wide.u32 	%rd51, %r173, 4;
	add.s64 	%rd35, %rd15, %rd51;
	// begin inline asm
	ld.global.nc.u32 %r157, [%rd35];
	// end inline asm
	mul.wide.u32 	%rd52, %r686, 4;
	add.s64 	%rd53, %rd18, %rd52;
	add.s64 	%rd36, %rd53, 1024;
	// begin inline asm
	ld.global.nc.u32 %r158, [%rd36];
	// end inline asm
	add.s64 	%rd37, %rd53, 2048;
	// begin inline asm
	ld.global.nc.u32 %r159, [%rd37];
	// end inline asm
	add.s64 	%rd38, %rd53, 3072;
	// begin inline asm
	ld.global.nc.u32 %r160, [%rd38];
	// end inline asm
	add.s64 	%rd39, %rd53, 4096;
	// begin inline asm
	ld.global.nc.u32 %r161, [%rd39];
	// end inline asm
	add.s64 	%rd40, %rd53, 5120;
	// begin inline asm
	ld.global.nc.u32 %r162, [%rd40];
	// end inline asm
	add.s64 	%rd41, %rd53, 6144;
	// begin inline asm
	ld.global.nc.u32 %r163, [%rd41];
	// end inline asm
	add.s64 	%rd42, %rd53, 7168;
	// begin inline asm
	ld.global.nc.u32 %r164, [%rd42];
	// end inline asm
	add.s64 	%rd43, %rd53, 8192;
	// begin inline asm
	ld.global.nc.u32 %r165, [%rd43];
	// end inline asm
	add.s64 	%rd44, %rd53, 9216;
	// begin inline asm
	ld.global.nc.u32 %r166, [%rd44];
	// end inline asm
	add.s64 	%rd45, %rd53, 10240;
	// begin inline asm
	ld.global.nc.u32 %r167, [%rd45];
	// end inline asm
	add.s64 	%rd46, %rd53, 11264;
	// begin inline asm
	ld.global.nc.u32 %r168, [%rd46];
	// end inline asm
	add.s64 	%rd47, %rd53, 12288;
	// begin inline asm
	ld.global.nc.u32 %r169, [%rd47];
	// end inline asm
	add.s64 	%rd48, %rd53, 13312;
	// begin inline asm
	ld.global.nc.u32 %r170, [%rd48];
	// end inline asm
	add.s64 	%rd49, %rd53, 14336;
	// begin inline asm
	ld.global.nc.u32 %r171, [%rd49];
	// end inline asm
	add.s64 	%rd50, %rd53, 15360;
	// begin inline asm
	ld.global.nc.u32 %r172, [%rd50];
	// end inline asm
	add.s32 	%r174, %r157, %r697;
	add.s32 	%r175, %r158, %r174;
	add.s32 	%r176, %r159, %r175;
	add.s32 	%r177, %r160, %r176;
	add.s32 	%r178, %r161, %r177;
	add.s32 	%r179, %r162, %r178;
	add.s32 	%r180, %r163, %r179;
	add.s32 	%r181, %r164, %r180;
	add.s32 	%r182, %r165, %r181;
	add.s32 	%r183, %r166, %r182;
	add.s32 	%r184, %r167, %r183;
	add.s32 	%r185, %r168, %r184;
	add.s32 	%r186, %r169, %r185;
	add.s32 	%r187, %r170, %r186;
	add.s32 	%r188, %r171, %r187;
	add.s32 	%r697, %r172, %r188;
	sub.s32 	%r189, %r123, %r686;
	setp.lt.u32 	%p5, %r189, 4096;
	@%p5 bra 	$L__BB33_70;
	add.s32 	%r686, %r686, 4096;
	setp.le.u32 	%p6, %r686, %r89;
	@%p6 bra 	$L__BB33_60;
$L__BB33_62:
	setp.le.u32 	%p7, %r123, %r686;
	@%p7 bra 	$L__BB33_70;
	sub.s32 	%r96, %r123, %r686;
	setp.ge.s32 	%p8, %r87, %r96;
	@%p8 bra 	$L__BB33_70;
	not.b32 	%r191, %r87;
	add.s32 	%r192, %r123, %r191;
	sub.s32 	%r97, %r192, %r686;
	and.b32  	%r193, %r97, 768;
	setp.eq.s32 	%p9, %r193, 768;
	mov.u32 	%r691, %r87;
	@%p9 bra 	$L__BB33_67;
	add.s32 	%r688, %r87, %r686;
	shr.u32 	%r194, %r97, 8;
	add.s32 	%r195, %r194, 1;
	and.b32  	%r196, %r195, 3;
	neg.s32 	%r687, %r196;
	mov.u32 	%r691, %r87;
$L__BB33_66:
	.pragma "nounroll";
	mul.wide.u32 	%rd55, %r688, 4;
	add.s64 	%rd54, %rd15, %rd55;
	// begin inline asm
	ld.global.nc.u32 %r197, [%rd54];
	// end inline asm
	add.s32 	%r697, %r197, %r697;
	add.s32 	%r691, %r691, 256;
	add.s32 	%r688, %r688, 256;
	add.s32 	%r687, %r687, 1;
	setp.ne.s32 	%p10, %r687, 0;
	@%p10 bra 	$L__BB33_66;
$L__BB33_67:
	setp.lt.u32 	%p11, %r97, 768;
	@%p11 bra 	$L__BB33_70;
	add.s32 	%r695, %r691, 512;
	add.s32 	%r694, %r691, %r686;
$L__BB33_69:
	mul.wide.u32 	%rd60, %r694, 4;
	add.s64 	%rd56, %rd15, %rd60;
	// begin inline asm
	ld.global.nc.u32 %r198, [%rd56];
	// end inline asm
	add.s32 	%r202, %r198, %r697;
	add.s32 	%r203, %r694, 256;
	mul.wide.u32 	%rd61, %r203, 4;
	add.s64 	%rd57, %rd15, %rd61;
	// begin inline asm
	ld.global.nc.u32 %r199, [%rd57];
	// end inline asm
	add.s32 	%r204, %r199, %r202;
	add.s32 	%r205, %r694, 512;
	mul.wide.u32 	%rd62, %r205, 4;
	add.s64 	%rd58, %rd15, %rd62;
	// begin inline asm
	ld.global.nc.u32 %r200, [%rd58];
	// end inline asm
	add.s32 	%r206, %r200, %r204;
	add.s32 	%r207, %r694, 768;
	mul.wide.u32 	%rd63, %r207, 4;
	add.s64 	%rd59, %rd15, %rd63;
	// begin inline asm
	ld.global.nc.u32 %r201, [%rd59];
	// end inline asm
	add.s32 	%r697, %r201, %r206;
	add.s32 	%r117, %r695, 1024;
	add.s32 	%r208, %r695, 512;
	add.s32 	%r694, %r694, 1024;
	setp.lt.s32 	%p12, %r208, %r96;
	mov.u32 	%r695, %r117;
	@%p12 bra 	$L__BB33_69;
$L__BB33_70:
	// begin inline asm
	mov.u32 %r209, %laneid;
	// end inline asm
	mov.b32 	%r212, 1;
	mov.b32 	%r233, 31;
	mov.b32 	%r234, -1;
	// begin inline asm
	shfl.sync.down.b32 %r210, %r697, %r212, %r233, %r234;
	// end inline asm
	setp.gt.s32 	%p13, %r209, 30;
	selp.b32 	%r235, 0, %r210, %p13;
	add.s32 	%r216, %r235, %r697;
	mov.b32 	%r217, 2;
	// begin inline asm
	shfl.sync.down.b32 %r215, %r216, %r217, %r233, %r234;
	// end inline asm
	setp.gt.s32 	%p14, %r209, 29;
	selp.b32 	%r236, 0, %r215, %p14;
	add.s32 	%r221, %r216, %r236;
	mov.b32 	%r222, 4;
	// begin inline asm
	shfl.sync.down.b32 %r220, %r221, %r222, %r233, %r234;
	// end inline asm
	setp.gt.s32 	%p15, %r209, 27;
	selp.b32 	%r237, 0, %r220, %p15;
	add.s32 	%r226, %r221, %r237;
	mov.b32 	%r227, 8;
	// begin inline asm
	shfl.sync.down.b32 %r225, %r226, %r227, %r233, %r234;
	// end inline asm
	setp.gt.s32 	%p16, %r209, 23;
	selp.b32 	%r238, 0, %r225, %p16;
	add.s32 	%r231, %r226, %r238;
	mov.b32 	%r232, 16;
	// begin inline asm
	shfl.sync.down.b32 %r230, %r231, %r232, %r233, %r234;
	// end inline asm
	setp.gt.s32 	%p17, %r209, 15;
	selp.b32 	%r239, 0, %r230, %p17;
	add.s32 	%r698, %r231, %r239;
	setp.ne.s32 	%p18, %r209, 0;
	@%p18 bra 	$L__BB33_72;
	shr.u32 	%r240, %r87, 3;
	and.b32  	%r241, %r240, 124;
	mov.u32 	%r242, _ZZN3cub18CUB_300001_SM_10006detail6reduce28DeviceReduceSingleTileKernelINS2_10policy_hubIijN4cuda3std3__44plusIiEEE10Policy1000EPiSC_jS9_iiNS7_10__identityEEEvT0_T1_T2_T3_T4_T6_E12temp_storage;
	add.s32 	%r243, %r242, %r241;
	st.shared.u32 	[%r243+8], %r698;
$L__BB33_72:
	bar.sync 	0;
	setp.ne.s32 	%p19, %r87, 0;
	@%p19 bra 	$L__BB33_74;
	ld.shared.u32 	%r244, [_ZZN3cub18CUB_300001_SM_10006detail6reduce28DeviceReduceSingleTileKernelINS2_10policy_hubIijN4cuda3std3__44plusIiEEE10Policy1000EPiSC_jS9_iiNS7_10__identityEEEvT0_T1_T2_T3_T4_T6_E12temp_storage+12];
	add.s32 	%r245, %r244, %r698;
	ld.shared.u32 	%r246, [_ZZN3cub18CUB_300001_SM_10006detail6reduce28DeviceReduceSingleTileKernelINS2_10policy_hubIijN4cuda3std3__44plusIiEEE10Policy1000EPiSC_jS9_iiNS7_10__identityEEEvT0_T1_T2_T3_T4_T6_E12temp_storage+16];
	add.s32 	%r247, %r245, %r246;
	ld.shared.u32 	%r248, [_ZZN3cub18CUB_300001_SM_10006detail6reduce28DeviceReduceSingleTileKernelINS2_10policy_hubIijN4cuda3std3__44plusIiEEE10Policy1000EPiSC_jS9_iiNS7_10__identityEEEvT0_T1_T2_T3_T4_T6_E12temp_storage+20];
	add.s32 	%r249, %r247, %r248;
	ld.shared.u32 	%r250, [_ZZN3cub18CUB_300001_SM_10006detail6reduce28DeviceReduceSingleTileKernelINS2_10policy_hubIijN4cuda3std3__44plusIiEEE10Policy1000EPiSC_jS9_iiNS7_10__identityEEEvT0_T1_T2_T3_T4_T6_E12temp_storage+24];
	add.s32 	%r251, %r249, %r250;
	ld.shared.u32 	%r252, [_ZZN3cub18CUB_300001_SM_10006detail6reduce28DeviceReduceSingleTileKernelINS2_10policy_hubIijN4cuda3std3__44plusIiEEE10Policy1000EPiSC_jS9_iiNS7_10__identityEEEvT0_T1_T2_T3_T4_T6_E12temp_storage+28];
	add.s32 	%r253, %r251, %r252;
	ld.shared.u32 	%r254, [_ZZN3cub18CUB_300001_SM_10006detail6reduce28DeviceReduceSingleTileKernelINS2_10policy_hubIijN4cuda3std3__44plusIiEEE10Policy1000EPiSC_jS9_iiNS7_10__identityEEEvT0_T1_T2_T3_T4_T6_E12temp_storage+32];
	add.s32 	%r255, %r253, %r254;
	ld.shared.u32 	%r256, [_ZZN3cub18CUB_300001_SM_10006detail6reduce28DeviceReduceSingleTileKernelINS2_10policy_hubIijN4cuda3std3__44plusIiEEE10Policy1000EPiSC_jS9_iiNS7_10__identityEEEvT0_T1_T2_T3_T4_T6_E12temp_storage+36];
	add.s32 	%r698, %r255, %r256;
$L__BB33_74:
	mov.u32 	%r643, %tid.x;
	setp.ne.s32 	%p95, %r643, 0;
	@%p95 bra 	$L__BB33_76;
	add.s32 	%r644, %r698, %r124;
	st.global.u32 	[%rd1], %r644;
$L__BB33_76:
	ret;

}
	// .globl	_ZN3cub18CUB_300001_SM_10006detail6reduce18DeviceReduceKernelINS2_10policy_hubIijN4cuda3std3__44plusIiEEE10Policy1000EPijS9_iNS7_10__identityEEEvT0_PT3_T1_NS0_13GridEvenShareISH_EET2_T4_
.visible .entry _ZN3cub18CUB_300001_SM_10006detail6reduce18DeviceReduceKernelINS2_10policy_hubIijN4cuda3std3__44plusIiEEE10Policy1000EPijS9_iNS7_10__identityEEEvT0_PT3_T1_NS0_13GridEvenShareISH_EET2_T4_(
	.param .u64 .ptr .align 1 _ZN3cub18CUB_300001_SM_10006detail6reduce18DeviceReduceKernelINS2_10policy_hubIijN4cuda3std3__44plusIiEEE10Policy1000EPijS9_iNS7_10__identityEEEvT0_PT3_T1_NS0_13GridEvenShareISH_EET2_T4__param_0,
	.param .u64 .ptr .align 1 _ZN3cub18CUB_300001_SM_10006detail6reduce18DeviceReduceKernelINS2_10policy_hubIijN4cuda3std3__44plusIiEEE10Policy1000EPijS9_iNS7_10__identityEEEvT0_PT3_T1_NS0_13GridEvenShareISH_EET2_T4__param_1,
	.param .u32 _ZN3cub18CUB_300001_SM_10006detail6reduce18DeviceReduceKernelINS2_10policy_hubIijN4cuda3std3__44plusIiEEE10Policy1000EPijS9_iNS7_10__identityEEEvT0_PT3_T1_NS0_13GridEvenShareISH_EET2_T4__param_2,
	.param .align 4 .b8 _ZN3cub18CUB_300001_SM_10006detail6reduce18DeviceReduceKernelINS2_10policy_hubIijN4cuda3std3__44plusIiEEE10Policy1000EPijS9_iNS7_10__identityEEEvT0_PT3_T1_NS0_13GridEvenShareISH_EET2_T4__param_3[40],
	.param .align 1 .b8 _ZN3cub18CUB_300001_SM_10006detail6reduce18DeviceReduceKernelINS2_10policy_hubIijN4cuda3std3__44plusIiEEE10Policy1000EPijS9_iNS7_10__identityEEEvT0_PT3_T1_NS0_13GridEvenShareISH_EET2_T4__param_4[1],
	.param .align 1 .b8 _ZN3cub18CUB_300001_SM_10006detail6reduce18DeviceReduceKernelINS2_10policy_hubIijN4cuda3std3__44plusIiEEE10Policy1000EPijS9_iNS7_10__identityEEEvT0_PT3_T1_NS0_13GridEvenShareISH_EET2_T4__param_5[1]
)
.maxntid 256
{
	.reg .pred 	%p<95>;
	.reg .b32 	%r<752>;
	.reg .b64 	%rd<112>;
	// demoted variable
	.shared .align 4 .b8 _ZZN3cub18CUB_300001_SM_10006detail6reduce18DeviceReduceKernelINS2_10policy_hubIijN4cuda3std3__44plusIiEEE10Policy1000EPijS9_iNS7_10__identityEEEvT0_PT3_T1_NS0_13GridEvenShareISH_EET2_T4_E12temp_storage[44];
	ld.param.u32 	%r1, [_ZN3cub18CUB_300001_SM_10006detail6reduce18DeviceReduceKernelINS2_10policy_hubIijN4cuda3std3__44plusIiEEE10Policy1000EPijS9_iNS7_10__identityEEEvT0_PT3_T1_NS0_13GridEvenShareISH_EET2_T4__param_3+20];
	ld.param.u64 	%rd1, [_ZN3cub18CUB_300001_SM_10006detail6reduce18DeviceReduceKernelINS2_10policy_hubIijN4cuda3std3__44plusIiEEE10Policy1000EPijS9_iNS7_10__identityEEEvT0_PT3_T1_NS0_13GridEvenShareISH_EET2_T4__param_0];
	ld.param.u32 	%r2, [_ZN3cub18CUB_300001_SM_10006detail6reduce18DeviceReduceKernelINS2_10policy_hubIijN4cuda3std3__44plusIiEEE10Policy1000EPijS9_iNS7_10__identityEEEvT0_PT3_T1_NS0_13GridEvenShareISH_EET2_T4__param_3+24];
	mov.u32 	%r3, %ctaid.x;
	shl.b32 	%r4, %r2, 12;
	shl.b32 	%r5, %r3, 12;
	and.b64  	%rd3, %rd1, 15;
	setp.ne.s64 	%p1, %rd3, 0;
	@%p1 bra 	$L__BB34_36;
	sub.s32 	%r6, %r1, %r5;
	setp.gt.u32 	%p48, %r6, 4095;
	@%p48 bra 	$L__BB34_20;
	mov.u32 	%r7, %tid.x;
	setp.ge.u32 	%p65, %r7, %r6;
	mov.b32 	%r705, 0;
	mov.u32 	%r699, %r7;
	@%p65 bra 	$L__BB34_4;
	add.s32 	%r561, %r5, %r7;
	mul.wide.u32 	%rd97, %r561, 4;
	add.s64 	%rd96, %rd1, %rd97;
	// begin inline asm
	ld.global.nc.u32 %r705, [%rd96];
	// end inline asm
	add.s32 	%r699, %r7, 256;
$L__BB34_4:
	setp.ge.u32 	%p66, %r699, %r6;
	@%p66 bra 	$L__BB34_11;
	not.b32 	%r563, %r699;
	add.s32 	%r12, %r1, %r563;
	and.b32  	%r564, %r12, 768;
	setp.eq.s32 	%p67, %r564, 768;
	@%p67 bra 	$L__BB34_8;
	add.s32 	%r696, %r699, %r5;
	shr.u32 	%r565, %r12, 8;
	add.s32 	%r566, %r565, 1;
	and.b32  	%r567, %r566, 3;
	neg.s32 	%r695, %r567;
$L__BB34_7:
	.pragma "nounroll";
	mul.wide.u32 	%rd99, %r696, 4;
	add.s64 	%rd98, %rd1, %rd99;
	// begin inline asm
	ld.global.nc.u32 %r568, [%rd98];
	// end inline asm
	add.s32 	%r705, %r568, %r705;
	add.s32 	%r699, %r699, 256;
	add.s32 	%r696, %r696, 256;
	add.s32 	%r695, %r695, 1;
	setp.ne.s32 	%p68, %r695, 0;
	@%p68 bra 	$L__BB34_7;
$L__BB34_8:
	sub.s32 	%r569, %r12, %r5;
	setp.lt.u32 	%p69, %r569, 768;
	@%p69 bra 	$L__BB34_11;
	add.s32 	%r703, %r699, 512;
	add.s32 	%r702, %r699, %r5;
$L__BB34_10:
	mul.wide.u32 	%rd104, %r702, 4;
	add.s64 	%rd100, %rd1, %rd104;
	// begin inline asm
	ld.global.nc.u32 %r570, [%rd100];
	// end inline asm
	add.s32 	%r574, %r570, %r705;
	add.s32 	%r575, %r702, 256;
	mul.wide.u32 	%rd105, %r575, 4;
	add.s64 	%rd101, %rd1, %rd105;
	// begin inline asm
	ld.global.nc.u32 %r571, [%rd101];
	// end inline asm
	add.s32 	%r576, %r571, %r574;
	add.s32 	%r577, %r702, 512;
	mul.wide.u32 	%rd106, %r577, 4;
	add.s64 	%rd102, %rd1, %rd106;
	// begin inline asm
	ld.global.nc.u32 %r572, [%rd102];
	// end inline asm
	add.s32 	%r578, %r572, %r576;
	add.s32 	%r579, %r702, 768;
	mul.wide.u32 	%rd107, %r579, 4;
	add.s64 	%rd103, %rd1, %rd107;
	// begin inline asm
	ld.global.nc.u32 %r573, [%rd103];
	// end inline asm
	add.s32 	%r705, %r573, %r578;
	add.s32 	%r32, %r703, 1024;
	add.s32 	%r580, %r703, 512;
	add.s32 	%r702, %r702, 1024;
	setp.lt.s32 	%p70, %r580, %r6;
	mov.u32 	%r703, %r32;
	@%p70 bra 	$L__BB34_10;
$L__BB34_11:
	setp.lt.u32 	%p71, %r6, 256;
	@%p71 bra 	$L__BB34_16;
	// begin inline asm
	mov.u32 %r644, %laneid;
	// end inline asm
	mov.b32 	%r647, 1;
	mov.b32 	%r668, 31;
	mov.b32 	%r669, -1;
	// begin inline asm
	shfl.sync.down.b32 %r645, %r705, %r647, %r668, %r669;
	// end inline asm
	setp.gt.s32 	%p87, %r644, 30;
	selp.b32 	%r670, 0, %r645, %p87;
	add.s32 	%r651, %r670, %r705;
	mov.b32 	%r652, 2;
	// begin inline asm
	shfl.sync.down.b32 %r650, %r651, %r652, %r668, %r669;
	// end inline asm
	setp.gt.s32 	%p88, %r644, 29;
	selp.b32 	%r671, 0, %r650, %p88;
	add.s32 	%r656, %r651, %r671;
	mov.b32 	%r657, 4;
	// begin inline asm
	shfl.sync.down.b32 %r655, %r656, %r657, %r668, %r669;
	// end inline asm
	setp.gt.s32 	%p89, %r644, 27;
	selp.b32 	%r672, 0, %r655, %p89;
	add.s32 	%r661, %r656, %r672;
	mov.b32 	%r662, 8;
	// begin inline asm
	shfl.sync.down.b32 %r660, %r661, %r662, %r668, %r669;
	// end inline asm
	setp.gt.s32 	%p90, %r644, 23;
	selp.b32 	%r673, 0, %r660, %p90;
	add.s32 	%r666, %r661, %r673;
	mov.b32 	%r667, 16;
	// begin inline asm
	shfl.sync.down.b32 %r665, %r666, %r667, %r668, %r669;
	// end inline asm
	setp.gt.s32 	%p91, %r644, 15;
	selp.b32 	%r674, 0, %r665, %p91;
	add.s32 	%r751, %r666, %r674;
	setp.ne.s32 	%p92, %r644, 0;
	@%p92 bra 	$L__BB34_14;
	shr.u32 	%r675, %r7, 3;
	and.b32  	%r676, %r675, 124;
	mov.u32 	%r677, _ZZN3cub18CUB_300001_SM_10006detail6reduce18DeviceReduceKernelINS2_10policy_hubIijN4cuda3std3__44plusIiEEE10Policy1000EPijS9_iNS7_10__identityEEEvT0_PT3_T1_NS0_13GridEvenShareISH_EET2_T4_E12temp_storage;
	add.s32 	%r678, %r677, %r676;
	st.shared.u32 	[%r678+8], %r751;
$L__BB34_14:
	bar.sync 	0;
	setp.ne.s32 	%p93, %r7, 0;
	@%p93 bra 	$L__BB34_71;
	ld.shared.u32 	%r679, [_ZZN3cub18CUB_300001_SM_10006detail6reduce18DeviceReduceKernelINS2_10policy_hubIijN4cuda3std3__44plusIiEEE10Policy1000EPijS9_iNS7_10__identityEEEvT0_PT3_T1_NS0_13GridEvenShareISH_EET2_T4_E12temp_storage+12];
	add.s32 	%r680, %r679, %r751;
	ld.shared.u32 	%r681, [_ZZN3cub18CUB_300001_SM_10006detail6reduce18DeviceReduceKernelINS2_10policy_hubIijN4cuda3std3__44plusIiEEE10Policy1000EPijS9_iNS7_10__identityEEEvT0_PT3_T1_NS0_13GridEvenShareISH_EET2_T4_E12temp_storage+16];
	add.s32 	%r682, %r680, %r681;
	ld.shared.u32 	%r683, [_ZZN3cub18CUB_300001_SM_10006detail6reduce18DeviceReduceKernelINS2_10policy_hubIijN4cuda3std3__44plusIiEEE10Policy1000EPijS9_iNS7_10__identityEEEvT0_PT3_T1_NS0_13GridEvenShareISH_EET2_T4_E12temp_storage+20];
	add.s32 	%r684, %r682, %r683;
	ld.shared.u32 	%r685, [_ZZN3cub18CUB_300001_SM_10006detail6reduce18DeviceReduceKernelINS2_10policy_hubIijN4cuda3std3__44plusIiEEE10Policy1000EPijS9_iNS7_10__identityEEEvT0_PT3_T1_NS0_13GridEvenShareISH_EET2_T4_E12temp_storage+24];
	add.s32 	%r686, %r684, %r685;
	ld.shared.u32 	%r687, [_ZZN3cub18CUB_300001_SM_10006detail6reduce18DeviceReduceKernelINS2_10policy_hubIijN4cuda3std3__44plusIiEEE10Policy1000EPijS9_iNS7_10__identityEEEvT0_PT3_T1_NS0_13GridEvenShareISH_EET2_T4_E12temp_storage+28];
	add.s32 	%r688, %r686, %r687;
	ld.shared.u32 	%r689, [_ZZN3cub18CUB_300001_SM_10006detail6reduce18DeviceReduceKernelINS2_10policy_hubIijN4cuda3std3__44plusIiEEE10Policy1000EPijS9_iNS7_10__identityEEEvT0_PT3_T1_NS0_13GridEvenShareISH_EET2_T4_E12temp_storage+32];
	add.s32 	%r690, %r688, %r689;
	ld.shared.u32 	%r691, [_ZZN3cub18CUB_300001_SM_10006detail6reduce18DeviceReduceKernelINS2_10policy_hubIijN4cuda3std3__44plusIiEEE10Policy1000EPijS9_iNS7_10__identityEEEvT0_PT3_T1_NS0_13GridEvenShareISH_EET2_T4_E12temp_storage+36];
	add.s32 	%r751, %r690, %r691;
	bra.uni 	$L__BB34_71;
$L__BB34_16:
	// begin inline asm
	mov.u32 %r581, %laneid;
	// end inline asm
	and.b32  	%r607, %r7, 992;
	add.s32 	%r608, %r607, 32;
	setp.gt.u32 	%p72, %r608, %r6;
	not.b32 	%r609, %r607;
	add.s32 	%r610, %r6, %r609;
	selp.b32 	%r605, %r610, 31, %p72;
	mov.b32 	%r584, 1;
	mov.b32 	%r606, -1;
	// begin inline asm
	shfl.sync.down.b32 %r582, %r705, %r584, %r605, %r606;
	// end inline asm
	setp.lt.s32 	%p73, %r581, %r605;
	selp.b32 	%r611, %r582, 0, %p73;
	add.s32 	%r588, %r611, %r705;
	mov.b32 	%r589, 2;
	// begin inline asm
	shfl.sync.down.b32 %r587, %r588, %r589, %r605, %r606;
	// end inline asm
	add.s32 	%r612, %r581, 2;
	setp.gt.s32 	%p74, %r612, %r605;
	selp.b32 	%r613, 0, %r587, %p74;
	add.s32 	%r593, %r588, %r613;
	mov.b32 	%r594, 4;
	// begin inline asm
	shfl.sync.down.b32 %r592, %r593, %r594, %r605, %r606;
	// end inline asm
	add.s32 	%r614, %r581, 4;
	setp.gt.s32 	%p75, %r614, %r605;
	selp.b32 	%r615, 0, %r592, %p75;
	add.s32 	%r598, %r593, %r615;
	mov.b32 	%r599, 8;
	// begin inline asm
	shfl.sync.down.b32 %r597, %r598, %r599, %r605, %r606;
	// end inline asm
	add.s32 	%r616, %r581, 8;
	setp.gt.s32 	%p76, %r616, %r605;
	selp.b32 	%r617, 0, %r597, %p76;
	add.s32 	%r603, %r598, %r617;
	mov.b32 	%r604, 16;
	// begin inline asm
	shfl.sync.down.b32 %r602, %r603, %r604, %r605, %r606;
	// end inline asm
	add.s32 	%r618, %r581, 16;
	setp.gt.s32 	%p77, %r618, %r605;
	selp.b32 	%r619, 0, %r602, %p77;
	add.s32 	%r751, %r603, %r619;
	setp.ne.s32 	%p78, %r581, 0;
	@%p78 bra 	$L__BB34_18;
	shr.u32 	%r620, %r7, 3;
	and.b32  	%r621, %r620, 124;
	mov.u32 	%r622, _ZZN3cub18CUB_300001_SM_10006detail6reduce18DeviceReduceKernelINS2_10policy_hubIijN4cuda3std3__44plusIiEEE10Policy1000EPijS9_iNS7_10__identityEEEvT0_PT3_T1_NS0_13GridEvenShareISH_EET2_T4_E12temp_storage;
	add.s32 	%r623, %r622, %r621;
	st.shared.u32 	[%r623+8], %r751;
$L__BB34_18:
	bar.sync 	0;
	setp.ne.s32 	%p79, %r7, 0;
	@%p79 bra 	$L__BB34_71;
	setp.gt.u32 	%p80, %r6, 32;
	ld.shared.u32 	%r624, [_ZZN3cub18CUB_300001_SM_10006detail6reduce18DeviceReduceKernelINS2_10policy_hubIijN4cuda3std3__44plusIiEEE10Policy1000EPijS9_iNS7_10__identityEEEvT0_PT3_T1_NS0_13GridEvenShareISH_EET2_T4_E12temp_storage+12];
	selp.b32 	%r625, %r624, 0, %p80;
	add.s32 	%r626, %r625, %r751;
	setp.gt.u32 	%p81, %r6, 64;
	ld.shared.u32 	%r627, [_ZZN3cub18CUB_300001_SM_10006detail6reduce18DeviceReduceKernelINS2_10policy_hubIijN4cuda3std3__44plusIiEEE10Policy1000EPijS9_iNS7_10__identityEEEvT0_PT3_T1_NS0_13GridEvenShareISH_EET2_T4_E12temp_storage+16];
	selp.b32 	%r628, %r627, 0, %p81;
	add.s32 	%r629, %r626, %r628;
	setp.gt.u32 	%p82, %r6, 96;
	ld.shared.u32 	%r630, [_ZZN3cub18CUB_300001_SM_10006detail6reduce18DeviceReduceKernelINS2_10policy_hubIijN4cuda3std3__44plusIiEEE10Policy1000EPijS9_iNS7_10__identityEEEvT0_PT3_T1_NS0_13GridEvenShareISH_EET2_T4_E12temp_storage+20];
	selp.b32 	%r631, %r630, 0, %p82;
	add.s32 	%r632, %r629, %r631;
	setp.gt.u32 	%p83, %r6, 128;
	ld.shared.u32 	%r633, [_ZZN3cub18CUB_300001_SM_10006detail6reduce18DeviceReduceKernelINS2_10policy_hubIijN4cuda3std3__44plusIiEEE10Policy1000EPijS9_iNS7_10__identityEEEvT0_PT3_T1_NS0_13GridEvenShareISH_EET2_T4_E12temp_storage+24];
	selp.b32 	%r634, %r633, 0, %p83;
	add.s32 	%r635, %r632, %r634;
	setp.gt.u32 	%p84, %r6, 160;
	ld.shared.u32 	%r636, [_ZZN3cub18CUB_300001_SM_10006detail6reduce18DeviceReduceKernelINS2_10policy_hubIijN4cuda3std3__44plusIiEEE10Policy1000EPijS9_iNS7_10__identityEEEvT0_PT3_T1_NS0_13GridEvenShareISH_EET2_T4_E12temp_storage+28];
	selp.b32 	%r637, %r636, 0, %p84;
	add.s32 	%r638, %r635, %r637;
	setp.gt.u32 	%p85, %r6, 192;
	ld.shared.u32 	%r639, [_ZZN3cub18CUB_300001_SM_10006detail6reduce18DeviceReduceKernelINS2_10policy_hubIijN4cuda3std3__44plusIiEEE10Policy1000EPijS9_iNS7_10__identityEEEvT0_PT3_T1_NS0_13GridEvenShareISH_EET2_T4_E12temp_storage+32];
	selp.b32 	%r640, %r639, 0, %p85;
	add.s32 	%r641, %r638, %r640;
	setp.gt.u32 	%p86, %r6, 224;
	ld.shared.u32 	%r642, [_ZZN3cub18CUB_300001_SM_10006detail6reduce18DeviceReduceKernelINS2_10policy_hubIijN4cuda3std3__44plusIiEEE10Policy1000EPijS9_iNS7_10__identityEEEvT0_PT3_T1_NS0_13GridEvenShareISH_EET2_T4_E12temp_storage+36];
	selp.b32 	%r643, %r642, 0, %p86;
	add.s32 	%r751, %r641, %r643;
	bra.uni 	$L__BB34_71;
$L__BB34_20:
	mov.u32 	%r39, %tid.x;
	shl.b32 	%r40, %r39, 2;
	add.s32 	%r424, %r5, %r40;
	mul.wide.u32 	%rd72, %r424, 4;
	add.s64 	%rd62, %rd1, %rd72;
	// begin inline asm
	ld.global.nc.v2.u64 {%rd60, %rd61}, [%rd62];
	// end inline asm
	mov.b64 	{%r425, %r426}, %rd61;
	mov.b64 	{%r427, %r428}, %rd60;
	add.s64 	%rd65, %rd62, 4096;
	// begin inline asm
	ld.global.nc.v2.u64 {%rd63, %rd64}, [%rd65];
	// end inline asm
	mov.b64 	{%r429, %r430}, %rd64;
	mov.b64 	{%r431, %r432}, %rd63;
	add.s64 	%rd68, %rd62, 8192;
	// begin inline asm
	ld.global.nc.v2.u64 {%rd66, %rd67}, [%rd68];
	// end inline asm
	mov.b64 	{%r433, %r434}, %rd67;
	mov.b64 	{%r435, %r436}, %rd66;
	add.s64 	%rd71, %rd62, 12288;
	// begin inline asm
	ld.global.nc.v2.u64 {%rd69, %rd70}, [%rd71];
	// end inline asm
	mov.b64 	{%r437, %r438}, %rd70;
	mov.b64 	{%r439, %r440}, %rd69;
	add.s32 	%r441, %r428, %r427;
	add.s32 	%r442, %r425, %r441;
	add.s32 	%r443, %r426, %r442;
	add.s32 	%r444, %r431, %r443;
	add.s32 	%r445, %r432, %r444;
	add.s32 	%r446, %r429, %r445;
	add.s32 	%r447, %r430, %r446;
	add.s32 	%r448, %r435, %r447;
	add.s32 	%r449, %r436, %r448;
	add.s32 	%r450, %r433, %r449;
	add.s32 	%r451, %r434, %r450;
	add.s32 	%r452, %r439, %r451;
	add.s32 	%r453, %r440, %r452;
	add.s32 	%r454, %r437, %r453;
	add.s32 	%r721, %r438, %r454;
	setp.lt.u32 	%p49, %r6, %r4;
	@%p49 bra 	$L__BB34_32;
	add.s32 	%r42, %r4, %r5;
	add.s32 	%r707, %r42, 256;
	add.s32 	%r706, %r42, %r39;
	mov.b32 	%r708, 0;
$L__BB34_22:
	add.s32 	%r5, %r5, %r4;
	add.s32 	%r456, %r1, -4096;
	setp.gt.u32 	%p50, %r5, %r456;
	@%p50 bra 	$L__BB34_24;
	add.s32 	%r457, %r5, %r40;
	mul.wide.u32 	%rd85, %r457, 4;
	add.s64 	%rd75, %rd1, %rd85;
	// begin inline asm
	ld.global.nc.v2.u64 {%rd73, %rd74}, [%rd75];
	// end inline asm
	mov.b64 	{%r458, %r459}, %rd74;
	mov.b64 	{%r460, %r461}, %rd73;
	add.s64 	%rd78, %rd75, 4096;
	// begin inline asm
	ld.global.nc.v2.u64 {%rd76, %rd77}, [%rd78];
	// end inline asm
	mov.b64 	{%r462, %r463}, %rd77;
	mov.b64 	{%r464, %r465}, %rd76;
	add.s64 	%rd81, %rd75, 8192;
	// begin inline asm
	ld.global.nc.v2.u64 {%rd79, %rd80}, [%rd81];
	// end inline asm
	mov.b64 	{%r466, %r467}, %rd80;
	mov.b64 	{%r468, %r469}, %rd79;
	add.s64 	%rd84, %rd75, 12288;
	// begin inline asm
	ld.global.nc.v2.u64 {%rd82, %rd83}, [%rd84];
	// end inline asm
	mov.b64 	{%r470, %r471}, %rd83;
	mov.b64 	{%r472, %r473}, %rd82;
	add.s32 	%r474, %r460, %r721;
	add.s32 	%r475, %r461, %r474;
	add.s32 	%r476, %r458, %r475;
	add.s32 	%r477, %r459, %r476;
	add.s32 	%r478, %r464, %r477;
	add.s32 	%r479, %r465, %r478;
	add.s32 	%r480, %r462, %r479;
	add.s32 	%r481, %r463, %r480;
	add.s32 	%r482, %r468, %r481;
	add.s32 	%r483, %r469, %r482;
	add.s32 	%r484, %r466, %r483;
	add.s32 	%r485, %r467, %r484;
	add.s32 	%r486, %r472, %r485;
	add.s32 	%r487, %r473, %r486;
	add.s32 	%r488, %r470, %r487;
	add.s32 	%r721, %r471, %r488;
	sub.s32 	%r489, %r1, %r5;
	setp.lt.u32 	%p51, %r489, %r4;
	add.s32 	%r708, %r708, 1;
	add.s32 	%r707, %r707, %r4;
	add.s32 	%r706, %r706, %r4;
	@%p51 bra 	$L__BB34_32;
	bra.uni 	$L__BB34_22;
$L__BB34_24:
	setp.le.u32 	%p52, %r1, %r5;
	@%p52 bra 	$L__BB34_32;
	sub.s32 	%r55, %r1, %r5;
	setp.ge.s32 	%p53, %r39, %r55;
	@%p53 bra 	$L__BB34_32;
	not.b32 	%r491, %r39;
	add.s32 	%r492, %r1, %r491;
	sub.s32 	%r493, %r492, %r42;
	mul.lo.s32 	%r494, %r2, %r708;
	shl.b32 	%r495, %r494, 12;
	sub.s32 	%r56, %r493, %r495;
	shr.u32 	%r496, %r492, 8;
	add.s32 	%r57, %r496, 1;
	and.b32  	%r497, %r492, 768;
	setp.eq.s32 	%p54, %r497, 768;
	mov.u32 	%r715, %r39;
	@%p54 bra 	$L__BB34_29;
	and.b32  	%r498, %r57, 3;
	neg.s32 	%r711, %r498;
	mov.u32 	%r715, %r39;
$L__BB34_28:
	.pragma "nounroll";
	mul.wide.u32 	%rd87, %r706, 4;
	add.s64 	%rd86, %rd1, %rd87;
	// begin inline asm
	ld.global.nc.u32 %r499, [%rd86];
	// end inline asm
	add.s32 	%r721, %r499, %r721;
	add.s32 	%r715, %r715, 256;
	add.s32 	%r706, %r706, 256;
	add.s32 	%r711, %r711, 1;
	setp.ne.s32 	%p55, %r711, 0;
	@%p55 bra 	$L__BB34_28;
$L__BB34_29:
	setp.lt.u32 	%p56, %r56, 768;
	@%p56 bra 	$L__BB34_32;
	add.s32 	%r719, %r715, 512;
	add.s32 	%r718, %r715, %r707;
$L__BB34_31:
	add.s32 	%r504, %r718, -256;
	mul.wide.u32 	%rd92, %r504, 4;
	add.s64 	%rd88, %rd1, %rd92;
	// begin inline asm
	ld.global.nc.u32 %r500, [%rd88];
	// end inline asm
	add.s32 	%r505, %r500, %r721;
	mul.wide.u32 	%rd93, %r718, 4;
	add.s64 	%rd89, %rd1, %rd93;
	// begin inline asm
	ld.global.nc.u32 %r501, [%rd89];
	// end inline asm
	add.s32 	%r506, %r501, %r505;
	add.s32 	%r507, %r718, 256;
	mul.wide.u32 	%rd94, %r507, 4;
	add.s64 	%rd90, %rd1, %rd94;
	// begin inline asm
	ld.global.nc.u32 %r502, [%rd90];
	// end inline asm
	add.s32 	%r508, %r502, %r506;
	add.s32 	%r509, %r718, 512;
	mul.wide.u32 	%rd95, %r509, 4;
	add.s64 	%rd91, %rd1, %rd95;
	// begin inline asm
	ld.global.nc.u32 %r503, [%rd91];
	// end inline asm
	add.s32 	%r721, %r503, %r508;
	add.s32 	%r76, %r719, 1024;
	add.s32 	%r510, %r719, 512;
	add.s32 	%r718, %r718, 1024;
	setp.lt.s32 	%p57, %r510, %r55;
	mov.u32 	%r719, %r76;
	@%p57 bra 	$L__BB34_31;
$L__BB34_32:
	// begin inline asm
	mov.u32 %r511, %laneid;
	// end inline asm
	mov.b32 	%r514, 1;
	mov.b32 	%r535, 31;
	mov.b32 	%r536, -1;
	// begin inline asm
	shfl.sync.down.b32 %r512, %r721, %r514, %r535, %r536;
	// end inline asm
	setp.gt.s32 	%p58, %r511, 30;
	selp.b32 	%r537, 0, %r512, %p58;
	add.s32 	%r518, %r537, %r721;
	mov.b32 	%r519, 2;
	// begin inline asm
	shfl.sync.down.b32 %r517, %r518, %r519, %r535, %r536;
	// end inline asm
	setp.gt.s32 	%p59, %r511, 29;
	selp.b32 	%r538, 0, %r517, %p59;
	add.s32 	%r523, %r518, %r538;
	mov.b32 	%r524, 4;
	// begin inline asm
	shfl.sync.down.b32 %r522, %r523, %r524, %r535, %r536;
	// end inline asm
	setp.gt.s32 	%p60, %r511, 27;
	selp.b32 	%r539, 0, %r522, %p60;
	add.s32 	%r528, %r523, %r539;
	mov.b32 	%r529, 8;
	// begin inline asm
	shfl.sync.down.b32 %r527, %r528, %r529, %r535, %r536;
	// end inline asm
	setp.gt.s32 	%p61, %r511, 23;
	selp.b32 	%r540, 0, %r527, %p61;
	add.s32 	%r533, %r528, %r540;
	mov.b32 	%r534, 16;
	// begin inline asm
	shfl.sync.down.b32 %r532, %r533, %r534, %r535, %r536;
	// end inline asm
	setp.gt.s32 	%p62, %r511, 15;
	selp.b32 	%r541, 0, %r532, %p62;
	add.s32 	%r751, %r533, %r541;
	setp.ne.s32 	%p63, %r511, 0;
	@%p63 bra 	$L__BB34_34;
	shr.u32 	%r542, %r39, 3;
	and.b32  	%r543, %r542, 124;
	mov.u32 	%r544, _ZZN3cub18CUB_300001_SM_10006detail6reduce18DeviceReduceKernelINS2_10policy_hubIijN4cuda3std3__44plusIiEEE10Policy1000EPijS9_iNS7_10__identityEEEvT0_PT3_T1_NS0_13GridEvenShareISH_EET2_T4_E12temp_storage;
	add.s32 	%r545, %r544, %r543;
	st.shared.u32 	[%r545+8], %r751;
$L__BB34_34:
	bar.sync 	0;
	setp.ne.s32 	%p64, %r39, 0;
	@%p64 bra 	$L__BB34_71;
	ld.shared.u32 	%r546, [_ZZN3cub18CUB_300001_SM_10006detail6reduce18DeviceReduceKernelINS2_10policy_hubIijN4cuda3std3__44plusIiEEE10Policy1000EPijS9_iNS7_10__identityEEEvT0_PT3_T1_NS0_13GridEvenShareISH_EET2_T4_E12temp_storage+12];
	add.s32 	%r547, %r546, %r751;
	ld.shared.u32 	%r548, [_ZZN3cub18CUB_300001_SM_10006detail6reduce18DeviceReduceKernelINS2_10policy_hubIijN4cuda3std3__44plusIiEEE10Policy1000EPijS9_iNS7_10__identityEEEvT0_PT3_T1_NS0_13GridEvenShareISH_EET2_T4_E12temp_storage+16];
	add.s32 	%r549, %r547, %r548;
	ld.shared.u32 	%r550, [_ZZN3cub18CUB_300001_SM_10006detail6reduce18DeviceReduceKernelINS2_10policy_hubIijN4cuda3std3__44plusIiEEE10Policy1000EPijS9_iNS7_10__identityEEEvT0_PT3_T1_NS0_13GridEvenShareISH_EET2_T4_E12temp_storage+20];
	add.s32 	%r551, %r549, %r550;
	ld.shared.u32 	%r552, [_ZZN3cub18CUB_300001_SM_10006detail6reduce18DeviceReduceKernelINS2_10policy_hubIijN4cuda3std3__44plusIiEEE10Policy1000EPijS9_iNS7_10__identityEEEvT0_PT3_T1_NS0_13GridEvenShareISH_EET2_T4_E12temp_storage+24];
	add.s32 	%r553, %r551, %r552;
	ld.shared.u32 	%r554, [_ZZN3cub18CUB_300001_SM_10006detail6reduce18DeviceReduceKernelINS2_10policy_hubIijN4cuda3std3__44plusIiEEE10Policy1000EPijS9_iNS7_10__identityEEEvT0_PT3_T1_NS0_13GridEvenShareISH_EET2_T4_E12temp_storage+28];
	add.s32 	%r555, %r553, %r554;
	ld.shared.u32 	%r556, [_ZZN3cub18CUB_300001_SM_10006detail6reduce18DeviceReduceKernelINS2_10policy_hubIijN4cuda3std3__44plusIiEEE10Policy1000EPijS9_iNS7_10__identityEEEvT0_PT3_T1_NS0_13GridEvenShareISH_EET2_T4_E12temp_storage+32];
	add.s32 	%r557, %r555, %r556;
	ld.shared.u32 	%r558, [_ZZN3cub18CUB_300001_SM_10006detail6reduce18DeviceReduceKernelINS2_10policy_hubIijN4cuda3std3__44plusIiEEE10Policy1000EPijS9_iNS7_10__identityEEEvT0_PT3_T1_NS0_13GridEvenShareISH_EET2_T4_E12temp_storage+36];
	add.s32 	%r751, %r557, %r558;
	bra.uni 	$L__BB34_71;
$L__BB34_36:
	sub.s32 	%r81, %r1, %r5;
	setp.gt.u32 	%p2, %r81, 4095;
	@%p2 bra 	$L__BB34_55;
	mov.u32 	%r82, %tid.x;
	setp.ge.u32 	%p19, %r82, %r81;
	mov.b32 	%r734, 0;
	mov.u32 	%r728, %r82;
	@%p19 bra 	$L__BB34_39;
	add.s32 	%r293, %r5, %r82;
	mul.wide.u32 	%rd49, %r293, 4;
	add.s64 	%rd48, %rd1, %rd49;
	// begin inline asm
	ld.global.nc.u32 %r734, [%rd48];
	// end inline asm
	add.s32 	%r728, %r82, 256;
$L__BB34_39:
	setp.ge.u32 	%p20, %r728, %r81;
	@%p20 bra 	$L__BB34_46;
	not.b32 	%r295, %r728;
	add.s32 	%r87, %r1, %r295;
	and.b32  	%r296, %r87, 768;
	setp.eq.s32 	%p21, %r296, 768;
	@%p21 bra 	$L__BB34_43;
	add.s32 	%r725, %r728, %r5;
	shr.u32 	%r297, %r87, 8;
	add.s32 	%r298, %r297, 1;
	and.b32  	%r299, %r298, 3;
	neg.s32 	%r724, %r299;
$L__BB34_42:
	.pragma "nounroll";
	mul.wide.u32 	%rd51, %r725, 4;
	add.s64 	%rd50, %rd1, %rd51;
	// begin inline asm
	ld.global.nc.u32 %r300, [%rd50];
	// end inline asm
	add.s32 	%r734, %r300, %r734;
	add.s32 	%r728, %r728, 256;
	add.s32 	%r725, %r725, 256;
	add.s32 	%r724, %r724, 1;
	setp.ne.s32 	%p22, %r724, 0;
	@%p22 bra 	$L__BB34_42;
$L__BB34_43:
	sub.s32 	%r301, %r87, %r5;
	setp.lt.u32 	%p23, %r301, 768;
	@%p23 bra 	$L__BB34_46;
	add.s32 	%r732, %r728, 512;
	add.s32 	%r731, %r728, %r5;
$L__BB34_45:
	mul.wide.u32 	%rd56, %r731, 4;
	add.s64 	%rd52, %rd1, %rd56;
	// begin inline asm
	ld.global.nc.u32 %r302, [%rd52];
	// end inline asm
	add.s32 	%r306, %r302, %r734;
	add.s32 	%r307, %r731, 256;
	mul.wide.u32 	%rd57, %r307, 4;
	add.s64 	%rd53, %rd1, %rd57;
	// begin inline asm
	ld.global.nc.u32 %r303, [%rd53];
	// end inline asm
	add.s32 	%r308, %r303, %r306;
	add.s32 	%r309, %r731, 512;
	mul.wide.u32 	%rd58, %r309, 4;
	add.s64 	%rd54, %rd1, %rd58;
	// begin inline asm
	ld.global.nc.u32 %r304, [%rd54];
	// end inline asm
	add.s32 	%r310, %r304, %r308;
	add.s32 	%r311, %r731, 768;
	mul.wide.u32 	%rd59, %r311, 4;
	add.s64 	%rd55, %rd1, %rd59;
	// begin inline asm
	ld.global.nc.u32 %r305, [%rd55];
	// end inline asm
	add.s32 	%r734, %r305, %r310;
	add.s32 	%r107, %r732, 1024;
	add.s32 	%r312, %r732, 512;
	add.s32 	%r731, %r731, 1024;
	setp.lt.s32 	%p24, %r312, %r81;
	mov.u32 	%r732, %r107;
	@%p24 bra 	$L__BB34_45;
$L__BB34_46:
	setp.lt.u32 	%p25, %r81, 256;
	@%p25 bra 	$L__BB34_51;
	// begin inline asm
	mov.u32 %r376, %laneid;
	// end inline asm
	mov.b32 	%r379, 1;
	mov.b32 	%r400, 31;
	mov.b32 	%r401, -1;
	// begin inline asm
	shfl.sync.down.b32 %r377, %r734, %r379, %r400, %r401;
	// end inline asm
	setp.gt.s32 	%p41, %r376, 30;
	selp.b32 	%r402, 0, %r377, %p41;
	add.s32 	%r383, %r402, %r734;
	mov.b32 	%r384, 2;
	// begin inline asm
	shfl.sync.down.b32 %r382, %r383, %r384, %r400, %r401;
	// end inline asm
	setp.gt.s32 	%p42, %r376, 29;
	selp.b32 	%r403, 0, %r382, %p42;
	add.s32 	%r388, %r383, %r403;
	mov.b32 	%r389, 4;
	// begin inline asm
	shfl.sync.down.b32 %r387, %r388, %r389, %r400, %r401;
	// end inline asm
	setp.gt.s32 	%p43, %r376, 27;
	selp.b32 	%r404, 0, %r387, %p43;
	add.s32 	%r393, %r388, %r404;
	mov.b32 	%r394, 8;
	// begin inline asm
	shfl.sync.down.b32 %r392, %r393, %r394, %r400, %r401;
	// end inline asm
	setp.gt.s32 	%p44, %r376, 23;
	selp.b32 	%r405, 0, %r392, %p44;
	add.s32 	%r398, %r393, %r405;
	mov.b32 	%r399, 16;
	// begin inline asm
	shfl.sync.down.b32 %r397, %r398, %r399, %r400, %r401;
	// end inline asm
	setp.gt.s32 	%p45, %r376, 15;
	selp.b32 	%r406, 0, %r397, %p45;
	add.s32 	%r751, %r398, %r406;
	setp.ne.s32 	%p46, %r376, 0;
	@%p46 bra 	$L__BB34_49;
	shr.u32 	%r407, %r82, 3;
	and.b32  	%r408, %r407, 124;
	mov.u32 	%r409, _ZZN3cub18CUB_300001_SM_10006detail6reduce18DeviceReduceKernelINS2_10policy_hubIijN4cuda3std3__44plusIiEEE10Policy1000EPijS9_iNS7_10__identityEEEvT0_PT3_T1_NS0_13GridEvenShareISH_EET2_T4_E12temp_storage;
	add.s32 	%r410, %r409, %r408;
	st.shared.u32 	[%r410+8], %r751;
$L__BB34_49:
	bar.sync 	0;
	setp.ne.s32 	%p47, %r82, 0;
	@%p47 bra 	$L__BB34_71;
	ld.shared.u32 	%r411, [_ZZN3cub18CUB_300001_SM_10006detail6reduce18DeviceReduceKernelINS2_10policy_hubIijN4cuda3std3__44plusIiEEE10Policy1000EPijS9_iNS7_10__identityEEEvT0_PT3_T1_NS0_13GridEvenShareISH_EET2_T4_E12temp_storage+12];
	add.s32 	%r412, %r411, %r751;
	ld.shared.u32 	%r413, [_ZZN3cub18CUB_300001_SM_10006detail6reduce18DeviceReduceKernelINS2_10policy_hubIijN4cuda3std3__44plusIiEEE10Policy1000EPijS9_iNS7_10__identityEEEvT0_PT3_T1_NS0_13GridEvenShareISH_EET2_T4_E12temp_storage+16];
	add.s32 	%r414, %r412, %r413;
	ld.shared.u32 	%r415, [_ZZN3cub18CUB_300001_SM_10006detail6reduce18DeviceReduceKernelINS2_10policy_hubIijN4cuda3std3__44plusIiEEE10Policy1000EPijS9_iNS7_10__identityEEEvT0_PT3_T1_NS0_13GridEvenShareISH_EET2_T4_E12temp_storage+20];
	add.s32 	%r416, %r414, %r415;
	ld.shared.u32 	%r417, [_ZZN3cub18CUB_300001_SM_10006detail6reduce18DeviceReduceKernelINS2_10policy_hubIijN4cuda3std3__44plusIiEEE10Policy1000EPijS9_iNS7_10__identityEEEvT0_PT3_T1_NS0_13GridEvenShareISH_EET2_T4_E12temp_storage+24];
	add.s32 	%r418, %r416, %r417;
	ld.shared.u32 	%r419, [_ZZN3cub18CUB_300001_SM_10006detail6reduce18DeviceReduceKernelINS2_10policy_hubIijN4cuda3std3__44plusIiEEE10Policy1000EPijS9_iNS7_10__identityEEEvT0_PT3_T1_NS0_13GridEvenShareISH_EET2_T4_E12temp_storage+28];
	add.s32 	%r420, %r418, %r419;
	ld.shared.u32 	%r421, [_ZZN3cub18CUB_300001_SM_10006detail6reduce18DeviceReduceKernelINS2_10policy_hubIijN4cuda3std3__44plusIiEEE10Policy1000EPijS9_iNS7_10__identityEEEvT0_PT3_T1_NS0_13GridEvenShareISH_EET2_T4_E12temp_storage+32];
	add.s32 	%r422, %r420, %r421;
	ld.shared.u32 	%r423, [_ZZN3cub18CUB_300001_SM_10006detail6reduce18DeviceReduceKernelINS2_10policy_hubIijN4cuda3std3__44plusIiEEE10Policy1000EPijS9_iNS7_10__identityEEEvT0_PT3_T1_NS0_13GridEvenShareISH_EET2_T4_E12temp_storage+36];
	add.s32 	%r751, %r422, %r423;
	bra.uni 	$L__BB34_71;
$L__BB34_51:
	// begin inline asm
	mov.u32 %r313, %laneid;
	// end inline asm
	and.b32  	%r339, %r82, 992;
	add.s32 	%r340, %r339, 32;
	setp.gt.u32 	%p26, %r340, %r81;
	not.b32 	%r341, %r339;
	add.s32 	%r342, %r81, %r341;
	selp.b32 	%r337, %r342, 31, %p26;
	mov.b32 	%r316, 1;
	mov.b32 	%r338, -1;
	// begin inline asm
	shfl.sync.down.b32 %r314, %r734, %r316, %r337, %r338;
	// end inline asm
	setp.lt.s32 	%p27, %r313, %r337;
	selp.b32 	%r343, %r314, 0, %p27;
	add.s32 	%r320, %r343, %r734;
	mov.b32 	%r321, 2;
	// begin inline asm
	shfl.sync.down.b32 %r319, %r320, %r321, %r337, %r338;
	// end inline asm
	add.s32 	%r344, %r313, 2;
	setp.gt.s32 	%p28, %r344, %r337;
	selp.b32 	%r345, 0, %r319, %p28;
	add.s32 	%r325, %r320, %r345;
	mov.b32 	%r326, 4;
	// begin inline asm
	shfl.sync.down.b32 %r324, %r325, %r326, %r337, %r338;
	// end inline asm
	add.s32 	%r346, %r313, 4;
	setp.gt.s32 	%p29, %r346, %r337;
	selp.b32 	%r347, 0, %r324, %p29;
	add.s32 	%r330, %r325, %r347;
	mov.b32 	%r331, 8;
	// begin inline asm
	shfl.sync.down.b32 %r329, %r330, %r331, %r337, %r338;
	// end inline asm
	add.s32 	%r348, %r313, 8;
	setp.gt.s32 	%p30, %r348, %r337;
	selp.b32 	%r349, 0, %r329, %p30;
	add.s32 	%r335, %r330, %r349;
	mov.b32 	%r336, 16;
	// begin inline asm
	shfl.sync.down.b32 %r334, %r335, %r336, %r337, %r338;
	// end inline asm
	add.s32 	%r350, %r313, 16;
	setp.gt.s32 	%p31, %r350, %r337;
	selp.b32 	%r351, 0, %r334, %p31;
	add.s32 	%r751, %r335, %r351;
	setp.ne.s32 	%p32, %r313, 0;
	@%p32 bra 	$L__BB34_53;
	shr.u32 	%r352, %r82, 3;
	and.b32  	%r353, %r352, 124;
	mov.u32 	%r354, _ZZN3cub18CUB_300001_SM_10006detail6reduce18DeviceReduceKernelINS2_10policy_hubIijN4cuda3std3__44plusIiEEE10Policy1000EPijS9_iNS7_10__identityEEEvT0_PT3_T1_NS0_13GridEvenShareISH_EET2_T4_E12temp_storage;
	add.s32 	%r355, %r354, %r353;
	st.shared.u32 	[%r355+8], %r751;
$L__BB34_53:
	bar.sync 	0;
	setp.ne.s32 	%p33, %r82, 0;
	@%p33 bra 	$L__BB34_71;
	setp.gt.u32 	%p34, %r81, 32;
	ld.shared.u32 	%r356, [_ZZN3cub18CUB_300001_SM_10006detail6reduce18DeviceReduceKernelINS2_10policy_hubIijN4cuda3std3__44plusIiEEE10Policy1000EPijS9_iNS7_10__identityEEEvT0_PT3_T1_NS0_13GridEvenShareISH_EET2_T4_E12temp_storage+12];
	selp.b32 	%r357, %r356, 0, %p34;
	add.s32 	%r358, %r357, %r751;
	setp.gt.u32 	%p35, %r81, 64;
	ld.shared.u32 	%r359, [_ZZN3cub18CUB_300001_SM_10006detail6reduce18DeviceReduceKernelINS2_10policy_hubIijN4cuda3std3__44plusIiEEE10Policy1000EPijS9_iNS7_10__identityEEEvT0_PT3_T1_NS0_13GridEvenShareISH_EET2_T4_E12temp_storage+16];
	selp.b32 	%r360, %r359, 0, %p35;
	add.s32 	%r361, %r358, %r360;
	setp.gt.u32 	%p36, %r81, 96;
	ld.shared.u32 	%r362, [_ZZN3cub18CUB_300001_SM_10006detail6reduce18DeviceReduceKernelINS2_10policy_hubIijN4cuda3std3__44plusIiEEE10Policy1000EPijS9_iNS7_10__identityEEEvT0_PT3_T1_NS0_13GridEvenShareISH_EET2_T4_E12temp_storage+20];
	selp.b32 	%r363, %r362, 0, %p36;
	add.s32 	%r364, %r361, %r363;
	setp.gt.u32 	%p37, %r81, 128;
	ld.shared.u32 	%r365, [_ZZN3cub18CUB_300001_SM_10006detail6reduce18DeviceReduceKernelINS2_10policy_hubIijN4cuda3std3__44plusIiEEE10Policy1000EPijS9_iNS7_10__identityEEEvT0_PT3_T1_NS0_13GridEvenShareISH_EET2_T4_E12temp_storage+24];
	selp.b32 	%r366, %r365, 0, %p37;
	add.s32 	%r367, %r364, %r366;
	setp.gt.u32 	%p38, %r81, 160;
	ld.shared.u32 	%r368, [_ZZN3cub18CUB_300001_SM_10006detail6reduce18DeviceReduceKernelINS2_10policy_hubIijN4cuda3std3__44plusIiEEE10Policy1000EPijS9_iNS7_10__identityEEEvT0_PT3_T1_NS0_13GridEvenShareISH_EET2_T4_E12temp_storage+28];
	selp.b32 	%r369, %r368, 0, %p38;
	add.s32 	%r370, %r367, %r369;
	setp.gt.u32 	%p39, %r81, 192;
	ld.shared.u32 	%r371, [_ZZN3cub18CUB_300001_SM_10006detail6reduce18DeviceReduceKernelINS2_10policy_hubIijN4cuda3std3__44plusIiEEE10Policy1000EPijS9_iNS7_10__identityEEEvT0_PT3_T1_NS0_13GridEvenShareISH_EET2_T4_E12temp_storage+32];
	selp.b32 	%r372, %r371, 0, %p39;
	add.s32 	%r373, %r370, %r372;
	setp.gt.u32 	%p40, %r81, 224;
	ld.shared.u32 	%r374, [_ZZN3cub18CUB_300001_SM_10006detail6reduce18DeviceReduceKernelINS2_10policy_hubIijN4cuda3std3__44plusIiEEE10Policy1000EPijS9_iNS7_10__identityEEEvT0_PT3_T1_NS0_13GridEvenShareISH_EET2_T4_E12temp_storage+36];
	selp.b32 	%r375, %r374, 0, %p40;
	add.s32 	%r751, %r373, %r375;
	bra.uni 	$L__BB34_71;
$L__BB34_55:
	mov.u32 	%r114, %tid.x;
	add.s32 	%r172, %r114, %r5;
	mul.wide.u32 	%rd20, %r172, 4;
	add.s64 	%rd4, %rd1, %rd20;
	// begin inline asm
	ld.global.nc.u32 %r156, [%rd4];
	// end inline asm
	add.s64 	%rd5, %rd4, 1024;
	// begin inline asm
	ld.global.nc.u32 %r157, [%rd5];
	// end inline asm
	add.s64 	%rd6, %rd4, 2048;
	// begin inline asm
	ld.global.nc.u32 %r158, [%rd6];
	// end inline asm
	add.s64 	%rd7, %rd4, 3072;
	// begin inline asm
	ld.global.nc.u32 %r159, [%rd7];
	// end inline asm
	add.s64 	%rd8, %rd4, 4096;
	// begin inline asm
	ld.global.nc.u32 %r160, [%rd8];
	// end inline asm
	add.s64 	%rd9, %rd4, 5120;
	// begin inline asm
	ld.global.nc.u32 %r161, [%rd9];
	// end inline asm
	add.s64 	%rd10, %rd4, 6144;
	// begin inline asm
	ld.global.nc.u32 %r162, [%rd10];
	// end inline asm
	add.s64 	%rd11, %rd4, 7168;
	// begin inline asm
	ld.global.nc.u32 %r163, [%rd11];
	// end inline asm
	add.s64 	%rd12, %rd4, 8192;
	// begin inline asm
	ld.global.nc.u32 %r164, [%rd12];
	// end inline asm
	add.s64 	%rd13, %rd4, 9216;
	// begin inline asm
	ld.global.nc.u32 %r165, [%rd13];
	// end inline asm
	add.s64 	%rd14, %rd4, 10240;
	// begin inline asm
	ld.global.nc.u32 %r166, [%rd14];
	// end inline asm
	add.s64 	%rd15, %rd4, 11264;
	// begin inline asm
	ld.global.nc.u32 %r167, [%rd15];
	// end inline asm
	add.s64 	%rd16, %rd4, 12288;
	// begin inline asm
	ld.global.nc.u32 %r168, [%rd16];
	// end inline asm
	add.s64 	%rd17, %rd4, 13312;
	// begin inline asm
	ld.global.nc.u32 %r169, [%rd17];
	// end inline asm
	add.s64 	%rd18, %rd4, 14336;
	// begin inline asm
	ld.global.nc.u32 %r170, [%rd18];
	// end inline asm
	add.s64 	%rd19, %rd4, 15360;
	// begin inline asm
	ld.global.nc.u32 %r171, [%rd19];
	// end inline asm
	add.s32 	%r173, %r157, %r156;
	add.s32 	%r174, %r158, %r173;
	add.s32 	%r175, %r159, %r174;
	add.s32 	%r176, %r160, %r175;
	add.s32 	%r177, %r161, %r176;
	add.s32 	%r178, %r162, %r177;
	add.s32 	%r179, %r163, %r178;
	add.s32 	%r180, %r164, %r179;
	add.s32 	%r181, %r165, %r180;
	add.s32 	%r182, %r166, %r181;
	add.s32 	%r183, %r167, %r182;
	add.s32 	%r184, %r168, %r183;
	add.s32 	%r185, %r169, %r184;
	add.s32 	%r186, %r170, %r185;
	add.s32 	%r750, %r171, %r186;
	setp.lt.u32 	%p3, %r81, %r4;
	@%p3 bra 	$L__BB34_67;
	add.s32 	%r116, %r4, %r5;
	add.s32 	%r736, %r116, 256;
	add.s32 	%r735, %r116, %r114;
	mov.b32 	%r737, 0;
$L__BB34_57:
	add.s32 	%r5, %r5, %r4;
	add.s32 	%r188, %r1, -4096;
	setp.gt.u32 	%p4, %r5, %r188;
	@%p4 bra 	$L__BB34_59;
	add.s32 	%r205, %r114, %r5;
	mul.wide.u32 	%rd37, %r205, 4;
	add.s64 	%rd21, %rd1, %rd37;
	// begin inline asm
	ld.global.nc.u32 %r189, [%rd21];
	// end inline asm
	add.s64 	%rd22, %rd21, 1024;
	// begin inline asm
	ld.global.nc.u32 %r190, [%rd22];
	// end inline asm
	add.s64 	%rd23, %rd21, 2048;
	// begin inline asm
	ld.global.nc.u32 %r191, [%rd23];
	// end inline asm
	add.s64 	%rd24, %rd21, 3072;
	// begin inline asm
	ld.global.nc.u32 %r192, [%rd24];
	// end inline asm
	add.s64 	%rd25, %rd21, 4096;
	// begin inline asm
	ld.global.nc.u32 %r193, [%rd25];
	// end inline asm
	add.s64 	%rd26, %rd21, 5120;
	// begin inline asm
	ld.global.nc.u32 %r194, [%rd26];
	// end inline asm
	add.s64 	%rd27, %rd21, 6144;
	// begin inline asm
	ld.global.nc.u32 %r195, [%rd27];
	// end inline asm
	add.s64 	%rd28, %rd21, 7168;
	// begin inline asm
	ld.global.nc.u32 %r196, [%rd28];
	// end inline asm
	add.s64 	%rd29, %rd21, 8192;
	// begin inline asm
	ld.global.nc.u32 %r197, [%rd29];
	// end inline asm
	add.s64 	%rd30, %rd21, 9216;
	// begin inline asm
	ld.global.nc.u32 %r198, [%rd30];
	// end inline asm
	add.s64 	%rd31, %rd21, 10240;
	// begin inline asm
	ld.global.nc.u32 %r199, [%rd31];
	// end inline asm
	add.s64 	%rd32, %rd21, 11264;
	// begin inline asm
	ld.global.nc.u32 %r200, [%rd32];
	// end inline asm
	add.s64 	%rd33, %rd21, 12288;
	// begin inline asm
	ld.global.nc.u32 %r201, [%rd33];
	// end inline asm
	add.s64 	%rd34, %rd21, 13312;
	// begin inline asm
	ld.global.nc.u32 %r202, [%rd34];
	// end inline asm
	add.s64 	%rd35, %rd21, 14336;
	// begin inline asm
	ld.global.nc.u32 %r203, [%rd35];
	// end inline asm
	add.s64 	%rd36, %rd21, 15360;
	// begin inline asm
	ld.global.nc.u32 %r204, [%rd36];
	// end inline asm
	add.s32 	%r206, %r189, %r750;
	add.s32 	%r207, %r190, %r206;
	add.s32 	%r208, %r191, %r207;
	add.s32 	%r209, %r192, %r208;
	add.s32 	%r210, %r193, %r209;
	add.s32 	%r211, %r194, %r210;
	add.s32 	%r212, %r195, %r211;
	add.s32 	%r213, %r196, %r212;
	add.s32 	%r214, %r197, %r213;
	add.s32 	%r215, %r198, %r214;
	add.s32 	%r216, %r199, %r215;
	add.s32 	%r217, %r200, %r216;
	add.s32 	%r218, %r201, %r217;
	add.s32 	%r219, %r202, %r218;
	add.s32 	%r220, %r203, %r219;
	add.s32 	%r750, %r204, %r220;
	sub.s32 	%r221, %r1, %r5;
	setp.lt.u32 	%p5, %r221, %r4;
	add.s32 	%r737, %r737, 1;
	add.s32 	%r736, %r736, %r4;
	add.s32 	%r735, %r735, %r4;
	@%p5 bra 	$L__BB34_67;
	bra.uni 	$L__BB34_57;
$L__BB34_59:
	setp.le.u32 	%p6, %r1, %r5;
	@%p6 bra 	$L__BB34_67;
	sub.s32 	%r129, %r1, %r5;
	setp.ge.s32 	%p7, %r114, %r129;
	@%p7 bra 	$L__BB34_67;
	not.b32 	%r223, %r114;
	add.s32 	%r224, %r1, %r223;
	sub.s32 	%r225, %r224, %r116;
	mul.lo.s32 	%r226, %r2, %r737;
	shl.b32 	%r227, %r226, 12;
	sub.s32 	%r130, %r225, %r227;
	shr.u32 	%r228, %r224, 8;
	add.s32 	%r131, %r228, 1;
	and.b32  	%r229, %r224, 768;
	setp.eq.s32 	%p8, %r229, 768;
	mov.u32 	%r744, %r114;
	@%p8 bra 	$L__BB34_64;
	and.b32  	%r230, %r131, 3;
	neg.s32 	%r740, %r230;
	mov.u32 	%r744, %r114;
$L__BB34_63:
	.pragma "nounroll";
	mul.wide.u32 	%rd39, %r735, 4;
	add.s64 	%rd38, %rd1, %rd39;
	// begin inline asm
	ld.global.nc.u32 %r231, [%rd38];
	// end inline asm
	add.s32 	%r750, %r231, %r750;
	add.s32 	%r744, %r744, 256;
	add.s32 	%r735, %r735, 256;
	add.s32 	%r740, %r740, 1;
	setp.ne.s32 	%p9, %r740, 0;
	@%p9 bra 	$L__BB34_63;
$L__BB34_64:
	setp.lt.u32 	%p10, %r130, 768;
	@%p10 bra 	$L__BB34_67;
	add.s32 	%r748, %r744, 512;
	add.s32 	%r747, %r744, %r736;
$L__BB34_66:
	add.s32 	%r236, %r747, -256;
	mul.wide.u32 	%rd44, %r236, 4;
	add.s64 	%rd40, %rd1, %rd44;
	// begin inline asm
	ld.global.nc.u32 %r232, [%rd40];
	// end inline asm
	add.s32 	%r237, %r232, %r750;
	mul.wide.u32 	%rd45, %r747, 4;
	add.s64 	%rd41, %rd1, %rd45;
	// begin inline asm
	ld.global.nc.u32 %r233, [%rd41];
	// end inline asm
	add.s32 	%r238, %r233, %r237;
	add.s32 	%r239, %r747, 256;
	mul.wide.u32 	%rd46, %r239, 4;
	add.s64 	%rd42, %rd1, %rd46;
	// begin inline asm
	ld.global.nc.u32 %r234, [%rd42];
	// end inline asm
	add.s32 	%r240, %r234, %r238;
	add.s32 	%r241, %r747, 512;
	mul.wide.u32 	%rd47, %r241, 4;
	add.s64 	%rd43, %rd1, %rd47;
	// begin inline asm
	ld.global.nc.u32 %r235, [%rd43];
	// end inline asm
	add.s32 	%r750, %r235, %r240;
	add.s32 	%r150, %r748, 1024;
	add.s32 	%r242, %r748, 512;
	add.s32 	%r747, %r747, 1024;
	setp.lt.s32 	%p11, %r242, %r129;
	mov.u32 	%r748, %r150;
	@%p11 bra 	$L__BB34_66;
$L__BB34_67:
	// begin inline asm
	mov.u32 %r243, %laneid;
	// end inline asm
	mov.b32 	%r246, 1;
	mov.b32 	%r267, 31;
	mov.b32 	%r268, -1;
	// begin inline asm
	shfl.sync.down.b32 %r244, %r750, %r246, %r267, %r268;
	// end inline asm
	setp.gt.s32 	%p12, %r243, 30;
	selp.b32 	%r269, 0, %r244, %p12;
	add.s32 	%r250, %r269, %r750;
	mov.b32 	%r251, 2;
	// begin inline asm
	shfl.sync.down.b32 %r249, %r250, %r251, %r267, %r268;
	// end inline asm
	setp.gt.s32 	%p13, %r243, 29;
	selp.b32 	%r270, 0, %r249, %p13;
	add.s32 	%r255, %r250, %r270;
	mov.b32 	%r256, 4;
	// begin inline asm
	shfl.sync.down.b32 %r254, %r255, %r256, %r267, %r268;
	// end inline asm
	setp.gt.s32 	%p14, %r243, 27;
	selp.b32 	%r271, 0, %r254, %p14;
	add.s32 	%r260, %r255, %r271;
	mov.b32 	%r261, 8;
	// begin inline asm
	shfl.sync.down.b32 %r259, %r260, %r261, %r267, %r268;
	// end inline asm
	setp.gt.s32 	%p15, %r243, 23;
	selp.b32 	%r272, 0, %r259, %p15;
	add.s32 	%r265, %r260, %r272;
	mov.b32 	%r266, 16;
	// begin inline asm
	shfl.sync.down.b32 %r264, %r265, %r266, %r267, %r268;
	// end inline asm
	setp.gt.s32 	%p16, %r243, 15;
	selp.b32 	%r273, 0, %r264, %p16;
	add.s32 	%r751, %r265, %r273;
	setp.ne.s32 	%p17, %r243, 0;
	@%p17 bra 	$L__BB34_69;
	shr.u32 	%r274, %r114, 3;
	and.b32  	%r275, %r274, 124;
	mov.u32 	%r276, _ZZN3cub18CUB_300001_SM_10006detail6reduce18DeviceReduceKernelINS2_10policy_hubIijN4cuda3std3__44plusIiEEE10Policy1000EPijS9_iNS7_10__identityEEEvT0_PT3_T1_NS0_13GridEvenShareISH_EET2_T4_E12temp_storage;
	add.s32 	%r277, %r276, %r275;
	st.shared.u32 	[%r277+8], %r751;
$L__BB34_69:
	bar.sync 	0;
	setp.ne.s32 	%p18, %r114, 0;
	@%p18 bra 	$L__BB34_71;
	ld.shared.u32 	%r278, [_ZZN3cub18CUB_300001_SM_10006detail6reduce18DeviceReduceKernelINS2_10policy_hubIijN4cuda3std3__44plusIiEEE10Policy1000EPijS9_iNS7_10__identityEEEvT0_PT3_T1_NS0_13GridEvenShareISH_EET2_T4_E12temp_storage+12];
	add.s32 	%r279, %r278, %r751;
	ld.shared.u32 	%r280, [_ZZN3cub18CUB_300001_SM_10006detail6reduce18DeviceReduceKernelINS2_10policy_hubIijN4cuda3std3__44plusIiEEE10Policy1000EPijS9_iNS7_10__identityEEEvT0_PT3_T1_NS0_13GridEvenShareISH_EET2_T4_E12temp_storage+16];
	add.s32 	%r281, %r279, %r280;
	ld.shared.u32 	%r282, [_ZZN3cub18CUB_300001_SM_10006detail6reduce18DeviceReduceKernelINS2_10policy_hubIijN4cuda3std3__44plusIiEEE10Policy1000EPijS9_iNS7_10__identityEEEvT0_PT3_T1_NS0_13GridEvenShareISH_EET2_T4_E12temp_storage+20];
	add.s32 	%r283, %r281, %r282;
	ld.shared.u32 	%r284, [_ZZN3cub18CUB_300001_SM_10006detail6reduce18DeviceReduceKernelINS2_10policy_hubIijN4cuda3std3__44plusIiEEE10Policy1000EPijS9_iNS7_10__identityEEEvT0_PT3_T1_NS0_13GridEvenShareISH_EET2_T4_E12temp_storage+24];
	add.s32 	%r285, %r283, %r284;
	ld.shared.u32 	%r286, [_ZZN3cub18CUB_300001_SM_10006detail6reduce18DeviceReduceKernelINS2_10policy_hubIijN4cuda3std3__44plusIiEEE10Policy1000EPijS9_iNS7_10__identityEEEvT0_PT3_T1_NS0_13GridEvenShareISH_EET2_T4_E12temp_storage+28];
	add.s32 	%r287, %r285, %r286;
	ld.shared.u32 	%r288, [_ZZN3cub18CUB_300001_SM_10006detail6reduce18DeviceReduceKernelINS2_10policy_hubIijN4cuda3std3__44plusIiEEE10Policy1000EPijS9_iNS7_10__identityEEEvT0_PT3_T1_NS0_13GridEvenShareISH_EET2_T4_E12temp_storage+32];
	add.s32 	%r289, %r287, %r288;
	ld.shared.u32 	%r290, [_ZZN3cub18CUB_300001_SM_10006detail6reduce18DeviceReduceKernelINS2_10policy_hubIijN4cuda3std3__44plusIiEEE10Policy1000EPijS9_iNS7_10__identityEEEvT0_PT3_T1_NS0_13GridEvenShareISH_EET2_T4_E12temp_storage+36];
	add.s32 	%r751, %r289, %r290;
$L__BB34_71:
	mov.u32 	%r692, %tid.x;
	setp.ne.s32 	%p94, %r692, 0;
	@%p94 bra 	$L__BB34_73;
	ld.param.u64 	%rd111, [_ZN3cub18CUB_300001_SM_10006detail6reduce18DeviceReduceKernelINS2_10policy_hubIijN4cuda3std3__44plusIiEEE10Policy1000EPijS9_iNS7_10__identityEEEvT0_PT3_T1_NS0_13GridEvenShareISH_EET2_T4__param_1];
	cvta.to.global.u64 	%rd108, %rd111;
	mul.wide.u32 	%rd109, %r3, 4;
	add.s64 	%rd110, %rd108, %rd109;
	st.global.u32 	[%rd110], %r751;
$L__BB34_73:
	ret;

}
	// .globl	_ZN3cub18CUB_300001_SM_10006detail6reduce28DeviceReduceSingleTileKernelINS2_10policy_hubIijN4cuda3std3__44plusIiEEE10Policy1000EPiSC_iS9_iiNS7_10__identityEEEvT0_T1_T2_T3_T4_T6_
.visible .entry _ZN3cub18CUB_300001_SM_10006detail6reduce28DeviceReduceSingleTileKernelINS2_10policy_hubIijN4cuda3std3__44plusIiEEE10Policy1000EPiSC_iS9_iiNS7_10__identityEEEvT0_T1_T2_T3_T4_T6_(
	.param .u64 .ptr .align 1 _ZN3cub18CUB_300001_SM_10006detail6reduce28DeviceReduceSingleTileKernelINS2_10policy_hubIijN4cuda3std3__44plusIiEEE10Policy1000EPiSC_iS9_iiNS7_10__identityEEEvT0_T1_T2_T3_T4_T6__param_0,
	.param .u64 .ptr .align 1 _ZN3cub18CUB_300001_SM_10006detail6reduce28DeviceReduceSingleTileKernelINS2_10policy_hubIijN4cuda3std3__44plusIiEEE10Policy1000EPiSC_iS9_iiNS7_10__identityEEEvT0_T1_T2_T3_T4_T6__param_1,
	.param .u32 _ZN3cub18CUB_300001_SM_10006detail6reduce28DeviceReduceSingleTileKernelINS2_10policy_hubIijN4cuda3std3__44plusIiEEE10Policy1000EPiSC_iS9_iiNS7_10__identityEEEvT0_T1_T2_T3_T4_T6__param_2,
	.param .align 1 .b8 _ZN3cub18CUB_300001_SM_10006detail6reduce28DeviceReduceSingleTileKernelINS2_10policy_hubIijN4cuda3std3__44plusIiEEE10Policy1000EPiSC_iS9_iiNS7_10__identityEEEvT0_T1_T2_T3_T4_T6__param_3[1],
	.param .u32 _ZN3cub18CUB_300001_SM_10006detail6reduce28DeviceReduceSingleTileKernelINS2_10policy_hubIijN4cuda3std3__44plusIiEEE10Policy1000EPiSC_iS9_iiNS7_10__identityEEEvT0_T1_T2_T3_T4_T6__param_4,
	.param .align 1 .b8 _ZN3cub18CUB_300001_SM_10006detail6reduce28DeviceReduceSingleTileKernelINS2_10policy_hubIijN4cuda3std3__44plusIiEEE10Policy1000EPiSC_iS9_iiNS7_10__identityEEEvT0_T1_T2_T3_T4_T6__param_5[1]
)
.maxntid 256
.minnctapersm 1
{
	.reg .pred 	%p<97>;
	.reg .b32 	%r<687>;
	.reg .b64 	%rd<125>;
	// demoted variable
	.shared .align 4 .b8 _ZZN3cub18CUB_300001_SM_10006detail6reduce28DeviceReduceSingleTileKernelINS2_10policy_hubIijN4cuda3std3__44plusIiEEE10Policy1000EPiSC_iS9_iiNS7_10__identityEEEvT0_T1_T2_T3_T4_T6_E12temp_storage[44];
	ld.param.u64 	%rd16, [_ZN3cub18CUB_300001_SM_10006detail6reduce28DeviceReduceSingleTileKernelINS2_10policy_hubIijN4cuda3std3__44plusIiEEE10Policy1000EPiSC_iS9_iiNS7_10__identityEEEvT0_T1_T2_T3_T4_T6__param_0];
	ld.param.u64 	%rd17, [_ZN3cub18CUB_300001_SM_10006detail6reduce28DeviceReduceSingleTileKernelINS2_10policy_hubIijN4cuda3std3__44plusIiEEE10Policy1000EPiSC_iS9_iiNS7_10__identityEEEvT0_T1_T2_T3_T4_T6__param_1];
	ld.param.u32 	%r120, [_ZN3cub18CUB_300001_SM_10006detail6reduce28DeviceReduceSingleTileKernelINS2_10policy_hubIijN4cuda3std3__44plusIiEEE10Policy1000EPiSC_iS9_iiNS7_10__identityEEEvT0_T1_T2_T3_T4_T6__param_2];
	ld.param.u32 	%r121, [_ZN3cub18CUB_300001_SM_10006detail6reduce28DeviceReduceSingleTileKernelINS2_10policy_hubIijN4cuda3std3__44plusIiEEE10Policy1000EPiSC_iS9_iiNS7_10__identityEEEvT0_T1_T2_T3_T4_T6__param_4];
	cvta.to.global.u64 	%rd1, %rd17;
	setp.ne.s32 	%p1, %r120, 0;
	@%p1 bra 	$L__BB35_3;
	mov.u32 	%r633, %tid.x;
	setp.ne.s32 	%p96, %r633, 0;
	@%p96 bra 	$L__BB35_74;
	st.global.u32 	[%rd1], %r121;
	bra.uni 	$L__BB35_74;
$L__BB35_3:
	and.b64  	%rd18, %rd16, 15;
	setp.ne.s64 	%p2, %rd18, 0;
	@%p2 bra 	$L__BB35_38;
	setp.gt.s32 	%p49, %r120, 4095;
	@%p49 bra 	$L__BB35_22;
	mov.u32 	%r1, %tid.x;
	setp.ge.s32 	%p66, %r1, %r120;
	mov.b32 	%r644, 0;
	mov.u32 	%r639, %r1;
	@%p66 bra 	$L__BB35_7;
	mul.wide.u32 	%rd113, %r1, 4;
	add.s64 	%rd112, %rd16, %rd113;
	// begin inline asm
	ld.global.nc.u32 %r644, [%rd112];
	// end inline asm
	add.s32 	%r639, %r1, 256;
$L__BB35_7:
	setp.ge.s32 	%p67, %r639, %r120;
	@%p67 bra 	$L__BB35_13;
	not.b32 	%r507, %r639;
	add.s32 	%r6, %r120, %r507;
	and.b32  	%r508, %r6, 768;
	setp.eq.s32 	%p68, %r508, 768;
	@%p68 bra 	$L__BB35_11;
	mul.wide.u32 	%rd114, %r639, 4;
	add.s64 	%rd121, %rd16, %rd114;
	shr.u32 	%r509, %r6, 8;
	add.s32 	%r510, %r509, 1;
	and.b32  	%r511, %r510, 3;
	neg.s32 	%r636, %r511;
$L__BB35_10:
	.pragma "nounroll";
	// begin inline asm
	ld.global.nc.u32 %r512, [%rd121];
	// end inline asm
	add.s32 	%r644, %r512, %r644;
	add.s32 	%r639, %r639, 256;
	add.s64 	%rd121, %rd121, 1024;
	add.s32 	%r636, %r636, 1;
	setp.ne.s32 	%p69, %r636, 0;
	@%p69 bra 	$L__BB35_10;
$L__BB35_11:
	setp.lt.u32 	%p70, %r6, 768;
	@%p70 bra 	$L__BB35_13;
$L__BB35_12:
	mul.wide.s32 	%rd120, %r639, 4;
	add.s64 	%rd116, %rd16, %rd120;
	// begin inline asm
	ld.global.nc.u32 %r513, [%rd116];
	// end inline asm
	add.s32 	%r517, %r513, %r644;
	add.s64 	%rd117, %rd116, 1024;
	// begin inline asm
	ld.global.nc.u32 %r514, [%rd117];
	// end inline asm
	add.s32 	%r518, %r514, %r517;
	add.s64 	%rd118, %rd116, 2048;
	// begin inline asm
	ld.global.nc.u32 %r515, [%rd118];
	// end inline asm
	add.s32 	%r519, %r515, %r518;
	add.s64 	%rd119, %rd116, 3072;
	// begin inline asm
	ld.global.nc.u32 %r516, [%rd119];
	// end inline asm
	add.s32 	%r644, %r516, %r519;
	add.s32 	%r639, %r639, 1024;
	setp.lt.s32 	%p71, %r639, %r120;
	@%p71 bra 	$L__BB35_12;
$L__BB35_13:
	setp.lt.s32 	%p72, %r120, 256;
	@%p72 bra 	$L__BB35_18;
	// begin inline asm
	mov.u32 %r583, %laneid;
	// end inline asm
	mov.b32 	%r586, 1;
	mov.b32 	%r607, 31;
	mov.b32 	%r608, -1;
	// begin inline asm
	shfl.sync.down.b32 %r584, %r644, %r586, %r607, %r608;
	// end inline asm
	setp.gt.s32 	%p88, %r583, 30;
	selp.b32 	%r609, 0, %r584, %p88;
	add.s32 	%r590, %r609, %r644;
	mov.b32 	%r591, 2;
	// begin inline asm
	shfl.sync.down.b32 %r589, %r590, %r591, %r607, %r608;
	// end inline asm
	setp.gt.s32 	%p89, %r583, 29;
	selp.b32 	%r610, 0, %r589, %p89;
	add.s32 	%r595, %r590, %r610;
	mov.b32 	%r596, 4;
	// begin inline asm
	shfl.sync.down.b32 %r594, %r595, %r596, %r607, %r608;
	// end inline asm
	setp.gt.s32 	%p90, %r583, 27;
	selp.b32 	%r611, 0, %r594, %p90;
	add.s32 	%r600, %r595, %r611;
	mov.b32 	%r601, 8;
	// begin inline asm
	shfl.sync.down.b32 %r599, %r600, %r601, %r607, %r608;
	// end inline asm
	setp.gt.s32 	%p91, %r583, 23;
	selp.b32 	%r612, 0, %r599, %p91;
	add.s32 	%r605, %r600, %r612;
	mov.b32 	%r606, 16;
	// begin inline asm
	shfl.sync.down.b32 %r604, %r605, %r606, %r607, %r608;
	// end inline asm
	setp.gt.s32 	%p92, %r583, 15;
	selp.b32 	%r613, 0, %r604, %p92;
	add.s32 	%r686, %r605, %r613;
	setp.ne.s32 	%p93, %r583, 0;
	@%p93 bra 	$L__BB35_16;
	shr.u32 	%r614, %r1, 3;
	and.b32  	%r615, %r614, 124;
	mov.u32 	%r616, _ZZN3cub18CUB_300001_SM_10006detail6reduce28DeviceReduceSingleTileKernelINS2_10policy_hubIijN4cuda3std3__44plusIiEEE10Policy1000EPiSC_iS9_iiNS7_10__identityEEEvT0_T1_T2_T3_T4_T6_E12temp_storage;
	add.s32 	%r617, %r616, %r615;
	st.shared.u32 	[%r617+8], %r686;
$L__BB35_16:
	bar.sync 	0;
	setp.ne.s32 	%p94, %r1, 0;
	@%p94 bra 	$L__BB35_72;
	ld.shared.u32 	%r618, [_ZZN3cub18CUB_300001_SM_10006detail6reduce28DeviceReduceSingleTileKernelINS2_10policy_hubIijN4cuda3std3__44plusIiEEE10Policy1000EPiSC_iS9_iiNS7_10__identityEEEvT0_T1_T2_T3_T4_T6_E12temp_storage+12];
	add.s32 	%r619, %r618, %r686;
	ld.shared.u32 	%r620, [_ZZN3cub18CUB_300001_SM_10006detail6reduce28DeviceReduceSingleTileKernelINS2_10policy_hubIijN4cuda3std3__44plusIiEEE10Policy1000EPiSC_iS9_iiNS7_10__identityEEEvT0_T1_T2_T3_T4_T6_E12temp_storage+16];
	add.s32 	%r621, %r619, %r620;
	ld.shared.u32 	%r622, [_ZZN3cub18CUB_300001_SM_10006detail6reduce28DeviceReduceSingleTileKernelINS2_10policy_hubIijN4cuda3std3__44plusIiEEE10Policy1000EPiSC_iS9_iiNS7_10__identityEEEvT0_T1_T2_T3_T4_T6_E12temp_storage+20];
	add.s32 	%r623, %r621, %r622;
	ld.shared.u32 	%r624, [_ZZN3cub18CUB_300001_SM_10006detail6reduce28DeviceReduceSingleTileKernelINS2_10policy_hubIijN4cuda3std3__44plusIiEEE10Policy1000EPiSC_iS9_iiNS7_10__identityEEEvT0_T1_T2_T3_T4_T6_E12temp_storage+24];
	add.s32 	%r625, %r623, %r624;
	ld.shared.u32 	%r626, [_ZZN3cub18CUB_300001_SM_10006detail6reduce28DeviceReduceSingleTileKernelINS2_10policy_hubIijN4cuda3std3__44plusIiEEE10Policy1000EPiSC_iS9_iiNS7_10__identityEEEvT0_T1_T2_T3_T4_T6_E12temp_storage+28];
	add.s32 	%r627, %r625, %r626;
	ld.shared.u32 	%r628, [_ZZN3cub18CUB_300001_SM_10006detail6reduce28DeviceReduceSingleTileKernelINS2_10policy_hubIijN4cuda3std3__44plusIiEEE10Policy1000EPiSC_iS9_iiNS7_10__identityEEEvT0_T1_T2_T3_T4_T6_E12temp_storage+32];
	add.s32 	%r629, %r627, %r628;
	ld.shared.u32 	%r630, [_ZZN3cub18CUB_300001_SM_10006detail6reduce28DeviceReduceSingleTileKernelINS2_10policy_hubIijN4cuda3std3__44plusIiEEE10Policy1000EPiSC_iS9_iiNS7_10__identityEEEvT0_T1_T2_T3_T4_T6_E12temp_storage+36];
	add.s32 	%r686, %r629, %r630;
	bra.uni 	$L__BB35_72;
$L__BB35_18:
	// begin inline asm
	mov.u32 %r520, %laneid;
	// end inline asm
	and.b32  	%r546, %r1, 992;
	add.s32 	%r547, %r546, 32;
	setp.gt.s32 	%p73, %r547, %r120;
	not.b32 	%r548, %r546;
	add.s32 	%r549, %r120, %r548;
	selp.b32 	%r544, %r549, 31, %p73;
	mov.b32 	%r523, 1;
	mov.b32 	%r545, -1;
	// begin inline asm
	shfl.sync.down.b32 %r521, %r644, %r523, %r544, %r545;
	// end inline asm
	setp.lt.s32 	%p74, %r520, %r544;
	selp.b32 	%r550, %r521, 0, %p74;
	add.s32 	%r527, %r550, %r644;
	mov.b32 	%r528, 2;
	// begin inline asm
	shfl.sync.down.b32 %r526, %r527, %r528, %r544, %r545;
	// end inline asm
	add.s32 	%r551, %r520, 2;
	setp.gt.s32 	%p75, %r551, %r544;
	selp.b32 	%r552, 0, %r526, %p75;
	add.s32 	%r532, %r527, %r552;
	mov.b32 	%r533, 4;
	// begin inline asm
	shfl.sync.down.b32 %r531, %r532, %r533, %r544, %r545;
	// end inline asm
	add.s32 	%r553, %r520, 4;
	setp.gt.s32 	%p76, %r553, %r544;
	selp.b32 	%r554, 0, %r531, %p76;
	add.s32 	%r537, %r532, %r554;
	mov.b32 	%r538, 8;
	// begin inline asm
	shfl.sync.down.b32 %r536, %r537, %r538, %r544, %r545;
	// end inline asm
	add.s32 	%r555, %r520, 8;
	setp.gt.s32 	%p77, %r555, %r544;
	selp.b32 	%r556, 0, %r536, %p77;
	add.s32 	%r542, %r537, %r556;
	mov.b32 	%r543, 16;
	// begin inline asm
	shfl.sync.down.b32 %r541, %r542, %r543, %r544, %r545;
	// end inline asm
	add.s32 	%r557, %r520, 16;
	setp.gt.s32 	%p78, %r557, %r544;
	selp.b32 	%r558, 0, %r541, %p78;
	add.s32 	%r686, %r542, %r558;
	setp.ne.s32 	%p79, %r520, 0;
	@%p79 bra 	$L__BB35_20;
	shr.u32 	%r559, %r1, 3;
	and.b32  	%r560, %r559, 124;
	mov.u32 	%r561, _ZZN3cub18CUB_300001_SM_10006detail6reduce28DeviceReduceSingleTileKernelINS2_10policy_hubIijN4cuda3std3__44plusIiEEE10Policy1000EPiSC_iS9_iiNS7_10__identityEEEvT0_T1_T2_T3_T4_T6_E12temp_storage;
	add.s32 	%r562, %r561, %r560;
	st.shared.u32 	[%r562+8], %r686;
$L__BB35_20:
	bar.sync 	0;
	setp.ne.s32 	%p80, %r1, 0;
	@%p80 bra 	$L__BB35_72;
	setp.gt.s32 	%p81, %r120, 32;
	ld.shared.u32 	%r563, [_ZZN3cub18CUB_300001_SM_10006detail6reduce28DeviceReduceSingleTileKernelINS2_10policy_hubIijN4cuda3std3__44plusIiEEE10Policy1000EPiSC_iS9_iiNS7_10__identityEEEvT0_T1_T2_T3_T4_T6_E12temp_storage+12];
	selp.b32 	%r564, %r563, 0, %p81;
	add.s32 	%r565, %r564, %r686;
	setp.gt.s32 	%p82, %r120, 64;
	ld.shared.u32 	%r566, [_ZZN3cub18CUB_300001_SM_10006detail6reduce28DeviceReduceSingleTileKernelINS2_10policy_hubIijN4cuda3std3__44plusIiEEE10Policy1000EPiSC_iS9_iiNS7_10__identityEEEvT0_T1_T2_T3_T4_T6_E12temp_storage+16];
	selp.b32 	%r567, %r566, 0, %p82;
	add.s32 	%r568, %r565, %r567;
	setp.gt.s32 	%p83, %r120, 96;
	ld.shared.u32 	%r569, [_ZZN3cub18CUB_300001_SM_10006detail6reduce28DeviceReduceSingleTileKernelINS2_10policy_hubIijN4cuda3std3__44plusIiEEE10Policy1000EPiSC_iS9_iiNS7_10__identityEEEvT0_T1_T2_T3_T4_T6_E12temp_storage+20];
	selp.b32 	%r570, %r569, 0, %p83;
	add.s32 	%r571, %r568, %r570;
	setp.gt.s32 	%p84, %r120, 128;
	ld.shared.u32 	%r572, [_ZZN3cub18CUB_300001_SM_10006detail6reduce28DeviceReduceSingleTileKernelINS2_10policy_hubIijN4cuda3std3__44plusIiEEE10Policy1000EPiSC_iS9_iiNS7_10__identityEEEvT0_T1_T2_T3_T4_T6_E12temp_storage+24];
	selp.b32 	%r573, %r572, 0, %p84;
	add.s32 	%r574, %r571, %r573;
	setp.gt.s32 	%p85, %r120, 160;
	ld.shared.u32 	%r575, [_ZZN3cub18CUB_300001_SM_10006detail6reduce28DeviceReduceSingleTileKernelINS2_10policy_hubIijN4cuda3std3__44plusIiEEE10Policy1000EPiSC_iS9_iiNS7_10__identityEEEvT0_T1_T2_T3_T4_T6_E12temp_storage+28];
	selp.b32 	%r576, %r575, 0, %p85;
	add.s32 	%r577, %r574, %r576;
	setp.gt.s32 	%p86, %r120, 192;
	ld.shared.u32 	%r578, [_ZZN3cub18CUB_300001_SM_10006detail6reduce28DeviceReduceSingleTileKernelINS2_10policy_hubIijN4cuda3std3__44plusIiEEE10Policy1000EPiSC_iS9_iiNS7_10__identityEEEvT0_T1_T2_T3_T4_T6_E12temp_storage+32];
	selp.b32 	%r579, %r578, 0, %p86;
	add.s32 	%r580, %r577, %r579;
	setp.gt.s32 	%p87, %r120, 224;
	ld.shared.u32 	%r581, [_ZZN3cub18CUB_300001_SM_10006detail6reduce28DeviceReduceSingleTileKernelINS2_10policy_hubIijN4cuda3std3__44plusIiEEE10Policy1000EPiSC_iS9_iiNS7_10__identityEEEvT0_T1_T2_T3_T4_T6_E12temp_storage+36];
	selp.b32 	%r582, %r581, 0, %p87;
	add.s32 	%r686, %r580, %r582;
	bra.uni 	$L__BB35_72;
$L__BB35_22:
	mov.u32 	%r26, %tid.x;
	shl.b32 	%r377, %r26, 2;
	mul.wide.u32 	%rd86, %r377, 4;
	add.s64 	%rd76, %rd16, %rd86;
	// begin inline asm
	ld.global.nc.v2.u64 {%rd74, %rd75}, [%rd76];
	// end inline asm
	mov.b64 	{%r378, %r379}, %rd75;
	mov.b64 	{%r380, %r381}, %rd74;
	add.s64 	%rd79, %rd76, 4096;
	// begin inline asm
	ld.global.nc.v2.u64 {%rd77, %rd78}, [%rd79];
	// end inline asm
	mov.b64 	{%r382, %r383}, %rd78;
	mov.b64 	{%r384, %r385}, %rd77;
	add.s64 	%rd82, %rd76, 8192;
	// begin inline asm
	ld.global.nc.v2.u64 {%rd80, %rd81}, [%rd82];
	// end inline asm
	mov.b64 	{%r386, %r387}, %rd81;
	mov.b64 	{%r388, %r389}, %rd80;
	add.s64 	%rd85, %rd76, 12288;
	// begin inline asm
	ld.global.nc.v2.u64 {%rd83, %rd84}, [%rd85];
	// end inline asm
	mov.b64 	{%r390, %r391}, %rd84;
	mov.b64 	{%r392, %r393}, %rd83;
	add.s32 	%r394, %r381, %r380;
	add.s32 	%r395, %r378, %r394;
	add.s32 	%r396, %r379, %r395;
	add.s32 	%r397, %r384, %r396;
	add.s32 	%r398, %r385, %r397;
	add.s32 	%r399, %r382, %r398;
	add.s32 	%r400, %r383, %r399;
	add.s32 	%r401, %r388, %r400;
	add.s32 	%r402, %r389, %r401;
	add.s32 	%r403, %r386, %r402;
	add.s32 	%r404, %r387, %r403;
	add.s32 	%r405, %r392, %r404;
	add.s32 	%r406, %r393, %r405;
	add.s32 	%r407, %r390, %r406;
	add.s32 	%r659, %r391, %r407;
	setp.lt.u32 	%p50, %r120, 8192;
	mov.b32 	%r648, 4096;
	@%p50 bra 	$L__BB35_26;
	add.s32 	%r28, %r120, -4096;
	mov.b32 	%r648, 4096;
$L__BB35_24:
	mul.wide.s32 	%rd99, %r648, 4;
	add.s64 	%rd89, %rd76, %rd99;
	// begin inline asm
	ld.global.nc.v2.u64 {%rd87, %rd88}, [%rd89];
	// end inline asm
	mov.b64 	{%r409, %r410}, %rd88;
	mov.b64 	{%r411, %r412}, %rd87;
	add.s64 	%rd92, %rd89, 4096;
	// begin inline asm
	ld.global.nc.v2.u64 {%rd90, %rd91}, [%rd92];
	// end inline asm
	mov.b64 	{%r413, %r414}, %rd91;
	mov.b64 	{%r415, %r416}, %rd90;
	add.s64 	%rd95, %rd89, 8192;
	// begin inline asm
	ld.global.nc.v2.u64 {%rd93, %rd94}, [%rd95];
	// end inline asm
	mov.b64 	{%r417, %r418}, %rd94;
	mov.b64 	{%r419, %r420}, %rd93;
	add.s64 	%rd98, %rd89, 12288;
	// begin inline asm
	ld.global.nc.v2.u64 {%rd96, %rd97}, [%rd98];
	// end inline asm
	mov.b64 	{%r421, %r422}, %rd97;
	mov.b64 	{%r423, %r424}, %rd96;
	add.s32 	%r425, %r411, %r659;
	add.s32 	%r426, %r412, %r425;
	add.s32 	%r427, %r409, %r426;
	add.s32 	%r428, %r410, %r427;
	add.s32 	%r429, %r415, %r428;
	add.s32 	%r430, %r416, %r429;
	add.s32 	%r431, %r413, %r430;
	add.s32 	%r432, %r414, %r431;
	add.s32 	%r433, %r419, %r432;
	add.s32 	%r434, %r420, %r433;
	add.s32 	%r435, %r417, %r434;
	add.s32 	%r436, %r418, %r435;
	add.s32 	%r437, %r423, %r436;
	add.s32 	%r438, %r424, %r437;
	add.s32 	%r439, %r421, %r438;
	add.s32 	%r659, %r422, %r439;
	sub.s32 	%r440, %r120, %r648;
	setp.lt.s32 	%p51, %r440, 4096;
	@%p51 bra 	$L__BB35_34;
	add.s32 	%r648, %r648, 4096;
	setp.le.s32 	%p52, %r648, %r28;
	@%p52 bra 	$L__BB35_24;
$L__BB35_26:
	setp.le.s32 	%p53, %r120, %r648;
	@%p53 bra 	$L__BB35_34;
	sub.s32 	%r35, %r120, %r648;
	setp.ge.s32 	%p54, %r26, %r35;
	@%p54 bra 	$L__BB35_34;
	not.b32 	%r442, %r26;
	add.s32 	%r443, %r120, %r442;
	sub.s32 	%r36, %r443, %r648;
	and.b32  	%r444, %r36, 768;
	setp.eq.s32 	%p55, %r444, 768;
	mov.u32 	%r653, %r26;
	@%p55 bra 	$L__BB35_31;
	add.s32 	%r650, %r26, %r648;
	shr.u32 	%r445, %r36, 8;
	add.s32 	%r446, %r445, 1;
	and.b32  	%r447, %r446, 3;
	neg.s32 	%r649, %r447;
	mov.u32 	%r653, %r26;
$L__BB35_30:
	.pragma "nounroll";
	mul.wide.u32 	%rd101, %r650, 4;
	add.s64 	%rd100, %rd16, %rd101;
	// begin inline asm
	ld.global.nc.u32 %r448, [%rd100];
	// end inline asm
	add.s32 	%r659, %r448, %r659;
	add.s32 	%r653, %r653, 256;
	add.s32 	%r650, %r650, 256;
	add.s32 	%r649, %r649, 1;
	setp.ne.s32 	%p56, %r649, 0;
	@%p56 bra 	$L__BB35_30;
$L__BB35_31:
	setp.lt.u32 	%p57, %r36, 768;
	@%p57 bra 	$L__BB35_34;
	cvt.u64.u32 	%rd102, %r653;
	cvt.u64.u32 	%rd103, %r648;
	add.s64 	%rd104, %rd102, %rd103;
	shl.b64 	%rd105, %rd104, 2;
	add.s64 	%rd106, %rd105, %rd16;
	add.s64 	%rd122, %rd106, 2048;
	add.s32 	%r656, %r653, %r648;
$L__BB35_33:
	mul.wide.u32 	%rd111, %r656, 4;
	add.s64 	%rd107, %rd16, %rd111;
	// begin inline asm
	ld.global.nc.u32 %r449, [%rd107];
	// end inline asm
	add.s32 	%r453, %r449, %r659;
	add.s64 	%rd108, %rd122, -1024;
	// begin inline asm
	ld.global.nc.u32 %r450, [%rd108];
	// end inline asm
	add.s32 	%r454, %r450, %r453;
	// begin inline asm
	ld.global.nc.u32 %r451, [%rd122];
	// end inline asm
	add.s32 	%r455, %r451, %r454;
	add.s64 	%rd110, %rd122, 1024;
	// begin inline asm
	ld.global.nc.u32 %r452, [%rd110];
	// end inline asm
	add.s32 	%r659, %r452, %r455;
	add.s32 	%r653, %r653, 1024;
	add.s64 	%rd122, %rd122, 4096;
	add.s32 	%r656, %r656, 1024;
	setp.lt.s32 	%p58, %r653, %r35;
	@%p58 bra 	$L__BB35_33;
$L__BB35_34:
	// begin inline asm
	mov.u32 %r456, %laneid;
	// end inline asm
	mov.b32 	%r459, 1;
	mov.b32 	%r480, 31;
	mov.b32 	%r481, -1;
	// begin inline asm
	shfl.sync.down.b32 %r457, %r659, %r459, %r480, %r481;
	// end inline asm
	setp.gt.s32 	%p59, %r456, 30;
	selp.b32 	%r482, 0, %r457, %p59;
	add.s32 	%r463, %r482, %r659;
	mov.b32 	%r464, 2;
	// begin inline asm
	shfl.sync.down.b32 %r462, %r463, %r464, %r480, %r481;
	// end inline asm
	setp.gt.s32 	%p60, %r456, 29;
	selp.b32 	%r483, 0, %r462, %p60;
	add.s32 	%r468, %r463, %r483;
	mov.b32 	%r469, 4;
	// begin inline asm
	shfl.sync.down.b32 %r467, %r468, %r469, %r480, %r481;
	// end inline asm
	setp.gt.s32 	%p61, %r456, 27;
	selp.b32 	%r484, 0, %r467, %p61;
	add.s32 	%r473, %r468, %r484;
	mov.b32 	%r474, 8;
	// begin inline asm
	shfl.sync.down.b32 %r472, %r473, %r474, %r480, %r481;
	// end inline asm
	setp.gt.s32 	%p62, %r456, 23;
	selp.b32 	%r485, 0, %r472, %p62;
	add.s32 	%r478, %r473, %r485;
	mov.b32 	%r479, 16;
	// begin inline asm
	shfl.sync.down.b32 %r477, %r478, %r479, %r480, %r481;
	// end inline asm
	setp.gt.s32 	%p63, %r456, 15;
	selp.b32 	%r486, 0, %r477, %p63;
	add.s32 	%r686, %r478, %r486;
	setp.ne.s32 	%p64, %r456, 0;
	@%p64 bra 	$L__BB35_36;
	shr.u32 	%r487, %r26, 3;
	and.b32  	%r488, %r487, 124;
	mov.u32 	%r489, _ZZN3cub18CUB_300001_SM_10006detail6reduce28DeviceReduceSingleTileKernelINS2_10policy_hubIijN4cuda3std3__44plusIiEEE10Policy1000EPiSC_iS9_iiNS7_10__identityEEEvT0_T1_T2_T3_T4_T6_E12temp_storage;
	add.s32 	%r490, %r489, %r488;
	st.shared.u32 	[%r490+8], %r686;
$L__BB35_36:
	bar.sync 	0;
	setp.ne.s32 	%p65, %r26, 0;
	@%p65 bra 	$L__BB35_72;
	ld.shared.u32 	%r491, [_ZZN3cub18CUB_300001_SM_10006detail6reduce28DeviceReduceSingleTileKernelINS2_10policy_hubIijN4cuda3std3__44plusIiEEE10Policy1000EPiSC_iS9_iiNS7_10__identityEEEvT0_T1_T2_T3_T4_T6_E12temp_storage+12];
	add.s32 	%r492, %r491, %r686;
	ld.shared.u32 	%r493, [_ZZN3cub18CUB_300001_SM_10006detail6reduce28DeviceReduceSingleTileKernelINS2_10policy_hubIijN4cuda3std3__44plusIiEEE10Policy1000EPiSC_iS9_iiNS7_10__identityEEEvT0_T1_T2_T3_T4_T6_E12temp_storage+16];
	add.s32 	%r494, %r492, %r493;
	ld.shared.u32 	%r495, [_ZZN3cub18CUB_300001_SM_10006detail6reduce28DeviceReduceSingleTileKernelINS2_10policy_hubIijN4cuda3std3__44plusIiEEE10Policy1000EPiSC_iS9_iiNS7_10__identityEEEvT0_T1_T2_T3_T4_T6_E12temp_storage+20];
	add.s32 	%r496, %r494, %r495;
	ld.shared.u32 	%r497, [_ZZN3cub18CUB_300001_SM_10006detail6reduce28DeviceReduceSingleTileKernelINS2_10policy_hubIijN4cuda3std3__44plusIiEEE10Policy1000EPiSC_iS9_iiNS7_10__identityEEEvT0_T1_T2_T3_T4_T6_E12temp_storage+24];
	add.s32 	%r498, %r496, %r497;
	ld.shared.u32 	%r499, [_ZZN3cub18CUB_300001_SM_10006detail6reduce28DeviceReduceSingleTileKernelINS2_10policy_hubIijN4cuda3std3__44plusIiEEE10Policy1000EPiSC_iS9_iiNS7_10__identityEEEvT0_T1_T2_T3_T4_T6_E12temp_storage+28];
	add.s32 	%r500, %r498, %r499;
	ld.shared.u32 	%r501, [_ZZN3cub18CUB_300001_SM_10006detail6reduce28DeviceReduceSingleTileKernelINS2_10policy_hubIijN4cuda3std3__44plusIiEEE10Policy1000EPiSC_iS9_iiNS7_10__identityEEEvT0_T1_T2_T3_T4_T6_E12temp_storage+32];
	add.s32 	%r502, %r500, %r501;
	ld.shared.u32 	%r503, [_ZZN3cub18CUB_300001_SM_10006detail6reduce28DeviceReduceSingleTileKernelINS2_10policy_hubIijN4cuda3std3__44plusIiEEE10Policy1000EPiSC_iS9_iiNS7_10__identityEEEvT0_T1_T2_T3_T4_T6_E12temp_storage+36];
	add.s32 	%r686, %r502, %r503;
	bra.uni 	$L__BB35_72;
$L__BB35_38:
	setp.gt.s32 	%p3, %r120, 4095;
	@%p3 bra 	$L__BB35_56;
	mov.u32 	%r60, %tid.x;
	setp.ge.s32 	%p20, %r60, %r120;
	mov.b32 	%r670, 0;
	mov.u32 	%r665, %r60;
	@%p20 bra 	$L__BB35_41;
	mul.wide.u32 	%rd66, %r60, 4;
	add.s64 	%rd65, %rd16, %rd66;
	// begin inline asm
	ld.global.nc.u32 %r670, [%rd65];
	// end inline asm
	add.s32 	%r665, %r60, 256;
$L__BB35_41:
	setp.ge.s32 	%p21, %r665, %r120;
	@%p21 bra 	$L__BB35_47;
	not.b32 	%r252, %r665;
	add.s32 	%r65, %r120, %r252;
	and.b32  	%r253, %r65, 768;
	setp.eq.s32 	%p22, %r253, 768;
	@%p22 bra 	$L__BB35_45;
	mul.wide.u32 	%rd67, %r665, 4;
	add.s64 	%rd123, %rd16, %rd67;
	shr.u32 	%r254, %r65, 8;
	add.s32 	%r255, %r254, 1;
	and.b32  	%r256, %r255, 3;
	neg.s32 	%r662, %r256;
$L__BB35_44:
	.pragma "nounroll";
	// begin inline asm
	ld.global.nc.u32 %r257, [%rd123];
	// end inline asm
	add.s32 	%r670, %r257, %r670;
	add.s32 	%r665, %r665, 256;
	add.s64 	%rd123, %rd123, 1024;
	add.s32 	%r662, %r662, 1;
	setp.ne.s32 	%p23, %r662, 0;
	@%p23 bra 	$L__BB35_44;
$L__BB35_45:
	setp.lt.u32 	%p24, %r65, 768;
	@%p24 bra 	$L__BB35_47;
$L__BB35_46:
	mul.wide.s32 	%rd73, %r665, 4;
	add.s64 	%rd69, %rd16, %rd73;
	// begin inline asm
	ld.global.nc.u32 %r258, [%rd69];
	// end inline asm
	add.s32 	%r262, %r258, %r670;
	add.s64 	%rd70, %rd69, 1024;
	// begin inline asm
	ld.global.nc.u32 %r259, [%rd70];
	// end inline asm
	add.s32 	%r263, %r259, %r262;
	add.s64 	%rd71, %rd69, 2048;
	// begin inline asm
	ld.global.nc.u32 %r260, [%rd71];
	// end inline asm
	add.s32 	%r264, %r260, %r263;
	add.s64 	%rd72, %rd69, 3072;
	// begin inline asm
	ld.global.nc.u32 %r261, [%rd72];
	// end inline asm
	add.s32 	%r670, %r261, %r264;
	add.s32 	%r665, %r665, 1024;
	setp.lt.s32 	%p25, %r665, %r120;
	@%p25 bra 	$L__BB35_46;
$L__BB35_47:
	setp.lt.s32 	%p26, %r120, 256;
	@%p26 bra 	$L__BB35_52;
	// begin inline asm
	mov.u32 %r328, %laneid;
	// end inline asm
	mov.b32 	%r331, 1;
	mov.b32 	%r352, 31;
	mov.b32 	%r353, -1;
	// begin inline asm
	shfl.sync.down.b32 %r329, %r670, %r331, %r352, %r353;
	// end inline asm
	setp.gt.s32 	%p42, %r328, 30;
	selp.b32 	%r354, 0, %r329, %p42;
	add.s32 	%r335, %r354, %r670;
	mov.b32 	%r336, 2;
	// begin inline asm
	shfl.sync.down.b32 %r334, %r335, %r336, %r352, %r353;
	// end inline asm
	setp.gt.s32 	%p43, %r328, 29;
	selp.b32 	%r355, 0, %r334, %p43;
	add.s32 	%r340, %r335, %r355;
	mov.b32 	%r341, 4;
	// begin inline asm
	shfl.sync.down.b32 %r339, %r340, %r341, %r352, %r353;
	// end inline asm
	setp.gt.s32 	%p44, %r328, 27;
	selp.b32 	%r356, 0, %r339, %p44;
	add.s32 	%r345, %r340, %r356;
	mov.b32 	%r346, 8;
	// begin inline asm
	shfl.sync.down.b32 %r344, %r345, %r346, %r352, %r353;
	// end inline asm
	setp.gt.s32 	%p45, %r328, 23;
	selp.b32 	%r357, 0, %r344, %p45;
	add.s32 	%r350, %r345, %r357;
	mov.b32 	%r351, 16;
	// begin inline asm
	shfl.sync.down.b32 %r349, %r350, %r351, %r352, %r353;
	// end inline asm
	setp.gt.s32 	%p46, %r328, 15;
	selp.b32 	%r358, 0, %r349, %p46;
	add.s32 	%r686, %r350, %r358;
	setp.ne.s32 	%p47, %r328, 0;
	@%p47 bra 	$L__BB35_50;
	shr.u32 	%r359, %r60, 3;
	and.b32  	%r360, %r359, 124;
	mov.u32 	%r361, _ZZN3cub18CUB_300001_SM_10006detail6reduce28DeviceReduceSingleTileKernelINS2_10policy_hubIijN4cuda3std3__44plusIiEEE10Policy1000EPiSC_iS9_iiNS7_10__identityEEEvT0_T1_T2_T3_T4_T6_E12temp_storage;
	add.s32 	%r362, %r361, %r360;
	st.shared.u32 	[%r362+8], %r686;
$L__BB35_50:
	bar.sync 	0;
	setp.ne.s32 	%p48, %r60, 0;
	@%p48 bra 	$L__BB35_72;
	ld.shared.u32 	%r363, [_ZZN3cub18CUB_300001_SM_10006detail6reduce28DeviceReduceSingleTileKernelINS2_10policy_hubIijN4cuda3std3__44plusIiEEE10Policy1000EPiSC_iS9_iiNS7_10__identityEEEvT0_T1_T2_T3_T4_T6_E12temp_storage+12];
	add.s32 	%r364, %r363, %r686;
	ld.shared.u32 	%r365, [_ZZN3cub18CUB_300001_SM_10006detail6reduce28DeviceReduceSingleTileKernelINS2_10policy_hubIijN4cuda3std3__44plusIiEEE10Policy1000EPiSC_iS9_iiNS7_10__identityEEEvT0_T1_T2_T3_T4_T6_E12temp_storage+16];
	add.s32 	%r366, %r364, %r365;
	ld.shared.u32 	%r367, [_ZZN3cub18CUB_300001_SM_10006detail6reduce28DeviceReduceSingleTileKernelINS2_10policy_hubIijN4cuda3std3__44plusIiEEE10Policy1000EPiSC_iS9_iiNS7_10__identityEEEvT0_T1_T2_T3_T4_T6_E12temp_storage+20];
	add.s32 	%r368, %r366, %r367;
	ld.shared.u32 	%r369, [_ZZN3cub18CUB_300001_SM_10006detail6reduce28DeviceReduceSingleTileKernelINS2_10policy_hubIijN4cuda3std3__44plusIiEEE10Policy1000EPiSC_iS9_iiNS7_10__identityEEEvT0_T1_T2_T3_T4_T6_E12temp_storage+24];
	add.s32 	%r370, %r368, %r369;
	ld.shared.u32 	%r371, [_ZZN3cub18CUB_300001_SM_10006detail6reduce28DeviceReduceSingleTileKernelINS2_10policy_hubIijN4cuda3std3__44plusIiEEE10Policy1000EPiSC_iS9_iiNS7_10__identityEEEvT0_T1_T2_T3_T4_T6_E12temp_storage+28];
	add.s32 	%r372, %r370, %r371;
	ld.shared.u32 	%r373, [_ZZN3cub18CUB_300001_SM_10006detail6reduce28DeviceReduceSingleTileKernelINS2_10policy_hubIijN4cuda3std3__44plusIiEEE10Policy1000EPiSC_iS9_iiNS7_10__identityEEEvT0_T1_T2_T3_T4_T6_E12temp_storage+32];
	add.s32 	%r374, %r372, %r373;
	ld.shared.u32 	%r375, [_ZZN3cub18CUB_300001_SM_10006detail6reduce28DeviceReduceSingleTileKernelINS2_10policy_hubIijN4cuda3std3__44plusIiEEE10Policy1000EPiSC_iS9_iiNS7_10__identityEEEvT0_T1_T2_T3_T4_T6_E12temp_storage+36];
	add.s32 	%r686, %r374, %r375;
	bra.uni 	$L__BB35_72;
$L__BB35_52:
	// begin inline asm
	mov.u32 %r265, %laneid;
	// end inline asm
	and.b32  	%r291, %r60, 992;
	add.s32 	%r292, %r291, 32;
	setp.gt.s32 	%p27, %r292, %r120;
	not.b32 	%r293, %r291;
	add.s32 	%r294, %r120, %r293;
	selp.b32 	%r289, %r294, 31, %p27;
	mov.b32 	%r268, 1;
	mov.b32 	%r290, -1;
	// begin inline asm
	shfl.sync.down.b32 %r266, %r670, %r268, %r289, %r290;
	// end inline asm
	setp.lt.s32 	%p28, %r265, %r289;
	selp.b32 	%r295, %r266, 0, %p28;
	add.s32 	%r272, %r295, %r670;
	mov.b32 	%r273, 2;
	// begin inline asm
	shfl.sync.down.b32 %r271, %r272, %r273, %r289, %r290;
	// end inline asm
	add.s32 	%r296, %r265, 2;
	setp.gt.s32 	%p29, %r296, %r289;
	selp.b32 	%r297, 0, %r271, %p29;
	add.s32 	%r277, %r272, %r297;
	mov.b32 	%r278, 4;
	// begin inline asm
	shfl.sync.down.b32 %r276, %r277, %r278, %r289, %r290;
	// end inline asm
	add.s32 	%r298, %r265, 4;
	setp.gt.s32 	%p30, %r298, %r289;
	selp.b32 	%r299, 0, %r276, %p30;
	add.s32 	%r282, %r277, %r299;
	mov.b32 	%r283, 8;
	// begin inline asm
	shfl.sync.down.b32 %r281, %r282, %r283, %r289, %r290;
	// end inline asm
	add.s32 	%r300, %r265, 8;
	setp.gt.s32 	%p31, %r300, %r289;
	selp.b32 	%r301, 0, %r281, %p31;
	add.s32 	%r287, %r282, %r301;
	mov.b32 	%r288, 16;
	// begin inline asm
	shfl.sync.down.b32 %r286, %r287, %r288, %r289, %r290;
	// end inline asm
	add.s32 	%r302, %r265, 16;
	setp.gt.s32 	%p32, %r302, %r289;
	selp.b32 	%r303, 0, %r286, %p32;
	add.s32 	%r686, %r287, %r303;
	setp.ne.s32 	%p33, %r265, 0;
	@%p33 bra 	$L__BB35_54;
	shr.u32 	%r304, %r60, 3;
	and.b32  	%r305, %r304, 124;
	mov.u32 	%r306, _ZZN3cub18CUB_300001_SM_10006detail6reduce28DeviceReduceSingleTileKernelINS2_10policy_hubIijN4cuda3std3__44plusIiEEE10Policy1000EPiSC_iS9_iiNS7_10__identityEEEvT0_T1_T2_T3_T4_T6_E12temp_storage;
	add.s32 	%r307, %r306, %r305;
	st.shared.u32 	[%r307+8], %r686;
$L__BB35_54:
	bar.sync 	0;
	setp.ne.s32 	%p34, %r60, 0;
	@%p34 bra 	$L__BB35_72;
	setp.gt.s32 	%p35, %r120, 32;
	ld.shared.u32 	%r308, [_ZZN3cub18CUB_300001_SM_10006detail6reduce28DeviceReduceSingleTileKernelINS2_10policy_hubIijN4cuda3std3__44plusIiEEE10Policy1000EPiSC_iS9_iiNS7_10__identityEEEvT0_T1_T2_T3_T4_T6_E12temp_storage+12];
	selp.b32 	%r309, %r308, 0, %p35;
	add.s32 	%r310, %r309, %r686;
	setp.gt.s32 	%p36, %r120, 64;
	ld.shared.u32 	%r311, [_ZZN3cub18CUB_300001_SM_10006detail6reduce28DeviceReduceSingleTileKernelINS2_10policy_hubIijN4cuda3std3__44plusIiEEE10Policy1000EPiSC_iS9_iiNS7_10__identityEEEvT0_T1_T2_T3_T4_T6_E12temp_storage+16];
	selp.b32 	%r312, %r311, 0, %p36;
	add.s32 	%r313, %r310, %r312;
	setp.gt.s32 	%p37, %r120, 96;
	ld.shared.u32 	%r314, [_ZZN3cub18CUB_300001_SM_10006detail6reduce28DeviceReduceSingleTileKernelINS2_10policy_hubIijN4cuda3std3__44plusIiEEE10Policy1000EPiSC_iS9_iiNS7_10__identityEEEvT0_T1_T2_T3_T4_T6_E12temp_storage+20];
	selp.b32 	%r315, %r314, 0, %p37;
	add.s32 	%r316, %r313, %r315;
	setp.gt.s32 	%p38, %r120, 128;
	ld.shared.u32 	%r317, [_ZZN3cub18CUB_300001_SM_10006detail6reduce28DeviceReduceSingleTileKernelINS2_10policy_hubIijN4cuda3std3__44plusIiEEE10Policy1000EPiSC_iS9_iiNS7_10__identityEEEvT0_T1_T2_T3_T4_T6_E12temp_storage+24];
	selp.b32 	%r318, %r317, 0, %p38;
	add.s32 	%r319, %r316, %r318;
	setp.gt.s32 	%p39, %r120, 160;
	ld.shared.u32 	%r320, [_ZZN3cub18CUB_300001_SM_10006detail6reduce28DeviceReduceSingleTileKernelINS2_10policy_hubIijN4cuda3std3__44plusIiEEE10Policy1000EPiSC_iS9_iiNS7_10__identityEEEvT0_T1_T2_T3_T4_T6_E12temp_storage+28];
	selp.b32 	%r321, %r320, 0, %p39;
	add.s32 	%r322, %r319, %r321;
	setp.gt.s32 	%p40, %r120, 192;
	ld.shared.u32 	%r323, [_ZZN3cub18CUB_300001_SM_10006detail6reduce28DeviceReduceSingleTileKernelINS2_10policy_hubIijN4cuda3std3__44plusIiEEE10Policy1000EPiSC_iS9_iiNS7_10__identityEEEvT0_T1_T2_T3_T4_T6_E12temp_storage+32];
	selp.b32 	%r324, %r323, 0, %p40;
	add.s32 	%r325, %r322, %r324;
	setp.gt.s32 	%p41, %r120, 224;
	ld.shared.u32 	%r326, [_ZZN3cub18CUB_300001_SM_10006detail6reduce28DeviceReduceSingleTileKernelINS2_10policy_hubIijN4cuda3std3__44plusIiEEE10Policy1000EPiSC_iS9_iiNS7_10__identityEEEvT0_T1_T2_T3_T4_T6_E12temp_storage+36];
	selp.b32 	%r327, %r326, 0, %p41;
	add.s32 	%r686, %r325, %r327;
	bra.uni 	$L__BB35_72;
$L__BB35_56:
	mov.u32 	%r85, %tid.x;
	mul.wide.u32 	%rd35, %r85, 4;
	add.s64 	%rd19, %rd16, %rd35;
	// begin inline asm
	ld.global.nc.u32 %r122, [%rd19];
	// end inline asm
	add.s64 	%rd20, %rd19, 1024;
	// begin inline asm
	ld.global.nc.u32 %r123, [%rd20];
	// end inline asm
	add.s64 	%rd21, %rd19, 2048;
	// begin inline asm
	ld.global.nc.u32 %r124, [%rd21];
	// end inline asm
	add.s64 	%rd22, %rd19, 3072;
	// begin inline asm
	ld.global.nc.u32 %r125, [%rd22];
	// end inline asm
	add.s64 	%rd23, %rd19, 4096;
	// begin inline asm
	ld.global.nc.u32 %r126, [%rd23];
	// end inline asm
	add.s64 	%rd24, %rd19, 5120;
	// begin inline asm
	ld.global.nc.u32 %r127, [%rd24];
	// end inline asm
	add.s64 	%rd25, %rd19, 6144;
	// begin inline asm
	ld.global.nc.u32 %r128, [%rd25];
	// end inline asm
	add.s64 	%rd26, %rd19, 7168;
	// begin inline asm
	ld.global.nc.u32 %r129, [%rd26];
	// end inline asm
	add.s64 	%rd27, %rd19, 8192;
	// begin inline asm
	ld.global.nc.u32 %r130, [%rd27];
	// end inline asm
	add.s64 	%rd28, %rd19, 9216;
	// begin inline asm
	ld.global.nc.u32 %r131, [%rd28];
	// end inline asm
	add.s64 	%rd29, %rd19, 10240;
	// begin inline asm
	ld.global.nc.u32 %r132, [%rd29];
	// end inline asm
	add.s64 	%rd30, %rd19, 11264;
	// begin inline asm
	ld.global.nc.u32 %r133, [%rd30];
	// end inline asm
	add.s64 	%rd31, %rd19, 12288;
	// begin inline asm
	ld.global.nc.u32 %r134, [%rd31];
	// end inline asm
	add.s64 	%rd32, %rd19, 13312;
	// begin inline asm
	ld.global.nc.u32 %r135, [%rd32];
	// end inline asm
	add.s64 	%rd33, %rd19, 14336;
	// begin inline asm
	ld.global.nc.u32 %r136, [%rd33];
	// end inline asm
	add.s64 	%rd34, %rd19, 15360;
	// begin inline asm
	ld.global.nc.u32 %r137, [%rd34];
	// end inline asm
	add.s32 	%r139, %r123, %r122;
	add.s32 	%r140, %r124, %r139;
	add.s32 	%r141, %r125, %r140;
	add.s32 	%r142, %r126, %r141;
	add.s32 	%r143, %r127, %r142;
	add.s32 	%r144, %r128, %r143;
	add.s32 	%r145, %r129, %r144;
	add.s32 	%r146, %r130, %r145;
	add.s32 	%r147, %r131, %r146;
	add.s32 	%r148, %r132, %r147;
	add.s32 	%r149, %r133, %r148;
	add.s32 	%r150, %r134, %r149;
	add.s32 	%r151, %r135, %r150;
	add.s32 	%r152, %r136, %r151;
	add.s32 	%r685, %r137, %r152;
	setp.lt.u32 	%p4, %r120, 8192;
	mov.b32 	%r674, 4096;
	@%p4 bra 	$L__BB35_60;
	add.s32 	%r87, %r120, -4096;
	mov.b32 	%r674, 4096;
$L__BB35_58:
	mul.wide.s32 	%rd52, %r674, 4;
	add.s64 	%rd36, %rd19, %rd52;
	// begin inline asm
	ld.global.nc.u32 %r154, [%rd36];
	// end inline asm
	add.s64 	%rd37, %rd36, 1024;
	// begin inline asm
	ld.global.nc.u32 %r155, [%rd37];
	// end inline asm
	add.s64 	%rd38, %rd36, 2048;
	// begin inline asm
	ld.global.nc.u32 %r156, [%rd38];
	// end inline asm
	add.s64 	%rd39, %rd36, 3072;
	// begin inline asm
	ld.global.nc.u32 %r157, [%rd39];
	// end inline asm
	add.s64 	%rd40, %rd36, 4096;
	// begin inline asm
	ld.global.nc.u32 %r158, [%rd40];
	// end inline asm
	add.s64 	%rd41, %rd36, 5120;
	// begin inline asm
	ld.global.nc.u32 %r159, [%rd41];
	// end inline asm
	add.s64 	%rd42, %rd36, 6144;
	// begin inline asm
	ld.global.nc.u32 %r160, [%rd42];
	// end inline asm
	add.s64 	%rd43, %rd36, 7168;
	// begin inline asm
	ld.global.nc.u32 %r161, [%rd43];
	// end inline asm
	add.s64 	%rd44, %rd36, 8192;
	// begin inline asm
	ld.global.nc.u32 %r162, [%rd44];
	// end inline asm
	add.s64 	%rd45, %rd36, 9216;
	// begin inline asm
	ld.global.nc.u32 %r163, [%rd45];
	// end inline asm
	add.s64 	%rd46, %rd36, 10240;
	// begin inline asm
	ld.global.nc.u32 %r164, [%rd46];
	// end inline asm
	add.s64 	%rd47, %rd36, 11264;
	// begin inline asm
	ld.global.nc.u32 %r165, [%rd47];
	// end inline asm
	add.s64 	%rd48, %rd36, 12288;
	// begin inline asm
	ld.global.nc.u32 %r166, [%rd48];
	// end inline asm
	add.s64 	%rd49, %rd36, 13312;
	// begin inline asm
	ld.global.nc.u32 %r167, [%rd49];
	// end inline asm
	add.s64 	%rd50, %rd36, 14336;
	// begin inline asm
	ld.global.nc.u32 %r168, [%rd50];
	// end inline asm
	add.s64 	%rd51, %rd36, 15360;
	// begin inline asm
	ld.global.nc.u32 %r169, [%rd51];
	// end inline asm
	add.s32 	%r170, %r154, %r685;
	add.s32 	%r171, %r155, %r170;
	add.s32 	%r172, %r156, %r171;
	add.s32 	%r173, %r157, %r172;
	add.s32 	%r174, %r158, %r173;
	add.s32 	%r175, %r159, %r174;
	add.s32 	%r176, %r160, %r175;
	add.s32 	%r177, %r161, %r176;
	add.s32 	%r178, %r162, %r177;
	add.s32 	%r179, %r163, %r178;
	add.s32 	%r180, %r164, %r179;
	add.s32 	%r181, %r165, %r180;
	add.s32 	%r182, %r166, %r181;
	add.s32 	%r183, %r167, %r182;
	add.s32 	%r184, %r168, %r183;
	add.s32 	%r685, %r169, %r184;
	sub.s32 	%r185, %r120, %r674;
	setp.lt.s32 	%p5, %r185, 4096;
	@%p5 bra 	$L__BB35_68;
	add.s32 	%r674, %r674, 4096;
	setp.le.s32 	%p6, %r674, %r87;
	@%p6 bra 	$L__BB35_58;
$L__BB35_60:
	setp.le.s32 	%p7, %r120, %r674;
	@%p7 bra 	$L__BB35_68;
	sub.s32 	%r94, %r120, %r674;
	setp.ge.s32 	%p8, %r85, %r94;
	@%p8 bra 	$L__BB35_68;
	not.b32 	%r187, %r85;
	add.s32 	%r188, %r120, %r187;
	sub.s32 	%r95, %r188, %r674;
	and.b32  	%r189, %r95, 768;
	setp.eq.s32 	%p9, %r189, 768;
	mov.u32 	%r679, %r85;
	@%p9 bra 	$L__BB35_65;
	add.s32 	%r676, %r85, %r674;
	shr.u32 	%r190, %r95, 8;
	add.s32 	%r191, %r190, 1;
	and.b32  	%r192, %r191, 3;
	neg.s32 	%r675, %r192;
	mov.u32 	%r679, %r85;
$L__BB35_64:
	.pragma "nounroll";
	mul.wide.u32 	%rd54, %r676, 4;
	add.s64 	%rd53, %rd16, %rd54;
	// begin inline asm
	ld.global.nc.u32 %r193, [%rd53];
	// end inline asm
	add.s32 	%r685, %r193, %r685;
	add.s32 	%r679, %r679, 256;
	add.s32 	%r676, %r676, 256;
	add.s32 	%r675, %r675, 1;
	setp.ne.s32 	%p10, %r675, 0;
	@%p10 bra 	$L__BB35_64;
$L__BB35_65:
	setp.lt.u32 	%p11, %r95, 768;
	@%p11 bra 	$L__BB35_68;
	cvt.u64.u32 	%rd55, %r679;
	cvt.u64.u32 	%rd56, %r674;
	add.s64 	%rd57, %rd55, %rd56;
	shl.b64 	%rd58, %rd57, 2;
	add.s64 	%rd59, %rd58, %rd16;
	add.s64 	%rd124, %rd59, 2048;
	add.s32 	%r682, %r679, %r674;
$L__BB35_67:
	mul.wide.u32 	%rd64, %r682, 4;
	add.s64 	%rd60, %rd16, %rd64;
	// begin inline asm
	ld.global.nc.u32 %r194, [%rd60];
	// end inline asm
	add.s32 	%r198, %r194, %r685;
	add.s64 	%rd61, %rd124, -1024;
	// begin inline asm
	ld.global.nc.u32 %r195, [%rd61];
	// end inline asm
	add.s32 	%r199, %r195, %r198;
	// begin inline asm
	ld.global.nc.u32 %r196, [%rd124];
	// end inline asm
	add.s32 	%r200, %r196, %r199;
	add.s64 	%rd63, %rd124, 1024;
	// begin inline asm
	ld.global.nc.u32 %r197, [%rd63];
	// end inline asm
	add.s32 	%r685, %r197, %r200;
	add.s32 	%r679, %r679, 1024;
	add.s64 	%rd124, %rd124, 4096;
	add.s32 	%r682, %r682, 1024;
	setp.lt.s32 	%p12, %r679, %r94;
	@%p12 bra 	$L__BB35_67;
$L__BB35_68:
	// begin inline asm
	mov.u32 %r201, %laneid;
	// end inline asm
	mov.b32 	%r204, 1;
	mov.b32 	%r225, 31;
	mov.b32 	%r226, -1;
	// begin inline asm
	shfl.sync.down.b32 %r202, %r685, %r204, %r225, %r226;
	// end inline asm
	setp.gt.s32 	%p13, %r201, 30;
	selp.b32 	%r227, 0, %r202, %p13;
	add.s32 	%r208, %r227, %r685;
	mov.b32 	%r209, 2;
	// begin inline asm
	shfl.sync.down.b32 %r207, %r208, %r209, %r225, %r226;
	// end inline asm
	setp.gt.s32 	%p14, %r201, 29;
	selp.b32 	%r228, 0, %r207, %p14;
	add.s32 	%r213, %r208, %r228;
	mov.b32 	%r214, 4;
	// begin inline asm
	shfl.sync.down.b32 %r212, %r213, %r214, %r225, %r226;
	// end inline asm
	setp.gt.s32 	%p15, %r201, 27;
	selp.b32 	%r229, 0, %r212, %p15;
	add.s32 	%r218, %r213, %r229;
	mov.b32 	%r219, 8;
	// begin inline asm
	shfl.sync.down.b32 %r217, %r218, %r219, %r225, %r226;
	// end inline asm
	setp.gt.s32 	%p16, %r201, 23;
	selp.b32 	%r230, 0, %r217, %p16;
	add.s32 	%r223, %r218, %r230;
	mov.b32 	%r224, 16;
	// begin inline asm
	shfl.sync.down.b32 %r222, %r223, %r224, %r225, %r226;
	// end inline asm
	setp.gt.s32 	%p17, %r201, 15;
	selp.b32 	%r231, 0, %r222, %p17;
	add.s32 	%r686, %r223, %r231;
	setp.ne.s32 	%p18, %r201, 0;
	@%p18 bra 	$L__BB35_70;
	shr.u32 	%r232, %r85, 3;
	and.b32  	%r233, %r232, 124;
	mov.u32 	%r234, _ZZN3cub18CUB_300001_SM_10006detail6reduce28DeviceReduceSingleTileKernelINS2_10policy_hubIijN4cuda3std3__44plusIiEEE10Policy1000EPiSC_iS9_iiNS7_10__identityEEEvT0_T1_T2_T3_T4_T6_E12temp_storage;
	add.s32 	%r235, %r234, %r233;
	st.shared.u32 	[%r235+8], %r686;
$L__BB35_70:
	bar.sync 	0;
	setp.ne.s32 	%p19, %r85, 0;
	@%p19 bra 	$L__BB35_72;
	ld.shared.u32 	%r236, [_ZZN3cub18CUB_300001_SM_10006detail6reduce28DeviceReduceSingleTileKernelINS2_10policy_hubIijN4cuda3std3__44plusIiEEE10Policy1000EPiSC_iS9_iiNS7_10__identityEEEvT0_T1_T2_T3_T4_T6_E12temp_storage+12];
	add.s32 	%r237, %r236, %r686;
	ld.shared.u32 	%r238, [_ZZN3cub18CUB_300001_SM_10006detail6reduce28DeviceReduceSingleTileKernelINS2_10policy_hubIijN4cuda3std3__44plusIiEEE10Policy1000EPiSC_iS9_iiNS7_10__identityEEEvT0_T1_T2_T3_T4_T6_E12temp_storage+16];
	add.s32 	%r239, %r237, %r238;
	ld.shared.u32 	%r240, [_ZZN3cub18CUB_300001_SM_10006detail6reduce28DeviceReduceSingleTileKernelINS2_10policy_hubIijN4cuda3std3__44plusIiEEE10Policy1000EPiSC_iS9_iiNS7_10__identityEEEvT0_T1_T2_T3_T4_T6_E12temp_storage+20];
	add.s32 	%r241, %r239, %r240;
	ld.shared.u32 	%r242, [_ZZN3cub18CUB_300001_SM_10006detail6reduce28DeviceReduceSingleTileKernelINS2_10policy_hubIijN4cuda3std3__44plusIiEEE10Policy1000EPiSC_iS9_iiNS7_10__identityEEEvT0_T1_T2_T3_T4_T6_E12temp_storage+24];
	add.s32 	%r243, %r241, %r242;
	ld.shared.u32 	%r244, [_ZZN3cub18CUB_300001_SM_10006detail6reduce28DeviceReduceSingleTileKernelINS2_10policy_hubIijN4cuda3std3__44plusIiEEE10Policy1000EPiSC_iS9_iiNS7_10__identityEEEvT0_T1_T2_T3_T4_T6_E12temp_storage+28];
	add.s32 	%r245, %r243, %r244;
	ld.shared.u32 	%r246, [_ZZN3cub18CUB_300001_SM_10006detail6reduce28DeviceReduceSingleTileKernelINS2_10policy_hubIijN4cuda3std3__44plusIiEEE10Policy1000EPiSC_iS9_iiNS7_10__identityEEEvT0_T1_T2_T3_T4_T6_E12temp_storage+32];
	add.s32 	%r247, %r245, %r246;
	ld.shared.u32 	%r248, [_ZZN3cub18CUB_300001_SM_10006detail6reduce28DeviceReduceSingleTileKernelINS2_10policy_hubIijN4cuda3std3__44plusIiEEE10Policy1000EPiSC_iS9_iiNS7_10__identityEEEvT0_T1_T2_T3_T4_T6_E12temp_storage+36];
	add.s32 	%r686, %r247, %r248;
$L__BB35_72:
	mov.u32 	%r631, %tid.x;
	setp.ne.s32 	%p95, %r631, 0;
	@%p95 bra 	$L__BB35_74;
	add.s32 	%r632, %r686, %r121;
	st.global.u32 	[%rd1], %r632;
$L__BB35_74:
	ret;

}
	// .globl	_ZN3cub18CUB_300001_SM_10006detail6reduce28DeviceReduceSingleTileKernelINS2_10policy_hubIiyN4cuda3std3__44plusIiEEE10Policy1000EPiSC_yS9_iiNS7_10__identityEEEvT0_T1_T2_T3_T4_T6_
.visible .entry _ZN3cub18CUB_300001_SM_10006detail6reduce28DeviceReduceSingleTileKernelINS2_10policy_hubIiyN4cuda3std3__44plusIiEEE10Policy1000EPiSC_yS9_iiNS7_10__identityEEEvT0_T1_T2_T3_T4_T6_(
	.param .u64 .ptr .align 1 _ZN3cub18CUB_300001_SM_10006detail6reduce28DeviceReduceSingleTileKernelINS2_10policy_hubIiyN4cuda3std3__44plusIiEEE10Policy1000EPiSC_yS9_iiNS7_10__identityEEEvT0_T1_T2_T3_T4_T6__param_0,
	.param .u64 .ptr .align 1 _ZN3cub18CUB_300001_SM_10006detail6reduce28DeviceReduceSingleTileKernelINS2_10policy_hubIiyN4cuda3std3__44plusIiEEE10Policy1000EPiSC_yS9_iiNS7_10__identityEEEvT0_T1_T2_T3_T4_T6__param_1,
	.param .u64 _ZN3cub18CUB_300001_SM_10006detail6reduce28DeviceReduceSingleTileKernelINS2_10policy_hubIiyN4cuda3std3__44plusIiEEE10Policy1000EPiSC_yS9_iiNS7_10__identityEEEvT0_T1_T2_T3_T4_T6__param_2,
	.param .align 1 .b8 _ZN3cub18CUB_300001_SM_10006detail6reduce28DeviceReduceSingleTileKernelINS2_10policy_hubIiyN4cuda3std3__44plusIiEEE10Policy1000EPiSC_yS9_iiNS7_10__identityEEEvT0_T1_T2_T3_T4_T6__param_3[1],
	.param .u32 _ZN3cub18CUB_300001_SM_10006detail6reduce28DeviceReduceSingleTileKernelINS2_10policy_hubIiyN4cuda3std3__44plusIiEEE10Policy1000EPiSC_yS9_iiNS7_10__identityEEEvT0_T1_T2_T3_T4_T6__param_4,
	.param .align 1 .b8 _ZN3cub18CUB_300001_SM_10006detail6reduce28DeviceReduceSingleTileKernelINS2_10policy_hubIiyN4cuda3std3__44plusIiEEE10Policy1000EPiSC_yS9_iiNS7_10__identityEEEvT0_T1_T2_T3_T4_T6__param_5[1]
)
.maxntid 256
.minnctapersm 1
{
	.reg .pred 	%p<97>;
	.reg .b32 	%r<662>;
	.reg .b64 	%rd<150>;
	// demoted variable
	.shared .align 4 .b8 _ZZN3cub18CUB_300001_SM_10006detail6reduce28DeviceReduceSingleTileKernelINS2_10policy_hubIiyN4cuda3std3__44plusIiEEE10Policy1000EPiSC_yS9_iiNS7_10__identityEEEvT0_T1_T2_T3_T4_T6_E12temp_storage[44];
	ld.param.u64 	%rd31, [_ZN3cub18CUB_300001_SM_10006detail6reduce28DeviceReduceSingleTileKernelINS2_10policy_hubIiyN4cuda3std3__44plusIiEEE10Policy1000EPiSC_yS9_iiNS7_10__identityEEEvT0_T1_T2_T3_T4_T6__param_0];
	ld.param.u64 	%rd33, [_ZN3cub18CUB_300001_SM_10006detail6reduce28DeviceReduceSingleTileKernelINS2_10policy_hubIiyN4cuda3std3__44plusIiEEE10Policy1000EPiSC_yS9_iiNS7_10__identityEEEvT0_T1_T2_T3_T4_T6__param_1];
	ld.param.u64 	%rd32, [_ZN3cub18CUB_300001_SM_10006detail6reduce28DeviceReduceSingleTileKernelINS2_10policy_hubIiyN4cuda3std3__44plusIiEEE10Policy1000EPiSC_yS9_iiNS7_10__identityEEEvT0_T1_T2_T3_T4_T6__param_2];
	ld.param.u32 	%r102, [_ZN3cub18CUB_300001_SM_10006detail6reduce28DeviceReduceSingleTileKernelINS2_10policy_hubIiyN4cuda3std3__44plusIiEEE10Policy1000EPiSC_yS9_iiNS7_10__identityEEEvT0_T1_T2_T3_T4_T6__param_4];
	cvta.to.global.u64 	%rd1, %rd33;
	setp.ne.s64 	%p1, %rd32, 0;
	@%p1 bra 	$L__BB36_3;
	mov.u32 	%r616, %tid.x;
	setp.ne.s32 	%p96, %r616, 0;
	@%p96 bra 	$L__BB36_74;
	st.global.u32 	[%rd1], %r102;
	bra.uni 	$L__BB36_74;
$L__BB36_3:
	and.b64  	%rd34, %rd31, 15;
	setp.ne.s64 	%p2, %rd34, 0;
	@%p2 bra 	$L__BB36_38;
	setp.gt.u64 	%p49, %rd32, 4095;
	@%p49 bra 	$L__BB36_22;
	cvt.u32.u64 	%r1, %rd32;
	mov.u32 	%r2, %tid.x;
	setp.ge.u32 	%p66, %r2, %r1;
	mov.b32 	%r627, 0;
	mov.u32 	%r622, %r2;
	@%p66 bra 	$L__BB36_7;
	mul.wide.u32 	%rd132, %r2, 4;
	add.s64 	%rd131, %rd31, %rd132;
	// begin inline asm
	ld.global.nc.u32 %r627, [%rd131];
	// end inline asm
	add.s32 	%r622, %r2, 256;
$L__BB36_7:
	setp.ge.u32 	%p67, %r622, %r1;
	@%p67 bra 	$L__BB36_13;
	not.b32 	%r490, %r622;
	add.s32 	%r7, %r490, %r1;
	and.b32  	%r491, %r7, 768;
	setp.eq.s32 	%p68, %r491, 768;
	@%p68 bra 	$L__BB36_11;
	mul.wide.u32 	%rd133, %r622, 4;
	add.s64 	%rd140, %rd31, %rd133;
	shr.u32 	%r492, %r7, 8;
	add.s32 	%r493, %r492, 1;
	and.b32  	%r494, %r493, 3;
	neg.s32 	%r619, %r494;
$L__BB36_10:
	.pragma "nounroll";
	// begin inline asm
	ld.global.nc.u32 %r495, [%rd140];
	// end inline asm
	add.s32 	%r627, %r495, %r627;
	add.s32 	%r622, %r622, 256;
	add.s64 	%rd140, %rd140, 1024;
	add.s32 	%r619, %r619, 1;
	setp.ne.s32 	%p69, %r619, 0;
	@%p69 bra 	$L__BB36_10;
$L__BB36_11:
	setp.lt.u32 	%p70, %r7, 768;
	@%p70 bra 	$L__BB36_13;
$L__BB36_12:
	mul.wide.s32 	%rd139, %r622, 4;
	add.s64 	%rd135, %rd31, %rd139;
	// begin inline asm
	ld.global.nc.u32 %r496, [%rd135];
	// end inline asm
	add.s32 	%r500, %r496, %r627;
	add.s64 	%rd136, %rd135, 1024;
	// begin inline asm
	ld.global.nc.u32 %r497, [%rd136];
	// end inline asm
	add.s32 	%r501, %r497, %r500;
	add.s64 	%rd137, %rd135, 2048;
	// begin inline asm
	ld.global.nc.u32 %r498, [%rd137];
	// end inline asm
	add.s32 	%r502, %r498, %r501;
	add.s64 	%rd138, %rd135, 3072;
	// begin inline asm
	ld.global.nc.u32 %r499, [%rd138];
	// end inline asm
	add.s32 	%r627, %r499, %r502;
	add.s32 	%r622, %r622, 1024;
	setp.lt.s32 	%p71, %r622, %r1;
	@%p71 bra 	$L__BB36_12;
$L__BB36_13:
	setp.lt.u64 	%p72, %rd32, 256;
	@%p72 bra 	$L__BB36_18;
	// begin inline asm
	mov.u32 %r566, %laneid;
	// end inline asm
	mov.b32 	%r569, 1;
	mov.b32 	%r590, 31;
	mov.b32 	%r591, -1;
	// begin inline asm
	shfl.sync.down.b32 %r567, %r627, %r569, %r590, %r591;
	// end inline asm
	setp.gt.s32 	%p88, %r566, 30;
	selp.b32 	%r592, 0, %r567, %p88;
	add.s32 	%r573, %r592, %r627;
	mov.b32 	%r574, 2;
	// begin inline asm
	shfl.sync.down.b32 %r572, %r573, %r574, %r590, %r591;
	// end inline asm
	setp.gt.s32 	%p89, %r566, 29;
	selp.b32 	%r593, 0, %r572, %p89;
	add.s32 	%r578, %r573, %r593;
	mov.b32 	%r579, 4;
	// begin inline asm
	shfl.sync.down.b32 %r577, %r578, %r579, %r590, %r591;
	// end inline asm
	setp.gt.s32 	%p90, %r566, 27;
	selp.b32 	%r594, 0, %r577, %p90;
	add.s32 	%r583, %r578, %r594;
	mov.b32 	%r584, 8;
	// begin inline asm
	shfl.sync.down.b32 %r582, %r583, %r584, %r590, %r591;
	// end inline asm
	setp.gt.s32 	%p91, %r566, 23;
	selp.b32 	%r595, 0, %r582, %p91;
	add.s32 	%r588, %r583, %r595;
	mov.b32 	%r589, 16;
	// begin inline asm
	shfl.sync.down.b32 %r587, %r588, %r589, %r590, %r591;
	// end inline asm
	setp.gt.s32 	%p92, %r566, 15;
	selp.b32 	%r596, 0, %r587, %p92;
	add.s32 	%r661, %r588, %r596;
	setp.ne.s32 	%p93, %r566, 0;
	@%p93 bra 	$L__BB36_16;
	shr.u32 	%r597, %r2, 3;
	and.b32  	%r598, %r597, 124;
	mov.u32 	%r599, _ZZN3cub18CUB_300001_SM_10006detail6reduce28DeviceReduceSingleTileKernelINS2_10policy_hubIiyN4cuda3std3__44plusIiEEE10Policy1000EPiSC_yS9_iiNS7_10__identityEEEvT0_T1_T2_T3_T4_T6_E12temp_storage;
	add.s32 	%r600, %r599, %r598;
	st.shared.u32 	[%r600+8], %r661;
$L__BB36_16:
	bar.sync 	0;
	setp.ne.s32 	%p94, %r2, 0;
	@%p94 bra 	$L__BB36_72;
	ld.shared.u32 	%r601, [_ZZN3cub18CUB_300001_SM_10006detail6reduce28DeviceReduceSingleTileKernelINS2_10policy_hubIiyN4cuda3std3__44plusIiEEE10Policy1000EPiSC_yS9_iiNS7_10__identityEEEvT0_T1_T2_T3_T4_T6_E12temp_storage+12];
	add.s32 	%r602, %r601, %r661;
	ld.shared.u32 	%r603, [_ZZN3cub18CUB_300001_SM_10006detail6reduce28DeviceReduceSingleTileKernelINS2_10policy_hubIiyN4cuda3std3__44plusIiEEE10Policy1000EPiSC_yS9_iiNS7_10__identityEEEvT0_T1_T2_T3_T4_T6_E12temp_storage+16];
	add.s32 	%r604, %r602, %r603;
	ld.shared.u32 	%r605, [_ZZN3cub18CUB_300001_SM_10006detail6reduce28DeviceReduceSingleTileKernelINS2_10policy_hubIiyN4cuda3std3__44plusIiEEE10Policy1000EPiSC_yS9_iiNS7_10__identityEEEvT0_T1_T2_T3_T4_T6_E12temp_storage+20];
	add.s32 	%r606, %r604, %r605;
	ld.shared.u32 	%r607, [_ZZN3cub18CUB_300001_SM_10006detail6reduce28DeviceReduceSingleTileKernelINS2_10policy_hubIiyN4cuda3std3__44plusIiEEE10Policy1000EPiSC_yS9_iiNS7_10__identityEEEvT0_T1_T2_T3_T4_T6_E12temp_storage+24];
	add.s32 	%r608, %r606, %r607;
	ld.shared.u32 	%r609, [_ZZN3cub18CUB_300001_SM_10006detail6reduce28DeviceReduceSingleTileKernelINS2_10policy_hubIiyN4cuda3std3__44plusIiEEE10Policy1000EPiSC_yS9_iiNS7_10__identityEEEvT0_T1_T2_T3_T4_T6_E12temp_storage+28];
	add.s32 	%r610, %r608, %r609;
	ld.shared.u32 	%r611, [_ZZN3cub18CUB_300001_SM_10006detail6reduce28DeviceReduceSingleTileKernelINS2_10policy_hubIiyN4cuda3std3__44plusIiEEE10Policy1000EPiSC_yS9_iiNS7_10__identityEEEvT0_T1_T2_T3_T4_T6_E12temp_storage+32];
	add.s32 	%r612, %r610, %r611;
	ld.shared.u32 	%r613, [_ZZN3cub18CUB_300001_SM_10006detail6reduce28DeviceReduceSingleTileKernelINS2_10policy_hubIiyN4cuda3std3__44plusIiEEE10Policy1000EPiSC_yS9_iiNS7_10__identityEEEvT0_T1_T2_T3_T4_T6_E12temp_storage+36];
	add.s32 	%r661, %r612, %r613;
	bra.uni 	$L__BB36_72;
$L__BB36_18:
	// begin inline asm
	mov.u32 %r503, %laneid;
	// end inline asm
	and.b32  	%r529, %r2, 992;
	add.s32 	%r530, %r529, 32;
	setp.gt.u32 	%p73, %r530, %r1;
	not.b32 	%r531, %r529;
	add.s32 	%r532, %r1, %r531;
	selp.b32 	%r527, %r532, 31, %p73;
	mov.b32 	%r506, 1;
	mov.b32 	%r528, -1;
	// begin inline asm
	shfl.sync.down.b32 %r504, %r627, %r506, %r527, %r528;
	// end inline asm
	setp.lt.s32 	%p74, %r503, %r527;
	selp.b32 	%r533, %r504, 0, %p74;
	add.s32 	%r510, %r533, %r627;
	mov.b32 	%r511, 2;
	// begin inline asm
	shfl.sync.down.b32 %r509, %r510, %r511, %r527, %r528;
	// end inline asm
	add.s32 	%r534, %r503, 2;
	setp.gt.s32 	%p75, %r534, %r527;
	selp.b32 	%r535, 0, %r509, %p75;
	add.s32 	%r515, %r510, %r535;
	mov.b32 	%r516, 4;
	// begin inline asm
	shfl.sync.down.b32 %r514, %r515, %r516, %r527, %r528;
	// end inline asm
	add.s32 	%r536, %r503, 4;
	setp.gt.s32 	%p76, %r536, %r527;
	selp.b32 	%r537, 0, %r514, %p76;
	add.s32 	%r520, %r515, %r537;
	mov.b32 	%r521, 8;
	// begin inline asm
	shfl.sync.down.b32 %r519, %r520, %r521, %r527, %r528;
	// end inline asm
	add.s32 	%r538, %r503, 8;
	setp.gt.s32 	%p77, %r538, %r527;
	selp.b32 	%r539, 0, %r519, %p77;
	add.s32 	%r525, %r520, %r539;
	mov.b32 	%r526, 16;
	// begin inline asm
	shfl.sync.down.b32 %r524, %r525, %r526, %r527, %r528;
	// end inline asm
	add.s32 	%r540, %r503, 16;
	setp.gt.s32 	%p78, %r540, %r527;
	selp.b32 	%r541, 0, %r524, %p78;
	add.s32 	%r661, %r525, %r541;
	setp.ne.s32 	%p79, %r503, 0;
	@%p79 bra 	$L__BB36_20;
	shr.u32 	%r542, %r2, 3;
	and.b32  	%r543, %r542, 124;
	mov.u32 	%r544, _ZZN3cub18CUB_300001_SM_10006detail6reduce28DeviceReduceSingleTileKernelINS2_10policy_hubIiyN4cuda3std3__44plusIiEEE10Policy1000EPiSC_yS9_iiNS7_10__identityEEEvT0_T1_T2_T3_T4_T6_E12temp_storage;
	add.s32 	%r545, %r544, %r543;
	st.shared.u32 	[%r545+8], %r661;
$L__BB36_20:
	bar.sync 	0;
	setp.ne.s32 	%p80, %r2, 0;
	@%p80 bra 	$L__BB36_72;
	setp.gt.u64 	%p81, %rd32, 32;
	ld.shared.u32 	%r546, [_ZZN3cub18CUB_300001_SM_10006detail6reduce28DeviceReduceSingleTileKernelINS2_10policy_hubIiyN4cuda3std3__44plusIiEEE10Policy1000EPiSC_yS9_iiNS7_10__identityEEEvT0_T1_T2_T3_T4_T6_E12temp_storage+12];
	selp.b32 	%r547, %r546, 0, %p81;
	add.s32 	%r548, %r547, %r661;
	setp.gt.u64 	%p82, %rd32, 64;
	ld.shared.u32 	%r549, [_ZZN3cub18CUB_300001_SM_10006detail6reduce28DeviceReduceSingleTileKernelINS2_10policy_hubIiyN4cuda3std3__44plusIiEEE10Policy1000EPiSC_yS9_iiNS7_10__identityEEEvT0_T1_T2_T3_T4_T6_E12temp_storage+16];
	selp.b32 	%r550, %r549, 0, %p82;
	add.s32 	%r551, %r548, %r550;
	setp.gt.u64 	%p83, %rd32, 96;
	ld.shared.u32 	%r552, [_ZZN3cub18CUB_300001_SM_10006detail6reduce28DeviceReduceSingleTileKernelINS2_10policy_hubIiyN4cuda3std3__44plusIiEEE10Policy1000EPiSC_yS9_iiNS7_10__identityEEEvT0_T1_T2_T3_T4_T6_E12temp_storage+20];
	selp.b32 	%r553, %r552, 0, %p83;
	add.s32 	%r554, %r551, %r553;
	setp.gt.u64 	%p84, %rd32, 128;
	ld.shared.u32 	%r555, [_ZZN3cub18CUB_300001_SM_10006detail6reduce28DeviceReduceSingleTileKernelINS2_10policy_hubIiyN4cuda3std3__44plusIiEEE10Policy1000EPiSC_yS9_iiNS7_10__identityEEEvT0_T1_T2_T3_T4_T6_E12temp_storage+24];
	selp.b32 	%r556, %r555, 0, %p84;
	add.s32 	%r557, %r554, %r556;
	setp.gt.u64 	%p85, %rd32, 160;
	ld.shared.u32 	%r558, [_ZZN3cub18CUB_300001_SM_10006detail6reduce28DeviceReduceSingleTileKernelINS2_10policy_hubIiyN4cuda3std3__44plusIiEEE10Policy1000EPiSC_yS9_iiNS7_10__identityEEEvT0_T1_T2_T3_T4_T6_E12temp_storage+28];
	selp.b32 	%r559, %r558, 0, %p85;
	add.s32 	%r560, %r557, %r559;
	setp.gt.u64 	%p86, %rd32, 192;
	ld.shared.u32 	%r561, [_ZZN3cub18CUB_300001_SM_10006detail6reduce28DeviceReduceSingleTileKernelINS2_10policy_hubIiyN4cuda3std3__44plusIiEEE10Policy1000EPiSC_yS9_iiNS7_10__identityEEEvT0_T1_T2_T3_T4_T6_E12temp_storage+32];
	selp.b32 	%r562, %r561, 0, %p86;
	add.s32 	%r563, %r560, %r562;
	setp.gt.u64 	%p87, %rd32, 224;
	ld.shared.u32 	%r564, [_ZZN3cub18CUB_300001_SM_10006detail6reduce28DeviceReduceSingleTileKernelINS2_10policy_hubIiyN4cuda3std3__44plusIiEEE10Policy1000EPiSC_yS9_iiNS7_10__identityEEEvT0_T1_T2_T3_T4_T6_E12temp_storage+36];
	selp.b32 	%r565, %r564, 0, %p87;
	add.s32 	%r661, %r563, %r565;
	bra.uni 	$L__BB36_72;
$L__BB36_22:
	mov.u32 	%r27, %tid.x;
	shl.b32 	%r358, %r27, 2;
	mul.wide.u32 	%rd104, %r358, 4;
	add.s64 	%rd93, %rd31, %rd104;
	// begin inline asm
	ld.global.nc.v2.u64 {%rd91, %rd92}, [%rd93];
	// end inline asm
	mov.b64 	{%r359, %r360}, %rd92;
	mov.b64 	{%r361, %r362}, %rd91;
	add.s64 	%rd96, %rd93, 4096;
	// begin inline asm
	ld.global.nc.v2.u64 {%rd94, %rd95}, [%rd96];
	// end inline asm
	mov.b64 	{%r363, %r364}, %rd95;
	mov.b64 	{%r365, %r366}, %rd94;
	add.s64 	%rd99, %rd93, 8192;
	// begin inline asm
	ld.global.nc.v2.u64 {%rd97, %rd98}, [%rd99];
	// end inline asm
	mov.b64 	{%r367, %r368}, %rd98;
	mov.b64 	{%r369, %r370}, %rd97;
	add.s64 	%rd102, %rd93, 12288;
	// begin inline asm
	ld.global.nc.v2.u64 {%rd100, %rd101}, [%rd102];
	// end inline asm
	mov.b64 	{%r371, %r372}, %rd101;
	mov.b64 	{%r373, %r374}, %rd100;
	add.s32 	%r375, %r362, %r361;
	add.s32 	%r376, %r359, %r375;
	add.s32 	%r377, %r360, %r376;
	add.s32 	%r378, %r365, %r377;
	add.s32 	%r379, %r366, %r378;
	add.s32 	%r380, %r363, %r379;
	add.s32 	%r381, %r364, %r380;
	add.s32 	%r382, %r369, %r381;
	add.s32 	%r383, %r370, %r382;
	add.s32 	%r384, %r367, %r383;
	add.s32 	%r385, %r368, %r384;
	add.s32 	%r386, %r373, %r385;
	add.s32 	%r387, %r374, %r386;
	add.s32 	%r388, %r371, %r387;
	add.s32 	%r638, %r372, %r388;
	add.s64 	%rd6, %rd32, -4096;
	setp.lt.u64 	%p50, %rd6, 4096;
	mov.b64 	%rd142, 4096;
	@%p50 bra 	$L__BB36_26;
	mov.b64 	%rd142, 4096;
$L__BB36_24:
	shl.b64 	%rd118, %rd142, 2;
	add.s64 	%rd108, %rd93, %rd118;
	// begin inline asm
	ld.global.nc.v2.u64 {%rd106, %rd107}, [%rd108];
	// end inline asm
	mov.b64 	{%r389, %r390}, %rd107;
	mov.b64 	{%r391, %r392}, %rd106;
	add.s64 	%rd111, %rd108, 4096;
	// begin inline asm
	ld.global.nc.v2.u64 {%rd109, %rd110}, [%rd111];
	// end inline asm
	mov.b64 	{%r393, %r394}, %rd110;
	mov.b64 	{%r395, %r396}, %rd109;
	add.s64 	%rd114, %rd108, 8192;
	// begin inline asm
	ld.global.nc.v2.u64 {%rd112, %rd113}, [%rd114];
	// end inline asm
	mov.b64 	{%r397, %r398}, %rd113;
	mov.b64 	{%r399, %r400}, %rd112;
	add.s64 	%rd117, %rd108, 12288;
	// begin inline asm
	ld.global.nc.v2.u64 {%rd115, %rd116}, [%rd117];
	// end inline asm
	mov.b64 	{%r401, %r402}, %rd116;
	mov.b64 	{%r403, %r404}, %rd115;
	add.s32 	%r405, %r391, %r638;
	add.s32 	%r406, %r392, %r405;
	add.s32 	%r407, %r389, %r406;
	add.s32 	%r408, %r390, %r407;
	add.s32 	%r409, %r395, %r408;
	add.s32 	%r410, %r396, %r409;
	add.s32 	%r411, %r393, %r410;
	add.s32 	%r412, %r394, %r411;
	add.s32 	%r413, %r399, %r412;
	add.s32 	%r414, %r400, %r413;
	add.s32 	%r415, %r397, %r414;
	add.s32 	%r416, %r398, %r415;
	add.s32 	%r417, %r403, %r416;
	add.s32 	%r418, %r404, %r417;
	add.s32 	%r419, %r401, %r418;
	add.s32 	%r638, %r402, %r419;
	sub.s64 	%rd119, %rd32, %rd142;
	setp.lt.u64 	%p51, %rd119, 4096;
	@%p51 bra 	$L__BB36_34;
	add.s64 	%rd142, %rd142, 4096;
	setp.le.u64 	%p52, %rd142, %rd6;
	@%p52 bra 	$L__BB36_24;
$L__BB36_26:
	setp.le.u64 	%p53, %rd32, %rd142;
	@%p53 bra 	$L__BB36_34;
	cvt.u32.u64 	%r420, %rd142;
	cvt.u32.u64 	%r421, %rd32;
	sub.s32 	%r32, %r421, %r420;
	setp.ge.s32 	%p54, %r27, %r32;
	@%p54 bra 	$L__BB36_34;
	not.b32 	%r424, %r27;
	add.s32 	%r425, %r424, %r421;
	sub.s32 	%r33, %r425, %r420;
	and.b32  	%r427, %r33, 768;
	setp.eq.s32 	%p55, %r427, 768;
	mov.u32 	%r633, %r27;
	@%p55 bra 	$L__BB36_31;
	cvt.u64.u32 	%rd120, %r27;
	add.s64 	%rd121, %rd142, %rd120;
	shl.b64 	%rd122, %rd121, 2;
	add.s64 	%rd143, %rd31, %rd122;
	shr.u32 	%r428, %r33, 8;
	add.s32 	%r429, %r428, 1;
	and.b32  	%r430, %r429, 3;
	neg.s32 	%r630, %r430;
	mov.u32 	%r633, %r27;
$L__BB36_30:
	.pragma "nounroll";
	// begin inline asm
	ld.global.nc.u32 %r431, [%rd143];
	// end inline asm
	add.s32 	%r638, %r431, %r638;
	add.s32 	%r633, %r633, 256;
	add.s64 	%rd143, %rd143, 1024;
	add.s32 	%r630, %r630, 1;
	setp.ne.s32 	%p56, %r630, 0;
	@%p56 bra 	$L__BB36_30;
$L__BB36_31:
	setp.lt.u32 	%p57, %r33, 768;
	@%p57 bra 	$L__BB36_34;
	cvt.u64.u32 	%rd124, %r633;
	add.s64 	%rd125, %rd142, %rd124;
	shl.b64 	%rd126, %rd125, 2;
	add.s64 	%rd144, %rd31, %rd126;
$L__BB36_33:
	// begin inline asm
	ld.global.nc.u32 %r432, [%rd144];
	// end inline asm
	add.s32 	%r436, %r432, %r638;
	add.s64 	%rd128, %rd144, 1024;
	// begin inline asm
	ld.global.nc.u32 %r433, [%rd128];
	// end inline asm
	add.s32 	%r437, %r433, %r436;
	add.s64 	%rd129, %rd144, 2048;
	// begin inline asm
	ld.global.nc.u32 %r434, [%rd129];
	// end inline asm
	add.s32 	%r438, %r434, %r437;
	add.s64 	%rd130, %rd144, 3072;
	// begin inline asm
	ld.global.nc.u32 %r435, [%rd130];
	// end inline asm
	add.s32 	%r638, %r435, %r438;
	add.s32 	%r633, %r633, 1024;
	add.s64 	%rd144, %rd144, 4096;
	setp.lt.s32 	%p58, %r633, %r32;
	@%p58 bra 	$L__BB36_33;
$L__BB36_34:
	// begin inline asm
	mov.u32 %r439, %laneid;
	// end inline asm
	mov.b32 	%r442, 1;
	mov.b32 	%r463, 31;
	mov.b32 	%r464, -1;
	// begin inline asm
	shfl.sync.down.b32 %r440, %r638, %r442, %r463, %r464;
	// end inline asm
	setp.gt.s32 	%p59, %r439, 30;
	selp.b32 	%r465, 0, %r440, %p59;
	add.s32 	%r446, %r465, %r638;
	mov.b32 	%r447, 2;
	// begin inline asm
	shfl.sync.down.b32 %r445, %r446, %r447, %r463, %r464;
	// end inline asm
	setp.gt.s32 	%p60, %r439, 29;
	selp.b32 	%r466, 0, %r445, %p60;
	add.s32 	%r451, %r446, %r466;
	mov.b32 	%r452, 4;
	// begin inline asm
	shfl.sync.down.b32 %r450, %r451, %r452, %r463, %r464;
	// end inline asm
	setp.gt.s32 	%p61, %r439, 27;
	selp.b32 	%r467, 0, %r450, %p61;
	add.s32 	%r456, %r451, %r467;
	mov.b32 	%r457, 8;
	// begin inline asm
	shfl.sync.down.b32 %r455, %r456, %r457, %r463, %r464;
	// end inline asm
	setp.gt.s32 	%p62, %r439, 23;
	selp.b32 	%r468, 0, %r455, %p62;
	add.s32 	%r461, %r456, %r468;
	mov.b32 	%r462, 16;
	// begin inline asm
	shfl.sync.down.b32 %r460, %r461, %r462, %r463, %r464;
	// end inline asm
	setp.gt.s32 	%p63, %r439, 15;
	selp.b32 	%r469, 0, %r460, %p63;
	add.s32 	%r661, %r461, %r469;
	setp.ne.s32 	%p64, %r439, 0;
	@%p64 bra 	$L__BB36_36;
	shr.u32 	%r470, %r27, 3;
	and.b32  	%r471, %r470, 124;
	mov.u32 	%r472, _ZZN3cub18CUB_300001_SM_10006detail6reduce28DeviceReduceSingleTileKernelINS2_10policy_hubIiyN4cuda3std3__44plusIiEEE10Policy1000EPiSC_yS9_iiNS7_10__identityEEEvT0_T1_T2_T3_T4_T6_E12temp_storage;
	add.s32 	%r473, %r472, %r471;
	st.shared.u32 	[%r473+8], %r661;
$L__BB36_36:
	bar.sync 	0;
	setp.ne.s32 	%p65, %r27, 0;
	@%p65 bra 	$L__BB36_72;
	ld.shared.u32 	%r474, [_ZZN3cub18CUB_300001_SM_10006detail6reduce28DeviceReduceSingleTileKernelINS2_10policy_hubIiyN4cuda3std3__44plusIiEEE10Policy1000EPiSC_yS9_iiNS7_10__identityEEEvT0_T1_T2_T3_T4_T6_E12temp_storage+12];
	add.s32 	%r475, %r474, %r661;
	ld.shared.u32 	%r476, [_ZZN3cub18CUB_300001_SM_10006detail6reduce28DeviceReduceSingleTileKernelINS2_10policy_hubIiyN4cuda3std3__44plusIiEEE10Policy1000EPiSC_yS9_iiNS7_10__identityEEEvT0_T1_T2_T3_T4_T6_E12temp_storage+16];
	add.s32 	%r477, %r475, %r476;
	ld.shared.u32 	%r478, [_ZZN3cub18CUB_300001_SM_10006detail6reduce28DeviceReduceSingleTileKernelINS2_10policy_hubIiyN4cuda3std3__44plusIiEEE10Policy1000EPiSC_yS9_iiNS7_10__identityEEEvT0_T1_T2_T3_T4_T6_E12temp_storage+20];
	add.s32 	%r479, %r477, %r478;
	ld.shared.u32 	%r480, [_ZZN3cub18CUB_300001_SM_10006detail6reduce28DeviceReduceSingleTileKernelINS2_10policy_hubIiyN4cuda3std3__44plusIiEEE10Policy1000EPiSC_yS9_iiNS7_10__identityEEEvT0_T1_T2_T3_T4_T6_E12temp_storage+24];
	add.s32 	%r481, %r479, %r480;
	ld.shared.u32 	%r482, [_ZZN3cub18CUB_300001_SM_10006detail6reduce28DeviceReduceSingleTileKernelINS2_10policy_hubIiyN4cuda3std3__44plusIiEEE10Policy1000EPiSC_yS9_iiNS7_10__identityEEEvT0_T1_T2_T3_T4_T6_E12temp_storage+28];
	add.s32 	%r483, %r481, %r482;
	ld.shared.u32 	%r484, [_ZZN3cub18CUB_300001_SM_10006detail6reduce28DeviceReduceSingleTileKernelINS2_10policy_hubIiyN4cuda3std3__44plusIiEEE10Policy1000EPiSC_yS9_iiNS7_10__identityEEEvT0_T1_T2_T3_T4_T6_E12temp_storage+32];
	add.s32 	%r485, %r483, %r484;
	ld.shared.u32 	%r486, [_ZZN3cub18CUB_300001_SM_10006detail6reduce28DeviceReduceSingleTileKernelINS2_10policy_hubIiyN4cuda3std3__44plusIiEEE10Policy1000EPiSC_yS9_iiNS7_10__identityEEEvT0_T1_T2_T3_T4_T6_E12temp_storage+36];
	add.s32 	%r661, %r485, %r486;
	bra.uni 	$L__BB36_72;
$L__BB36_38:
	setp.gt.u64 	%p3, %rd32, 4095;
	@%p3 bra 	$L__BB36_56;
	cvt.u32.u64 	%r51, %rd32;
	mov.u32 	%r52, %tid.x;
	setp.ge.u32 	%p20, %r52, %r51;
	mov.b32 	%r649, 0;
	mov.u32 	%r644, %r52;
	@%p20 bra 	$L__BB36_41;
	mul.wide.u32 	%rd83, %r52, 4;
	add.s64 	%rd82, %rd31, %rd83;
	// begin inline asm
	ld.global.nc.u32 %r649, [%rd82];
	// end inline asm
	add.s32 	%r644, %r52, 256;
$L__BB36_41:
	setp.ge.u32 	%p21, %r644, %r51;
	@%p21 bra 	$L__BB36_47;
	not.b32 	%r234, %r644;
	add.s32 	%r57, %r234, %r51;
	and.b32  	%r235, %r57, 768;
	setp.eq.s32 	%p22, %r235, 768;
	@%p22 bra 	$L__BB36_45;
	mul.wide.u32 	%rd84, %r644, 4;
	add.s64 	%rd145, %rd31, %rd84;
	shr.u32 	%r236, %r57, 8;
	add.s32 	%r237, %r236, 1;
	and.b32  	%r238, %r237, 3;
	neg.s32 	%r641, %r238;
$L__BB36_44:
	.pragma "nounroll";
	// begin inline asm
	ld.global.nc.u32 %r239, [%rd145];
	// end inline asm
	add.s32 	%r649, %r239, %r649;
	add.s32 	%r644, %r644, 256;
	add.s64 	%rd145, %rd145, 1024;
	add.s32 	%r641, %r641, 1;
	setp.ne.s32 	%p23, %r641, 0;
	@%p23 bra 	$L__BB36_44;
$L__BB36_45:
	setp.lt.u32 	%p24, %r57, 768;
	@%p24 bra 	$L__BB36_47;
$L__BB36_46:
	mul.wide.s32 	%rd90, %r644, 4;
	add.s64 	%rd86, %rd31, %rd90;
	// begin inline asm
	ld.global.nc.u32 %r240, [%rd86];
	// end inline asm
	add.s32 	%r244, %r240, %r649;
	add.s64 	%rd87, %rd86, 1024;
	// begin inline asm
	ld.global.nc.u32 %r241, [%rd87];
	// end inline asm
	add.s32 	%r245, %r241, %r244;
	add.s64 	%rd88, %rd86, 2048;
	// begin inline asm
	ld.global.nc.u32 %r242, [%rd88];
	// end inline asm
	add.s32 	%r246, %r242, %r245;
	add.s64 	%rd89, %rd86, 3072;
	// begin inline asm
	ld.global.nc.u32 %r243, [%rd89];
	// end inline asm
	add.s32 	%r649, %r243, %r246;
	add.s32 	%r644, %r644, 1024;
	setp.lt.s32 	%p25, %r644, %r51;
	@%p25 bra 	$L__BB36_46;
$L__BB36_47:
	setp.lt.u64 	%p26, %rd32, 256;
	@%p26 bra 	$L__BB36_52;
	// begin inline asm
	mov.u32 %r310, %laneid;
	// end inline asm
	mov.b32 	%r313, 1;
	mov.b32 	%r334, 31;
	mov.b32 	%r335, -1;
	// begin inline asm
	shfl.sync.down.b32 %r311, %r649, %r313, %r334, %r335;
	// end inline asm
	setp.gt.s32 	%p42, %r310, 30;
	selp.b32 	%r336, 0, %r311, %p42;
	add.s32 	%r317, %r336, %r649;
	mov.b32 	%r318, 2;
	// begin inline asm
	shfl.sync.down.b32 %r316, %r317, %r318, %r334, %r335;
	// end inline asm
	setp.gt.s32 	%p43, %r310, 29;
	selp.b32 	%r337, 0, %r316, %p43;
	add.s32 	%r322, %r317, %r337;
	mov.b32 	%r323, 4;
	// begin inline asm
	shfl.sync.down.b32 %r321, %r322, %r323, %r334, %r335;
	// end inline asm
	setp.gt.s32 	%p44, %r310, 27;
	selp.b32 	%r338, 0, %r321, %p44;
	add.s32 	%r327, %r322, %r338;
	mov.b32 	%r328, 8;
	// begin inline asm
	shfl.sync.down.b32 %r326, %r327, %r328, %r334, %r335;
	// end inline asm
	setp.gt.s32 	%p45, %r310, 23;
	selp.b32 	%r339, 0, %r326, %p45;
	add.s32 	%r332, %r327, %r339;
	mov.b32 	%r333, 16;
	// begin inline asm
	shfl.sync.down.b32 %r331, %r332, %r333, %r334, %r335;
	// end inline asm
	setp.gt.s32 	%p46, %r310, 15;
	selp.b32 	%r340, 0, %r331, %p46;
	add.s32 	%r661, %r332, %r340;
	setp.ne.s32 	%p47, %r310, 0;
	@%p47 bra 	$L__BB36_50;
	shr.u32 	%r341, %r52, 3;
	and.b32  	%r342, %r341, 124;
	mov.u32 	%r343, _ZZN3cub18CUB_300001_SM_10006detail6reduce28DeviceReduceSingleTileKernelINS2_10policy_hubIiyN4cuda3std3__44plusIiEEE10Policy1000EPiSC_yS9_iiNS7_10__identityEEEvT0_T1_T2_T3_T4_T6_E12temp_storage;
	add.s32 	%r344, %r343, %r342;
	st.shared.u32 	[%r344+8], %r661;
$L__BB36_50:
	bar.sync 	0;
	setp.ne.s32 	%p48, %r52, 0;
	@%p48 bra 	$L__BB36_72;
	ld.shared.u32 	%r345, [_ZZN3cub18CUB_300001_SM_10006detail6reduce28DeviceReduceSingleTileKernelINS2_10policy_hubIiyN4cuda3std3__44plusIiEEE10Policy1000EPiSC_yS9_iiNS7_10__identityEEEvT0_T1_T2_T3_T4_T6_E12temp_storage+12];
	add.s32 	%r346, %r345, %r661;
	ld.shared.u32 	%r347, [_ZZN3cub18CUB_300001_SM_10006detail6reduce28DeviceReduceSingleTileKernelINS2_10policy_hubIiyN4cuda3std3__44plusIiEEE10Policy1000EPiSC_yS9_iiNS7_10__identityEEEvT0_T1_T2_T3_T4_T6_E12temp_storage+16];
	add.s32 	%r348, %r346, %r347;
	ld.shared.u32 	%r349, [_ZZN3cub18CUB_300001_SM_10006detail6reduce28DeviceReduceSingleTileKernelINS2_10policy_hubIiyN4cuda3std3__44plusIiEEE10Policy1000EPiSC_yS9_iiNS7_10__identityEEEvT0_T1_T2_T3_T4_T6_E12temp_storage+20];
	add.s32 	%r350, %r348, %r349;
	ld.shared.u32 	%r351, [_ZZN3cub18CUB_300001_SM_10006detail6reduce28DeviceReduceSingleTileKernelINS2_10policy_hubIiyN4cuda3std3__44plusIiEEE10Policy1000EPiSC_yS9_iiNS7_10__identityEEEvT0_T1_T2_T3_T4_T6_E12temp_storage+24];
	add.s32 	%r352, %r350, %r351;
	ld.shared.u32 	%r353, [_ZZN3cub18CUB_300001_SM_10006detail6reduce28DeviceReduceSingleTileKernelINS2_10policy_hubIiyN4cuda3std3__44plusIiEEE10Policy1000EPiSC_yS9_iiNS7_10__identityEEEvT0_T1_T2_T3_T4_T6_E12temp_storage+28];
	add.s32 	%r354, %r352, %r353;
	ld.shared.u32 	%r355, [_ZZN3cub18CUB_300001_SM_10006detail6reduce28DeviceReduceSingleTileKernelINS2_10policy_hubIiyN4cuda3std3__44plusIiEEE10Policy1000EPiSC_yS9_iiNS7_10__identityEEEvT0_T1_T2_T3_T4_T6_E12temp_storage+32];
	add.s32 	%r356, %r354, %r355;
	ld.shared.u32 	%r357, [_ZZN3cub18CUB_300001_SM_10006detail6reduce28DeviceReduceSingleTileKernelINS2_10policy_hubIiyN4cuda3std3__44plusIiEEE10Policy1000EPiSC_yS9_iiNS7_10__identityEEEvT0_T1_T2_T3_T4_T6_E12temp_storage+36];
	add.s32 	%r661, %r356, %r357;
	bra.uni 	$L__BB36_72;
$L__BB36_52:
	// begin inline asm
	mov.u32 %r247, %laneid;
	// end inline asm
	and.b32  	%r273, %r52, 992;
	add.s32 	%r274, %r273, 32;
	setp.gt.u32 	%p27, %r274, %r51;
	not.b32 	%r275, %r273;
	add.s32 	%r276, %r51, %r275;
	selp.b32 	%r271, %r276, 31, %p27;
	mov.b32 	%r250, 1;
	mov.b32 	%r272, -1;
	// begin inline asm
	shfl.sync.down.b32 %r248, %r649, %r250, %r271, %r272;
	// end inline asm
	setp.lt.s32 	%p28, %r247, %r271;
	selp.b32 	%r277, %r248, 0, %p28;
	add.s32 	%r254, %r277, %r649;
	mov.b32 	%r255, 2;
	// begin inline asm
	shfl.sync.down.b32 %r253, %r254, %r255, %r271, %r272;
	// end inline asm
	add.s32 	%r278, %r247, 2;
	setp.gt.s32 	%p29, %r278, %r271;
	selp.b32 	%r279, 0, %r253, %p29;
	add.s32 	%r259, %r254, %r279;
	mov.b32 	%r260, 4;
	// begin inline asm
	shfl.sync.down.b32 %r258, %r259, %r260, %r271, %r272;
	// end inline asm
	add.s32 	%r280, %r247, 4;
	setp.gt.s32 	%p30, %r280, %r271;
	selp.b32 	%r281, 0, %r258, %p30;
	add.s32 	%r264, %r259, %r281;
	mov.b32 	%r265, 8;
	// begin inline asm
	shfl.sync.down.b32 %r263, %r264, %r265, %r271, %r272;
	// end inline asm
	add.s32 	%r282, %r247, 8;
	setp.gt.s32 	%p31, %r282, %r271;
	selp.b32 	%r283, 0, %r263, %p31;
	add.s32 	%r269, %r264, %r283;
	mov.b32 	%r270, 16;
	// begin inline asm
	shfl.sync.down.b32 %r268, %r269, %r270, %r271, %r272;
	// end inline asm
	add.s32 	%r284, %r247, 16;
	setp.gt.s32 	%p32, %r284, %r271;
	selp.b32 	%r285, 0, %r268, %p32;
	add.s32 	%r661, %r269, %r285;
	setp.ne.s32 	%p33, %r247, 0;
	@%p33 bra 	$L__BB36_54;
	shr.u32 	%r286, %r52, 3;
	and.b32  	%r287, %r286, 124;
	mov.u32 	%r288, _ZZN3cub18CUB_300001_SM_10006detail6reduce28DeviceReduceSingleTileKernelINS2_10policy_hubIiyN4cuda3std3__44plusIiEEE10Policy1000EPiSC_yS9_iiNS7_10__identityEEEvT0_T1_T2_T3_T4_T6_E12temp_storage;
	add.s32 	%r289, %r288, %r287;
	st.shared.u32 	[%r289+8], %r661;
$L__BB36_54:
	bar.sync 	0;
	setp.ne.s32 	%p34, %r52, 0;
	@%p34 bra 	$L__BB36_72;
	setp.gt.u64 	%p35, %rd32, 32;
	ld.shared.u32 	%r290, [_ZZN3cub18CUB_300001_SM_10006detail6reduce28DeviceReduceSingleTileKernelINS2_10policy_hubIiyN4cuda3std3__44plusIiEEE10Policy1000EPiSC_yS9_iiNS7_10__identityEEEvT0_T1_T2_T3_T4_T6_E12temp_storage+12];
	selp.b32 	%r291, %r290, 0, %p35;
	add.s32 	%r292, %r291, %r661;
	setp.gt.u64 	%p36, %rd32, 64;
	ld.shared.u32 	%r293, [_ZZN3cub18CUB_300001_SM_10006detail6reduce28DeviceReduceSingleTileKernelINS2_10policy_hubIiyN4cuda3std3__44plusIiEEE10Policy1000EPiSC_yS9_iiNS7_10__identityEEEvT0_T1_T2_T3_T4_T6_E12temp_storage+16];
	selp.b32 	%r294, %r293, 0, %p36;
	add.s32 	%r295, %r292, %r294;
	setp.gt.u64 	%p37, %rd32, 96;
	ld.shared.u32 	%r296, [_ZZN3cub18CUB_300001_SM_10006detail6reduce28DeviceReduceSingleTileKernelINS2_10policy_hubIiyN4cuda3std3__44plusIiEEE10Policy1000EPiSC_yS9_iiNS7_10__identityEEEvT0_T1_T2_T3_T4_T6_E12temp_storage+20];
	selp.b32 	%r297, %r296, 0, %p37;
	add.s32 	%r298, %r295, %r297;
	setp.gt.u64 	%p38, %rd32, 128;
	ld.shared.u32 	%r299, [_ZZN3cub18CUB_300001_SM_10006detail6reduce28DeviceReduceSingleTileKernelINS2_10policy_hubIiyN4cuda3std3__44plusIiEEE10Policy1000EPiSC_yS9_iiNS7_10__identityEEEvT0_T1_T2_T3_T4_T6_E12temp_storage+24];
	selp.b32 	%r300, %r299, 0, %p38;
	add.s32 	%r301, %r298, %r300;
	setp.gt.u64 	%p39, %rd32, 160;
	ld.shared.u32 	%r302, [_ZZN3cub18CUB_300001_SM_10006detail6reduce28DeviceReduceSingleTileKernelINS2_10policy_hubIiyN4cuda3std3__44plusIiEEE10Policy1000EPiSC_yS9_iiNS7_10__identityEEEvT0_T1_T2_T3_T4_T6_E12temp_storage+28];
	selp.b32 	%r303, %r302, 0, %p39;
	add.s32 	%r304, %r301, %r303;
	setp.gt.u64 	%p40, %rd32, 192;
	ld.shared.u32 	%r305, [_ZZN3cub18CUB_300001_SM_10006detail6reduce28DeviceReduceSingleTileKernelINS2_10policy_hubIiyN4cuda3std3__44plusIiEEE10Policy1000EPiSC_yS9_iiNS7_10__identityEEEvT0_T1_T2_T3_T4_T6_E12temp_storage+32];
	selp.b32 	%r306, %r305, 0, %p40;
	add.s32 	%r307, %r304, %r306;
	setp.gt.u64 	%p41, %rd32, 224;
	ld.shared.u32 	%r308, [_ZZN3cub18CUB_300001_SM_10006detail6reduce28DeviceReduceSingleTileKernelINS2_10policy_hubIiyN4cuda3std3__44plusIiEEE10Policy1000EPiSC_yS9_iiNS7_10__identityEEEvT0_T1_T2_T3_T4_T6_E12temp_storage+36];
	selp.b32 	%r309, %r308, 0, %p41;
	add.s32 	%r661, %r307, %r309;
	bra.uni 	$L__BB36_72;
$L__BB36_56:
	mov.u32 	%r77, %tid.x;
	cvt.u64.u32 	%rd19, %r77;
	mul.wide.u32 	%rd52, %r77, 4;
	add.s64 	%rd35, %rd31, %rd52;
	// begin inline asm
	ld.global.nc.u32 %r103, [%rd35];
	// end inline asm
	add.s64 	%rd36, %rd35, 1024;
	// begin inline asm
	ld.global.nc.u32 %r104, [%rd36];
	// end inline asm
	add.s64 	%rd37, %rd35, 2048;
	// begin inline asm
	ld.global.nc.u32 %r105, [%rd37];
	// end inline asm
	add.s64 	%rd38, %rd35, 3072;
	// begin inline asm
	ld.global.nc.u32 %r106, [%rd38];
	// end inline asm
	add.s64 	%rd39, %rd35, 4096;
	// begin inline asm
	ld.global.nc.u32 %r107, [%rd39];
	// end inline asm
	add.s64 	%rd40, %rd35, 5120;
	// begin inline asm
	ld.global.nc.u32 %r108, [%rd40];
	// end inline asm
	add.s64 	%rd41, %rd35, 6144;
	// begin inline asm
	ld.global.nc.u32 %r109, [%rd41];
	// end inline asm
	add.s64 	%rd42, %rd35, 7168;
	// begin inline asm
	ld.global.nc.u32 %r110, [%rd42];
	// end inline asm
	add.s64 	%rd43, %rd35, 8192;
	// begin inline asm
	ld.global.nc.u32 %r111, [%rd43];
	// end inline asm
	add.s64 	%rd44, %rd35, 9216;
	// begin inline asm
	ld.global.nc.u32 %r112, [%rd44];
	// end inline asm
	add.s64 	%rd45, %rd35, 10240;
	// begin inline asm
	ld.global.nc.u32 %r113, [%rd45];
	// end inline asm
	add.s64 	%rd46, %rd35, 11264;
	// begin inline asm
	ld.global.nc.u32 %r114, [%rd46];
	// end inline asm
	add.s64 	%rd47, %rd35, 12288;
	// begin inline asm
	ld.global.nc.u32 %r115, [%rd47];
	// end inline asm
	add.s64 	%rd48, %rd35, 13312;
	// begin inline asm
	ld.global.nc.u32 %r116, [%rd48];
	// end inline asm
	add.s64 	%rd49, %rd35, 14336;
	// begin inline asm
	ld.global.nc.u32 %r117, [%rd49];
	// end inline asm
	add.s64 	%rd50, %rd35, 15360;
	// begin inline asm
	ld.global.nc.u32 %r118, [%rd50];
	// end inline asm
	add.s32 	%r119, %r104, %r103;
	add.s32 	%r120, %r105, %r119;
	add.s32 	%r121, %r106, %r120;
	add.s32 	%r122, %r107, %r121;
	add.s32 	%r123, %r108, %r122;
	add.s32 	%r124, %r109, %r123;
	add.s32 	%r125, %r110, %r124;
	add.s32 	%r126, %r111, %r125;
	add.s32 	%r127, %r112, %r126;
	add.s32 	%r128, %r113, %r127;
	add.s32 	%r129, %r114, %r128;
	add.s32 	%r130, %r115, %r129;
	add.s32 	%r131, %r116, %r130;
	add.s32 	%r132, %r117, %r131;
	add.s32 	%r660, %r118, %r132;
	add.s64 	%rd21, %rd32, -4096;
	setp.lt.u64 	%p4, %rd21, 4096;
	mov.b64 	%rd147, 4096;
	@%p4 bra 	$L__BB36_60;
	mov.b64 	%rd147, 4096;
$L__BB36_58:
	shl.b64 	%rd70, %rd147, 2;
	add.s64 	%rd54, %rd35, %rd70;
	// begin inline asm
	ld.global.nc.u32 %r133, [%rd54];
	// end inline asm
	add.s64 	%rd55, %rd54, 1024;
	// begin inline asm
	ld.global.nc.u32 %r134, [%rd55];
	// end inline asm
	add.s64 	%rd56, %rd54, 2048;
	// begin inline asm
	ld.global.nc.u32 %r135, [%rd56];
	// end inline asm
	add.s64 	%rd57, %rd54, 3072;
	// begin inline asm
	ld.global.nc.u32 %r136, [%rd57];
	// end inline asm
	add.s64 	%rd58, %rd54, 4096;
	// begin inline asm
	ld.global.nc.u32 %r137, [%rd58];
	// end inline asm
	add.s64 	%rd59, %rd54, 5120;
	// begin inline asm
	ld.global.nc.u32 %r138, [%rd59];
	// end inline asm
	add.s64 	%rd60, %rd54, 6144;
	// begin inline asm
	ld.global.nc.u32 %r139, [%rd60];
	// end inline asm
	add.s64 	%rd61, %rd54, 7168;
	// begin inline asm
	ld.global.nc.u32 %r140, [%rd61];
	// end inline asm
	add.s64 	%rd62, %rd54, 8192;
	// begin inline asm
	ld.global.nc.u32 %r141, [%rd62];
	// end inline asm
	add.s64 	%rd63, %rd54, 9216;
	// begin inline asm
	ld.global.nc.u32 %r142, [%rd63];
	// end inline asm
	add.s64 	%rd64, %rd54, 10240;
	// begin inline asm
	ld.global.nc.u32 %r143, [%rd64];
	// end inline asm
	add.s64 	%rd65, %rd54, 11264;
	// begin inline asm
	ld.global.nc.u32 %r144, [%rd65];
	// end inline asm
	add.s64 	%rd66, %rd54, 12288;
	// begin inline asm
	ld.global.nc.u32 %r145, [%rd66];
	// end inline asm
	add.s64 	%rd67, %rd54, 13312;
	// begin inline asm
	ld.global.nc.u32 %r146, [%rd67];
	// end inline asm
	add.s64 	%rd68, %rd54, 14336;
	// begin inline asm
	ld.global.nc.u32 %r147, [%rd68];
	// end inline asm
	add.s64 	%rd69, %rd54, 15360;
	// begin inline asm
	ld.global.nc.u32 %r148, [%rd69];
	// end inline asm
	add.s32 	%r149, %r133, %r660;
	add.s32 	%r150, %r134, %r149;
	add.s32 	%r151, %r135, %r150;
	add.s32 	%r152, %r136, %r151;
	add.s32 	%r153, %r137, %r152;
	add.s32 	%r154, %r138, %r153;
	add.s32 	%r155, %r139, %r154;
	add.s32 	%r156, %r140, %r155;
	add.s32 	%r157, %r141, %r156;
	add.s32 	%r158, %r142, %r157;
	add.s32 	%r159, %r143, %r158;
	add.s32 	%r160, %r144, %r159;
	add.s32 	%r161, %r145, %r160;
	add.s32 	%r162, %r146, %r161;
	add.s32 	%r163, %r147, %r162;
	add.s32 	%r660, %r148, %r163;
	sub.s64 	%rd71, %rd32, %rd147;
	setp.lt.u64 	%p5, %rd71, 4096;
	@%p5 bra 	$L__BB36_68;
	add.s64 	%rd147, %rd147, 4096;
	setp.le.u64 	%p6, %rd147, %rd21;
	@%p6 bra 	$L__BB36_58;
$L__BB36_60:
	setp.le.u64 	%p7, %rd32, %rd147;
	@%p7 bra 	$L__BB36_68;
	cvt.u32.u64 	%r164, %rd147;
	cvt.u32.u64 	%r165, %rd32;
	sub.s32 	%r82, %r165, %r164;
	setp.ge.s32 	%p8, %r77, %r82;
	@%p8 bra 	$L__BB36_68;
	not.b32 	%r168, %r77;
	add.s32 	%r169, %r168, %r165;
	sub.s32 	%r83, %r169, %r164;
	and.b32  	%r171, %r83, 768;
	setp.eq.s32 	%p9, %r171, 768;
	mov.u32 	%r655, %r77;
	@%p9 bra 	$L__BB36_65;
	add.s64 	%rd72, %rd147, %rd19;
	shl.b64 	%rd73, %rd72, 2;
	add.s64 	%rd148, %rd31, %rd73;
	shr.u32 	%r172, %r83, 8;
	add.s32 	%r173, %r172, 1;
	and.b32  	%r174, %r173, 3;
	neg.s32 	%r652, %r174;
	mov.u32 	%r655, %r77;
$L__BB36_64:
	.pragma "nounroll";
	// begin inline asm
	ld.global.nc.u32 %r175, [%rd148];
	// end inline asm
	add.s32 	%r660, %r175, %r660;
	add.s32 	%r655, %r655, 256;
	add.s64 	%rd148, %rd148, 1024;
	add.s32 	%r652, %r652, 1;
	setp.ne.s32 	%p10, %r652, 0;
	@%p10 bra 	$L__BB36_64;
$L__BB36_65:
	setp.lt.u32 	%p11, %r83, 768;
	@%p11 bra 	$L__BB36_68;
	cvt.u64.u32 	%rd75, %r655;
	add.s64 	%rd76, %rd147, %rd75;
	shl.b64 	%rd77, %rd76, 2;
	add.s64 	%rd149, %rd31, %rd77;
$L__BB36_67:
	// begin inline asm
	ld.global.nc.u32 %r176, [%rd149];
	// end inline asm
	add.s32 	%r180, %r176, %r660;
	add.s64 	%rd79, %rd149, 1024;
	// begin inline asm
	ld.global.nc.u32 %r177, [%rd79];
	// end inline asm
	add.s32 	%r181, %r177, %r180;
	add.s64 	%rd80, %rd149, 2048;
	// begin inline asm
	ld.global.nc.u32 %r178, [%rd80];
	// end inline asm
	add.s32 	%r182, %r178, %r181;
	add.s64 	%rd81, %rd149, 3072;
	// begin inline asm
	ld.global.nc.u32 %r179, [%rd81];
	// end inline asm
	add.s32 	%r660, %r179, %r182;
	add.s32 	%r655, %r655, 1024;
	add.s64 	%rd149, %rd149, 4096;
	setp.lt.s32 	%p12, %r655, %r82;
	@%p12 bra 	$L__BB36_67;
$L__BB36_68:
	// begin inline asm
	mov.u32 %r183, %laneid;
	// end inline asm
	mov.b32 	%r186, 1;
	mov.b32 	%r207, 31;
	mov.b32 	%r208, -1;
	// begin inline asm
	shfl.sync.down.b32 %r184, %r660, %r186, %r207, %r208;
	// end inline asm
	setp.gt.s32 	%p13, %r183, 30;
	selp.b32 	%r209, 0, %r184, %p13;
	add.s32 	%r190, %r209, %r660;
	mov.b32 	%r191, 2;
	// begin inline asm
	shfl.sync.down.b32 %r189, %r190, %r191, %r207, %r208;
	// end inline asm
	setp.gt.s32 	%p14, %r183, 29;
	selp.b32 	%r210, 0, %r189, %p14;
	add.s32 	%r195, %r190, %r210;
	mov.b32 	%r196, 4;
	// begin inline asm
	shfl.sync.down.b32 %r194, %r195, %r196, %r207, %r208;
	// end inline asm
	setp.gt.s32 	%p15, %r183, 27;
	selp.b32 	%r211, 0, %r194, %p15;
	add.s32 	%r200, %r195, %r211;
	mov.b32 	%r201, 8;
	// begin inline asm
	shfl.sync.down.b32 %r199, %r200, %r201, %r207, %r208;
	// end inline asm
	setp.gt.s32 	%p16, %r183, 23;
	selp.b32 	%r212, 0, %r199, %p16;
	add.s32 	%r205, %r200, %r212;
	mov.b32 	%r206, 16;
	// begin inline asm
	shfl.sync.down.b32 %r204, %r205, %r206, %r207, %r208;
	// end inline asm
	setp.gt.s32 	%p17, %r183, 15;
	selp.b32 	%r213, 0, %r204, %p17;
	add.s32 	%r661, %r205, %r213;
	setp.ne.s32 	%p18, %r183, 0;
	@%p18 bra 	$L__BB36_70;
	shr.u32 	%r214, %r77, 3;
	and.b32  	%r215, %r214, 124;
	mov.u32 	%r216, _ZZN3cub18CUB_300001_SM_10006detail6reduce28DeviceReduceSingleTileKernelINS2_10policy_hubIiyN4cuda3std3__44plusIiEEE10Policy1000EPiSC_yS9_iiNS7_10__identityEEEvT0_T1_T2_T3_T4_T6_E12temp_storage;
	add.s32 	%r217, %r216, %r215;
	st.shared.u32 	[%r217+8], %r661;
$L__BB36_70:
	bar.sync 	0;
	setp.ne.s32 	%p19, %r77, 0;
	@%p19 bra 	$L__BB36_72;
	ld.shared.u32 	%r218, [_ZZN3cub18CUB_300001_SM_10006detail6reduce28DeviceReduceSingleTileKernelINS2_10policy_hubIiyN4cuda3std3__44plusIiEEE10Policy1000EPiSC_yS9_iiNS7_10__identityEEEvT0_T1_T2_T3_T4_T6_E12temp_storage+12];
	add.s32 	%r219, %r218, %r661;
	ld.shared.u32 	%r220, [_ZZN3cub18CUB_300001_SM_10006detail6reduce28DeviceReduceSingleTileKernelINS2_10policy_hubIiyN4cuda3std3__44plusIiEEE10Policy1000EPiSC_yS9_iiNS7_10__identityEEEvT0_T1_T2_T3_T4_T6_E12temp_storage+16];
	add.s32 	%r221, %r219, %r220;
	ld.shared.u32 	%r222, [_ZZN3cub18CUB_300001_SM_10006detail6reduce28DeviceReduceSingleTileKernelINS2_10policy_hubIiyN4cuda3std3__44plusIiEEE10Policy1000EPiSC_yS9_iiNS7_10__identityEEEvT0_T1_T2_T3_T4_T6_E12temp_storage+20];
	add.s32 	%r223, %r221, %r222;
	ld.shared.u32 	%r224, [_ZZN3cub18CUB_300001_SM_10006detail6reduce28DeviceReduceSingleTileKernelINS2_10policy_hubIiyN4cuda3std3__44plusIiEEE10Policy1000EPiSC_yS9_iiNS7_10__identityEEEvT0_T1_T2_T3_T4_T6_E12temp_storage+24];
	add.s32 	%r225, %r223, %r224;
	ld.shared.u32 	%r226, [_ZZN3cub18CUB_300001_SM_10006detail6reduce28DeviceReduceSingleTileKernelINS2_10policy_hubIiyN4cuda3std3__44plusIiEEE10Policy1000EPiSC_yS9_iiNS7_10__identityEEEvT0_T1_T2_T3_T4_T6_E12temp_storage+28];
	add.s32 	%r227, %r225, %r226;
	ld.shared.u32 	%r228, [_ZZN3cub18CUB_300001_SM_10006detail6reduce28DeviceReduceSingleTileKernelINS2_10policy_hubIiyN4cuda3std3__44plusIiEEE10Policy1000EPiSC_yS9_iiNS7_10__identityEEEvT0_T1_T2_T3_T4_T6_E12temp_storage+32];
	add.s32 	%r229, %r227, %r228;
	ld.shared.u32 	%r230, [_ZZN3cub18CUB_300001_SM_10006detail6reduce28DeviceReduceSingleTileKernelINS2_10policy_hubIiyN4cuda3std3__44plusIiEEE10Policy1000EPiSC_yS9_iiNS7_10__identityEEEvT0_T1_T2_T3_T4_T6_E12temp_storage+36];
	add.s32 	%r661, %r229, %r230;
$L__BB36_72:
	mov.u32 	%r614, %tid.x;
	setp.ne.s32 	%p95, %r614, 0;
	@%p95 bra 	$L__BB36_74;
	add.s32 	%r615, %r661, %r102;
	st.global.u32 	[%rd1], %r615;
$L__BB36_74:
	ret;

}
	// .globl	_ZN3cub18CUB_300001_SM_10006detail6reduce18DeviceReduceKernelINS2_10policy_hubIiyN4cuda3std3__44plusIiEEE10Policy1000EPiyS9_iNS7_10__identityEEEvT0_PT3_T1_NS0_13GridEvenShareISH_EET2_T4_
.visible .entry _ZN3cub18CUB_300001_SM_10006detail6reduce18DeviceReduceKernelINS2_10policy_hubIiyN4cuda3std3__44plusIiEEE10Policy1000EPiyS9_iNS7_10__identityEEEvT0_PT3_T1_NS0_13GridEvenShareISH_EET2_T4_(
	.param .u64 .ptr .align 1 _ZN3cub18CUB_300001_SM_10006detail6reduce18DeviceReduceKernelINS2_10policy_hubIiyN4cuda3std3__44plusIiEEE10Policy1000EPiyS9_iNS7_10__identityEEEvT0_PT3_T1_NS0_13GridEvenShareISH_EET2_T4__param_0,
	.param .u64 .ptr .align 1 _ZN3cub18CUB_300001_SM_10006detail6reduce18DeviceReduceKernelINS2_10policy_hubIiyN4cuda3std3__44plusIiEEE10Policy1000EPiyS9_iNS7_10__identityEEEvT0_PT3_T1_NS0_13GridEvenShareISH_EET2_T4__param_1,
	.param .u64 _ZN3cub18CUB_300001_SM_10006detail6reduce18DeviceReduceKernelINS2_10policy_hubIiyN4cuda3std3__44plusIiEEE10Policy1000EPiyS9_iNS7_10__identityEEEvT0_PT3_T1_NS0_13GridEvenShareISH_EET2_T4__param_2,
	.param .align 8 .b8 _ZN3cub18CUB_300001_SM_10006detail6reduce18DeviceReduceKernelINS2_10policy_hubIiyN4cuda3std3__44plusIiEEE10Policy1000EPiyS9_iNS7_10__identityEEEvT0_PT3_T1_NS0_13GridEvenShareISH_EET2_T4__param_3[72],
	.param .align 1 .b8 _ZN3cub18CUB_300001_SM_10006detail6reduce18DeviceReduceKernelINS2_10policy_hubIiyN4cuda3std3__44plusIiEEE10Policy1000EPiyS9_iNS7_10__identityEEEvT0_PT3_T1_NS0_13GridEvenShareISH_EET2_T4__param_4[1],
	.param .align 1 .b8 _ZN3cub18CUB_300001_SM_10006detail6reduce18DeviceReduceKernelINS2_10policy_hubIiyN4cuda3std3__44plusIiEEE10Policy1000EPiyS9_iNS7_10__identityEEEvT0_PT3_T1_NS0_13GridEvenShareISH_EET2_T4__param_5[1]
)
.maxntid 256
{
	.reg .pred 	%p<95>;
	.reg .b32 	%r<694>;
	.reg .b64 	%rd<174>;
	// demoted variable
	.shared .align 4 .b8 _ZZN3cub18CUB_300001_SM_10006detail6reduce18DeviceReduceKernelINS2_10policy_hubIiyN4cuda3std3__44plusIiEEE10Policy1000EPiyS9_iNS7_10__identityEEEvT0_PT3_T1_NS0_13GridEvenShareISH_EET2_T4_E12temp_storage[44];
	ld.param.u64 	%rd1, [_ZN3cub18CUB_300001_SM_10006detail6reduce18DeviceReduceKernelINS2_10policy_hubIiyN4cuda3std3__44plusIiEEE10Policy1000EPiyS9_iNS7_10__identityEEEvT0_PT3_T1_NS0_13GridEvenShareISH_EET2_T4__param_3+32];
	ld.param.u64 	%rd39, [_ZN3cub18CUB_300001_SM_10006detail6reduce18DeviceReduceKernelINS2_10policy_hubIiyN4cuda3std3__44plusIiEEE10Policy1000EPiyS9_iNS7_10__identityEEEvT0_PT3_T1_NS0_13GridEvenShareISH_EET2_T4__param_0];
	ld.param.u32 	%r1, [_ZN3cub18CUB_300001_SM_10006detail6reduce18DeviceReduceKernelINS2_10policy_hubIiyN4cuda3std3__44plusIiEEE10Policy1000EPiyS9_iNS7_10__identityEEEvT0_PT3_T1_NS0_13GridEvenShareISH_EET2_T4__param_3+40];
	mov.u32 	%r2, %ctaid.x;
	shl.b32 	%r110, %r1, 12;
	cvt.s64.s32 	%rd2, %r110;
	shl.b32 	%r111, %r2, 12;
	cvt.u64.u32 	%rd3, %r111;
	and.b64  	%rd41, %rd39, 15;
	setp.ne.s64 	%p1, %rd41, 0;
	@%p1 bra 	$L__BB37_35;
	sub.s64 	%rd4, %rd1, %rd3;
	setp.gt.u64 	%p48, %rd4, 4095;
	@%p48 bra 	$L__BB37_19;
	cvt.u32.u64 	%r517, %rd3;
	cvt.u32.u64 	%r3, %rd1;
	sub.s32 	%r4, %r3, %r517;
	mov.u32 	%r5, %tid.x;
	setp.ge.s32 	%p65, %r5, %r4;
	mov.b32 	%r659, 0;
	mov.u32 	%r654, %r5;
	@%p65 bra 	$L__BB37_4;
	add.s32 	%r520, %r517, %r5;
	mul.wide.u32 	%rd146, %r520, 4;
	add.s64 	%rd145, %rd39, %rd146;
	// begin inline asm
	ld.global.nc.u32 %r659, [%rd145];
	// end inline asm
	add.s32 	%r654, %r5, 256;
$L__BB37_4:
	setp.ge.s32 	%p66, %r654, %r4;
	@%p66 bra 	$L__BB37_10;
	not.b32 	%r522, %r654;
	add.s32 	%r10, %r522, %r3;
	and.b32  	%r523, %r10, 768;
	setp.eq.s32 	%p67, %r523, 768;
	@%p67 bra 	$L__BB37_8;
	cvt.u64.u32 	%rd147, %r654;
	add.s64 	%rd148, %rd147, %rd3;
	shl.b64 	%rd149, %rd148, 2;
	add.s64 	%rd162, %rd39, %rd149;
	shr.u32 	%r524, %r10, 8;
	add.s32 	%r525, %r524, 1;
	and.b32  	%r526, %r525, 3;
	neg.s32 	%r651, %r526;
$L__BB37_7:
	.pragma "nounroll";
	// begin inline asm
	ld.global.nc.u32 %r527, [%rd162];
	// end inline asm
	add.s32 	%r659, %r527, %r659;
	add.s32 	%r654, %r654, 256;
	add.s64 	%rd162, %rd162, 1024;
	add.s32 	%r651, %r651, 1;
	setp.ne.s32 	%p68, %r651, 0;
	@%p68 bra 	$L__BB37_7;
$L__BB37_8:
	sub.s32 	%r529, %r10, %r517;
	setp.lt.u32 	%p69, %r529, 768;
	@%p69 bra 	$L__BB37_10;
$L__BB37_9:
	cvt.s64.s32 	%rd155, %r654;
	add.s64 	%rd156, %rd3, %rd155;
	shl.b64 	%rd157, %rd156, 2;
	add.s64 	%rd151, %rd39, %rd157;
	// begin inline asm
	ld.global.nc.u32 %r530, [%rd151];
	// end inline asm
	add.s32 	%r534, %r530, %r659;
	add.s64 	%rd152, %rd151, 1024;
	// begin inline asm
	ld.global.nc.u32 %r531, [%rd152];
	// end inline asm
	add.s32 	%r535, %r531, %r534;
	add.s64 	%rd153, %rd151, 2048;
	// begin inline asm
	ld.global.nc.u32 %r532, [%rd153];
	// end inline asm
	add.s32 	%r536, %r532, %r535;
	add.s64 	%rd154, %rd151, 3072;
	// begin inline asm
	ld.global.nc.u32 %r533, [%rd154];
	// end inline asm
	add.s32 	%r659, %r533, %r536;
	add.s32 	%r654, %r654, 1024;
	setp.lt.s32 	%p70, %r654, %r4;
	@%p70 bra 	$L__BB37_9;
$L__BB37_10:
	setp.lt.s32 	%p71, %r4, 256;
	@%p71 bra 	$L__BB37_15;
	// begin inline asm
	mov.u32 %r600, %laneid;
	// end inline asm
	mov.b32 	%r603, 1;
	mov.b32 	%r624, 31;
	mov.b32 	%r625, -1;
	// begin inline asm
	shfl.sync.down.b32 %r601, %r659, %r603, %r624, %r625;
	// end inline asm
	setp.gt.s32 	%p87, %r600, 30;
	selp.b32 	%r626, 0, %r601, %p87;
	add.s32 	%r607, %r626, %r659;
	mov.b32 	%r608, 2;
	// begin inline asm
	shfl.sync.down.b32 %r606, %r607, %r608, %r624, %r625;
	// end inline asm
	setp.gt.s32 	%p88, %r600, 29;
	selp.b32 	%r627, 0, %r606, %p88;
	add.s32 	%r612, %r607, %r627;
	mov.b32 	%r613, 4;
	// begin inline asm
	shfl.sync.down.b32 %r611, %r612, %r613, %r624, %r625;
	// end inline asm
	setp.gt.s32 	%p89, %r600, 27;
	selp.b32 	%r628, 0, %r611, %p89;
	add.s32 	%r617, %r612, %r628;
	mov.b32 	%r618, 8;
	// begin inline asm
	shfl.sync.down.b32 %r616, %r617, %r618, %r624, %r625;
	// end inline asm
	setp.gt.s32 	%p90, %r600, 23;
	selp.b32 	%r629, 0, %r616, %p90;
	add.s32 	%r622, %r617, %r629;
	mov.b32 	%r623, 16;
	// begin inline asm
	shfl.sync.down.b32 %r621, %r622, %r623, %r624, %r625;
	// end inline asm
	setp.gt.s32 	%p91, %r600, 15;
	selp.b32 	%r630, 0, %r621, %p91;
	add.s32 	%r693, %r622, %r630;
	setp.ne.s32 	%p92, %r600, 0;
	@%p92 bra 	$L__BB37_13;
	shr.u32 	%r631, %r5, 3;
	and.b32  	%r632, %r631, 124;
	mov.u32 	%r633, _ZZN3cub18CUB_300001_SM_10006detail6reduce18DeviceReduceKernelINS2_10policy_hubIiyN4cuda3std3__44plusIiEEE10Policy1000EPiyS9_iNS7_10__identityEEEvT0_PT3_T1_NS0_13GridEvenShareISH_EET2_T4_E12temp_storage;
	add.s32 	%r634, %r633, %r632;
	st.shared.u32 	[%r634+8], %r693;
$L__BB37_13:
	bar.sync 	0;
	setp.ne.s32 	%p93, %r5, 0;
	@%p93 bra 	$L__BB37_69;
	ld.shared.u32 	%r635, [_ZZN3cub18CUB_300001_SM_10006detail6reduce18DeviceReduceKernelINS2_10policy_hubIiyN4cuda3std3__44plusIiEEE10Policy1000EPiyS9_iNS7_10__identityEEEvT0_PT3_T1_NS0_13GridEvenShareISH_EET2_T4_E12temp_storage+12];
	add.s32 	%r636, %r635, %r693;
	ld.shared.u32 	%r637, [_ZZN3cub18CUB_300001_SM_10006detail6reduce18DeviceReduceKernelINS2_10policy_hubIiyN4cuda3std3__44plusIiEEE10Policy1000EPiyS9_iNS7_10__identityEEEvT0_PT3_T1_NS0_13GridEvenShareISH_EET2_T4_E12temp_storage+16];
	add.s32 	%r638, %r636, %r637;
	ld.shared.u32 	%r639, [_ZZN3cub18CUB_300001_SM_10006detail6reduce18DeviceReduceKernelINS2_10policy_hubIiyN4cuda3std3__44plusIiEEE10Policy1000EPiyS9_iNS7_10__identityEEEvT0_PT3_T1_NS0_13GridEvenShareISH_EET2_T4_E12temp_storage+20];
	add.s32 	%r640, %r638, %r639;
	ld.shared.u32 	%r641, [_ZZN3cub18CUB_300001_SM_10006detail6reduce18DeviceReduceKernelINS2_10policy_hubIiyN4cuda3std3__44plusIiEEE10Policy1000EPiyS9_iNS7_10__identityEEEvT0_PT3_T1_NS0_13GridEvenShareISH_EET2_T4_E12temp_storage+24];
	add.s32 	%r642, %r640, %r641;
	ld.shared.u32 	%r643, [_ZZN3cub18CUB_300001_SM_10006detail6reduce18DeviceReduceKernelINS2_10policy_hubIiyN4cuda3std3__44plusIiEEE10Policy1000EPiyS9_iNS7_10__identityEEEvT0_PT3_T1_NS0_13GridEvenShareISH_EET2_T4_E12temp_storage+28];
	add.s32 	%r644, %r642, %r643;
	ld.shared.u32 	%r645, [_ZZN3cub18CUB_300001_SM_10006detail6reduce18DeviceReduceKernelINS2_10policy_hubIiyN4cuda3std3__44plusIiEEE10Policy1000EPiyS9_iNS7_10__identityEEEvT0_PT3_T1_NS0_13GridEvenShareISH_EET2_T4_E12temp_storage+32];
	add.s32 	%r646, %r644, %r645;
	ld.shared.u32 	%r647, [_ZZN3cub18CUB_300001_SM_10006detail6reduce18DeviceReduceKernelINS2_10policy_hubIiyN4cuda3std3__44plusIiEEE10Policy1000EPiyS9_iNS7_10__identityEEEvT0_PT3_T1_NS0_13GridEvenShareISH_EET2_T4_E12temp_storage+36];
	add.s32 	%r693, %r646, %r647;
	bra.uni 	$L__BB37_69;
$L__BB37_15:
	// begin inline asm
	mov.u32 %r537, %laneid;
	// end inline asm
	and.b32  	%r563, %r5, 992;
	add.s32 	%r564, %r563, 32;
	setp.gt.s32 	%p72, %r564, %r4;
	not.b32 	%r565, %r563;
	add.s32 	%r566, %r4, %r565;
	selp.b32 	%r561, %r566, 31, %p72;
	mov.b32 	%r540, 1;
	mov.b32 	%r562, -1;
	// begin inline asm
	shfl.sync.down.b32 %r538, %r659, %r540, %r561, %r562;
	// end inline asm
	setp.lt.s32 	%p73, %r537, %r561;
	selp.b32 	%r567, %r538, 0, %p73;
	add.s32 	%r544, %r567, %r659;
	mov.b32 	%r545, 2;
	// begin inline asm
	shfl.sync.down.b32 %r543, %r544, %r545, %r561, %r562;
	// end inline asm
	add.s32 	%r568, %r537, 2;
	setp.gt.s32 	%p74, %r568, %r561;
	selp.b32 	%r569, 0, %r543, %p74;
	add.s32 	%r549, %r544, %r569;
	mov.b32 	%r550, 4;
	// begin inline asm
	shfl.sync.down.b32 %r548, %r549, %r550, %r561, %r562;
	// end inline asm
	add.s32 	%r570, %r537, 4;
	setp.gt.s32 	%p75, %r570, %r561;
	selp.b32 	%r571, 0, %r548, %p75;
	add.s32 	%r554, %r549, %r571;
	mov.b32 	%r555, 8;
	// begin inline asm
	shfl.sync.down.b32 %r553, %r554, %r555, %r561, %r562;
	// end inline asm
	add.s32 	%r572, %r537, 8;
	setp.gt.s32 	%p76, %r572, %r561;
	selp.b32 	%r573, 0, %r553, %p76;
	add.s32 	%r559, %r554, %r573;
	mov.b32 	%r560, 16;
	// begin inline asm
	shfl.sync.down.b32 %r558, %r559, %r560, %r561, %r562;
	// end inline asm
	add.s32 	%r574, %r537, 16;
	setp.gt.s32 	%p77, %r574, %r561;
	selp.b32 	%r575, 0, %r558, %p77;
	add.s32 	%r693, %r559, %r575;
	setp.ne.s32 	%p78, %r537, 0;
	@%p78 bra 	$L__BB37_17;
	shr.u32 	%r576, %r5, 3;
	and.b32  	%r577, %r576, 124;
	mov.u32 	%r578, _ZZN3cub18CUB_300001_SM_10006detail6reduce18DeviceReduceKernelINS2_10policy_hubIiyN4cuda3std3__44plusIiEEE10Policy1000EPiyS9_iNS7_10__identityEEEvT0_PT3_T1_NS0_13GridEvenShareISH_EET2_T4_E12temp_storage;
	add.s32 	%r579, %r578, %r577;
	st.shared.u32 	[%r579+8], %r693;
$L__BB37_17:
	bar.sync 	0;
	setp.ne.s32 	%p79, %r5, 0;
	@%p79 bra 	$L__BB37_69;
	setp.gt.s32 	%p80, %r4, 32;
	ld.shared.u32 	%r580, [_ZZN3cub18CUB_300001_SM_10006detail6reduce18DeviceReduceKernelINS2_10policy_hubIiyN4cuda3std3__44plusIiEEE10Policy1000EPiyS9_iNS7_10__identityEEEvT0_PT3_T1_NS0_13GridEvenShareISH_EET2_T4_E12temp_storage+12];
	selp.b32 	%r581, %r580, 0, %p80;
	add.s32 	%r582, %r581, %r693;
	setp.gt.s32 	%p81, %r4, 64;
	ld.shared.u32 	%r583, [_ZZN3cub18CUB_300001_SM_10006detail6reduce18DeviceReduceKernelINS2_10policy_hubIiyN4cuda3std3__44plusIiEEE10Policy1000EPiyS9_iNS7_10__identityEEEvT0_PT3_T1_NS0_13GridEvenShareISH_EET2_T4_E12temp_storage+16];
	selp.b32 	%r584, %r583, 0, %p81;
	add.s32 	%r585, %r582, %r584;
	setp.gt.s32 	%p82, %r4, 96;
	ld.shared.u32 	%r586, [_ZZN3cub18CUB_300001_SM_10006detail6reduce18DeviceReduceKernelINS2_10policy_hubIiyN4cuda3std3__44plusIiEEE10Policy1000EPiyS9_iNS7_10__identityEEEvT0_PT3_T1_NS0_13GridEvenShareISH_EET2_T4_E12temp_storage+20];
	selp.b32 	%r587, %r586, 0, %p82;
	add.s32 	%r588, %r585, %r587;
	setp.gt.s32 	%p83, %r4, 128;
	ld.shared.u32 	%r589, [_ZZN3cub18CUB_300001_SM_10006detail6reduce18DeviceReduceKernelINS2_10policy_hubIiyN4cuda3std3__44plusIiEEE10Policy1000EPiyS9_iNS7_10__identityEEEvT0_PT3_T1_NS0_13GridEvenShareISH_EET2_T4_E12temp_storage+24];
	selp.b32 	%r590, %r589, 0, %p83;
	add.s32 	%r591, %r588, %r590;
	setp.gt.s32 	%p84, %r4, 160;
	ld.shared.u32 	%r592, [_ZZN3cub18CUB_300001_SM_10006detail6reduce18DeviceReduceKernelINS2_10policy_hubIiyN4cuda3std3__44plusIiEEE10Policy1000EPiyS9_iNS7_10__identityEEEvT0_PT3_T1_NS0_13GridEvenShareISH_EET2_T4_E12temp_storage+28];
	selp.b32 	%r593, %r592, 0, %p84;
	add.s32 	%r594, %r591, %r593;
	setp.gt.s32 	%p85, %r4, 192;
	ld.shared.u32 	%r595, [_ZZN3cub18CUB_300001_SM_10006detail6reduce18DeviceReduceKernelINS2_10policy_hubIiyN4cuda3std3__44plusIiEEE10Policy1000EPiyS9_iNS7_10__identityEEEvT0_PT3_T1_NS0_13GridEvenShareISH_EET2_T4_E12temp_storage+32];
	selp.b32 	%r596, %r595, 0, %p85;
	add.s32 	%r597, %r594, %r596;
	setp.gt.s32 	%p86, %r4, 224;
	ld.shared.u32 	%r598, [_ZZN3cub18CUB_300001_SM_10006detail6reduce18DeviceReduceKernelINS2_10policy_hubIiyN4cuda3std3__44plusIiEEE10Policy1000EPiyS9_iNS7_10__identityEEEvT0_PT3_T1_NS0_13GridEvenShareISH_EET2_T4_E12temp_storage+36];
	selp.b32 	%r599, %r598, 0, %p86;
	add.s32 	%r693, %r597, %r599;
	bra.uni 	$L__BB37_69;
$L__BB37_19:
	cvt.u32.u64 	%r379, %rd3;
	mov.u32 	%r30, %tid.x;
	shl.b32 	%r380, %r30, 2;
	add.s32 	%r381, %r379, %r380;
	mul.wide.u32 	%rd115, %r381, 4;
	add.s64 	%rd105, %rd39, %rd115;
	// begin inline asm
	ld.global.nc.v2.u64 {%rd103, %rd104}, [%rd105];
	// end inline asm
	mov.b64 	{%r382, %r383}, %rd104;
	mov.b64 	{%r384, %r385}, %rd103;
	add.s64 	%rd108, %rd105, 4096;
	// begin inline asm
	ld.global.nc.v2.u64 {%rd106, %rd107}, [%rd108];
	// end inline asm
	mov.b64 	{%r386, %r387}, %rd107;
	mov.b64 	{%r388, %r389}, %rd106;
	add.s64 	%rd111, %rd105, 8192;
	// begin inline asm
	ld.global.nc.v2.u64 {%rd109, %rd110}, [%rd111];
	// end inline asm
	mov.b64 	{%r390, %r391}, %rd110;
	mov.b64 	{%r392, %r393}, %rd109;
	add.s64 	%rd114, %rd105, 12288;
	// begin inline asm
	ld.global.nc.v2.u64 {%rd112, %rd113}, [%rd114];
	// end inline asm
	mov.b64 	{%r394, %r395}, %rd113;
	mov.b64 	{%r396, %r397}, %rd112;
	add.s32 	%r398, %r385, %r384;
	add.s32 	%r399, %r382, %r398;
	add.s32 	%r400, %r383, %r399;
	add.s32 	%r401, %r388, %r400;
	add.s32 	%r402, %r389, %r401;
	add.s32 	%r403, %r386, %r402;
	add.s32 	%r404, %r387, %r403;
	add.s32 	%r405, %r392, %r404;
	add.s32 	%r406, %r393, %r405;
	add.s32 	%r407, %r390, %r406;
	add.s32 	%r408, %r391, %r407;
	add.s32 	%r409, %r396, %r408;
	add.s32 	%r410, %r397, %r409;
	add.s32 	%r411, %r394, %r410;
	add.s32 	%r670, %r395, %r411;
	setp.lt.u64 	%p49, %rd4, %rd2;
	@%p49 bra 	$L__BB37_31;
	add.s64 	%rd164, %rd2, %rd3;
	cvt.u64.u32 	%rd116, %r30;
	add.s64 	%rd117, %rd164, %rd116;
	shl.b64 	%rd118, %rd117, 2;
	add.s64 	%rd163, %rd39, %rd118;
	mov.b32 	%r660, 0;
$L__BB37_21:
	add.s64 	%rd3, %rd3, %rd2;
	add.s64 	%rd119, %rd1, -4096;
	setp.gt.u64 	%p50, %rd3, %rd119;
	@%p50 bra 	$L__BB37_23;
	cvt.u64.u32 	%rd132, %r380;
	add.s64 	%rd133, %rd3, %rd132;
	shl.b64 	%rd134, %rd133, 2;
	add.s64 	%rd122, %rd39, %rd134;
	// begin inline asm
	ld.global.nc.v2.u64 {%rd120, %rd121}, [%rd122];
	// end inline asm
	mov.b64 	{%r414, %r415}, %rd121;
	mov.b64 	{%r416, %r417}, %rd120;
	add.s64 	%rd125, %rd122, 4096;
	// begin inline asm
	ld.global.nc.v2.u64 {%rd123, %rd124}, [%rd125];
	// end inline asm
	mov.b64 	{%r418, %r419}, %rd124;
	mov.b64 	{%r420, %r421}, %rd123;
	add.s64 	%rd128, %rd122, 8192;
	// begin inline asm
	ld.global.nc.v2.u64 {%rd126, %rd127}, [%rd128];
	// end inline asm
	mov.b64 	{%r422, %r423}, %rd127;
	mov.b64 	{%r424, %r425}, %rd126;
	add.s64 	%rd131, %rd122, 12288;
	// begin inline asm
	ld.global.nc.v2.u64 {%rd129, %rd130}, [%rd131];
	// end inline asm
	mov.b64 	{%r426, %r427}, %rd130;
	mov.b64 	{%r428, %r429}, %rd129;
	add.s32 	%r430, %r416, %r670;
	add.s32 	%r431, %r417, %r430;
	add.s32 	%r432, %r414, %r431;
	add.s32 	%r433, %r415, %r432;
	add.s32 	%r434, %r420, %r433;
	add.s32 	%r435, %r421, %r434;
	add.s32 	%r436, %r418, %r435;
	add.s32 	%r437, %r419, %r436;
	add.s32 	%r438, %r424, %r437;
	add.s32 	%r439, %r425, %r438;
	add.s32 	%r440, %r422, %r439;
	add.s32 	%r441, %r423, %r440;
	add.s32 	%r442, %r428, %r441;
	add.s32 	%r443, %r429, %r442;
	add.s32 	%r444, %r426, %r443;
	add.s32 	%r670, %r427, %r444;
	sub.s64 	%rd135, %rd1, %rd3;
	setp.lt.u64 	%p51, %rd135, %rd2;
	add.s32 	%r660, %r660, 1;
	add.s64 	%rd164, %rd164, %rd2;
	shl.b64 	%rd136, %rd2, 2;
	add.s64 	%rd163, %rd163, %rd136;
	@%p51 bra 	$L__BB37_31;
	bra.uni 	$L__BB37_21;
$L__BB37_23:
	setp.le.u64 	%p52, %rd1, %rd3;
	@%p52 bra 	$L__BB37_31;
	cvt.u32.u64 	%r445, %rd3;
	cvt.u32.u64 	%r446, %rd1;
	sub.s32 	%r36, %r446, %r445;
	setp.ge.s32 	%p53, %r30, %r36;
	@%p53 bra 	$L__BB37_31;
	cvt.u32.u64 	%r449, %rd2;
	not.b32 	%r451, %r30;
	add.s32 	%r452, %r451, %r446;
	add.s32 	%r453, %r449, %r379;
	sub.s32 	%r454, %r452, %r453;
	mul.lo.s32 	%r455, %r1, %r660;
	shl.b32 	%r456, %r455, 12;
	sub.s32 	%r37, %r454, %r456;
	shr.u32 	%r457, %r452, 8;
	add.s32 	%r38, %r457, 1;
	and.b32  	%r458, %r452, 768;
	setp.eq.s32 	%p54, %r458, 768;
	mov.u32 	%r665, %r30;
	@%p54 bra 	$L__BB37_28;
	and.b32  	%r459, %r38, 3;
	neg.s32 	%r662, %r459;
	mov.u32 	%r665, %r30;
$L__BB37_27:
	.pragma "nounroll";
	// begin inline asm
	ld.global.nc.u32 %r460, [%rd163];
	// end inline asm
	add.s32 	%r670, %r460, %r670;
	add.s32 	%r665, %r665, 256;
	add.s64 	%rd163, %rd163, 1024;
	add.s32 	%r662, %r662, 1;
	setp.ne.s32 	%p55, %r662, 0;
	@%p55 bra 	$L__BB37_27;
$L__BB37_28:
	setp.lt.u32 	%p56, %r37, 768;
	@%p56 bra 	$L__BB37_31;
	cvt.u64.u32 	%rd138, %r665;
	add.s64 	%rd139, %rd138, %rd164;
	shl.b64 	%rd140, %rd139, 2;
	add.s64 	%rd167, %rd39, %rd140;
$L__BB37_30:
	// begin inline asm
	ld.global.nc.u32 %r461, [%rd167];
	// end inline asm
	add.s32 	%r465, %r461, %r670;
	add.s64 	%rd142, %rd167, 1024;
	// begin inline asm
	ld.global.nc.u32 %r462, [%rd142];
	// end inline asm
	add.s32 	%r466, %r462, %r465;
	add.s64 	%rd143, %rd167, 2048;
	// begin inline asm
	ld.global.nc.u32 %r463, [%rd143];
	// end inline asm
	add.s32 	%r467, %r463, %r466;
	add.s64 	%rd144, %rd167, 3072;
	// begin inline asm
	ld.global.nc.u32 %r464, [%rd144];
	// end inline asm
	add.s32 	%r670, %r464, %r467;
	add.s32 	%r665, %r665, 1024;
	add.s64 	%rd167, %rd167, 4096;
	setp.lt.s32 	%p57, %r665, %r36;
	@%p57 bra 	$L__BB37_30;
$L__BB37_31:
	// begin inline asm
	mov.u32 %r468, %laneid;
	// end inline asm
	mov.b32 	%r471, 1;
	mov.b32 	%r492, 31;
	mov.b32 	%r493, -1;
	// begin inline asm
	shfl.sync.down.b32 %r469, %r670, %r471, %r492, %r493;
	// end inline asm
	setp.gt.s32 	%p58, %r468, 30;
	selp.b32 	%r494, 0, %r469, %p58;
	add.s32 	%r475, %r494, %r670;
	mov.b32 	%r476, 2;
	// begin inline asm
	shfl.sync.down.b32 %r474, %r475, %r476, %r492, %r493;
	// end inline asm
	setp.gt.s32 	%p59, %r468, 29;
	selp.b32 	%r495, 0, %r474, %p59;
	add.s32 	%r480, %r475, %r495;
	mov.b32 	%r481, 4;
	// begin inline asm
	shfl.sync.down.b32 %r479, %r480, %r481, %r492, %r493;
	// end inline asm
	setp.gt.s32 	%p60, %r468, 27;
	selp.b32 	%r496, 0, %r479, %p60;
	add.s32 	%r485, %r480, %r496;
	mov.b32 	%r486, 8;
	// begin inline asm
	shfl.sync.down.b32 %r484, %r485, %r486, %r492, %r493;
	// end inline asm
	setp.gt.s32 	%p61, %r468, 23;
	selp.b32 	%r497, 0, %r484, %p61;
	add.s32 	%r490, %r485, %r497;
	mov.b32 	%r491, 16;
	// begin inline asm
	shfl.sync.down.b32 %r489, %r490, %r491, %r492, %r493;
	// end inline asm
	setp.gt.s32 	%p62, %r468, 15;
	selp.b32 	%r498, 0, %r489, %p62;
	add.s32 	%r693, %r490, %r498;
	setp.ne.s32 	%p63, %r468, 0;
	@%p63 bra 	$L__BB37_33;
	shr.u32 	%r499, %r30, 3;
	and.b32  	%r500, %r499, 124;
	mov.u32 	%r501, _ZZN3cub18CUB_300001_SM_10006detail6reduce18DeviceReduceKernelINS2_10policy_hubIiyN4cuda3std3__44plusIiEEE10Policy1000EPiyS9_iNS7_10__identityEEEvT0_PT3_T1_NS0_13GridEvenShareISH_EET2_T4_E12temp_storage;
	add.s32 	%r502, %r501, %r500;
	st.shared.u32 	[%r502+8], %r693;
$L__BB37_33:
	bar.sync 	0;
	setp.ne.s32 	%p64, %r30, 0;
	@%p64 bra 	$L__BB37_69;
	ld.shared.u32 	%r503, [_ZZN3cub18CUB_300001_SM_10006detail6reduce18DeviceReduceKernelINS2_10policy_hubIiyN4cuda3std3__44plusIiEEE10Policy1000EPiyS9_iNS7_10__identityEEEvT0_PT3_T1_NS0_13GridEvenShareISH_EET2_T4_E12temp_storage+12];
	add.s32 	%r504, %r503, %r693;
	ld.shared.u32 	%r505, [_ZZN3cub18CUB_300001_SM_10006detail6reduce18DeviceReduceKernelINS2_10policy_hubIiyN4cuda3std3__44plusIiEEE10Policy1000EPiyS9_iNS7_10__identityEEEvT0_PT3_T1_NS0_13GridEvenShareISH_EET2_T4_E12temp_storage+16];
	add.s32 	%r506, %r504, %r505;
	ld.shared.u32 	%r507, [_ZZN3cub18CUB_300001_SM_10006detail6reduce18DeviceReduceKernelINS2_10policy_hubIiyN4cuda3std3__44plusIiEEE10Policy1000EPiyS9_iNS7_10__identityEEEvT0_PT3_T1_NS0_13GridEvenShareISH_EET2_T4_E12temp_storage+20];
	add.s32 	%r508, %r506, %r507;
	ld.shared.u32 	%r509, [_ZZN3cub18CUB_300001_SM_10006detail6reduce18DeviceReduceKernelINS2_10policy_hubIiyN4cuda3std3__44plusIiEEE10Policy1000EPiyS9_iNS7_10__identityEEEvT0_PT3_T1_NS0_13GridEvenShareISH_EET2_T4_E12temp_storage+24];
	add.s32 	%r510, %r508, %r509;
	ld.shared.u32 	%r511, [_ZZN3cub18CUB_300001_SM_10006detail6reduce18DeviceReduceKernelINS2_10policy_hubIiyN4cuda3std3__44plusIiEEE10Policy1000EPiyS9_iNS7_10__identityEEEvT0_PT3_T1_NS0_13GridEvenShareISH_EET2_T4_E12temp_storage+28];
	add.s32 	%r512, %r510, %r511;
	ld.shared.u32 	%r513, [_ZZN3cub18CUB_300001_SM_10006detail6reduce18DeviceReduceKernelINS2_10policy_hubIiyN4cuda3std3__44plusIiEEE10Policy1000EPiyS9_iNS7_10__identityEEEvT0_PT3_T1_NS0_13GridEvenShareISH_EET2_T4_E12temp_storage+32];
	add.s32 	%r514, %r512, %r513;
	ld.shared.u32 	%r515, [_ZZN3cub18CUB_300001_SM_10006detail6reduce18DeviceReduceKernelINS2_10policy_hubIiyN4cuda3std3__44plusIiEEE10Policy1000EPiyS9_iNS7_10__identityEEEvT0_PT3_T1_NS0_13GridEvenShareISH_EET2_T4_E12temp_storage+36];
	add.s32 	%r693, %r514, %r515;
	bra.uni 	$L__BB37_69;
$L__BB37_35:
	sub.s64 	%rd21, %rd1, %rd3;
	setp.gt.u64 	%p2, %rd21, 4095;
	@%p2 bra 	$L__BB37_53;
	cvt.u32.u64 	%r248, %rd3;
	cvt.u32.u64 	%r56, %rd1;
	sub.s32 	%r57, %r56, %r248;
	mov.u32 	%r58, %tid.x;
	setp.ge.s32 	%p19, %r58, %r57;
	mov.b32 	%r681, 0;
	mov.u32 	%r676, %r58;
	@%p19 bra 	$L__BB37_38;
	add.s32 	%r251, %r248, %r58;
	mul.wide.u32 	%rd91, %r251, 4;
	add.s64 	%rd90, %rd39, %rd91;
	// begin inline asm
	ld.global.nc.u32 %r681, [%rd90];
	// end inline asm
	add.s32 	%r676, %r58, 256;
$L__BB37_38:
	setp.ge.s32 	%p20, %r676, %r57;
	@%p20 bra 	$L__BB37_44;
	not.b32 	%r253, %r676;
	add.s32 	%r63, %r253, %r56;
	and.b32  	%r254, %r63, 768;
	setp.eq.s32 	%p21, %r254, 768;
	@%p21 bra 	$L__BB37_42;
	cvt.u64.u32 	%rd92, %r676;
	add.s64 	%rd93, %rd92, %rd3;
	shl.b64 	%rd94, %rd93, 2;
	add.s64 	%rd168, %rd39, %rd94;
	shr.u32 	%r255, %r63, 8;
	add.s32 	%r256, %r255, 1;
	and.b32  	%r257, %r256, 3;
	neg.s32 	%r673, %r257;
$L__BB37_41:
	.pragma "nounroll";
	// begin inline asm
	ld.global.nc.u32 %r258, [%rd168];
	// end inline asm
	add.s32 	%r681, %r258, %r681;
	add.s32 	%r676, %r676, 256;
	add.s64 	%rd168, %rd168, 1024;
	add.s32 	%r673, %r673, 1;
	setp.ne.s32 	%p22, %r673, 0;
	@%p22 bra 	$L__BB37_41;
$L__BB37_42:
	sub.s32 	%r260, %r63, %r248;
	setp.lt.u32 	%p23, %r260, 768;
	@%p23 bra 	$L__BB37_44;
$L__BB37_43:
	cvt.s64.s32 	%rd100, %r676;
	add.s64 	%rd101, %rd3, %rd100;
	shl.b64 	%rd102, %rd101, 2;
	add.s64 	%rd96, %rd39, %rd102;
	// begin inline asm
	ld.global.nc.u32 %r261, [%rd96];
	// end inline asm
	add.s32 	%r265, %r261, %r681;
	add.s64 	%rd97, %rd96, 1024;
	// begin inline asm
	ld.global.nc.u32 %r262, [%rd97];
	// end inline asm
	add.s32 	%r266, %r262, %r265;
	add.s64 	%rd98, %rd96, 2048;
	// begin inline asm
	ld.global.nc.u32 %r263, [%rd98];
	// end inline asm
	add.s32 	%r267, %r263, %r266;
	add.s64 	%rd99, %rd96, 3072;
	// begin inline asm
	ld.global.nc.u32 %r264, [%rd99];
	// end inline asm
	add.s32 	%r681, %r264, %r267;
	add.s32 	%r676, %r676, 1024;
	setp.lt.s32 	%p24, %r676, %r57;
	@%p24 bra 	$L__BB37_43;
$L__BB37_44:
	setp.lt.s32 	%p25, %r57, 256;
	@%p25 bra 	$L__BB37_49;
	// begin inline asm
	mov.u32 %r331, %laneid;
	// end inline asm
	mov.b32 	%r334, 1;
	mov.b32 	%r355, 31;
	mov.b32 	%r356, -1;
	// begin inline asm
	shfl.sync.down.b32 %r332, %r681, %r334, %r355, %r356;
	// end inline asm
	setp.gt.s32 	%p41, %r331, 30;
	selp.b32 	%r357, 0, %r332, %p41;
	add.s32 	%r338, %r357, %r681;
	mov.b32 	%r339, 2;
	// begin inline asm
	shfl.sync.down.b32 %r337, %r338, %r339, %r355, %r356;
	// end inline asm
	setp.gt.s32 	%p42, %r331, 29;
	selp.b32 	%r358, 0, %r337, %p42;
	add.s32 	%r343, %r338, %r358;
	mov.b32 	%r344, 4;
	// begin inline asm
	shfl.sync.down.b32 %r342, %r343, %r344, %r355, %r356;
	// end inline asm
	setp.gt.s32 	%p43, %r331, 27;
	selp.b32 	%r359, 0, %r342, %p43;
	add.s32 	%r348, %r343, %r359;
	mov.b32 	%r349, 8;
	// begin inline asm
	shfl.sync.down.b32 %r347, %r348, %r349, %r355, %r356;
	// end inline asm
	setp.gt.s32 	%p44, %r331, 23;
	selp.b32 	%r360, 0, %r347, %p44;
	add.s32 	%r353, %r348, %r360;
	mov.b32 	%r354, 16;
	// begin inline asm
	shfl.sync.down.b32 %r352, %r353, %r354, %r355, %r356;
	// end inline asm
	setp.gt.s32 	%p45, %r331, 15;
	selp.b32 	%r361, 0, %r352, %p45;
	add.s32 	%r693, %r353, %r361;
	setp.ne.s32 	%p46, %r331, 0;
	@%p46 bra 	$L__BB37_47;
	shr.u32 	%r362, %r58, 3;
	and.b32  	%r363, %r362, 124;
	mov.u32 	%r364, _ZZN3cub18CUB_300001_SM_10006detail6reduce18DeviceReduceKernelINS2_10policy_hubIiyN4cuda3std3__44plusIiEEE10Policy1000EPiyS9_iNS7_10__identityEEEvT0_PT3_T1_NS0_13GridEvenShareISH_EET2_T4_E12temp_storage;
	add.s32 	%r365, %r364, %r363;
	st.shared.u32 	[%r365+8], %r693;
$L__BB37_47:
	bar.sync 	0;
	setp.ne.s32 	%p47, %r58, 0;
	@%p47 bra 	$L__BB37_69;
	ld.shared.u32 	%r366, [_ZZN3cub18CUB_300001_SM_10006detail6reduce18DeviceReduceKernelINS2_10policy_hubIiyN4cuda3std3__44plusIiEEE10Policy1000EPiyS9_iNS7_10__identityEEEvT0_PT3_T1_NS0_13GridEvenShareISH_EET2_T4_E12temp_storage+12];
	add.s32 	%r367, %r366, %r693;
	ld.shared.u32 	%r368, [_ZZN3cub18CUB_300001_SM_10006detail6reduce18DeviceReduceKernelINS2_10policy_hubIiyN4cuda3std3__44plusIiEEE10Policy1000EPiyS9_iNS7_10__identityEEEvT0_PT3_T1_NS0_13GridEvenShareISH_EET2_T4_E12temp_storage+16];
	add.s32 	%r369, %r367, %r368;
	ld.shared.u32 	%r370, [_ZZN3cub18CUB_300001_SM_10006detail6reduce18DeviceReduceKernelINS2_10policy_hubIiyN4cuda3std3__44plusIiEEE10Policy1000EPiyS9_iNS7_10__identityEEEvT0_PT3_T1_NS0_13GridEvenShareISH_EET2_T4_E12temp_storage+20];
	add.s32 	%r371, %r369, %r370;
	ld.shared.u32 	%r372, [_ZZN3cub18CUB_300001_SM_10006detail6reduce18DeviceReduceKernelINS2_10policy_hubIiyN4cuda3std3__44plusIiEEE10Policy1000EPiyS9_iNS7_10__identityEEEvT0_PT3_T1_NS0_13GridEvenShareISH_EET2_T4_E12temp_storage+24];
	add.s32 	%r373, %r371, %r372;
	ld.shared.u32 	%r374, [_ZZN3cub18CUB_300001_SM_10006detail6reduce18DeviceReduceKernelINS2_10policy_hubIiyN4cuda3std3__44plusIiEEE10Policy1000EPiyS9_iNS7_10__identityEEEvT0_PT3_T1_NS0_13GridEvenShareISH_EET2_T4_E12temp_storage+28];
	add.s32 	%r375, %r373, %r374;
	ld.shared.u32 	%r376, [_ZZN3cub18CUB_300001_SM_10006detail6reduce18DeviceReduceKernelINS2_10policy_hubIiyN4cuda3std3__44plusIiEEE10Policy1000EPiyS9_iNS7_10__identityEEEvT0_PT3_T1_NS0_13GridEvenShareISH_EET2_T4_E12temp_storage+32];
	add.s32 	%r377, %r375, %r376;
	ld.shared.u32 	%r378, [_ZZN3cub18CUB_300001_SM_10006detail6reduce18DeviceReduceKernelINS2_10policy_hubIiyN4cuda3std3__44plusIiEEE10Policy1000EPiyS9_iNS7_10__identityEEEvT0_PT3_T1_NS0_13GridEvenShareISH_EET2_T4_E12temp_storage+36];
	add.s32 	%r693, %r377, %r378;
	bra.uni 	$L__BB37_69;
$L__BB37_49:
	// begin inline asm
	mov.u32 %r268, %laneid;
	// end inline asm
	and.b32  	%r294, %r58, 992;
	add.s32 	%r295, %r294, 32;
	setp.gt.s32 	%p26, %r295, %r57;
	not.b32 	%r296, %r294;
	add.s32 	%r297, %r57, %r296;
	selp.b32 	%r292, %r297, 31, %p26;
	mov.b32 	%r271, 1;
	mov.b32 	%r293, -1;
	// begin inline asm
	shfl.sync.down.b32 %r269, %r681, %r271, %r292, %r293;
	// end inline asm
	setp.lt.s32 	%p27, %r268, %r292;
	selp.b32 	%r298, %r269, 0, %p27;
	add.s32 	%r275, %r298, %r681;
	mov.b32 	%r276, 2;
	// begin inline asm
	shfl.sync.down.b32 %r274, %r275, %r276, %r292, %r293;
	// end inline asm
	add.s32 	%r299, %r268, 2;
	setp.gt.s32 	%p28, %r299, %r292;
	selp.b32 	%r300, 0, %r274, %p28;
	add.s32 	%r280, %r275, %r300;
	mov.b32 	%r281, 4;
	// begin inline asm
	shfl.sync.down.b32 %r279, %r280, %r281, %r292, %r293;
	// end inline asm
	add.s32 	%r301, %r268, 4;
	setp.gt.s32 	%p29, %r301, %r292;
	selp.b32 	%r302, 0, %r279, %p29;
	add.s32 	%r285, %r280, %r302;
	mov.b32 	%r286, 8;
	// begin inline asm
	shfl.sync.down.b32 %r284, %r285, %r286, %r292, %r293;
	// end inline asm
	add.s32 	%r303, %r268, 8;
	setp.gt.s32 	%p30, %r303, %r292;
	selp.b32 	%r304, 0, %r284, %p30;
	add.s32 	%r290, %r285, %r304;
	mov.b32 	%r291, 16;
	// begin inline asm
	shfl.sync.down.b32 %r289, %r290, %r291, %r292, %r293;
	// end inline asm
	add.s32 	%r305, %r268, 16;
	setp.gt.s32 	%p31, %r305, %r292;
	selp.b32 	%r306, 0, %r289, %p31;
	add.s32 	%r693, %r290, %r306;
	setp.ne.s32 	%p32, %r268, 0;
	@%p32 bra 	$L__BB37_51;
	shr.u32 	%r307, %r58, 3;
	and.b32  	%r308, %r307, 124;
	mov.u32 	%r309, _ZZN3cub18CUB_300001_SM_10006detail6reduce18DeviceReduceKernelINS2_10policy_hubIiyN4cuda3std3__44plusIiEEE10Policy1000EPiyS9_iNS7_10__identityEEEvT0_PT3_T1_NS0_13GridEvenShareISH_EET2_T4_E12temp_storage;
	add.s32 	%r310, %r309, %r308;
	st.shared.u32 	[%r310+8], %r693;
$L__BB37_51:
	bar.sync 	0;
	setp.ne.s32 	%p33, %r58, 0;
	@%p33 bra 	$L__BB37_69;
	setp.gt.s32 	%p34, %r57, 32;
	ld.shared.u32 	%r311, [_ZZN3cub18CUB_300001_SM_10006detail6reduce18DeviceReduceKernelINS2_10policy_hubIiyN4cuda3std3__44plusIiEEE10Policy1000EPiyS9_iNS7_10__identityEEEvT0_PT3_T1_NS0_13GridEvenShareISH_EET2_T4_E12temp_storage+12];
	selp.b32 	%r312, %r311, 0, %p34;
	add.s32 	%r313, %r312, %r693;
	setp.gt.s32 	%p35, %r57, 64;
	ld.shared.u32 	%r314, [_ZZN3cub18CUB_300001_SM_10006detail6reduce18DeviceReduceKernelINS2_10policy_hubIiyN4cuda3std3__44plusIiEEE10Policy1000EPiyS9_iNS7_10__identityEEEvT0_PT3_T1_NS0_13GridEvenShareISH_EET2_T4_E12temp_storage+16];
	selp.b32 	%r315, %r314, 0, %p35;
	add.s32 	%r316, %r313, %r315;
	setp.gt.s32 	%p36, %r57, 96;
	ld.shared.u32 	%r317, [_ZZN3cub18CUB_300001_SM_10006detail6reduce18DeviceReduceKernelINS2_10policy_hubIiyN4cuda3std3__44plusIiEEE10Policy1000EPiyS9_iNS7_10__identityEEEvT0_PT3_T1_NS0_13GridEvenShareISH_EET2_T4_E12temp_storage+20];
	selp.b32 	%r318, %r317, 0, %p36;
	add.s32 	%r319, %r316, %r318;
	setp.gt.s32 	%p37, %r57, 128;
	ld.shared.u32 	%r320, [_ZZN3cub18CUB_300001_SM_10006detail6reduce18DeviceReduceKernelINS2_10policy_hubIiyN4cuda3std3__44plusIiEEE10Policy1000EPiyS9_iNS7_10__identityEEEvT0_PT3_T1_NS0_13GridEvenShareISH_EET2_T4_E12temp_storage+24];
	selp.b32 	%r321, %r320, 0, %p37;
	add.s32 	%r322, %r319, %r321;
	setp.gt.s32 	%p38, %r57, 160;
	ld.shared.u32 	%r323, [_ZZN3cub18CUB_300001_SM_10006detail6reduce18DeviceReduceKernelINS2_10policy_hubIiyN4cuda3std3__44plusIiEEE10Policy1000EPiyS9_iNS7_10__identityEEEvT0_PT3_T1_NS0_13GridEvenShareISH_EET2_T4_E12temp_storage+28];
	selp.b32 	%r324, %r323, 0, %p38;
	add.s32 	%r325, %r322, %r324;
	setp.gt.s32 	%p39, %r57, 192;
	ld.shared.u32 	%r326, [_ZZN3cub18CUB_300001_SM_10006detail6reduce18DeviceReduceKernelINS2_10policy_hubIiyN4cuda3std3__44plusIiEEE10Policy1000EPiyS9_iNS7_10__identityEEEvT0_PT3_T1_NS0_13GridEvenShareISH_EET2_T4_E12temp_storage+32];
	selp.b32 	%r327, %r326, 0, %p39;
	add.s32 	%r328, %r325, %r327;
	setp.gt.s32 	%p40, %r57, 224;
	ld.shared.u32 	%r329, [_ZZN3cub18CUB_300001_SM_10006detail6reduce18DeviceReduceKernelINS2_10policy_hubIiyN4cuda3std3__44plusIiEEE10Policy1000EPiyS9_iNS7_10__identityEEEvT0_PT3_T1_NS0_13GridEvenShareISH_EET2_T4_E12temp_storage+36];
	selp.b32 	%r330, %r329, 0, %p40;
	add.s32 	%r693, %r328, %r330;
	bra.uni 	$L__BB37_69;
$L__BB37_53:
	cvt.u32.u64 	%r128, %rd3;
	mov.u32 	%r83, %tid.x;
	add.s32 	%r129, %r83, %r128;
	mul.wide.u32 	%rd58, %r129, 4;
	add.s64 	%rd42, %rd39, %rd58;
	// begin inline asm
	ld.global.nc.u32 %r112, [%rd42];
	// end inline asm
	add.s64 	%rd43, %rd42, 1024;
	// begin inline asm
	ld.global.nc.u32 %r113, [%rd43];
	// end inline asm
	add.s64 	%rd44, %rd42, 2048;
	// begin inline asm
	ld.global.nc.u32 %r114, [%rd44];
	// end inline asm
	add.s64 	%rd45, %rd42, 3072;
	// begin inline asm
	ld.global.nc.u32 %r115, [%rd45];
	// end inline asm
	add.s64 	%rd46, %rd42, 4096;
	// begin inline asm
	ld.global.nc.u32 %r116, [%rd46];
	// end inline asm
	add.s64 	%rd47, %rd42, 5120;
	// begin inline asm
	ld.global.nc.u32 %r117, [%rd47];
	// end inline asm
	add.s64 	%rd48, %rd42, 6144;
	// begin inline asm
	ld.global.nc.u32 %r118, [%rd48];
	// end inline asm
	add.s64 	%rd49, %rd42, 7168;
	// begin inline asm
	ld.global.nc.u32 %r119, [%rd49];
	// end inline asm
	add.s64 	%rd50, %rd42, 8192;
	// begin inline asm
	ld.global.nc.u32 %r120, [%rd50];
	// end inline asm
	add.s64 	%rd51, %rd42, 9216;
	// begin inline asm
	ld.global.nc.u32 %r121, [%rd51];
	// end inline asm
	add.s64 	%rd52, %rd42, 10240;
	// begin inline asm
	ld.global.nc.u32 %r122, [%rd52];
	// end inline asm
	add.s64 	%rd53, %rd42, 11264;
	// begin inline asm
	ld.global.nc.u32 %r123, [%rd53];
	// end inline asm
	add.s64 	%rd54, %rd42, 12288;
	// begin inline asm
	ld.global.nc.u32 %r124, [%rd54];
	// end inline asm
	add.s64 	%rd55, %rd42, 13312;
	// begin inline asm
	ld.global.nc.u32 %r125, [%rd55];
	// end inline asm
	add.s64 	%rd56, %rd42, 14336;
	// begin inline asm
	ld.global.nc.u32 %r126, [%rd56];
	// end inline asm
	add.s64 	%rd57, %rd42, 15360;
	// begin inline asm
	ld.global.nc.u32 %r127, [%rd57];
	// end inline asm
	add.s32 	%r130, %r113, %r112;
	add.s32 	%r131, %r114, %r130;
	add.s32 	%r132, %r115, %r131;
	add.s32 	%r133, %r116, %r132;
	add.s32 	%r134, %r117, %r133;
	add.s32 	%r135, %r118, %r134;
	add.s32 	%r136, %r119, %r135;
	add.s32 	%r137, %r120, %r136;
	add.s32 	%r138, %r121, %r137;
	add.s32 	%r139, %r122, %r138;
	add.s32 	%r140, %r123, %r139;
	add.s32 	%r141, %r124, %r140;
	add.s32 	%r142, %r125, %r141;
	add.s32 	%r143, %r126, %r142;
	add.s32 	%r692, %r127, %r143;
	setp.lt.u64 	%p3, %rd21, %rd2;
	@%p3 bra 	$L__BB37_65;
	cvt.u64.u32 	%rd25, %r83;
	add.s64 	%rd170, %rd2, %rd3;
	add.s64 	%rd59, %rd170, %rd25;
	shl.b64 	%rd60, %rd59, 2;
	add.s64 	%rd169, %rd39, %rd60;
	mov.b32 	%r682, 0;
$L__BB37_55:
	add.s64 	%rd3, %rd3, %rd2;
	add.s64 	%rd61, %rd1, -4096;
	setp.gt.u64 	%p4, %rd3, %rd61;
	@%p4 bra 	$L__BB37_57;
	add.s64 	%rd78, %rd3, %rd25;
	shl.b64 	%rd79, %rd78, 2;
	add.s64 	%rd62, %rd39, %rd79;
	// begin inline asm
	ld.global.nc.u32 %r145, [%rd62];
	// end inline asm
	add.s64 	%rd63, %rd62, 1024;
	// begin inline asm
	ld.global.nc.u32 %r146, [%rd63];
	// end inline asm
	add.s64 	%rd64, %rd62, 2048;
	// begin inline asm
	ld.global.nc.u32 %r147, [%rd64];
	// end inline asm
	add.s64 	%rd65, %rd62, 3072;
	// begin inline asm
	ld.global.nc.u32 %r148, [%rd65];
	// end inline asm
	add.s64 	%rd66, %rd62, 4096;
	// begin inline asm
	ld.global.nc.u32 %r149, [%rd66];
	// end inline asm
	add.s64 	%rd67, %rd62, 5120;
	// begin inline asm
	ld.global.nc.u32 %r150, [%rd67];
	// end inline asm
	add.s64 	%rd68, %rd62, 6144;
	// begin inline asm
	ld.global.nc.u32 %r151, [%rd68];
	// end inline asm
	add.s64 	%rd69, %rd62, 7168;
	// begin inline asm
	ld.global.nc.u32 %r152, [%rd69];
	// end inline asm
	add.s64 	%rd70, %rd62, 8192;
	// begin inline asm
	ld.global.nc.u32 %r153, [%rd70];
	// end inline asm
	add.s64 	%rd71, %rd62, 9216;
	// begin inline asm
	ld.global.nc.u32 %r154, [%rd71];
	// end inline asm
	add.s64 	%rd72, %rd62, 10240;
	// begin inline asm
	ld.global.nc.u32 %r155, [%rd72];
	// end inline asm
	add.s64 	%rd73, %rd62, 11264;
	// begin inline asm
	ld.global.nc.u32 %r156, [%rd73];
	// end inline asm
	add.s64 	%rd74, %rd62, 12288;
	// begin inline asm
	ld.global.nc.u32 %r157, [%rd74];
	// end inline asm
	add.s64 	%rd75, %rd62, 13312;
	// begin inline asm
	ld.global.nc.u32 %r158, [%rd75];
	// end inline asm
	add.s64 	%rd76, %rd62, 14336;
	// begin inline asm
	ld.global.nc.u32 %r159, [%rd76];
	// end inline asm
	add.s64 	%rd77, %rd62, 15360;
	// begin inline asm
	ld.global.nc.u32 %r160, [%rd77];
	// end inline asm
	add.s32 	%r161, %r145, %r692;
	add.s32 	%r162, %r146, %r161;
	add.s32 	%r163, %r147, %r162;
	add.s32 	%r164, %r148, %r163;
	add.s32 	%r165, %r149, %r164;
	add.s32 	%r166, %r150, %r165;
	add.s32 	%r167, %r151, %r166;
	add.s32 	%r168, %r152, %r167;
	add.s32 	%r169, %r153, %r168;
	add.s32 	%r170, %r154, %r169;
	add.s32 	%r171, %r155, %r170;
	add.s32 	%r172, %r156, %r171;
	add.s32 	%r173, %r157, %r172;
	add.s32 	%r174, %r158, %r173;
	add.s32 	%r175, %r159, %r174;
	add.s32 	%r692, %r160, %r175;
	sub.s64 	%rd80, %rd1, %rd3;
	setp.lt.u64 	%p5, %rd80, %rd2;
	add.s32 	%r682, %r682, 1;
	add.s64 	%rd170, %rd170, %rd2;
	shl.b64 	%rd81, %rd2, 2;
	add.s64 	%rd169, %rd169, %rd81;
	@%p5 bra 	$L__BB37_65;
	bra.uni 	$L__BB37_55;
$L__BB37_57:
	setp.le.u64 	%p6, %rd1, %rd3;
	@%p6 bra 	$L__BB37_65;
	cvt.u32.u64 	%r176, %rd3;
	cvt.u32.u64 	%r177, %rd1;
	sub.s32 	%r89, %r177, %r176;
	setp.ge.s32 	%p7, %r83, %r89;
	@%p7 bra 	$L__BB37_65;
	cvt.u32.u64 	%r180, %rd2;
	not.b32 	%r182, %r83;
	add.s32 	%r183, %r182, %r177;
	add.s32 	%r184, %r180, %r128;
	sub.s32 	%r185, %r183, %r184;
	mul.lo.s32 	%r186, %r1, %r682;
	shl.b32 	%r187, %r186, 12;
	sub.s32 	%r90, %r185, %r187;
	shr.u32 	%r188, %r183, 8;
	add.s32 	%r91, %r188, 1;
	and.b32  	%r189, %r183, 768;
	setp.eq.s32 	%p8, %r189, 768;
	mov.u32 	%r687, %r83;
	@%p8 bra 	$L__BB37_62;
	and.b32  	%r190, %r91, 3;
	neg.s32 	%r684, %r190;
	mov.u32 	%r687, %r83;
$L__BB37_61:
	.pragma "nounroll";
	// begin inline asm
	ld.global.nc.u32 %r191, [%rd169];
	// end inline asm
	add.s32 	%r692, %r191, %r692;
	add.s32 	%r687, %r687, 256;
	add.s64 	%rd169, %rd169, 1024;
	add.s32 	%r684, %r684, 1;
	setp.ne.s32 	%p9, %r684, 0;
	@%p9 bra 	$L__BB37_61;
$L__BB37_62:
	setp.lt.u32 	%p10, %r90, 768;
	@%p10 bra 	$L__BB37_65;
	cvt.u64.u32 	%rd83, %r687;
	add.s64 	%rd84, %rd83, %rd170;
	shl.b64 	%rd85, %rd84, 2;
	add.s64 	%rd173, %rd39, %rd85;
$L__BB37_64:
	// begin inline asm
	ld.global.nc.u32 %r192, [%rd173];
	// end inline asm
	add.s32 	%r196, %r192, %r692;
	add.s64 	%rd87, %rd173, 1024;
	// begin inline asm
	ld.global.nc.u32 %r193, [%rd87];
	// end inline asm
	add.s32 	%r197, %r193, %r196;
	add.s64 	%rd88, %rd173, 2048;
	// begin inline asm
	ld.global.nc.u32 %r194, [%rd88];
	// end inline asm
	add.s32 	%r198, %r194, %r197;
	add.s64 	%rd89, %rd173, 3072;
	// begin inline asm
	ld.global.nc.u32 %r195, [%rd89];
	// end inline asm
	add.s32 	%r692, %r195, %r198;
	add.s32 	%r687, %r687, 1024;
	add.s64 	%rd173, %rd173, 4096;
	setp.lt.s32 	%p11, %r687, %r89;
	@%p11 bra 	$L__BB37_64;
$L__BB37_65:
	// begin inline asm
	mov.u32 %r199, %laneid;
	// end inline asm
	mov.b32 	%r202, 1;
	mov.b32 	%r223, 31;
	mov.b32 	%r224, -1;
	// begin inline asm
	shfl.sync.down.b32 %r200, %r692, %r202, %r223, %r224;
	// end inline asm
	setp.gt.s32 	%p12, %r199, 30;
	selp.b32 	%r225, 0, %r200, %p12;
	add.s32 	%r206, %r225, %r692;
	mov.b32 	%r207, 2;
	// begin inline asm
	shfl.sync.down.b32 %r205, %r206, %r207, %r223, %r224;
	// end inline asm
	setp.gt.s32 	%p13, %r199, 29;
	selp.b32 	%r226, 0, %r205, %p13;
	add.s32 	%r211, %r206, %r226;
	mov.b32 	%r212, 4;
	// begin inline asm
	shfl.sync.down.b32 %r210, %r211, %r212, %r223, %r224;
	// end inline asm
	setp.gt.s32 	%p14, %r199, 27;
	selp.b32 	%r227, 0, %r210, %p14;
	add.s32 	%r216, %r211, %r227;
	mov.b32 	%r217, 8;
	// begin inline asm
	shfl.sync.down.b32 %r215, %r216, %r217, %r223, %r224;
	// end inline asm
	setp.gt.s32 	%p15, %r199, 23;
	selp.b32 	%r228, 0, %r215, %p15;
	add.s32 	%r221, %r216, %r228;
	mov.b32 	%r222, 16;
	// begin inline asm
	shfl.sync.down.b32 %r220, %r221, %r222, %r223, %r224;
	// end inline asm
	setp.gt.s32 	%p16, %r199, 15;
	selp.b32 	%r229, 0, %r220, %p16;
	add.s32 	%r693, %r221, %r229;
	setp.ne.s32 	%p17, %r199, 0;
	@%p17 bra 	$L__BB37_67;
	shr.u32 	%r230, %r83, 3;
	and.b32  	%r231, %r230, 124;
	mov.u32 	%r232, _ZZN3cub18CUB_300001_SM_10006detail6reduce18DeviceReduceKernelINS2_10policy_hubIiyN4cuda3std3__44plusIiEEE10Policy1000EPiyS9_iNS7_10__identityEEEvT0_PT3_T1_NS0_13GridEvenShareISH_EET2_T4_E12temp_storage;
	add.s32 	%r233, %r232, %r231;
	st.shared.u32 	[%r233+8], %r693;
$L__BB37_67:
	bar.sync 	0;
	setp.ne.s32 	%p18, %r83, 0;
	@%p18 bra 	$L__BB37_69;
	ld.shared.u32 	%r234, [_ZZN3cub18CUB_300001_SM_10006detail6reduce18DeviceReduceKernelINS2_10policy_hubIiyN4cuda3std3__44plusIiEEE10Policy1000EPiyS9_iNS7_10__identityEEEvT0_PT3_T1_NS0_13GridEvenShareISH_EET2_T4_E12temp_storage+12];
	add.s32 	%r235, %r234, %r693;
	ld.shared.u32 	%r236, [_ZZN3cub18CUB_300001_SM_10006detail6reduce18DeviceReduceKernelINS2_10policy_hubIiyN4cuda3std3__44plusIiEEE10Policy1000EPiyS9_iNS7_10__identityEEEvT0_PT3_T1_NS0_13GridEvenShareISH_EET2_T4_E12temp_storage+16];
	add.s32 	%r237, %r235, %r236;
	ld.shared.u32 	%r238, [_ZZN3cub18CUB_300001_SM_10006detail6reduce18DeviceReduceKernelINS2_10policy_hubIiyN4cuda3std3__44plusIiEEE10Policy1000EPiyS9_iNS7_10__identityEEEvT0_PT3_T1_NS0_13GridEvenShareISH_EET2_T4_E12temp_storage+20];
	add.s32 	%r239, %r237, %r238;
	ld.shared.u32 	%r240, [_ZZN3cub18CUB_300001_SM_10006detail6reduce18DeviceReduceKernelINS2_10policy_hubIiyN4cuda3std3__44plusIiEEE10Policy1000EPiyS9_iNS7_10__identityEEEvT0_PT3_T1_NS0_13GridEvenShareISH_EET2_T4_E12temp_storage+24];
	add.s32 	%r241, %r239, %r240;
	ld.shared.u32 	%r242, [_ZZN3cub18CUB_300001_SM_10006detail6reduce18DeviceReduceKernelINS2_10policy_hubIiyN4cuda3std3__44plusIiEEE10Policy1000EPiyS9_iNS7_10__identityEEEvT0_PT3_T1_NS0_13GridEvenShareISH_EET2_T4_E12temp_storage+28];
	add.s32 	%r243, %r241, %r242;
	ld.shared.u32 	%r244, [_ZZN3cub18CUB_300001_SM_10006detail6reduce18DeviceReduceKernelINS2_10policy_hubIiyN4cuda3std3__44plusIiEEE10Policy1000EPiyS9_iNS7_10__identityEEEvT0_PT3_T1_NS0_13GridEvenShareISH_EET2_T4_E12temp_storage+32];
	add.s32 	%r245, %r243, %r244;
	ld.shared.u32 	%r246, [_ZZN3cub18CUB_300001_SM_10006detail6reduce18DeviceReduceKernelINS2_10policy_hubIiyN4cuda3std3__44plusIiEEE10Policy1000EPiyS9_iNS7_10__identityEEEvT0_PT3_T1_NS0_13GridEvenShareISH_EET2_T4_E12temp_storage+36];
	add.s32 	%r693, %r245, %r246;
$L__BB37_69:
	mov.u32 	%r648, %tid.x;
	setp.ne.s32 	%p94, %r648, 0;
	@%p94 bra 	$L__BB37_71;
	ld.param.u64 	%rd161, [_ZN3cub18CUB_300001_SM_10006detail6reduce18DeviceReduceKernelINS2_10policy_hubIiyN4cuda3std3__44plusIiEEE10Policy1000EPiyS9_iNS7_10__identityEEEvT0_PT3_T1_NS0_13GridEvenShareISH_EET2_T4__param_1];
	cvta.to.global.u64 	%rd158, %rd161;
	mul.wide.u32 	%rd159, %r2, 4;
	add.s64 	%rd160, %rd158, %rd159;
	st.global.u32 	[%rd160], %r693;
$L__BB37_71:
	ret;

}
	// .globl	_ZN3cub18CUB_300001_SM_10006detail6reduce28DeviceReduceSingleTileKernelINS2_10policy_hubIiyN4cuda3std3__44plusIiEEE10Policy1000EPiSC_iS9_iiNS7_10__identityEEEvT0_T1_T2_T3_T4_T6_
.visible .entry _ZN3cub18CUB_300001_SM_10006detail6reduce28DeviceReduceSingleTileKernelINS2_10policy_hubIiyN4cuda3std3__44plusIiEEE10Policy1000EPiSC_iS9_iiNS7_10__identityEEEvT0_T1_T2_T3_T4_T6_(
	.param .u64 .ptr .align 1 _ZN3cub18CUB_300001_SM_10006detail6reduce28DeviceReduceSingleTileKernelINS2_10policy_hubIiyN4cuda3std3__44plusIiEEE10Policy1000EPiSC_iS9_iiNS7_10__identityEEEvT0_T1_T2_T3_T4_T6__param_0,
	.param .u64 .ptr .align 1 _ZN3cub18CUB_300001_SM_10006detail6reduce28DeviceReduceSingleTileKernelINS2_10policy_hubIiyN4cuda3std3__44plusIiEEE10Policy1000EPiSC_iS9_iiNS7_10__identityEEEvT0_T1_T2_T3_T4_T6__param_1,
	.param .u32 _ZN3cub18CUB_300001_SM_10006detail6reduce28DeviceReduceSingleTileKernelINS2_10policy_hubIiyN4cuda3std3__44plusIiEEE10Policy1000EPiSC_iS9_iiNS7_10__identityEEEvT0_T1_T2_T3_T4_T6__param_2,
	.param .align 1 .b8 _ZN3cub18CUB_300001_SM_10006detail6reduce28DeviceReduceSingleTileKernelINS2_10policy_hubIiyN4cuda3std3__44plusIiEEE10Policy1000EPiSC_iS9_iiNS7_10__identityEEEvT0_T1_T2_T3_T4_T6__param_3[1],
	.param .u32 _ZN3cub18CUB_300001_SM_10006detail6reduce28DeviceReduceSingleTileKernelINS2_10policy_hubIiyN4cuda3std3__44plusIiEEE10Policy1000EPiSC_iS9_iiNS7_10__identityEEEvT0_T1_T2_T3_T4_T6__param_4,
	.param .align 1 .b8 _ZN3cub18CUB_300001_SM_10006detail6reduce28DeviceReduceSingleTileKernelINS2_10policy_hubIiyN4cuda3std3__44plusIiEEE10Policy1000EPiSC_iS9_iiNS7_10__identityEEEvT0_T1_T2_T3_T4_T6__param_5[1]
)
.maxntid 256
.minnctapersm 1
{
	.reg .pred 	%p<97>;
	.reg .b32 	%r<687>;
	.reg .b64 	%rd<125>;
	// demoted variable
	.shared .align 4 .b8 _ZZN3cub18CUB_300001_SM_10006detail6reduce28DeviceReduceSingleTileKernelINS2_10policy_hubIiyN4cuda3std3__44plusIiEEE10Policy1000EPiSC_iS9_iiNS7_10__identityEEEvT0_T1_T2_T3_T4_T6_E12temp_storage[44];
	ld.param.u64 	%rd16, [_ZN3cub18CUB_300001_SM_10006detail6reduce28DeviceReduceSingleTileKernelINS2_10policy_hubIiyN4cuda3std3__44plusIiEEE10Policy1000EPiSC_iS9_iiNS7_10__identityEEEvT0_T1_T2_T3_T4_T6__param_0];
	ld.param.u64 	%rd17, [_ZN3cub18CUB_300001_SM_10006detail6reduce28DeviceReduceSingleTileKernelINS2_10policy_hubIiyN4cuda3std3__44plusIiEEE10Policy1000EPiSC_iS9_iiNS7_10__identityEEEvT0_T1_T2_T3_T4_T6__param_1];
	ld.param.u32 	%r120, [_ZN3cub18CUB_300001_SM_10006detail6reduce28DeviceReduceSingleTileKernelINS2_10policy_hubIiyN4cuda3std3__44plusIiEEE10Policy1000EPiSC_iS9_iiNS7_10__identityEEEvT0_T1_T2_T3_T4_T6__param_2];
	ld.param.u32 	%r121, [_ZN3cub18CUB_300001_SM_10006detail6reduce28DeviceReduceSingleTileKernelINS2_10policy_hubIiyN4cuda3std3__44plusIiEEE10Policy1000EPiSC_iS9_iiNS7_10__identityEEEvT0_T1_T2_T3_T4_T6__param_4];
	cvta.to.global.u64 	%rd1, %rd17;
	setp.ne.s32 	%p1, %r120, 0;
	@%p1 bra 	$L__BB38_3;
	mov.u32 	%r633, %tid.x;
	setp.ne.s32 	%p96, %r633, 0;
	@%p96 bra 	$L__BB38_74;
	st.global.u32 	[%rd1], %r121;
	bra.uni 	$L__BB38_74;
$L__BB38_3:
	and.b64  	%rd18, %rd16, 15;
	setp.ne.s64 	%p2, %rd18, 0;
	@%p2 bra 	$L__BB38_38;
	setp.gt.s32 	%p49, %r120, 4095;
	@%p49 bra 	$L__BB38_22;
	mov.u32 	%r1, %tid.x;
	setp.ge.s32 	%p66, %r1, %r120;
	mov.b32 	%r644, 0;
	mov.u32 	%r639, %r1;
	@%p66 bra 	$L__BB38_7;
	mul.wide.u32 	%rd113, %r1, 4;
	add.s64 	%rd112, %rd16, %rd113;
	// begin inline asm
	ld.global.nc.u32 %r644, [%rd112];
	// end inline asm
	add.s32 	%r639, %r1, 256;
$L__BB38_7:
	setp.ge.s32 	%p67, %r639, %r120;
	@%p67 bra 	$L__BB38_13;
	not.b32 	%r507, %r639;
	add.s32 	%r6, %r120, %r507;
	and.b32  	%r508, %r6, 768;
	setp.eq.s32 	%p68, %r508, 768;
	@%p68 bra 	$L__BB38_11;
	mul.wide.u32 	%rd114, %r639, 4;
	add.s64 	%rd121, %rd16, %rd114;
	shr.u32 	%r509, %r6, 8;
	add.s32 	%r510, %r509, 1;
	and.b32  	%r511, %r510, 3;
	neg.s32 	%r636, %r511;
$L__BB38_10:
	.pragma "nounroll";
	// begin inline asm
	ld.global.nc.u32 %r512, [%rd121];
	// end inline asm
	add.s32 	%r644, %r512, %r644;
	add.s32 	%r639, %r639, 256;
	add.s64 	%rd121, %rd121, 1024;
	add.s32 	%r636, %r636, 1;
	setp.ne.s32 	%p69, %r636, 0;
	@%p69 bra 	$L__BB38_10;
$L__BB38_11:
	setp.lt.u32 	%p70, %r6, 768;
	@%p70 bra 	$L__BB38_13;
$L__BB38_12:
	mul.wide.s32 	%rd120, %r639, 4;
	add.s64 	%rd116, %rd16, %rd120;
	// begin inline asm
	ld.global.nc.u32 %r513, [%rd116];
	// end inline asm
	add.s32 	%r517, %r513, %r644;
	add.s64 	%rd117, %rd116, 1024;
	// begin inline asm
	ld.global.nc.u32 %r514, [%rd117];
	// end inline asm
	add.s32 	%r518, %r514, %r517;
	add.s64 	%rd118, %rd116, 2048;
	// begin inline asm
	ld.global.nc.u32 %r515, [%rd118];
	// end inline asm
	add.s32 	%r519, %r515, %r518;
	add.s64 	%rd119, %rd116, 3072;
	// begin inline asm
	ld.global.nc.u32 %r516, [%rd119];
	// end inline asm
	add.s32 	%r644, %r516, %r519;
	add.s32 	%r639, %r639, 1024;
	setp.lt.s32 	%p71, %r639, %r120;
	@%p71 bra 	$L__BB38_12;
$L__BB38_13:
	setp.lt.s32 	%p72, %r120, 256;
	@%p72 bra 	$L__BB38_18;
	// begin inline asm
	mov.u32 %r583, %laneid;
	// end inline asm
	mov.b32 	%r586, 1;
	mov.b32 	%r607, 31;
	mov.b32 	%r608, -1;
	// begin inline asm
	shfl.sync.down.b32 %r584, %r644, %r586, %r607, %r608;
	// end inline asm
	setp.gt.s32 	%p88, %r583, 30;
	selp.b32 	%r609, 0, %r584, %p88;
	add.s32 	%r590, %r609, %r644;
	mov.b32 	%r591, 2;
	// begin inline asm
	shfl.sync.down.b32 %r589, %r590, %r591, %r607, %r608;
	// end inline asm
	setp.gt.s32 	%p89, %r583, 29;
	selp.b32 	%r610, 0, %r589, %p89;
	add.s32 	%r595, %r590, %r610;
	mov.b32 	%r596, 4;
	// begin inline asm
	shfl.sync.down.b32 %r594, %r595, %r596, %r607, %r608;
	// end inline asm
	setp.gt.s32 	%p90, %r583, 27;
	selp.b32 	%r611, 0, %r594, %p90;
	add.s32 	%r600, %r595, %r611;
	mov.b32 	%r601, 8;
	// begin inline asm
	shfl.sync.down.b32 %r599, %r600, %r601, %r607, %r608;
	// end inline asm
	setp.gt.s32 	%p91, %r583, 23;
	selp.b32 	%r612, 0, %r599, %p91;
	add.s32 	%r605, %r600, %r612;
	mov.b32 	%r606, 16;
	// begin inline asm
	shfl.sync.down.b32 %r604, %r605, %r606, %r607, %r608;
	// end inline asm
	setp.gt.s32 	%p92, %r583, 15;
	selp.b32 	%r613, 0, %r604, %p92;
	add.s32 	%r686, %r605, %r613;
	setp.ne.s32 	%p93, %r583, 0;
	@%p93 bra 	$L__BB38_16;
	shr.u32 	%r614, %r1, 3;
	and.b32  	%r615, %r614, 124;
	mov.u32 	%r616, _ZZN3cub18CUB_300001_SM_10006detail6reduce28DeviceReduceSingleTileKernelINS2_10policy_hubIiyN4cuda3std3__44plusIiEEE10Policy1000EPiSC_iS9_iiNS7_10__identityEEEvT0_T1_T2_T3_T4_T6_E12temp_storage;
	add.s32 	%r617, %r616, %r615;
	st.shared.u32 	[%r617+8], %r686;
$L__BB38_16:
	bar.sync 	0;
	setp.ne.s32 	%p94, %r1, 0;
	@%p94 bra 	$L__BB38_72;
	ld.shared.u32 	%r618, [_ZZN3cub18CUB_300001_SM_10006detail6reduce28DeviceReduceSingleTileKernelINS2_10policy_hubIiyN4cuda3std3__44plusIiEEE10Policy1000EPiSC_iS9_iiNS7_10__identityEEEvT0_T1_T2_T3_T4_T6_E12temp_storage+12];
	add.s32 	%r619, %r618, %r686;
	ld.shared.u32 	%r620, [_ZZN3cub18CUB_300001_SM_10006detail6reduce28DeviceReduceSingleTileKernelINS2_10policy_hubIiyN4cuda3std3__44plusIiEEE10Policy1000EPiSC_iS9_iiNS7_10__identityEEEvT0_T1_T2_T3_T4_T6_E12temp_storage+16];
	add.s32 	%r621, %r619, %r620;
	ld.shared.u32 	%r622, [_ZZN3cub18CUB_300001_SM_10006detail6reduce28DeviceReduceSingleTileKernelINS2_10policy_hubIiyN4cuda3std3__44plusIiEEE10Policy1000EPiSC_iS9_iiNS7_10__identityEEEvT0_T1_T2_T3_T4_T6_E12temp_storage+20];
	add.s32 	%r623, %r621, %r622;
	ld.shared.u32 	%r624, [_ZZN3cub18CUB_300001_SM_10006detail6reduce28DeviceReduceSingleTileKernelINS2_10policy_hubIiyN4cuda3std3__44plusIiEEE10Policy1000EPiSC_iS9_iiNS7_10__identityEEEvT0_T1_T2_T3_T4_T6_E12temp_storage+24];
	add.s32 	%r625, %r623, %r624;
	ld.shared.u32 	%r626, [_ZZN3cub18CUB_300001_SM_10006detail6reduce28DeviceReduceSingleTileKernelINS2_10policy_hubIiyN4cuda3std3__44plusIiEEE10Policy1000EPiSC_iS9_iiNS7_10__identityEEEvT0_T1_T2_T3_T4_T6_E12temp_storage+28];
	add.s32 	%r627, %r625, %r626;
	ld.shared.u32 	%r628, [_ZZN3cub18CUB_300001_SM_10006detail6reduce28DeviceReduceSingleTileKernelINS2_10policy_hubIiyN4cuda3std3__44plusIiEEE10Policy1000EPiSC_iS9_iiNS7_10__identityEEEvT0_T1_T2_T3_T4_T6_E12temp_storage+32];
	add.s32 	%r629, %r627, %r628;
	ld.shared.u32 	%r630, [_ZZN3cub18CUB_300001_SM_10006detail6reduce28DeviceReduceSingleTileKernelINS2_10policy_hubIiyN4cuda3std3__44plusIiEEE10Policy1000EPiSC_iS9_iiNS7_10__identityEEEvT0_T1_T2_T3_T4_T6_E12temp_storage+36];
	add.s32 	%r686, %r629, %r630;
	bra.uni 	$L__BB38_72;
$L__BB38_18:
	// begin inline asm
	mov.u32 %r520, %laneid;
	// end inline asm
	and.b32  	%r546, %r1, 992;
	add.s32 	%r547, %r546, 32;
	setp.gt.s32 	%p73, %r547, %r120;
	not.b32 	%r548, %r546;
	add.s32 	%r549, %r120, %r548;
	selp.b32 	%r544, %r549, 31, %p73;
	mov.b32 	%r523, 1;
	mov.b32 	%r545, -1;
	// begin inline asm
	shfl.sync.down.b32 %r521, %r644, %r523, %r544, %r545;
	// end inline asm
	setp.lt.s32 	%p74, %r520, %r544;
	selp.b32 	%r550, %r521, 0, %p74;
	add.s32 	%r527, %r550, %r644;
	mov.b32 	%r528, 2;
	// begin inline asm
	shfl.sync.down.b32 %r526, %r527, %r528, %r544, %r545;
	// end inline asm
	add.s32 	%r551, %r520, 2;
	setp.gt.s32 	%p75, %r551, %r544;
	selp.b32 	%r552, 0, %r526, %p75;
	add.s32 	%r532, %r527, %r552;
	mov.b32 	%r533, 4;
	// begin inline asm
	shfl.sync.down.b32 %r531, %r532, %r533, %r544, %r545;
	// end inline asm
	add.s32 	%r553, %r520, 4;
	setp.gt.s32 	%p76, %r553, %r544;
	selp.b32 	%r554, 0, %r531, %p76;
	add.s32 	%r537, %r532, %r554;
	mov.b32 	%r538, 8;
	// begin inline asm
	shfl.sync.down.b32 %r536, %r537, %r538, %r544, %r545;
	// end inline asm
	add.s32 	%r555, %r520, 8;
	setp.gt.s32 	%p77, %r555, %r544;
	selp.b32 	%r556, 0, %r536, %p77;
	add.s32 	%r542, %r537, %r556;
	mov.b32 	%r543, 16;
	// begin inline asm
	shfl.sync.down.b32 %r541, %r542, %r543, %r544, %r545;
	// end inline asm
	add.s32 	%r557, %r520, 16;
	setp.gt.s32 	%p78, %r557, %r544;
	selp.b32 	%r558, 0, %r541, %p78;
	add.s32 	%r686, %r542, %r558;
	setp.ne.s32 	%p79, %r520, 0;
	@%p79 bra 	$L__BB38_20;
	shr.u32 	%r559, %r1, 3;
	and.b32  	%r560, %r559, 124;
	mov.u32 	%r561, _ZZN3cub18CUB_300001_SM_10006detail6reduce28DeviceReduceSingleTileKernelINS2_10policy_hubIiyN4cuda3std3__44plusIiEEE10Policy1000EPiSC_iS9_iiNS7_10__identityEEEvT0_T1_T2_T3_T4_T6_E12temp_storage;
	add.s32 	%r562, %r561, %r560;
	st.shared.u32 	[%r562+8], %r686;
$L__BB38_20:
	bar.sync 	0;
	setp.ne.s32 	%p80, %r1, 0;
	@%p80 bra 	$L__BB38_72;
	setp.gt.s32 	%p81, %r120, 32;
	ld.shared.u32 	%r563, [_ZZN3cub18CUB_300001_SM_10006detail6reduce28DeviceReduceSingleTileKernelINS2_10policy_hubIiyN4cuda3std3__44plusIiEEE10Policy1000EPiSC_iS9_iiNS7_10__identityEEEvT0_T1_T2_T3_T4_T6_E12temp_storage+12];
	selp.b32 	%r564, %r563, 0, %p81;
	add.s32 	%r565, %r564, %r686;
	setp.gt.s32 	%p82, %r120, 64;
	ld.shared.u32 	%r566, [_ZZN3cub18CUB_300001_SM_10006detail6reduce28DeviceReduceSingleTileKernelINS2_10policy_hubIiyN4cuda3std3__44plusIiEEE10Policy1000EPiSC_iS9_iiNS7_10__identityEEEvT0_T1_T2_T3_T4_T6_E12temp_storage+16];
	selp.b32 	%r567, %r566, 0, %p82;
	add.s32 	%r568, %r565, %r567;
	setp.gt.s32 	%p83, %r120, 96;
	ld.shared.u32 	%r569, [_ZZN3cub18CUB_300001_SM_10006detail6reduce28DeviceReduceSingleTileKernelINS2_10policy_hubIiyN4cuda3std3__44plusIiEEE10Policy1000EPiSC_iS9_iiNS7_10__identityEEEvT0_T1_T2_T3_T4_T6_E12temp_storage+20];
	selp.b32 	%r570, %r569, 0, %p83;
	add.s32 	%r571, %r568, %r570;
	setp.gt.s32 	%p84, %r120, 128;
	ld.shared.u32 	%r572, [_ZZN3cub18CUB_300001_SM_10006detail6reduce28DeviceReduceSingleTileKernelINS2_10policy_hubIiyN4cuda3std3__44plusIiEEE10Policy1000EPiSC_iS9_iiNS7_10__identityEEEvT0_T1_T2_T3_T4_T6_E12temp_storage+24];
	selp.b32 	%r573, %r572, 0, %p84;
	add.s32 	%r574, %r571, %r573;
	setp.gt.s32 	%p85, %r120, 160;
	ld.shared.u32 	%r575, [_ZZN3cub18CUB_300001_SM_10006detail6reduce28DeviceReduceSingleTileKernelINS2_10policy_hubIiyN4cuda3std3__44plusIiEEE10Policy1000EPiSC_iS9_iiNS7_10__identityEEEvT0_T1_T2_T3_T4_T6_E12temp_storage+28];
	selp.b32 	%r576, %r575, 0, %p85;
	add.s32 	%r577, %r574, %r576;
	setp.gt.s32 	%p86, %r120, 192;
	ld.shared.u32 	%r578, [_ZZN3cub18CUB_300001_SM_10006detail6reduce28DeviceReduceSingleTileKernelINS2_10policy_hubIiyN4cuda3std3__44plusIiEEE10Policy1000EPiSC_iS9_iiNS7_10__identityEEEvT0_T1_T2_T3_T4_T6_E12temp_storage+32];
	selp.b32 	%r579, %r578, 0, %p86;
	add.s32 	%r580, %r577, %r579;
	setp.gt.s32 	%p87, %r120, 224;
	ld.shared.u32 	%r581, [_ZZN3cub18CUB_300001_SM_10006detail6reduce28DeviceReduceSingleTileKernelINS2_10policy_hubIiyN4cuda3std3__44plusIiEEE10Policy1000EPiSC_iS9_iiNS7_10__identityEEEvT0_T1_T2_T3_T4_T6_E12temp_storage+36];
	selp.b32 	%r582, %r581, 0, %p87;
	add.s32 	%r686, %r580, %r582;
	bra.uni 	$L__BB38_72;
$L__BB38_22:
	mov.u32 	%r26, %tid.x;
	shl.b32 	%r377, %r26, 2;
	mul.wide.u32 	%rd86, %r377, 4;
	add.s64 	%rd76, %rd16, %rd86;
	// begin inline asm
	ld.global.nc.v2.u64 {%rd74, %rd75}, [%rd76];
	// end inline asm
	mov.b64 	{%r378, %r379}, %rd75;
	mov.b64 	{%r380, %r381}, %rd74;
	add.s64 	%rd79, %rd76, 4096;
	// begin inline asm
	ld.global.nc.v2.u64 {%rd77, %rd78}, [%rd79];
	// end inline asm
	mov.b64 	{%r382, %r383}, %rd78;
	mov.b64 	{%r384, %r385}, %rd77;
	add.s64 	%rd82, %rd76, 8192;
	// begin inline asm
	ld.global.nc.v2.u64 {%rd80, %rd81}, [%rd82];
	// end inline asm
	mov.b64 	{%r386, %r387}, %rd81;
	mov.b64 	{%r388, %r389}, %rd80;
	add.s64 	%rd85, %rd76, 12288;
	// begin inline asm
	ld.global.nc.v2.u64 {%rd83, %rd84}, [%rd85];
	// end inline asm
	mov.b64 	{%r390, %r391}, %rd84;
	mov.b64 	{%r392, %r393}, %rd83;
	add.s32 	%r394, %r381, %r380;
	add.s32 	%r395, %r378, %r394;
	add.s32 	%r396, %r379, %r395;
	add.s32 	%r397, %r384, %r396;
	add.s32 	%r398, %r385, %r397;
	add.s32 	%r399, %r382, %r398;
	add.s32 	%r400, %r383, %r399;
	add.s32 	%r401, %r388, %r400;
	add.s32 	%r402, %r389, %r401;
	add.s32 	%r403, %r386, %r402;
	add.s32 	%r404, %r387, %r403;
	add.s32 	%r405, %r392, %r404;
	add.s32 	%r406, %r393, %r405;
	add.s32 	%r407, %r390, %r406;
	add.s32 	%r659, %r391, %r407;
	setp.lt.u32 	%p50, %r120, 8192;
	mov.b32 	%r648, 4096;
	@%p50 bra 	$L__BB38_26;
	add.s32 	%r28, %r120, -4096;
	mov.b32 	%r648, 4096;
$L__BB38_24:
	mul.wide.s32 	%rd99, %r648, 4;
	add.s64 	%rd89, %rd76, %rd99;
	// begin inline asm
	ld.global.nc.v2.u64 {%rd87, %rd88}, [%rd89];
	// end inline asm
	mov.b64 	{%r409, %r410}, %rd88;
	mov.b64 	{%r411, %r412}, %rd87;
	add.s64 	%rd92, %rd89, 4096;
	// begin inline asm
	ld.global.nc.v2.u64 {%rd90, %rd91}, [%rd92];
	// end inline asm
	mov.b64 	{%r413, %r414}, %rd91;
	mov.b64 	{%r415, %r416}, %rd90;
	add.s64 	%rd95, %rd89, 8192;
	// begin inline asm
	ld.global.nc.v2.u64 {%rd93, %rd94}, [%rd95];
	// end inline asm
	mov.b64 	{%r417, %r418}, %rd94;
	mov.b64 	{%r419, %r420}, %rd93;
	add.s64 	%rd98, %rd89, 12288;
	// begin inline asm
	ld.global.nc.v2.u64 {%rd96, %rd97}, [%rd98];
	// end inline asm
	mov.b64 	{%r421, %r422}, %rd97;
	mov.b64 	{%r423, %r424}, %rd96;
	add.s32 	%r425, %r411, %r659;
	add.s32 	%r426, %r412, %r425;
	add.s32 	%r427, %r409, %r426;
	add.s32 	%r428, %r410, %r427;
	add.s32 	%r429, %r415, %r428;
	add.s32 	%r430, %r416, %r429;
	add.s32 	%r431, %r413, %r430;
	add.s32 	%r432, %r414, %r431;
	add.s32 	%r433, %r419, %r432;
	add.s32 	%r434, %r420, %r433;
	add.s32 	%r435, %r417, %r434;
	add.s32 	%r436, %r418, %r435;
	add.s32 	%r437, %r423, %r436;
	add.s32 	%r438, %r424, %r437;
	add.s32 	%r439, %r421, %r438;
	add.s32 	%r659, %r422, %r439;
	sub.s32 	%r440, %r120, %r648;
	setp.lt.s32 	%p51, %r440, 4096;
	@%p51 bra 	$L__BB38_34;
	add.s32 	%r648, %r648, 4096;
	setp.le.s32 	%p52, %r648, %r28;
	@%p52 bra 	$L__BB38_24;
$L__BB38_26:
	setp.le.s32 	%p53, %r120, %r648;
	@%p53 bra 	$L__BB38_34;
	sub.s32 	%r35, %r120, %r648;
	setp.ge.s32 	%p54, %r26, %r35;
	@%p54 bra 	$L__BB38_34;
	not.b32 	%r442, %r26;
	add.s32 	%r443, %r120, %r442;
	sub.s32 	%r36, %r443, %r648;
	and.b32  	%r444, %r36, 768;
	setp.eq.s32 	%p55, %r444, 768;
	mov.u32 	%r653, %r26;
	@%p55 bra 	$L__BB38_31;
	add.s32 	%r650, %r26, %r648;
	shr.u32 	%r445, %r36, 8;
	add.s32 	%r446, %r445, 1;
	and.b32  	%r447, %r446, 3;
	neg.s32 	%r649, %r447;
	mov.u32 	%r653, %r26;
$L__BB38_30:
	.pragma "nounroll";
	mul.wide.u32 	%rd101, %r650, 4;
	add.s64 	%rd100, %rd16, %rd101;
	// begin inline asm
	ld.global.nc.u32 %r448, [%rd100];
	// end inline asm
	add.s32 	%r659, %r448, %r659;
	add.s32 	%r653, %r653, 256;
	add.s32 	%r650, %r650, 256;
	add.s32 	%r649, %r649, 1;
	setp.ne.s32 	%p56, %r649, 0;
	@%p56 bra 	$L__BB38_30;
$L__BB38_31:
	setp.lt.u32 	%p57, %r36, 768;
	@%p57 bra 	$L__BB38_34;
	cvt.u64.u32 	%rd102, %r653;
	cvt.u64.u32 	%rd103, %r648;
	add.s64 	%rd104, %rd102, %rd103;
	shl.b64 	%rd105, %rd104, 2;
	add.s64 	%rd106, %rd105, %rd16;
	add.s64 	%rd122, %rd106, 2048;
	add.s32 	%r656, %r653, %r648;
$L__BB38_33:
	mul.wide.u32 	%rd111, %r656, 4;
	add.s64 	%rd107, %rd16, %rd111;
	// begin inline asm
	ld.global.nc.u32 %r449, [%rd107];
	// end inline asm
	add.s32 	%r453, %r449, %r659;
	add.s64 	%rd108, %rd122, -1024;
	// begin inline asm
	ld.global.nc.u32 %r450, [%rd108];
	// end inline asm
	add.s32 	%r454, %r450, %r453;
	// begin inline asm
	ld.global.nc.u32 %r451, [%rd122];
	// end inline asm
	add.s32 	%r455, %r451, %r454;
	add.s64 	%rd110, %rd122, 1024;
	// begin inline asm
	ld.global.nc.u32 %r452, [%rd110];
	// end inline asm
	add.s32 	%r659, %r452, %r455;
	add.s32 	%r653, %r653, 1024;
	add.s64 	%rd122, %rd122, 4096;
	add.s32 	%r656, %r656, 1024;
	setp.lt.s32 	%p58, %r653, %r35;
	@%p58 bra 	$L__BB38_33;
$L__BB38_34:
	// begin inline asm
	mov.u32 %r456, %laneid;
	// end inline asm
	mov.b32 	%r459, 1;
	mov.b32 	%r480, 31;
	mov.b32 	%r481, -1;
	// begin inline asm
	shfl.sync.down.b32 %r457, %r659, %r459, %r480, %r481;
	// end inline asm
	setp.gt.s32 	%p59, %r456, 30;
	selp.b32 	%r482, 0, %r457, %p59;
	add.s32 	%r463, %r482, %r659;
	mov.b32 	%r464, 2;
	// begin inline asm
	shfl.sync.down.b32 %r462, %r463, %r464, %r480, %r481;
	// end inline asm
	setp.gt.s32 	%p60, %r456, 29;
	selp.b32 	%r483, 0, %r462, %p60;
	add.s32 	%r468, %r463, %r483;
	mov.b32 	%r469, 4;
	// begin inline asm
	shfl.sync.down.b32 %r467, %r468, %r469, %r480, %r481;
	// end inline asm
	setp.gt.s32 	%p61, %r456, 27;
	selp.b32 	%r484, 0, %r467, %p61;
	add.s32 	%r473, %r468, %r484;
	mov.b32 	%r474, 8;
	// begin inline asm
	shfl.sync.down.b32 %r472, %r473, %r474, %r480, %r481;
	// end inline asm
	setp.gt.s32 	%p62, %r456, 23;
	selp.b32 	%r485, 0, %r472, %p62;
	add.s32 	%r478, %r473, %r485;
	mov.b32 	%r479, 16;
	// begin inline asm
	shfl.sync.down.b32 %r477, %r478, %r479, %r480, %r481;
	// end inline asm
	setp.gt.s32 	%p63, %r456, 15;
	selp.b32 	%r486, 0, %r477, %p63;
	add.s32 	%r686, %r478, %r486;
	setp.ne.s32 	%p64, %r456, 0;
	@%p64 bra 	$L__BB38_36;
	shr.u32 	%r487, %r26, 3;
	and.b32  	%r488, %r487, 124;
	mov.u32 	%r489, _ZZN3cub18CUB_300001_SM_10006detail6reduce28DeviceReduceSingleTileKernelINS2_10policy_hubIiyN4cuda3std3__44plusIiEEE10Policy1000EPiSC_iS9_iiNS7_10__identityEEEvT0_T1_T2_T3_T4_T6_E12temp_storage;
	add.s32 	%r490, %r489, %r488;
	st.shared.u32 	[%r490+8], %r686;
$L__BB38_36:
	bar.sync 	0;
	setp.ne.s32 	%p65, %r26, 0;
	@%p65 bra 	$L__BB38_72;
	ld.shared.u32 	%r491, [_ZZN3cub18CUB_300001_SM_10006detail6reduce28DeviceReduceSingleTileKernelINS2_10policy_hubIiyN4cuda3std3__44plusIiEEE10Policy1000EPiSC_iS9_iiNS7_10__identityEEEvT0_T1_T2_T3_T4_T6_E12temp_storage+12];
	add.s32 	%r492, %r491, %r686;
	ld.shared.u32 	%r493, [_ZZN3cub18CUB_300001_SM_10006detail6reduce28DeviceReduceSingleTileKernelINS2_10policy_hubIiyN4cuda3std3__44plusIiEEE10Policy1000EPiSC_iS9_iiNS7_10__identityEEEvT0_T1_T2_T3_T4_T6_E12temp_storage+16];
	add.s32 	%r494, %r492, %r493;
	ld.shared.u32 	%r495, [_ZZN3cub18CUB_300001_SM_10006detail6reduce28DeviceReduceSingleTileKernelINS2_10policy_hubIiyN4cuda3std3__44plusIiEEE10Policy1000EPiSC_iS9_iiNS7_10__identityEEEvT0_T1_T2_T3_T4_T6_E12temp_storage+20];
	add.s32 	%r496, %r494, %r495;
	ld.shared.u32 	%r497, [_ZZN3cub18CUB_300001_SM_10006detail6reduce28DeviceReduceSingleTileKernelINS2_10policy_hubIiyN4cuda3std3__44plusIiEEE10Policy1000EPiSC_iS9_iiNS7_10__identityEEEvT0_T1_T2_T3_T4_T6_E12temp_storage+24];
	add.s32 	%r498, %r496, %r497;
	ld.shared.u32 	%r499, [_ZZN3cub18CUB_300001_SM_10006detail6reduce28DeviceReduceSingleTileKernelINS2_10policy_hubIiyN4cuda3std3__44plusIiEEE10Policy1000EPiSC_iS9_iiNS7_10__identityEEEvT0_T1_T2_T3_T4_T6_E12temp_storage+28];
	add.s32 	%r500, %r498, %r499;
	ld.shared.u32 	%r501, [_ZZN3cub18CUB_300001_SM_10006detail6reduce28DeviceReduceSingleTileKernelINS2_10policy_hubIiyN4cuda3std3__44plusIiEEE10Policy1000EPiSC_iS9_iiNS7_10__identityEEEvT0_T1_T2_T3_T4_T6_E12temp_storage+32];
	add.s32 	%r502, %r500, %r501;
	ld.shared.u32 	%r503, [_ZZN3cub18CUB_300001_SM_10006detail6reduce28DeviceReduceSingleTileKernelINS2_10policy_hubIiyN4cuda3std3__44plusIiEEE10Policy1000EPiSC_iS9_iiNS7_10__identityEEEvT0_T1_T2_T3_T4_T6_E12temp_storage+36];
	add.s32 	%r686, %r502, %r503;
	bra.uni 	$L__BB38_72;
$L__BB38_38:
	setp.gt.s32 	%p3, %r120, 4095;
	@%p3 bra 	$L__BB38_56;
	mov.u32 	%r60, %tid.x;
	setp.ge.s32 	%p20, %r60, %r120;
	mov.b32 	%r670, 0;
	mov.u32 	%r665, %r60;
	@%p20 bra 	$L__BB38_41;
	mul.wide.u32 	%rd66, %r60, 4;
	add.s64 	%rd65, %rd16, %rd66;
	// begin inline asm
	ld.global.nc.u32 %r670, [%rd65];
	// end inline asm
	add.s32 	%r665, %r60, 256;
$L__BB38_41:
	setp.ge.s32 	%p21, %r665, %r120;
	@%p21 bra 	$L__BB38_47;
	not.b32 	%r252, %r665;
	add.s32 	%r65, %r120, %r252;
	and.b32  	%r253, %r65, 768;
	setp.eq.s32 	%p22, %r253, 768;
	@%p22 bra 	$L__BB38_45;
	mul.wide.u32 	%rd67, %r665, 4;
	add.s64 	%rd123, %rd16, %rd67;
	shr.u32 	%r254, %r65, 8;
	add.s32 	%r255, %r254, 1;
	and.b32  	%r256, %r255, 3;
	neg.s32 	%r662, %r256;
$L__BB38_44:
	.pragma "nounroll";
	// begin inline asm
	ld.global.nc.u32 %r257, [%rd123];
	// end inline asm
	add.s32 	%r670, %r257, %r670;
	add.s32 	%r665, %r665, 256;
	add.s64 	%rd123, %rd123, 1024;
	add.s32 	%r662, %r662, 1;
	setp.ne.s32 	%p23, %r662, 0;
	@%p23 bra 	$L__BB38_44;
$L__BB38_45:
	setp.lt.u32 	%p24, %r65, 768;
	@%p24 bra 	$L__BB38_47;
$L__BB38_46:
	mul.wide.s32 	%rd73, %r665, 4;
	add.s64 	%rd69, %rd16, %rd73;
	// begin inline asm
	ld.global.nc.u32 %r258, [%rd69];
	// end inline asm
	add.s32 	%r262, %r258, %r670;
	add.s64 	%rd70, %rd69, 1024;
	// begin inline asm
	ld.global.nc.u32 %r259, [%rd70];
	// end inline asm
	add.s32 	%r263, %r259, %r262;
	add.s64 	%rd71, %rd69, 2048;
	// begin inline asm
	ld.global.nc.u32 %r260, [%rd71];
	// end inline asm
	add.s32 	%r264, %r260, %r263;
	add.s64 	%rd72, %rd69, 3072;
	// begin inline asm
	ld.global.nc.u32 %r261, [%rd72];
	// end inline asm
	add.s32 	%r670, %r261, %r264;
	add.s32 	%r665, %r665, 1024;
	setp.lt.s32 	%p25, %r665, %r120;
	@%p25 bra 	$L__BB38_46;
$L__BB38_47:
	setp.lt.s32 	%p26, %r120, 256;
	@%p26 bra 	$L__BB38_52;
	// begin inline asm
	mov.u32 %r328, %laneid;
	// end inline asm
	mov.b32 	%r331, 1;
	mov.b32 	%r352, 31;
	mov.b32 	%r353, -1;
	// begin inline asm
	shfl.sync.down.b32 %r329, %r670, %r331, %r352, %r353;
	// end inline asm
	setp.gt.s32 	%p42, %r328, 30;
	selp.b32 	%r354, 0, %r329, %p42;
	add.s32 	%r335, %r354, %r670;
	mov.b32 	%r336, 2;
	// begin inline asm
	shfl.sync.down.b32 %r334, %r335, %r336, %r352, %r353;
	// end inline asm
	setp.gt.s32 	%p43, %r328, 29;
	selp.b32 	%r355, 0, %r334, %p43;
	add.s32 	%r340, %r335, %r355;
	mov.b32 	%r341, 4;
	// begin inline asm
	shfl.sync.down.b32 %r339, %r340, %r341, %r352, %r353;
	// end inline asm
	setp.gt.s32 	%p44, %r328, 27;
	selp.b32 	%r356, 0, %r339, %p44;
	add.s32 	%r345, %r340, %r356;
	mov.b32 	%r346, 8;
	// begin inline asm
	shfl.sync.down.b32 %r344, %r345, %r346, %r352, %r353;
	// end inline asm
	setp.gt.s32 	%p45, %r328, 23;
	selp.b32 	%r357, 0, %r344, %p45;
	add.s32 	%r350, %r345, %r357;
	mov.b32 	%r351, 16;
	// begin inline asm
	shfl.sync.down.b32 %r349, %r350, %r351, %r352, %r353;
	// end inline asm
	setp.gt.s32 	%p46, %r328, 15;
	selp.b32 	%r358, 0, %r349, %p46;
	add.s32 	%r686, %r350, %r358;
	setp.ne.s32 	%p47, %r328, 0;
	@%p47 bra 	$L__BB38_50;
	shr.u32 	%r359, %r60, 3;
	and.b32  	%r360, %r359, 124;
	mov.u32 	%r361, _ZZN3cub18CUB_300001_SM_10006detail6reduce28DeviceReduceSingleTileKernelINS2_10policy_hubIiyN4cuda3std3__44plusIiEEE10Policy1000EPiSC_iS9_iiNS7_10__identityEEEvT0_T1_T2_T3_T4_T6_E12temp_storage;
	add.s32 	%r362, %r361, %r360;
	st.shared.u32 	[%r362+8], %r686;
$L__BB38_50:
	bar.sync 	0;
	setp.ne.s32 	%p48, %r60, 0;
	@%p48 bra 	$L__BB38_72;
	ld.shared.u32 	%r363, [_ZZN3cub18CUB_300001_SM_10006detail6reduce28DeviceReduceSingleTileKernelINS2_10policy_hubIiyN4cuda3std3__44plusIiEEE10Policy1000EPiSC_iS9_iiNS7_10__identityEEEvT0_T1_T2_T3_T4_T6_E12temp_storage+12];
	add.s32 	%r364, %r363, %r686;
	ld.shared.u32 	%r365, [_ZZN3cub18CUB_300001_SM_10006detail6reduce28DeviceReduceSingleTileKernelINS2_10policy_hubIiyN4cuda3std3__44plusIiEEE10Policy1000EPiSC_iS9_iiNS7_10__identityEEEvT0_T1_T2_T3_T4_T6_E12temp_storage+16];
	add.s32 	%r366, %r364, %r365;
	ld.shared.u32 	%r367, [_ZZN3cub18CUB_300001_SM_10006detail6reduce28DeviceReduceSingleTileKernelINS2_10policy_hubIiyN4cuda3std3__44plusIiEEE10Policy1000EPiSC_iS9_iiNS7_10__identityEEEvT0_T1_T2_T3_T4_T6_E12temp_storage+20];
	add.s32 	%r368, %r366, %r367;
	ld.shared.u32 	%r369, [_ZZN3cub18CUB_300001_SM_10006detail6reduce28DeviceReduceSingleTileKernelINS2_10policy_hubIiyN4cuda3std3__44plusIiEEE10Policy1000EPiSC_iS9_iiNS7_10__identityEEEvT0_T1_T2_T3_T4_T6_E12temp_storage+24];
	add.s32 	%r370, %r368, %r369;
	ld.shared.u32 	%r371, [_ZZN3cub18CUB_300001_SM_10006detail6reduce28DeviceReduceSingleTileKernelINS2_10policy_hubIiyN4cuda3std3__44plusIiEEE10Policy1000EPiSC_iS9_iiNS7_10__identityEEEvT0_T1_T2_T3_T4_T6_E12temp_storage+28];
	add.s32 	%r372, %r370, %r371;
	ld.shared.u32 	%r373, [_ZZN3cub18CUB_300001_SM_10006detail6reduce28DeviceReduceSingleTileKernelINS2_10policy_hubIiyN4cuda3std3__44plusIiEEE10Policy1000EPiSC_iS9_iiNS7_10__identityEEEvT0_T1_T2_T3_T4_T6_E12temp_storage+32];
	add.s32 	%r374, %r372, %r373;
	ld.shared.u32 	%r375, [_ZZN3cub18CUB_300001_SM_10006detail6reduce28DeviceReduceSingleTileKernelINS2_10policy_hubIiyN4cuda3std3__44plusIiEEE10Policy1000EPiSC_iS9_iiNS7_10__identityEEEvT0_T1_T2_T3_T4_T6_E12temp_storage+36];
	add.s32 	%r686, %r374, %r375;
	bra.uni 	$L__BB38_72;
$L__BB38_52:
	// begin inline asm
	mov.u32 %r265, %laneid;
	// end inline asm
	and.b32  	%r291, %r60, 992;
	add.s32 	%r292, %r291, 32;
	setp.gt.s32 	%p27, %r292, %r120;
	not.b32 	%r293, %r291;
	add.s32 	%r294, %r120, %r293;
	selp.b32 	%r289, %r294, 31, %p27;
	mov.b32 	%r268, 1;
	mov.b32 	%r290, -1;
	// begin inline asm
	shfl.sync.down.b32 %r266, %r670, %r268, %r289, %r290;
	// end inline asm
	setp.lt.s32 	%p28, %r265, %r289;
	selp.b32 	%r295, %r266, 0, %p28;
	add.s32 	%r272, %r295, %r670;
	mov.b32 	%r273, 2;
	// begin inline asm
	shfl.sync.down.b32 %r271, %r272, %r273, %r289, %r290;
	// end inline asm
	add.s32 	%r296, %r265, 2;
	setp.gt.s32 	%p29, %r296, %r289;
	selp.b32 	%r297, 0, %r271, %p29;
	add.s32 	%r277, %r272, %r297;
	mov.b32 	%r278, 4;
	// begin inline asm
	shfl.sync.down.b32 %r276, %r277, %r278, %r289, %r290;
	// end inline asm
	add.s32 	%r298, %r265, 4;
	setp.gt.s32 	%p30, %r298, %r289;
	selp.b32 	%r299, 0, %r276, %p30;
	add.s32 	%r282, %r277, %r299;
	mov.b32 	%r283, 8;
	// begin inline asm
	shfl.sync.down.b32 %r281, %r282, %r283, %r289, %r290;
	// end inline asm
	add.s32 	%r300, %r265, 8;
	setp.gt.s32 	%p31, %r300, %r289;
	selp.b32 	%r301, 0, %r281, %p31;
	add.s32 	%r287, %r282, %r301;
	mov.b32 	%r288, 16;
	// begin inline asm
	shfl.sync.down.b32 %r286, %r287, %r288, %r289, %r290;
	// end inline asm
	add.s32 	%r302, %r265, 16;
	setp.gt.s32 	%p32, %r302, %r289;
	selp.b32 	%r303, 0, %r286, %p32;
	add.s32 	%r686, %r287, %r303;
	setp.ne.s32 	%p33, %r265, 0;
	@%p33 bra 	$L__BB38_54;
	shr.u32 	%r304, %r60, 3;
	and.b32  	%r305, %r304, 124;
	mov.u32 	%r306, _ZZN3cub18CUB_300001_SM_10006detail6reduce28DeviceReduceSingleTileKernelINS2_10policy_hubIiyN4cuda3std3__44plusIiEEE10Policy1000EPiSC_iS9_iiNS7_10__identityEEEvT0_T1_T2_T3_T4_T6_E12temp_storage;
	add.s32 	%r307, %r306, %r305;
	st.shared.u32 	[%r307+8], %r686;
$L__BB38_54:
	bar.sync 	0;
	setp.ne.s32 	%p34, %r60, 0;
	@%p34 bra 	$L__BB38_72;
	setp.gt.s32 	%p35, %r120, 32;
	ld.shared.u32 	%r308, [_ZZN3cub18CUB_300001_SM_10006detail6reduce28DeviceReduceSingleTileKernelINS2_10policy_hubIiyN4cuda3std3__44plusIiEEE10Policy1000EPiSC_iS9_iiNS7_10__identityEEEvT0_T1_T2_T3_T4_T6_E12temp_storage+12];
	selp.b32 	%r309, %r308, 0, %p35;
	add.s32 	%r310, %r309, %r686;
	setp.gt.s32 	%p36, %r120, 64;
	ld.shared.u32 	%r311, [_ZZN3cub18CUB_300001_SM_10006detail6reduce28DeviceReduceSingleTileKernelINS2_10policy_hubIiyN4cuda3std3__44plusIiEEE10Policy1000EPiSC_iS9_iiNS7_10__identityEEEvT0_T1_T2_T3_T4_T6_E12temp_storage+16];
	selp.b32 	%r312, %r311, 0, %p36;
	add.s32 	%r313, %r310, %r312;
	setp.gt.s32 	%p37, %r120, 96;
	ld.shared.u32 	%r314, [_ZZN3cub18CUB_300001_SM_10006detail6reduce28DeviceReduceSingleTileKernelINS2_10policy_hubIiyN4cuda3std3__44plusIiEEE10Policy1000EPiSC_iS9_iiNS7_10__identityEEEvT0_T1_T2_T3_T4_T6_E12temp_storage+20];
	selp.b32 	%r315, %r314, 0, %p37;
	add.s32 	%r316, %r313, %r315;
	setp.gt.s32 	%p38, %r120, 128;
	ld.shared.u32 	%r317, [_ZZN3cub18CUB_300001_SM_10006detail6reduce28DeviceReduceSingleTileKernelINS2_10policy_hubIiyN4cuda3std3__44plusIiEEE10Policy1000EPiSC_iS9_iiNS7_10__identityEEEvT0_T1_T2_T3_T4_T6_E12temp_storage+24];
	selp.b32 	%r318, %r317, 0, %p38;
	add.s32 	%r319, %r316, %r318;
	setp.gt.s32 	%p39, %r120, 160;
	ld.shared.u32 	%r320, [_ZZN3cub18CUB_300001_SM_10006detail6reduce28DeviceReduceSingleTileKernelINS2_10policy_hubIiyN4cuda3std3__44plusIiEEE10Policy1000EPiSC_iS9_iiNS7_10__identityEEEvT0_T1_T2_T3_T4_T6_E12temp_storage+28];
	selp.b32 	%r321, %r320, 0, %p39;
	add.s32 	%r322, %r319, %r321;
	setp.gt.s32 	%p40, %r120, 192;
	ld.shared.u32 	%r323, [_ZZN3cub18CUB_300001_SM_10006detail6reduce28DeviceReduceSingleTileKernelINS2_10policy_hubIiyN4cuda3std3__44plusIiEEE10Policy1000EPiSC_iS9_iiNS7_10__identityEEEvT0_T1_T2_T3_T4_T6_E12temp_storage+32];
	selp.b32 	%r324, %r323, 0, %p40;
	add.s32 	%r325, %r322, %r324;
	setp.gt.s32 	%p41, %r120, 224;
	ld.shared.u32 	%r326, [_ZZN3cub18CUB_300001_SM_10006detail6reduce28DeviceReduceSingleTileKernelINS2_10policy_hubIiyN4cuda3std3__44plusIiEEE10Policy1000EPiSC_iS9_iiNS7_10__identityEEEvT0_T1_T2_T3_T4_T6_E12temp_storage+36];
	selp.b32 	%r327, %r326, 0, %p41;
	add.s32 	%r686, %r325, %r327;
	bra.uni 	$L__BB38_72;
$L__BB38_56:
	mov.u32 	%r85, %tid.x;
	mul.wide.u32 	%rd35, %r85, 4;
	add.s64 	%rd19, %rd16, %rd35;
	// begin inline asm
	ld.global.nc.u32 %r122, [%rd19];
	// end inline asm
	add.s64 	%rd20, %rd19, 1024;
	// begin inline asm
	ld.global.nc.u32 %r123, [%rd20];
	// end inline asm
	add.s64 	%rd21, %rd19, 2048;
	// begin inline asm
	ld.global.nc.u32 %r124, [%rd21];
	// end inline asm
	add.s64 	%rd22, %rd19, 3072;
	// begin inline asm
	ld.global.nc.u32 %r125, [%rd22];
	// end inline asm
	add.s64 	%rd23, %rd19, 4096;
	// begin inline asm
	ld.global.nc.u32 %r126, [%rd23];
	// end inline asm
	add.s64 	%rd24, %rd19, 5120;
	// begin inline asm
	ld.global.nc.u32 %r127, [%rd24];
	// end inline asm
	add.s64 	%rd25, %rd19, 6144;
	// begin inline asm
	ld.global.nc.u32 %r128, [%rd25];
	// end inline asm
	add.s64 	%rd26, %rd19, 7168;
	// begin inline asm
	ld.global.nc.u32 %r129, [%rd26];
	// end inline asm
	add.s64 	%rd27, %rd19, 8192;
	// begin inline asm
	ld.global.nc.u32 %r130, [%rd27];
	// end inline asm
	add.s64 	%rd28, %rd19, 9216;
	// begin inline asm
	ld.global.nc.u32 %r131, [%rd28];
	// end inline asm
	add.s64 	%rd29, %rd19, 10240;
	// begin inline asm
	ld.global.nc.u32 %r132, [%rd29];
	// end inline asm
	add.s64 	%rd30, %rd19, 11264;
	// begin inline asm
	ld.global.nc.u32 %r133, [%rd30];
	// end inline asm
	add.s64 	%rd31, %rd19, 12288;
	// begin inline asm
	ld.global.nc.u32 %r134, [%rd31];
	// end inline asm
	add.s64 	%rd32, %rd19, 13312;
	// begin inline asm
	ld.global.nc.u32 %r135, [%rd32];
	// end inline asm
	add.s64 	%rd33, %rd19, 14336;
	// begin inline asm
	ld.global.nc.u32 %r136, [%rd33];
	// end inline asm
	add.s64 	%rd34, %rd19, 15360;
	// begin inline asm
	ld.global.nc.u32 %r137, [%rd34];
	// end inline asm
	add.s32 	%r139, %r123, %r122;
	add.s32 	%r140, %r124, %r139;
	add.s32 	%r141, %r125, %r140;
	add.s32 	%r142, %r126, %r141;
	add.s32 	%r143, %r127, %r142;
	add.s32 	%r144, %r128, %r143;
	add.s32 	%r145, %r129, %r144;
	add.s32 	%r146, %r130, %r145;
	add.s32 	%r147, %r131, %r146;
	add.s32 	%r148, %r132, %r147;
	add.s32 	%r149, %r133, %r148;
	add.s32 	%r150, %r134, %r149;
	add.s32 	%r151, %r135, %r150;
	add.s32 	%r152, %r136, %r151;
	add.s32 	%r685, %r137, %r152;
	setp.lt.u32 	%p4, %r120, 8192;
	mov.b32 	%r674, 4096;
	@%p4 bra 	$L__BB38_60;
	add.s32 	%r87, %r120, -4096;
	mov.b32 	%r674, 4096;
$L__BB38_58:
	mul.wide.s32 	%rd52, %r674, 4;
	add.s64 	%rd36, %rd19, %rd52;
	// begin inline asm
	ld.global.nc.u32 %r154, [%rd36];
	// end inline asm
	add.s64 	%rd37, %rd36, 1024;
	// begin inline asm
	ld.global.nc.u32 %r155, [%rd37];
	// end inline asm
	add.s64 	%rd38, %rd36, 2048;
	// begin inline asm
	ld.global.nc.u32 %r156, [%rd38];
	// end inline asm
	add.s64 	%rd39, %rd36, 3072;
	// begin inline asm
	ld.global.nc.u32 %r157, [%rd39];
	// end inline asm
	add.s64 	%rd40, %rd36, 4096;
	// begin inline asm
	ld.global.nc.u32 %r158, [%rd40];
	// end inline asm
	add.s64 	%rd41, %rd36, 5120;
	// begin inline asm
	ld.global.nc.u32 %r159, [%rd41];
	// end inline asm
	add.s64 	%rd42, %rd36, 6144;
	// begin inline asm
	ld.global.nc.u32 %r160, [%rd42];
	// end inline asm
	add.s64 	%rd43, %rd36, 7168;
	// begin inline asm
	ld.global.nc.u32 %r161, [%rd43];
	// end inline asm
	add.s64 	%rd44, %rd36, 8192;
	// begin inline asm
	ld.global.nc.u32 %r162, [%rd44];
	// end inline asm
	add.s64 	%rd45, %rd36, 9216;
	// begin inline asm
	ld.global.nc.u32 %r163, [%rd45];
	// end inline asm
	add.s64 	%rd46, %rd36, 10240;
	// begin inline asm
	ld.global.nc.u32 %r164, [%rd46];
	// end inline asm
	add.s64 	%rd47, %rd36, 11264;
	// begin inline asm
	ld.global.nc.u32 %r165, [%rd47];
	// end inline asm
	add.s64 	%rd48, %rd36, 12288;
	// begin inline asm
	ld.global.nc.u32 %r166, [%rd48];
	// end inline asm
	add.s64 	%rd49, %rd36, 13312;
	// begin inline asm
	ld.global.nc.u32 %r167, [%rd49];
	// end inline asm
	add.s64 	%rd50, %rd36, 14336;
	// begin inline asm
	ld.global.nc.u32 %r168, [%rd50];
	// end inline asm
	add.s64 	%rd51, %rd36, 15360;
	// begin inline asm
	ld.global.nc.u32 %r169, [%rd51];
	// end inline asm
	add.s32 	%r170, %r154, %r685;
	add.s32 	%r171, %r155, %r170;
	add.s32 	%r172, %r156, %r171;
	add.s32 	%r173, %r157, %r172;
	add.s32 	%r174, %r158, %r173;
	add.s32 	%r175, %r159, %r174;
	add.s32 	%r176, %r160, %r175;
	add.s32 	%r177, %r161, %r176;
	add.s32 	%r178, %r162, %r177;
	add.s32 	%r179, %r163, %r178;
	add.s32 	%r180, %r164, %r179;
	add.s32 	%r181, %r165, %r180;
	add.s32 	%r182, %r166, %r181;
	add.s32 	%r183, %r167, %r182;
	add.s32 	%r184, %r168, %r183;
	add.s32 	%r685, %r169, %r184;
	sub.s32 	%r185, %r120, %r674;
	setp.lt.s32 	%p5, %r185, 4096;
	@%p5 bra 	$L__BB38_68;
	add.s32 	%r674, %r674, 4096;
	setp.le.s32 	%p6, %r674, %r87;
	@%p6 bra 	$L__BB38_58;
$L__BB38_60:
	setp.le.s32 	%p7, %r120, %r674;
	@%p7 bra 	$L__BB38_68;
	sub.s32 	%r94, %r120, %r674;
	setp.ge.s32 	%p8, %r85, %r94;
	@%p8 bra 	$L__BB38_68;
	not.b32 	%r187, %r85;
	add.s32 	%r188, %r120, %r187;
	sub.s32 	%r95, %r188, %r674;
	and.b32  	%r189, %r95, 768;
	setp.eq.s32 	%p9, %r189, 768;
	mov.u32 	%r679, %r85;
	@%p9 bra 	$L__BB38_65;
	add.s32 	%r676, %r85, %r674;
	shr.u32 	%r190, %r95, 8;
	add.s32 	%r191, %r190, 1;
	and.b32  	%r192, %r191, 3;
	neg.s32 	%r675, %r192;
	mov.u32 	%r679, %r85;
$L__BB38_64:
	.pragma "nounroll";
	mul.wide.u32 	%rd54, %r676, 4;
	add.s64 	%rd53, %rd16, %rd54;
	// begin inline asm
	ld.global.nc.u32 %r193, [%rd53];
	// end inline asm
	add.s32 	%r685, %r193, %r685;
	add.s32 	%r679, %r679, 256;
	add.s32 	%r676, %r676, 256;
	add.s32 	%r675, %r675, 1;
	setp.ne.s32 	%p10, %r675, 0;
	@%p10 bra 	$L__BB38_64;
$L__BB38_65:
	setp.lt.u32 	%p11, %r95, 768;
	@%p11 bra 	$L__BB38_68;
	cvt.u64.u32 	%rd55, %r679;
	cvt.u64.u32 	%rd56, %r674;
	add.s64 	%rd57, %rd55, %rd56;
	shl.b64 	%rd58, %rd57, 2;
	add.s64 	%rd59, %rd58, %rd16;
	add.s64 	%rd124, %rd59, 2048;
	add.s32 	%r682, %r679, %r674;
$L__BB38_67:
	mul.wide.u32 	%rd64, %r682, 4;
	add.s64 	%rd60, %rd16, %rd64;
	// begin inline asm
	ld.global.nc.u32 %r194, [%rd60];
	// end inline asm
	add.s32 	%r198, %r194, %r685;
	add.s64 	%rd61, %rd124, -1024;
	// begin inline asm
	ld.global.nc.u32 %r195, [%rd61];
	// end inline asm
	add.s32 	%r199, %r195, %r198;
	// begin inline asm
	ld.global.nc.u32 %r196, [%rd124];
	// end inline asm
	add.s32 	%r200, %r196, %r199;
	add.s64 	%rd63, %rd124, 1024;
	// begin inline asm
	ld.global.nc.u32 %r197, [%rd63];
	// end inline asm
	add.s32 	%r685, %r197, %r200;
	add.s32 	%r679, %r679, 1024;
	add.s64 	%rd124, %rd124, 4096;
	add.s32 	%r682, %r682, 1024;
	setp.lt.s32 	%p12, %r679, %r94;
	@%p12 bra 	$L__BB38_67;
$L__BB38_68:
	// begin inline asm
	mov.u32 %r201, %laneid;
	// end inline asm
	mov.b32 	%r204, 1;
	mov.b32 	%r225, 31;
	mov.b32 	%r226, -1;
	// begin inline asm
	shfl.sync.down.b32 %r202, %r685, %r204, %r225, %r226;
	// end inline asm
	setp.gt.s32 	%p13, %r201, 30;
	selp.b32 	%r227, 0, %r202, %p13;
	add.s32 	%r208, %r227, %r685;
	mov.b32 	%r209, 2;
	// begin inline asm
	shfl.sync.down.b32 %r207, %r208, %r209, %r225, %r226;
	// end inline asm
	setp.gt.s32 	%p14, %r201, 29;
	selp.b32 	%r228, 0, %r207, %p14;
	add.s32 	%r213, %r208, %r228;
	mov.b32 	%r214, 4;
	// begin inline asm
	shfl.sync.down.b32 %r212, %r213, %r214, %r225, %r226;
	// end inline asm
	setp.gt.s32 	%p15, %r201, 27;
	selp.b32 	%r229, 0, %r212, %p15;
	add.s32 	%r218, %r213, %r229;
	mov.b32 	%r219, 8;
	// begin inline asm
	shfl.sync.down.b32 %r217, %r218, %r219, %r225, %r226;
	// end inline asm
	setp.gt.s32 	%p16, %r201, 23;
	selp.b32 	%r230, 0, %r217, %p16;
	add.s32 	%r223, %r218, %r230;
	mov.b32 	%r224, 16;
	// begin inline asm
	shfl.sync.down.b32 %r222, %r223, %r224, %r225, %r226;
	// end inline asm
	setp.gt.s32 	%p17, %r201, 15;
	selp.b32 	%r231, 0, %r222, %p17;
	add.s32 	%r686, %r223, %r231;
	setp.ne.s32 	%p18, %r201, 0;
	@%p18 bra 	$L__BB38_70;
	shr.u32 	%r232, %r85, 3;
	and.b32  	%r233, %r232, 124;
	mov.u32 	%r234, _ZZN3cub18CUB_300001_SM_10006detail6reduce28DeviceReduceSingleTileKernelINS2_10policy_hubIiyN4cuda3std3__44plusIiEEE10Policy1000EPiSC_iS9_iiNS7_10__identityEEEvT0_T1_T2_T3_T4_T6_E12temp_storage;
	add.s32 	%r235, %r234, %r233;
	st.shared.u32 	[%r235+8], %r686;
$L__BB38_70:
	bar.sync 	0;
	setp.ne.s32 	%p19, %r85, 0;
	@%p19 bra 	$L__BB38_72;
	ld.shared.u32 	%r236, [_ZZN3cub18CUB_300001_SM_10006detail6reduce28DeviceReduceSingleTileKernelINS2_10policy_hubIiyN4cuda3std3__44plusIiEEE10Policy1000EPiSC_iS9_iiNS7_10__identityEEEvT0_T1_T2_T3_T4_T6_E12temp_storage+12];
	add.s32 	%r237, %r236, %r686;
	ld.shared.u32 	%r238, [_ZZN3cub18CUB_300001_SM_10006detail6reduce28DeviceReduceSingleTileKernelINS2_10policy_hubIiyN4cuda3std3__44plusIiEEE10Policy1000EPiSC_iS9_iiNS7_10__identityEEEvT0_T1_T2_T3_T4_T6_E12temp_storage+16];
	add.s32 	%r239, %r237, %r238;
	ld.shared.u32 	%r240, [_ZZN3cub18CUB_300001_SM_10006detail6reduce28DeviceReduceSingleTileKernelINS2_10policy_hubIiyN4cuda3std3__44plusIiEEE10Policy1000EPiSC_iS9_iiNS7_10__identityEEEvT0_T1_T2_T3_T4_T6_E12temp_storage+20];
	add.s32 	%r241, %r239, %r240;
	ld.shared.u32 	%r242, [_ZZN3cub18CUB_300001_SM_10006detail6reduce28DeviceReduceSingleTileKernelINS2_10policy_hubIiyN4cuda3std3__44plusIiEEE10Policy1000EPiSC_iS9_iiNS7_10__identityEEEvT0_T1_T2_T3_T4_T6_E12temp_storage+24];
	add.s32 	%r243, %r241, %r242;
	ld.shared.u32 	%r244, [_ZZN3cub18CUB_300001_SM_10006detail6reduce28DeviceReduceSingleTileKernelINS2_10policy_hubIiyN4cuda3std3__44plusIiEEE10Policy1000EPiSC_iS9_iiNS7_10__identityEEEvT0_T1_T2_T3_T4_T6_E12temp_storage+28];
	add.s32 	%r245, %r243, %r244;
	ld.shared.u32 	%r246, [_ZZN3cub18CUB_300001_SM_10006detail6reduce28DeviceReduceSingleTileKernelINS2_10policy_hubIiyN4cuda3std3__44plusIiEEE10Policy1000EPiSC_iS9_iiNS7_10__identityEEEvT0_T1_T2_T3_T4_T6_E12temp_storage+32];
	add.s32 	%r247, %r245, %r246;
	ld.shared.u32 	%r248, [_ZZN3cub18CUB_300001_SM_10006detail6reduce28DeviceReduceSingleTileKernelINS2_10policy_hubIiyN4cuda3std3__44plusIiEEE10Policy1000EPiSC_iS9_iiNS7_10__identityEEEvT0_T1_T2_T3_T4_T6_E12temp_storage+36];
	add.s32 	%r686, %r247, %r248;
$L__BB38_72:
	mov.u32 	%r631, %tid.x;
	setp.ne.s32 	%p95, %r631, 0;
	@%p95 bra 	$L__BB38_74;
	add.s32 	%r632, %r686, %r121;
	st.global.u32 	[%rd1], %r632;
$L__BB38_74:
	ret;

}
	// .globl	_ZN3cub18CUB_300001_SM_10006detail10radix_sort31DeviceRadixSortSingleTileKernelINS1_5radix10policy_hubIiNS0_8NullTypeEyE10Policy1000ELNS0_9SortOrderE0EiS6_yNS1_21identity_decomposer_tEEEvPKT1_PSB_PKT2_PSF_T3_iiT4_
.visible .entry _ZN3cub18CUB_300001_SM_10006detail10radix_sort31DeviceRadixSortSingleTileKernelINS1_5radix10policy_hubIiNS0_8NullTypeEyE10Policy1000ELNS0_9SortOrderE0EiS6_yNS1_21identity_decomposer_tEEEvPKT1_PSB_PKT2_PSF_T3_iiT4_(
	.param .u64 .ptr .align 1 _ZN3cub18CUB_300001_SM_10006detail10radix_sort31DeviceRadixSortSingleTileKernelINS1_5radix10policy_hubIiNS0_8NullTypeEyE10Policy1000ELNS0_9SortOrderE0EiS6_yNS1_21identity_decomposer_tEEEvPKT1_PSB_PKT2_PSF_T3_iiT4__param_0,
	.param .u64 .ptr .align 1 _ZN3cub18CUB_300001_SM_10006detail10radix_sort31DeviceRadixSortSingleTileKernelINS1_5radix10policy_hubIiNS0_8NullTypeEyE10Policy1000ELNS0_9SortOrderE0EiS6_yNS1_21identity_decomposer_tEEEvPKT1_PSB_PKT2_PSF_T3_iiT4__param_1,
	.param .u64 .ptr .align 1 _ZN3cub18CUB_300001_SM_10006detail10radix_sort31DeviceRadixSortSingleTileKernelINS1_5radix10policy_hubIiNS0_8NullTypeEyE10Policy1000ELNS0_9SortOrderE0EiS6_yNS1_21identity_decomposer_tEEEvPKT1_PSB_PKT2_PSF_T3_iiT4__param_2,
	.param .u64 .ptr .align 1 _ZN3cub18CUB_300001_SM_10006detail10radix_sort31DeviceRadixSortSingleTileKernelINS1_5radix10policy_hubIiNS0_8NullTypeEyE10Policy1000ELNS0_9SortOrderE0EiS6_yNS1_21identity_decomposer_tEEEvPKT1_PSB_PKT2_PSF_T3_iiT4__param_3,
	.param .u64 _ZN3cub18CUB_300001_SM_10006detail10radix_sort31DeviceRadixSortSingleTileKernelINS1_5radix10policy_hubIiNS0_8NullTypeEyE10Policy1000ELNS0_9SortOrderE0EiS6_yNS1_21identity_decomposer_tEEEvPKT1_PSB_PKT2_PSF_T3_iiT4__param_4,
	.param .u32 _ZN3cub18CUB_300001_SM_10006detail10radix_sort31DeviceRadixSortSingleTileKernelINS1_5radix10policy_hubIiNS0_8NullTypeEyE10Policy1000ELNS0_9SortOrderE0EiS6_yNS1_21identity_decomposer_tEEEvPKT1_PSB_PKT2_PSF_T3_iiT4__param_5,
	.param .u32 _ZN3cub18CUB_300001_SM_10006detail10radix_sort31DeviceRadixSortSingleTileKernelINS1_5radix10policy_hubIiNS0_8NullTypeEyE10Policy1000ELNS0_9SortOrderE0EiS6_yNS1_21identity_decomposer_tEEEvPKT1_PSB_PKT2_PSF_T3_iiT4__param_6,
	.param .align 1 .b8 _ZN3cub18CUB_300001_SM_10006detail10radix_sort31DeviceRadixSortSingleTileKernelINS1_5radix10policy_hubIiNS0_8NullTypeEyE10Policy1000ELNS0_9SortOrderE0EiS6_yNS1_21identity_decomposer_tEEEvPKT1_PSB_PKT2_PSF_T3_iiT4__param_7[1]
)
.maxntid 256
.minnctapersm 1
{
	.reg .pred 	%p<52>;
	.reg .b16 	%rs<39>;
	.reg .b32 	%r<744>;
	.reg .b64 	%rd<29>;
	// demoted variable
	.shared .align 16 .b8 _ZZN3cub18CUB_300001_SM_10006detail10radix_sort31DeviceRadixSortSingleTileKernelINS1_5radix10policy_hubIiNS0_8NullTypeEyE10Policy1000ELNS0_9SortOrderE0EiS6_yNS1_21identity_decomposer_tEEEvPKT1_PSB_PKT2_PSF_T3_iiT4_E12temp_storage[33856];
	ld.param.u64 	%rd5, [_ZN3cub18CUB_300001_SM_10006detail10radix_sort31DeviceRadixSortSingleTileKernelINS1_5radix10policy_hubIiNS0_8NullTypeEyE10Policy1000ELNS0_9SortOrderE0EiS6_yNS1_21identity_decomposer_tEEEvPKT1_PSB_PKT2_PSF_T3_iiT4__param_0];
	ld.param.u64 	%rd3, [_ZN3cub18CUB_300001_SM_10006detail10radix_sort31DeviceRadixSortSingleTileKernelINS1_5radix10policy_hubIiNS0_8NullTypeEyE10Policy1000ELNS0_9SortOrderE0EiS6_yNS1_21identity_decomposer_tEEEvPKT1_PSB_PKT2_PSF_T3_iiT4__param_1];
	ld.param.u64 	%rd4, [_ZN3cub18CUB_300001_SM_10006detail10radix_sort31DeviceRadixSortSingleTileKernelINS1_5radix10policy_hubIiNS0_8NullTypeEyE10Policy1000ELNS0_9SortOrderE0EiS6_yNS1_21identity_decomposer_tEEEvPKT1_PSB_PKT2_PSF_T3_iiT4__param_4];
	ld.param.u32 	%r189, [_ZN3cub18CUB_300001_SM_10006detail10radix_sort31DeviceRadixSortSingleTileKernelINS1_5radix10policy_hubIiNS0_8NullTypeEyE10Policy1000ELNS0_9SortOrderE0EiS6_yNS1_21identity_decomposer_tEEEvPKT1_PSB_PKT2_PSF_T3_iiT4__param_5];
	ld.param.u32 	%r190, [_ZN3cub18CUB_300001_SM_10006detail10radix_sort31DeviceRadixSortSingleTileKernelINS1_5radix10policy_hubIiNS0_8NullTypeEyE10Policy1000ELNS0_9SortOrderE0EiS6_yNS1_21identity_decomposer_tEEEvPKT1_PSB_PKT2_PSF_T3_iiT4__param_6];
	cvta.to.global.u64 	%rd6, %rd5;
	cvt.u32.u64 	%r1, %rd4;
	mov.u32 	%r2, %tid.x;
	mul.lo.s32 	%r3, %r2, 19;
	setp.ge.s32 	%p1, %r3, %r1;
	mul.wide.u32 	%rd7, %r3, 4;
	add.s64 	%rd1, %rd6, %rd7;
	mov.b32 	%r741, -1;
	@%p1 bra 	$L__BB39_2;
	ld.global.u32 	%r192, [%rd1];
	xor.b32  	%r741, %r192, -2147483648;
$L__BB39_2:
	add.s32 	%r194, %r3, 1;
	setp.ge.s32 	%p2, %r194, %r1;
	mov.b32 	%r740, -1;
	@%p2 bra 	$L__BB39_4;
	ld.global.u32 	%r195, [%rd1+4];
	xor.b32  	%r740, %r195, -2147483648;
$L__BB39_4:
	add.s32 	%r197, %r3, 2;
	setp.ge.s32 	%p3, %r197, %r1;
	mov.b32 	%r739, -1;
	@%p3 bra 	$L__BB39_6;
	ld.global.u32 	%r198, [%rd1+8];
	xor.b32  	%r739, %r198, -2147483648;
$L__BB39_6:
	add.s32 	%r200, %r3, 3;
	setp.ge.s32 	%p4, %r200, %r1;
	mov.b32 	%r738, -1;
	@%p4 bra 	$L__BB39_8;
	ld.global.u32 	%r201, [%rd1+12];
	xor.b32  	%r738, %r201, -2147483648;
$L__BB39_8:
	add.s32 	%r203, %r3, 4;
	setp.ge.s32 	%p5, %r203, %r1;
	mov.b32 	%r737, -1;
	@%p5 bra 	$L__BB39_10;
	ld.global.u32 	%r204, [%rd1+16];
	xor.b32  	%r737, %r204, -2147483648;
$L__BB39_10:
	add.s32 	%r206, %r3, 5;
	setp.ge.s32 	%p6, %r206, %r1;
	mov.b32 	%r736, -1;
	@%p6 bra 	$L__BB39_12;
	ld.global.u32 	%r207, [%rd1+20];
	xor.b32  	%r736, %r207, -2147483648;
$L__BB39_12:
	add.s32 	%r209, %r3, 6;
	setp.ge.s32 	%p7, %r209, %r1;
	mov.b32 	%r735, -1;
	@%p7 bra 	$L__BB39_14;
	ld.global.u32 	%r210, [%rd1+24];
	xor.b32  	%r735, %r210, -2147483648;
$L__BB39_14:
	add.s32 	%r212, %r3, 7;
	setp.ge.s32 	%p8, %r212, %r1;
	mov.b32 	%r734, -1;
	@%p8 bra 	$L__BB39_16;
	ld.global.u32 	%r213, [%rd1+28];
	xor.b32  	%r734, %r213, -2147483648;
$L__BB39_16:
	add.s32 	%r215, %r3, 8;
	setp.ge.s32 	%p9, %r215, %r1;
	mov.b32 	%r733, -1;
	@%p9 bra 	$L__BB39_18;
	ld.global.u32 	%r216, [%rd1+32];
	xor.b32  	%r733, %r216, -2147483648;
$L__BB39_18:
	add.s32 	%r218, %r3, 9;
	setp.ge.s32 	%p10, %r218, %r1;
	mov.b32 	%r732, -1;
	@%p10 bra 	$L__BB39_20;
	ld.global.u32 	%r219, [%rd1+36];
	xor.b32  	%r732, %r219, -2147483648;
$L__BB39_20:
	add.s32 	%r221, %r3, 10;
	setp.ge.s32 	%p11, %r221, %r1;
	mov.b32 	%r731, -1;
	@%p11 bra 	$L__BB39_22;
	ld.global.u32 	%r222, [%rd1+40];
	xor.b32  	%r731, %r222, -2147483648;
$L__BB39_22:
	add.s32 	%r224, %r3, 11;
	setp.ge.s32 	%p12, %r224, %r1;
	mov.b32 	%r730, -1;
	@%p12 bra 	$L__BB39_24;
	ld.global.u32 	%r225, [%rd1+44];
	xor.b32  	%r730, %r225, -2147483648;
$L__BB39_24:
	add.s32 	%r227, %r3, 12;
	setp.ge.s32 	%p13, %r227, %r1;
	mov.b32 	%r729, -1;
	@%p13 bra 	$L__BB39_26;
	ld.global.u32 	%r228, [%rd1+48];
	xor.b32  	%r729, %r228, -2147483648;
$L__BB39_26:
	add.s32 	%r230, %r3, 13;
	setp.ge.s32 	%p14, %r230, %r1;
	mov.b32 	%r728, -1;
	@%p14 bra 	$L__BB39_28;
	ld.global.u32 	%r231, [%rd1+52];
	xor.b32  	%r728, %r231, -2147483648;
$L__BB39_28:
	add.s32 	%r233, %r3, 14;
	setp.ge.s32 	%p15, %r233, %r1;
	mov.b32 	%r727, -1;
	@%p15 bra 	$L__BB39_30;
	ld.global.u32 	%r234, [%rd1+56];
	xor.b32  	%r727, %r234, -2147483648;
$L__BB39_30:
	add.s32 	%r236, %r3, 15;
	setp.ge.s32 	%p16, %r236, %r1;
	mov.b32 	%r726, -1;
	@%p16 bra 	$L__BB39_32;
	ld.global.u32 	%r237, [%rd1+60];
	xor.b32  	%r726, %r237, -2147483648;
$L__BB39_32:
	add.s32 	%r239, %r3, 16;
	setp.ge.s32 	%p17, %r239, %r1;
	mov.b32 	%r725, -1;
	@%p17 bra 	$L__BB39_34;
	ld.global.u32 	%r240, [%rd1+64];
	xor.b32  	%r725, %r240, -2147483648;
$L__BB39_34:
	add.s32 	%r242, %r3, 17;
	setp.ge.s32 	%p18, %r242, %r1;
	mov.b32 	%r724, -1;
	@%p18 bra 	$L__BB39_36;
	ld.global.u32 	%r243, [%rd1+68];
	xor.b32  	%r724, %r243, -2147483648;
$L__BB39_36:
	add.s32 	%r245, %r3, 18;
	setp.ge.s32 	%p19, %r245, %r1;
	mov.b32 	%r723, -1;
	@%p19 bra 	$L__BB39_38;
	ld.global.u32 	%r246, [%rd1+72];
	xor.b32  	%r723, %r246, -2147483648;
$L__BB39_38:
	bar.sync 	0;
	shr.u32 	%r42, %r2, 5;
	shl.b32 	%r248, %r2, 2;
	mov.u32 	%r249, _ZZN3cub18CUB_300001_SM_10006detail10radix_sort31DeviceRadixSortSingleTileKernelINS1_5radix10policy_hubIiNS0_8NullTypeEyE10Policy1000ELNS0_9SortOrderE0EiS6_yNS1_21identity_decomposer_tEEEvPKT1_PSB_PKT2_PSF_T3_iiT4_E12temp_storage;
	add.s32 	%r43, %r249, %r248;
	shl.b32 	%r250, %r2, 7;
	add.s32 	%r44, %r43, %r250;
	shl.b32 	%r251, %r42, 2;
	add.s32 	%r252, %r249, %r251;
	add.s32 	%r45, %r252, 33792;
	mad.lo.s32 	%r46, %r2, -56, %r44;
	add.s32 	%r722, %r189, 6;
	sub.s32 	%r721, %r190, %r189;
$L__BB39_39:
	add.s32 	%r312, %r722, -6;
	min.s32 	%r255, %r721, 6;
	mov.b32 	%r341, 0;
	st.shared.u32 	[%r43], %r341;
	st.shared.u32 	[%r43+1024], %r341;
	st.shared.u32 	[%r43+2048], %r341;
	st.shared.u32 	[%r43+3072], %r341;
	st.shared.u32 	[%r43+4096], %r341;
	st.shared.u32 	[%r43+5120], %r341;
	st.shared.u32 	[%r43+6144], %r341;
	st.shared.u32 	[%r43+7168], %r341;
	st.shared.u32 	[%r43+8192], %r341;
	st.shared.u32 	[%r43+9216], %r341;
	st.shared.u32 	[%r43+10240], %r341;
	st.shared.u32 	[%r43+11264], %r341;
	st.shared.u32 	[%r43+12288], %r341;
	st.shared.u32 	[%r43+13312], %r341;
	st.shared.u32 	[%r43+14336], %r341;
	st.shared.u32 	[%r43+15360], %r341;
	st.shared.u32 	[%r43+16384], %r341;
	st.shared.u32 	[%r43+17408], %r341;
	st.shared.u32 	[%r43+18432], %r341;
	st.shared.u32 	[%r43+19456], %r341;
	st.shared.u32 	[%r43+20480], %r341;
	st.shared.u32 	[%r43+21504], %r341;
	st.shared.u32 	[%r43+22528], %r341;
	st.shared.u32 	[%r43+23552], %r341;
	st.shared.u32 	[%r43+24576], %r341;
	st.shared.u32 	[%r43+25600], %r341;
	st.shared.u32 	[%r43+26624], %r341;
	st.shared.u32 	[%r43+27648], %r341;
	st.shared.u32 	[%r43+28672], %r341;
	st.shared.u32 	[%r43+29696], %r341;
	st.shared.u32 	[%r43+30720], %r341;
	st.shared.u32 	[%r43+31744], %r341;
	st.shared.u32 	[%r43+32768], %r341;
	// begin inline asm
	bmsk.clamp.b32 %r253, %r341, %r255;
	// end inline asm
	// begin inline asm
	shr.b32 %r256, %r741, %r312;
	// end inline asm
	and.b32  	%r344, %r253, %r256;
	shl.b32 	%r345, %r344, 10;
	and.b32  	%r346, %r345, 31744;
	add.s32 	%r347, %r43, %r346;
	shr.u32 	%r348, %r344, 4;
	and.b32  	%r349, %r348, 268435454;
	add.s32 	%r71, %r347, %r349;
	ld.shared.u16 	%rs1, [%r71];
	add.s16 	%rs20, %rs1, 1;
	st.shared.u16 	[%r71], %rs20;
	// begin inline asm
	shr.b32 %r259, %r740, %r312;
	// end inline asm
	and.b32  	%r350, %r253, %r259;
	shl.b32 	%r351, %r350, 10;
	and.b32  	%r352, %r351, 31744;
	add.s32 	%r353, %r43, %r352;
	shr.u32 	%r354, %r350, 4;
	and.b32  	%r355, %r354, 268435454;
	add.s32 	%r72, %r353, %r355;
	ld.shared.u16 	%rs2, [%r72];
	add.s16 	%rs21, %rs2, 1;
	st.shared.u16 	[%r72], %rs21;
	// begin inline asm
	shr.b32 %r262, %r739, %r312;
	// end inline asm
	and.b32  	%r356, %r253, %r262;
	shl.b32 	%r357, %r356, 10;
	and.b32  	%r358, %r357, 31744;
	add.s32 	%r359, %r43, %r358;
	shr.u32 	%r360, %r356, 4;
	and.b32  	%r361, %r360, 268435454;
	add.s32 	%r73, %r359, %r361;
	ld.shared.u16 	%rs3, [%r73];
	add.s16 	%rs22, %rs3, 1;
	st.shared.u16 	[%r73], %rs22;
	// begin inline asm
	shr.b32 %r265, %r738, %r312;
	// end inline asm
	and.b32  	%r362, %r253, %r265;
	shl.b32 	%r363, %r362, 10;
	and.b32  	%r364, %r363, 31744;
	add.s32 	%r365, %r43, %r364;
	shr.u32 	%r366, %r362, 4;
	and.b32  	%r367, %r366, 268435454;
	add.s32 	%r74, %r365, %r367;
	ld.shared.u16 	%rs4, [%r74];
	add.s16 	%rs23, %rs4, 1;
	st.shared.u16 	[%r74], %rs23;
	// begin inline asm
	shr.b32 %r268, %r737, %r312;
	// end inline asm
	and.b32  	%r368, %r253, %r268;
	shl.b32 	%r369, %r368, 10;
	and.b32  	%r370, %r369, 31744;
	add.s32 	%r371, %r43, %r370;
	shr.u32 	%r372, %r368, 4;
	and.b32  	%r373, %r372, 268435454;
	add.s32 	%r75, %r371, %r373;
	ld.shared.u16 	%rs5, [%r75];
	add.s16 	%rs24, %rs5, 1;
	st.shared.u16 	[%r75], %rs24;
	// begin inline asm
	shr.b32 %r271, %r736, %r312;
	// end inline asm
	and.b32  	%r374, %r253, %r271;
	shl.b32 	%r375, %r374, 10;
	and.b32  	%r376, %r375, 31744;
	add.s32 	%r377, %r43, %r376;
	shr.u32 	%r378, %r374, 4;
	and.b32  	%r379, %r378, 268435454;
	add.s32 	%r76, %r377, %r379;
	ld.shared.u16 	%rs6, [%r76];
	add.s16 	%rs25, %rs6, 1;
	st.shared.u16 	[%r76], %rs25;
	// begin inline asm
	shr.b32 %r274, %r735, %r312;
	// end inline asm
	and.b32  	%r380, %r253, %r274;
	shl.b32 	%r381, %r380, 10;
	and.b32  	%r382, %r381, 31744;
	add.s32 	%r383, %r43, %r382;
	shr.u32 	%r384, %r380, 4;
	and.b32  	%r385, %r384, 268435454;
	add.s32 	%r77, %r383, %r385;
	ld.shared.u16 	%rs7, [%r77];
	add.s16 	%rs26, %rs7, 1;
	st.shared.u16 	[%r77], %rs26;
	// begin inline asm
	shr.b32 %r277, %r734, %r312;
	// end inline asm
	and.b32  	%r386, %r253, %r277;
	shl.b32 	%r387, %r386, 10;
	and.b32  	%r388, %r387, 31744;
	add.s32 	%r389, %r43, %r388;
	shr.u32 	%r390, %r386, 4;
	and.b32  	%r391, %r390, 268435454;
	add.s32 	%r78, %r389, %r391;
	ld.shared.u16 	%rs8, [%r78];
	add.s16 	%rs27, %rs8, 1;
	st.shared.u16 	[%r78], %rs27;
	// begin inline asm
	shr.b32 %r280, %r733, %r312;
	// end inline asm
	and.b32  	%r392, %r253, %r280;
	shl.b32 	%r393, %r392, 10;
	and.b32  	%r394, %r393, 31744;
	add.s32 	%r395, %r43, %r394;
	shr.u32 	%r396, %r392, 4;
	and.b32  	%r397, %r396, 268435454;
	add.s32 	%r79, %r395, %r397;
	ld.shared.u16 	%rs9, [%r79];
	add.s16 	%rs28, %rs9, 1;
	st.shared.u16 	[%r79], %rs28;
	// begin inline asm
	shr.b32 %r283, %r732, %r312;
	// end inline asm
	and.b32  	%r398, %r253, %r283;
	shl.b32 	%r399, %r398, 10;
	and.b32  	%r400, %r399, 31744;
	add.s32 	%r401, %r43, %r400;
	shr.u32 	%r402, %r398, 4;
	and.b32  	%r403, %r402, 268435454;
	add.s32 	%r80, %r401, %r403;
	ld.shared.u16 	%rs10, [%r80];
	add.s16 	%rs29, %rs10, 1;
	st.shared.u16 	[%r80], %rs29;
	// begin inline asm
	shr.b32 %r286, %r731, %r312;
	// end inline asm
	and.b32  	%r404, %r253, %r286;
	shl.b32 	%r405, %r404, 10;
	and.b32  	%r406, %r405, 31744;
	add.s32 	%r407, %r43, %r406;
	shr.u32 	%r408, %r404, 4;
	and.b32  	%r409, %r408, 268435454;
	add.s32 	%r81, %r407, %r409;
	ld.shared.u16 	%rs11, [%r81];
	add.s16 	%rs30, %rs11, 1;
	st.shared.u16 	[%r81], %rs30;
	// begin inline asm
	shr.b32 %r289, %r730, %r312;
	// end inline asm
	and.b32  	%r410, %r253, %r289;
	shl.b32 	%r411, %r410, 10;
	and.b32  	%r412, %r411, 31744;
	add.s32 	%r413, %r43, %r412;
	shr.u32 	%r414, %r410, 4;
	and.b32  	%r415, %r414, 268435454;
	add.s32 	%r82, %r413, %r415;
	ld.shared.u16 	%rs12, [%r82];
	add.s16 	%rs31, %rs12, 1;
	st.shared.u16 	[%r82], %rs31;
	// begin inline asm
	shr.b32 %r292, %r729, %r312;
	// end inline asm
	and.b32  	%r416, %r253, %r292;
	shl.b32 	%r417, %r416, 10;
	and.b32  	%r418, %r417, 31744;
	add.s32 	%r419, %r43, %r418;
	shr.u32 	%r420, %r416, 4;
	and.b32  	%r421, %r420, 268435454;
	add.s32 	%r83, %r419, %r421;
	ld.shared.u16 	%rs13, [%r83];
	add.s16 	%rs32, %rs13, 1;
	st.shared.u16 	[%r83], %rs32;
	// begin inline asm
	shr.b32 %r295, %r728, %r312;
	// end inline asm
	and.b32  	%r422, %r253, %r295;
	shl.b32 	%r423, %r422, 10;
	and.b32  	%r424, %r423, 31744;
	add.s32 	%r425, %r43, %r424;
	shr.u32 	%r426, %r422, 4;
	and.b32  	%r427, %r426, 268435454;
	add.s32 	%r84, %r425, %r427;
	ld.shared.u16 	%rs14, [%r84];
	add.s16 	%rs33, %rs14, 1;
	st.shared.u16 	[%r84], %rs33;
	// begin inline asm
	shr.b32 %r298, %r727, %r312;
	// end inline asm
	and.b32  	%r428, %r253, %r298;
	shl.b32 	%r429, %r428, 10;
	and.b32  	%r430, %r429, 31744;
	add.s32 	%r431, %r43, %r430;
	shr.u32 	%r432, %r428, 4;
	and.b32  	%r433, %r432, 268435454;
	add.s32 	%r85, %r431, %r433;
	ld.shared.u16 	%rs15, [%r85];
	add.s16 	%rs34, %rs15, 1;
	st.shared.u16 	[%r85], %rs34;
	// begin inline asm
	shr.b32 %r301, %r726, %r312;
	// end inline asm
	and.b32  	%r434, %r253, %r301;
	shl.b32 	%r435, %r434, 10;
	and.b32  	%r436, %r435, 31744;
	add.s32 	%r437, %r43, %r436;
	shr.u32 	%r438, %r434, 4;
	and.b32  	%r439, %r438, 268435454;
	add.s32 	%r86, %r437, %r439;
	ld.shared.u16 	%rs16, [%r86];
	add.s16 	%rs35, %rs16, 1;
	st.shared.u16 	[%r86], %rs35;
	// begin inline asm
	shr.b32 %r304, %r725, %r312;
	// end inline asm
	and.b32  	%r440, %r253, %r304;
	shl.b32 	%r441, %r440, 10;
	and.b32  	%r442, %r441, 31744;
	add.s32 	%r443, %r43, %r442;
	shr.u32 	%r444, %r440, 4;
	and.b32  	%r445, %r444, 268435454;
	add.s32 	%r87, %r443, %r445;
	ld.shared.u16 	%rs17, [%r87];
	add.s16 	%rs36, %rs17, 1;
	st.shared.u16 	[%r87], %rs36;
	// begin inline asm
	shr.b32 %r307, %r724, %r312;
	// end inline asm
	and.b32  	%r446, %r253, %r307;
	shl.b32 	%r447, %r446, 10;
	and.b32  	%r448, %r447, 31744;
	add.s32 	%r449, %r43, %r448;
	shr.u32 	%r450, %r446, 4;
	and.b32  	%r451, %r450, 268435454;
	add.s32 	%r88, %r449, %r451;
	ld.shared.u16 	%rs18, [%r88];
	add.s16 	%rs37, %rs18, 1;
	st.shared.u16 	[%r88], %rs37;
	// begin inline asm
	shr.b32 %r310, %r723, %r312;
	// end inline asm
	and.b32  	%r452, %r253, %r310;
	shl.b32 	%r453, %r452, 10;
	and.b32  	%r454, %r453, 31744;
	add.s32 	%r455, %r43, %r454;
	shr.u32 	%r456, %r452, 4;
	and.b32  	%r457, %r456, 268435454;
	add.s32 	%r89, %r455, %r457;
	ld.shared.u16 	%rs19, [%r89];
	add.s16 	%rs38, %rs19, 1;
	st.shared.u16 	[%r89], %rs38;
	bar.sync 	0;
	ld.shared.u32 	%r90, [%r44];
	ld.shared.u32 	%r458, [%r44+4];
	ld.shared.u32 	%r459, [%r44+8];
	ld.shared.u32 	%r460, [%r44+12];
	ld.shared.u32 	%r461, [%r44+16];
	ld.shared.u32 	%r462, [%r44+20];
	ld.shared.u32 	%r463, [%r44+24];
	ld.shared.u32 	%r464, [%r44+28];
	ld.shared.u32 	%r465, [%r44+32];
	ld.shared.u32 	%r466, [%r44+36];
	ld.shared.u32 	%r467, [%r44+40];
	ld.shared.u32 	%r468, [%r44+44];
	ld.shared.u32 	%r469, [%r44+48];
	ld.shared.u32 	%r470, [%r44+52];
	ld.shared.u32 	%r471, [%r44+56];
	ld.shared.u32 	%r472, [%r44+60];
	ld.shared.u32 	%r473, [%r44+64];
	ld.shared.u32 	%r474, [%r44+68];
	ld.shared.u32 	%r475, [%r44+72];
	ld.shared.u32 	%r476, [%r44+76];
	ld.shared.u32 	%r477, [%r44+80];
	ld.shared.u32 	%r478, [%r44+84];
	ld.shared.u32 	%r479, [%r44+88];
	ld.shared.u32 	%r480, [%r44+92];
	ld.shared.u32 	%r481, [%r44+96];
	ld.shared.u32 	%r482, [%r44+100];
	ld.shared.u32 	%r483, [%r44+104];
	ld.shared.u32 	%r484, [%r44+108];
	ld.shared.u32 	%r485, [%r44+112];
	ld.shared.u32 	%r486, [%r44+116];
	ld.shared.u32 	%r487, [%r44+120];
	ld.shared.u32 	%r488, [%r44+124];
	ld.shared.u32 	%r489, [%r44+128];
	add.s32 	%r91, %r458, %r90;
	add.s32 	%r92, %r459, %r91;
	add.s32 	%r93, %r460, %r92;
	add.s32 	%r94, %r461, %r93;
	add.s32 	%r95, %r462, %r94;
	add.s32 	%r96, %r463, %r95;
	add.s32 	%r97, %r464, %r96;
	add.s32 	%r98, %r465, %r97;
	add.s32 	%r99, %r466, %r98;
	add.s32 	%r100, %r467, %r99;
	add.s32 	%r101, %r468, %r100;
	add.s32 	%r102, %r469, %r101;
	add.s32 	%r103, %r470, %r102;
	add.s32 	%r104, %r471, %r103;
	add.s32 	%r105, %r472, %r104;
	add.s32 	%r106, %r473, %r105;
	add.s32 	%r107, %r474, %r106;
	add.s32 	%r108, %r475, %r107;
	add.s32 	%r109, %r476, %r108;
	add.s32 	%r110, %r477, %r109;
	add.s32 	%r111, %r478, %r110;
	add.s32 	%r112, %r479, %r111;
	add.s32 	%r113, %r480, %r112;
	add.s32 	%r114, %r481, %r113;
	add.s32 	%r115, %r482, %r114;
	add.s32 	%r116, %r483, %r115;
	add.s32 	%r117, %r484, %r116;
	add.s32 	%r118, %r485, %r117;
	add.s32 	%r119, %r486, %r118;
	add.s32 	%r120, %r487, %r119;
	add.s32 	%r121, %r488, %r120;
	add.s32 	%r318, %r489, %r121;
	// begin inline asm
	mov.u32 %r313, %laneid;
	// end inline asm
	mov.b32 	%r316, 1;
	mov.b32 	%r343, -1;
	// begin inline asm
	{  .reg .u32 r0;  .reg .pred p;  shfl.sync.up.b32 r0|p, %r318, %r316, %r341, %r343;  @p add.u32 r0, r0, %r318;  mov.u32 %r314, r0;}
	// end inline asm
	mov.b32 	%r322, 2;
	// begin inline asm
	{  .reg .u32 r0;  .reg .pred p;  shfl.sync.up.b32 r0|p, %r314, %r322, %r341, %r343;  @p add.u32 r0, r0, %r314;  mov.u32 %r320, r0;}
	// end inline asm
	mov.b32 	%r328, 4;
	// begin inline asm
	{  .reg .u32 r0;  .reg .pred p;  shfl.sync.up.b32 r0|p, %r320, %r328, %r341, %r343;  @p add.u32 r0, r0, %r320;  mov.u32 %r326, r0;}
	// end inline asm
	mov.b32 	%r334, 8;
	// begin inline asm
	{  .reg .u32 r0;  .reg .pred p;  shfl.sync.up.b32 r0|p, %r326, %r334, %r341, %r343;  @p add.u32 r0, r0, %r326;  mov.u32 %r332, r0;}
	// end inline asm
	mov.b32 	%r340, 16;
	// begin inline asm
	{  .reg .u32 r0;  .reg .pred p;  shfl.sync.up.b32 r0|p, %r332, %r340, %r341, %r343;  @p add.u32 r0, r0, %r332;  mov.u32 %r338, r0;}
	// end inline asm
	setp.ne.s32 	%p20, %r313, 31;
	@%p20 bra 	$L__BB39_41;
	st.shared.u32 	[%r45], %r338;
$L__BB39_41:
	sub.s32 	%r490, %r338, %r318;
	setp.gt.u32 	%p21, %r2, 31;
	setp.eq.s32 	%p22, %r42, 7;
	setp.eq.s32 	%p23, %r42, 6;
	setp.eq.s32 	%p24, %r42, 5;
	setp.eq.s32 	%p25, %r42, 4;
	setp.eq.s32 	%p26, %r42, 3;
	setp.eq.s32 	%p27, %r42, 2;
	setp.eq.s32 	%p28, %r42, 1;
	bar.sync 	0;
	ld.shared.v4.u32 	{%r491, %r492, %r493, %r494}, [_ZZN3cub18CUB_300001_SM_10006detail10radix_sort31DeviceRadixSortSingleTileKernelINS1_5radix10policy_hubIiNS0_8NullTypeEyE10Policy1000ELNS0_9SortOrderE0EiS6_yNS1_21identity_decomposer_tEEEvPKT1_PSB_PKT2_PSF_T3_iiT4_E12temp_storage+33792];
	selp.b32 	%r495, %r491, %r742, %p28;
	add.s32 	%r496, %r492, %r491;
	selp.b32 	%r497, %r496, %r495, %p27;
	add.s32 	%r498, %r496, %r493;
	selp.b32 	%r499, %r498, %r497, %p26;
	add.s32 	%r500, %r498, %r494;
	selp.b32 	%r501, %r500, %r499, %p25;
	ld.shared.v4.u32 	{%r502, %r503, %r504, %r505}, [_ZZN3cub18CUB_300001_SM_10006detail10radix_sort31DeviceRadixSortSingleTileKernelINS1_5radix10policy_hubIiNS0_8NullTypeEyE10Policy1000ELNS0_9SortOrderE0EiS6_yNS1_21identity_decomposer_tEEEvPKT1_PSB_PKT2_PSF_T3_iiT4_E12temp_storage+33808];
	add.s32 	%r506, %r500, %r502;
	selp.b32 	%r507, %r506, %r501, %p24;
	add.s32 	%r508, %r506, %r503;
	selp.b32 	%r509, %r508, %r507, %p23;
	add.s32 	%r510, %r508, %r504;
	selp.b32 	%r742, %r510, %r509, %p22;
	add.s32 	%r126, %r510, %r505;
	setp.ne.s32 	%p29, %r313, 0;
	selp.b32 	%r511, %r490, 0, %p29;
	add.s32 	%r512, %r742, %r511;
	or.pred  	%p30, %p21, %p29;
	selp.b32 	%r743, %r512, %r490, %p21;
	@%p30 bra 	$L__BB39_43;
	shl.b32 	%r743, %r126, 16;
	st.shared.u32 	[_ZZN3cub18CUB_300001_SM_10006detail10radix_sort31DeviceRadixSortSingleTileKernelINS1_5radix10policy_hubIiNS0_8NullTypeEyE10Policy1000ELNS0_9SortOrderE0EiS6_yNS1_21identity_decomposer_tEEEvPKT1_PSB_PKT2_PSF_T3_iiT4_E12temp_storage+33832], %r743;
$L__BB39_43:
	setp.eq.s32 	%p31, %r2, 0;
	bar.sync 	0;
	ld.shared.u32 	%r513, [_ZZN3cub18CUB_300001_SM_10006detail10radix_sort31DeviceRadixSortSingleTileKernelINS1_5radix10policy_hubIiNS0_8NullTypeEyE10Policy1000ELNS0_9SortOrderE0EiS6_yNS1_21identity_decomposer_tEEEvPKT1_PSB_PKT2_PSF_T3_iiT4_E12temp_storage+33832];
	selp.b32 	%r514, 0, %r513, %p31;
	add.s32 	%r515, %r743, %r514;
	add.s32 	%r516, %r90, %r515;
	add.s32 	%r517, %r91, %r515;
	add.s32 	%r518, %r92, %r515;
	add.s32 	%r519, %r93, %r515;
	add.s32 	%r520, %r94, %r515;
	add.s32 	%r521, %r95, %r515;
	add.s32 	%r522, %r96, %r515;
	add.s32 	%r523, %r97, %r515;
	add.s32 	%r524, %r98, %r515;
	add.s32 	%r525, %r99, %r515;
	add.s32 	%r526, %r100, %r515;
	add.s32 	%r527, %r101, %r515;
	add.s32 	%r528, %r102, %r515;
	add.s32 	%r529, %r103, %r515;
	add.s32 	%r530, %r104, %r515;
	add.s32 	%r531, %r105, %r515;
	add.s32 	%r532, %r106, %r515;
	add.s32 	%r533, %r107, %r515;
	add.s32 	%r534, %r108, %r515;
	add.s32 	%r535, %r109, %r515;
	add.s32 	%r536, %r110, %r515;
	add.s32 	%r537, %r111, %r515;
	add.s32 	%r538, %r112, %r515;
	add.s32 	%r539, %r113, %r515;
	add.s32 	%r540, %r114, %r515;
	add.s32 	%r541, %r115, %r515;
	add.s32 	%r542, %r116, %r515;
	add.s32 	%r543, %r117, %r515;
	add.s32 	%r544, %r118, %r515;
	add.s32 	%r545, %r119, %r515;
	add.s32 	%r546, %r120, %r515;
	add.s32 	%r547, %r121, %r515;
	st.shared.u32 	[%r44], %r515;
	st.shared.u32 	[%r44+4], %r516;
	st.shared.u32 	[%r44+8], %r517;
	st.shared.u32 	[%r44+12], %r518;
	st.shared.u32 	[%r44+16], %r519;
	st.shared.u32 	[%r44+20], %r520;
	st.shared.u32 	[%r44+24], %r521;
	st.shared.u32 	[%r44+28], %r522;
	st.shared.u32 	[%r44+32], %r523;
	st.shared.u32 	[%r44+36], %r524;
	st.shared.u32 	[%r44+40], %r525;
	st.shared.u32 	[%r44+44], %r526;
	st.shared.u32 	[%r44+48], %r527;
	st.shared.u32 	[%r44+52], %r528;
	st.shared.u32 	[%r44+56], %r529;
	st.shared.u32 	[%r44+60], %r530;
	st.shared.u32 	[%r44+64], %r531;
	st.shared.u32 	[%r44+68], %r532;
	st.shared.u32 	[%r44+72], %r533;
	st.shared.u32 	[%r44+76], %r534;
	st.shared.u32 	[%r44+80], %r535;
	st.shared.u32 	[%r44+84], %r536;
	st.shared.u32 	[%r44+88], %r537;
	st.shared.u32 	[%r44+92], %r538;
	st.shared.u32 	[%r44+96], %r539;
	st.shared.u32 	[%r44+100], %r540;
	st.shared.u32 	[%r44+104], %r541;
	st.shared.u32 	[%r44+108], %r542;
	st.shared.u32 	[%r44+112], %r543;
	st.shared.u32 	[%r44+116], %r544;
	st.shared.u32 	[%r44+120], %r545;
	st.shared.u32 	[%r44+124], %r546;
	st.shared.u32 	[%r44+128], %r547;
	bar.sync 	0;
	cvt.u32.u16 	%r548, %rs1;
	ld.shared.u16 	%r549, [%r71];
	add.s32 	%r130, %r549, %r548;
	cvt.u32.u16 	%r550, %rs2;
	ld.shared.u16 	%r551, [%r72];
	add.s32 	%r131, %r551, %r550;
	cvt.u32.u16 	%r552, %rs3;
	ld.shared.u16 	%r553, [%r73];
	add.s32 	%r132, %r553, %r552;
	cvt.u32.u16 	%r554, %rs4;
	ld.shared.u16 	%r555, [%r74];
	add.s32 	%r133, %r555, %r554;
	cvt.u32.u16 	%r556, %rs5;
	ld.shared.u16 	%r557, [%r75];
	add.s32 	%r134, %r557, %r556;
	cvt.u32.u16 	%r558, %rs6;
	ld.shared.u16 	%r559, [%r76];
	add.s32 	%r135, %r559, %r558;
	cvt.u32.u16 	%r560, %rs7;
	ld.shared.u16 	%r561, [%r77];
	add.s32 	%r136, %r561, %r560;
	cvt.u32.u16 	%r562, %rs8;
	ld.shared.u16 	%r563, [%r78];
	add.s32 	%r137, %r563, %r562;
	cvt.u32.u16 	%r564, %rs9;
	ld.shared.u16 	%r565, [%r79];
	add.s32 	%r138, %r565, %r564;
	cvt.u32.u16 	%r566, %rs10;
	ld.shared.u16 	%r567, [%r80];
	add.s32 	%r139, %r567, %r566;
	cvt.u32.u16 	%r568, %rs11;
	ld.shared.u16 	%r569, [%r81];
	add.s32 	%r140, %r569, %r568;
	cvt.u32.u16 	%r570, %rs12;
	ld.shared.u16 	%r571, [%r82];
	add.s32 	%r141, %r571, %r570;
	cvt.u32.u16 	%r572, %rs13;
	ld.shared.u16 	%r573, [%r83];
	add.s32 	%r142, %r573, %r572;
	cvt.u32.u16 	%r574, %rs14;
	ld.shared.u16 	%r575, [%r84];
	add.s32 	%r143, %r575, %r574;
	cvt.u32.u16 	%r576, %rs15;
	ld.shared.u16 	%r577, [%r85];
	add.s32 	%r144, %r577, %r576;
	cvt.u32.u16 	%r578, %rs16;
	ld.shared.u16 	%r579, [%r86];
	add.s32 	%r145, %r579, %r578;
	cvt.u32.u16 	%r580, %rs17;
	ld.shared.u16 	%r581, [%r87];
	add.s32 	%r146, %r581, %r580;
	cvt.u32.u16 	%r582, %rs18;
	ld.shared.u16 	%r583, [%r88];
	add.s32 	%r147, %r583, %r582;
	cvt.u32.u16 	%r584, %rs19;
	ld.shared.u16 	%r585, [%r89];
	add.s32 	%r148, %r585, %r584;
	bar.sync 	0;
	setp.lt.s32 	%p32, %r722, %r190;
	@%p32 bra 	$L__BB39_83;
	cvt.u64.u32 	%rd8, %r2;
	shl.b32 	%r586, %r130, 2;
	mov.u32 	%r587, _ZZN3cub18CUB_300001_SM_10006detail10radix_sort31DeviceRadixSortSingleTileKernelINS1_5radix10policy_hubIiNS0_8NullTypeEyE10Policy1000ELNS0_9SortOrderE0EiS6_yNS1_21identity_decomposer_tEEEvPKT1_PSB_PKT2_PSF_T3_iiT4_E12temp_storage;
	add.s32 	%r588, %r587, %r586;
	st.shared.u32 	[%r588], %r741;
	shl.b32 	%r589, %r131, 2;
	add.s32 	%r590, %r587, %r589;
	st.shared.u32 	[%r590], %r740;
	shl.b32 	%r591, %r132, 2;
	add.s32 	%r592, %r587, %r591;
	st.shared.u32 	[%r592], %r739;
	shl.b32 	%r593, %r133, 2;
	add.s32 	%r594, %r587, %r593;
	st.shared.u32 	[%r594], %r738;
	shl.b32 	%r595, %r134, 2;
	add.s32 	%r596, %r587, %r595;
	st.shared.u32 	[%r596], %r737;
	shl.b32 	%r597, %r135, 2;
	add.s32 	%r598, %r587, %r597;
	st.shared.u32 	[%r598], %r736;
	shl.b32 	%r599, %r136, 2;
	add.s32 	%r600, %r587, %r599;
	st.shared.u32 	[%r600], %r735;
	shl.b32 	%r601, %r137, 2;
	add.s32 	%r602, %r587, %r601;
	st.shared.u32 	[%r602], %r734;
	shl.b32 	%r603, %r138, 2;
	add.s32 	%r604, %r587, %r603;
	st.shared.u32 	[%r604], %r733;
	shl.b32 	%r605, %r139, 2;
	add.s32 	%r606, %r587, %r605;
	st.shared.u32 	[%r606], %r732;
	shl.b32 	%r607, %r140, 2;
	add.s32 	%r608, %r587, %r607;
	st.shared.u32 	[%r608], %r731;
	shl.b32 	%r609, %r141, 2;
	add.s32 	%r610, %r587, %r609;
	st.shared.u32 	[%r610], %r730;
	shl.b32 	%r611, %r142, 2;
	add.s32 	%r612, %r587, %r611;
	st.shared.u32 	[%r612], %r729;
	shl.b32 	%r613, %r143, 2;
	add.s32 	%r614, %r587, %r613;
	st.shared.u32 	[%r614], %r728;
	shl.b32 	%r615, %r144, 2;
	add.s32 	%r616, %r587, %r615;
	st.shared.u32 	[%r616], %r727;
	shl.b32 	%r617, %r145, 2;
	add.s32 	%r618, %r587, %r617;
	st.shared.u32 	[%r618], %r726;
	shl.b32 	%r619, %r146, 2;
	add.s32 	%r620, %r587, %r619;
	st.shared.u32 	[%r620], %r725;
	shl.b32 	%r621, %r147, 2;
	add.s32 	%r622, %r587, %r621;
	st.shared.u32 	[%r622], %r724;
	shl.b32 	%r623, %r148, 2;
	add.s32 	%r624, %r587, %r623;
	st.shared.u32 	[%r624], %r723;
	bar.sync 	0;
	mad.lo.s32 	%r149, %r2, -72, %r46;
	ld.shared.u32 	%r150, [%r149+1024];
	ld.shared.u32 	%r151, [%r149+2048];
	ld.shared.u32 	%r152, [%r149+3072];
	ld.shared.u32 	%r153, [%r149+4096];
	ld.shared.u32 	%r154, [%r149+5120];
	ld.shared.u32 	%r155, [%r149+6144];
	ld.shared.u32 	%r156, [%r149+7168];
	ld.shared.u32 	%r157, [%r149+8192];
	ld.shared.u32 	%r158, [%r149+9216];
	ld.shared.u32 	%r159, [%r149+10240];
	ld.shared.u32 	%r160, [%r149+11264];
	ld.shared.u32 	%r161, [%r149+12288];
	ld.shared.u32 	%r162, [%r149+13312];
	ld.shared.u32 	%r163, [%r149+14336];
	ld.shared.u32 	%r164, [%r149+15360];
	ld.shared.u32 	%r165, [%r149+16384];
	ld.shared.u32 	%r166, [%r149+17408];
	ld.shared.u32 	%r167, [%r149+18432];
	setp.gt.u64 	%p33, %rd4, %rd8;
	cvta.to.global.u64 	%rd9, %rd3;
	mul.wide.u32 	%rd10, %r2, 4;
	add.s64 	%rd2, %rd9, %rd10;
	@%p33 bra 	$L__BB39_45;
	bra.uni 	$L__BB39_46;
$L__BB39_45:
	ld.shared.u32 	%r625, [%r149];
	xor.b32  	%r626, %r625, -2147483648;
	st.global.u32 	[%rd2], %r626;
$L__BB39_46:
	add.s32 	%r627, %r2, 256;
	cvt.u64.u32 	%rd11, %r627;
	setp.le.u64 	%p34, %rd4, %rd11;
	@%p34 bra 	$L__BB39_48;
	xor.b32  	%r628, %r150, -2147483648;
	st.global.u32 	[%rd2+1024], %r628;
$L__BB39_48:
	add.s32 	%r629, %r2, 512;
	cvt.u64.u32 	%rd12, %r629;
	setp.le.u64 	%p35, %rd4, %rd12;
	@%p35 bra 	$L__BB39_50;
	xor.b32  	%r630, %r151, -2147483648;
	st.global.u32 	[%rd2+2048], %r630;
$L__BB39_50:
	add.s32 	%r631, %r2, 768;
	cvt.u64.u32 	%rd13, %r631;
	setp.le.u64 	%p36, %rd4, %rd13;
	@%p36 bra 	$L__BB39_52;
	xor.b32  	%r632, %r152, -2147483648;
	st.global.u32 	[%rd2+3072], %r632;
$L__BB39_52:
	or.b32  	%r633, %r2, 1024;
	cvt.u64.u32 	%rd14, %r633;
	setp.le.u64 	%p37, %rd4, %rd14;
	@%p37 bra 	$L__BB39_54;
	xor.b32  	%r634, %r153, -2147483648;
	st.global.u32 	[%rd2+4096], %r634;
$L__BB39_54:
	add.s32 	%r635, %r2, 1280;
	cvt.u64.u32 	%rd15, %r635;
	setp.le.u64 	%p38, %rd4, %rd15;
	@%p38 bra 	$L__BB39_56;
	xor.b32  	%r636, %r154, -2147483648;
	st.global.u32 	[%rd2+5120], %r636;
$L__BB39_56:
	add.s32 	%r637, %r2, 1536;
	cvt.u64.u32 	%rd16, %r637;
	setp.le.u64 	%p39, %rd4, %rd16;
	@%p39 bra 	$L__BB39_58;
	xor.b32  	%r638, %r155, -2147483648;
	st.global.u32 	[%rd2+6144], %r638;
$L__BB39_58:
	add.s32 	%r639, %r2, 1792;
	cvt.u64.u32 	%rd17, %r639;
	setp.le.u64 	%p40, %rd4, %rd17;
	@%p40 bra 	$L__BB39_60;
	xor.b32  	%r640, %r156, -2147483648;
	st.global.u32 	[%rd2+7168], %r640;
$L__BB39_60:
	or.b32  	%r641, %r2, 2048;
	cvt.u64.u32 	%rd18, %r641;
	setp.le.u64 	%p41, %rd4, %rd18;
	@%p41 bra 	$L__BB39_62;
	xor.b32  	%r642, %r157, -2147483648;
	st.global.u32 	[%rd2+8192], %r642;
$L__BB39_62:
	add.s32 	%r643, %r2, 2304;
	cvt.u64.u32 	%rd19, %r643;
	setp.le.u64 	%p42, %rd4, %rd19;
	@%p42 bra 	$L__BB39_64;
	xor.b32  	%r644, %r158, -2147483648;
	st.global.u32 	[%rd2+9216], %r644;
$L__BB39_64:
	add.s32 	%r645, %r2, 2560;
	cvt.u64.u32 	%rd20, %r645;
	setp.le.u64 	%p43, %rd4, %rd20;
	@%p43 bra 	$L__BB39_66;
	xor.b32  	%r646, %r159, -2147483648;
	st.global.u32 	[%rd2+10240], %r646;
$L__BB39_66:
	add.s32 	%r647, %r2, 2816;
	cvt.u64.u32 	%rd21, %r647;
	setp.le.u64 	%p44, %rd4, %rd21;
	@%p44 bra 	$L__BB39_68;
	xor.b32  	%r648, %r160, -2147483648;
	st.global.u32 	[%rd2+11264], %r648;
$L__BB39_68:
	or.b32  	%r649, %r2, 3072;
	cvt.u64.u32 	%rd22, %r649;
	setp.le.u64 	%p45, %rd4, %rd22;
	@%p45 bra 	$L__BB39_70;
	xor.b32  	%r650, %r161, -2147483648;
	st.global.u32 	[%rd2+12288], %r650;
$L__BB39_70:
	add.s32 	%r651, %r2, 3328;
	cvt.u64.u32 	%rd23, %r651;
	setp.le.u64 	%p46, %rd4, %rd23;
	@%p46 bra 	$L__BB39_72;
	xor.b32  	%r652, %r162, -2147483648;
	st.global.u32 	[%rd2+13312], %r652;
$L__BB39_72:
	add.s32 	%r653, %r2, 3584;
	cvt.u64.u32 	%rd24, %r653;
	setp.le.u64 	%p47, %rd4, %rd24;
	@%p47 bra 	$L__BB39_74;
	xor.b32  	%r654, %r163, -2147483648;
	st.global.u32 	[%rd2+14336], %r654;
$L__BB39_74:
	add.s32 	%r655, %r2, 3840;
	cvt.u64.u32 	%rd25, %r655;
	setp.le.u64 	%p48, %rd4, %rd25;
	@%p48 bra 	$L__BB39_76;
	xor.b32  	%r656, %r164, -2147483648;
	st.global.u32 	[%rd2+15360], %r656;
$L__BB39_76:
	or.b32  	%r657, %r2, 4096;
	cvt.u64.u32 	%rd26, %r657;
	setp.le.u64 	%p49, %rd4, %rd26;
	@%p49 bra 	$L__BB39_78;
	xor.b32  	%r658, %r165, -2147483648;
	st.global.u32 	[%rd2+16384], %r658;
$L__BB39_78:
	add.s32 	%r659, %r2, 4352;
	cvt.u64.u32 	%rd27, %r659;
	setp.le.u64 	%p50, %rd4, %rd27;
	@%p50 bra 	$L__BB39_80;
	xor.b32  	%r660, %r166, -2147483648;
	st.global.u32 	[%rd2+17408], %r660;
$L__BB39_80:
	add.s32 	%r661, %r2, 4608;
	cvt.u64.u32 	%rd28, %r661;
	setp.le.u64 	%p51, %rd4, %rd28;
	@%p51 bra 	$L__BB39_82;
	xor.b32  	%r662, %r167, -2147483648;
	st.global.u32 	[%rd2+18432], %r662;
$L__BB39_82:
	ret;
$L__BB39_83:
	shl.b32 	%r663, %r130, 2;
	mov.u32 	%r664, _ZZN3cub18CUB_300001_SM_10006detail10radix_sort31DeviceRadixSortSingleTileKernelINS1_5radix10policy_hubIiNS0_8NullTypeEyE10Policy1000ELNS0_9SortOrderE0EiS6_yNS1_21identity_decomposer_tEEEvPKT1_PSB_PKT2_PSF_T3_iiT4_E12temp_storage;
	add.s32 	%r665, %r664, %r663;
	st.shared.u32 	[%r665], %r741;
	shl.b32 	%r666, %r131, 2;
	add.s32 	%r667, %r664, %r666;
	st.shared.u32 	[%r667], %r740;
	shl.b32 	%r668, %r132, 2;
	add.s32 	%r669, %r664, %r668;
	st.shared.u32 	[%r669], %r739;
	shl.b32 	%r670, %r133, 2;
	add.s32 	%r671, %r664, %r670;
	st.shared.u32 	[%r671], %r738;
	shl.b32 	%r672, %r134, 2;
	add.s32 	%r673, %r664, %r672;
	st.shared.u32 	[%r673], %r737;
	shl.b32 	%r674, %r135, 2;
	add.s32 	%r675, %r664, %r674;
	st.shared.u32 	[%r675], %r736;
	shl.b32 	%r676, %r136, 2;
	add.s32 	%r677, %r664, %r676;
	st.shared.u32 	[%r677], %r735;
	shl.b32 	%r678, %r137, 2;
	add.s32 	%r679, %r664, %r678;
	st.shared.u32 	[%r679], %r734;
	shl.b32 	%r680, %r138, 2;
	add.s32 	%r681, %r664, %r680;
	st.shared.u32 	[%r681], %r733;
	shl.b32 	%r682, %r139, 2;
	add.s32 	%r683, %r664, %r682;
	st.shared.u32 	[%r683], %r732;
	shl.b32 	%r684, %r140, 2;
	add.s32 	%r685, %r664, %r684;
	st.shared.u32 	[%r685], %r731;
	shl.b32 	%r686, %r141, 2;
	add.s32 	%r687, %r664, %r686;
	st.shared.u32 	[%r687], %r730;
	shl.b32 	%r688, %r142, 2;
	add.s32 	%r689, %r664, %r688;
	st.shared.u32 	[%r689], %r729;
	shl.b32 	%r690, %r143, 2;
	add.s32 	%r691, %r664, %r690;
	st.shared.u32 	[%r691], %r728;
	shl.b32 	%r692, %r144, 2;
	add.s32 	%r693, %r664, %r692;
	st.shared.u32 	[%r693], %r727;
	shl.b32 	%r694, %r145, 2;
	add.s32 	%r695, %r664, %r694;
	st.shared.u32 	[%r695], %r726;
	shl.b32 	%r696, %r146, 2;
	add.s32 	%r697, %r664, %r696;
	st.shared.u32 	[%r697], %r725;
	shl.b32 	%r698, %r147, 2;
	add.s32 	%r699, %r664, %r698;
	st.shared.u32 	[%r699], %r724;
	shl.b32 	%r700, %r148, 2;
	add.s32 	%r701, %r664, %r700;
	st.shared.u32 	[%r701], %r723;
	bar.sync 	0;
	ld.shared.u32 	%r741, [%r46];
	ld.shared.u32 	%r740, [%r46+4];
	ld.shared.u32 	%r739, [%r46+8];
	ld.shared.u32 	%r738, [%r46+12];
	ld.shared.u32 	%r737, [%r46+16];
	ld.shared.u32 	%r736, [%r46+20];
	ld.shared.u32 	%r735, [%r46+24];
	ld.shared.u32 	%r734, [%r46+28];
	ld.shared.u32 	%r733, [%r46+32];
	ld.shared.u32 	%r732, [%r46+36];
	ld.shared.u32 	%r731, [%r46+40];
	ld.shared.u32 	%r730, [%r46+44];
	ld.shared.u32 	%r729, [%r46+48];
	ld.shared.u32 	%r728, [%r46+52];
	ld.shared.u32 	%r727, [%r46+56];
	ld.shared.u32 	%r726, [%r46+60];
	ld.shared.u32 	%r725, [%r46+64];
	ld.shared.u32 	%r724, [%r46+68];
	ld.shared.u32 	%r723, [%r46+72];
	bar.sync 	0;
	add.s32 	%r722, %r722, 6;
	add.s32 	%r721, %r721, -6;
	bra.uni 	$L__BB39_39;

}
	// .globl	_ZN3cub18CUB_300001_SM_10006detail10radix_sort30DeviceRadixSortHistogramKernelINS1_5radix10policy_hubIiNS0_8NullTypeEyE10Policy1000ELNS0_9SortOrderE0EiyNS1_21identity_decomposer_tEEEvPT2_PKT1_SB_iiT3_
.visible .entry _ZN3cub18CUB_300001_SM_10006detail10radix_sort30DeviceRadixSortHistogramKernelINS1_5radix10policy_hubIiNS0_8NullTypeEyE10Policy1000ELNS0_9SortOrderE0EiyNS1_21identity_decomposer_tEEEvPT2_PKT1_SB_iiT3_(
	.param .u64 .ptr .align 1 _ZN3cub18CUB_300001_SM_10006detail10radix_sort30DeviceRadixSortHistogramKernelINS1_5radix10policy_hubIiNS0_8NullTypeEyE10Policy1000ELNS0_9SortOrderE0EiyNS1_21identity_decomposer_tEEEvPT2_PKT1_SB_iiT3__param_0,
	.param .u64 .ptr .align 1 _ZN3cub18CUB_300001_SM_10006detail10radix_sort30DeviceRadixSortHistogramKernelINS1_5radix10policy_hubIiNS0_8NullTypeEyE10Policy1000ELNS0_9SortOrderE0EiyNS1_21identity_decomposer_tEEEvPT2_PKT1_SB_iiT3__param_1,
	.param .u64 _ZN3cub18CUB_300001_SM_10006detail10radix_sort30DeviceRadixSortHistogramKernelINS1_5radix10policy_hubIiNS0_8NullTypeEyE10Policy1000ELNS0_9SortOrderE0EiyNS1_21identity_decomposer_tEEEvPT2_PKT1_SB_iiT3__param_2,
	.param .u32 _ZN3cub18CUB_300001_SM_10006detail10radix_sort30DeviceRadixSortHistogramKernelINS1_5radix10policy_hubIiNS0_8NullTypeEyE10Policy1000ELNS0_9SortOrderE0EiyNS1_21identity_decomposer_tEEEvPT2_PKT1_SB_iiT3__param_3,
	.param .u32 _ZN3cub18CUB_300001_SM_10006detail10radix_sort30DeviceRadixSortHistogramKernelINS1_5radix10policy_hubIiNS0_8NullTypeEyE10Policy1000ELNS0_9SortOrderE0EiyNS1_21identity_decomposer_tEEEvPT2_PKT1_SB_iiT3__param_4,
	.param .align 1 .b8 _ZN3cub18CUB_300001_SM_10006detail10radix_sort30DeviceRadixSortHistogramKernelINS1_5radix10policy_hubIiNS0_8NullTypeEyE10Policy1000ELNS0_9SortOrderE0EiyNS1_21identity_decomposer_tEEEvPT2_PKT1_SB_iiT3__param_5[1]
)
.maxntid 128
{
	.reg .pred 	%p<91>;
	.reg .b32 	%r<486>;
	.reg .b64 	%rd<137>;
	// demoted variable
	.shared .align 4 .b8 _ZZN3cub18CUB_300001_SM_10006detail10radix_sort30DeviceRadixSortHistogramKernelINS1_5radix10policy_hubIiNS0_8NullTypeEyE10Policy1000ELNS0_9SortOrderE0EiyNS1_21identity_decomposer_tEEEvPT2_PKT1_SB_iiT3_E12temp_storage[4096];
	ld.param.u64 	%rd18, [_ZN3cub18CUB_300001_SM_10006detail10radix_sort30DeviceRadixSortHistogramKernelINS1_5radix10policy_hubIiNS0_8NullTypeEyE10Policy1000ELNS0_9SortOrderE0EiyNS1_21identity_decomposer_tEEEvPT2_PKT1_SB_iiT3__param_0];
	ld.param.u64 	%rd19, [_ZN3cub18CUB_300001_SM_10006detail10radix_sort30DeviceRadixSortHistogramKernelINS1_5radix10policy_hubIiNS0_8NullTypeEyE10Policy1000ELNS0_9SortOrderE0EiyNS1_21identity_decomposer_tEEEvPT2_PKT1_SB_iiT3__param_1];
	ld.param.u64 	%rd17, [_ZN3cub18CUB_300001_SM_10006detail10radix_sort30DeviceRadixSortHistogramKernelINS1_5radix10policy_hubIiNS0_8NullTypeEyE10Policy1000ELNS0_9SortOrderE0EiyNS1_21identity_decomposer_tEEEvPT2_PKT1_SB_iiT3__param_2];
	ld.param.u32 	%r174, [_ZN3cub18CUB_300001_SM_10006detail10radix_sort30DeviceRadixSortHistogramKernelINS1_5radix10policy_hubIiNS0_8NullTypeEyE10Policy1000ELNS0_9SortOrderE0EiyNS1_21identity_decomposer_tEEEvPT2_PKT1_SB_iiT3__param_3];
	ld.param.u32 	%r175, [_ZN3cub18CUB_300001_SM_10006detail10radix_sort30DeviceRadixSortHistogramKernelINS1_5radix10policy_hubIiNS0_8NullTypeEyE10Policy1000ELNS0_9SortOrderE0EiyNS1_21identity_decomposer_tEEEvPT2_PKT1_SB_iiT3__param_4];
	cvta.to.global.u64 	%rd1, %rd19;
	cvta.to.global.u64 	%rd2, %rd18;
	setp.eq.s64 	%p2, %rd17, 0;
	@%p2 bra 	$L__BB40_153;
	sub.s32 	%r176, %r175, %r174;
	add.s32 	%r177, %r176, 7;
	shr.s32 	%r178, %r177, 31;
	shr.u32 	%r179, %r178, 29;
	add.s32 	%r180, %r177, %r179;
	shr.s32 	%r181, %r180, 3;
	mov.u32 	%r182, %tid.x;
	setp.gt.u32 	%p3, %r182, 255;
	setp.lt.s32 	%p4, %r177, 8;
	mov.u32 	%r183, %ctaid.x;
	shl.b32 	%r184, %r183, 11;
	cvt.u64.u32 	%rd3, %r184;
	mov.u32 	%r185, %nctaid.x;
	shl.b32 	%r186, %r185, 11;
	cvt.u64.u32 	%rd4, %r186;
	add.s32 	%r1, %r181, -1;
	and.b32  	%r2, %r181, 15;
	and.b32  	%r3, %r181, 7;
	add.s32 	%r4, %r3, -1;
	and.b32  	%r5, %r181, 3;
	or.pred  	%p1, %p3, %p4;
	shl.b32 	%r187, %r182, 2;
	mov.u32 	%r188, _ZZN3cub18CUB_300001_SM_10006detail10radix_sort30DeviceRadixSortHistogramKernelINS1_5radix10policy_hubIiNS0_8NullTypeEyE10Policy1000ELNS0_9SortOrderE0EiyNS1_21identity_decomposer_tEEEvPT2_PKT1_SB_iiT3_E12temp_storage;
	add.s32 	%r6, %r188, %r187;
	and.b32  	%r7, %r181, 268435440;
	cvt.u64.u32 	%rd5, %r182;
	add.s32 	%r8, %r182, 128;
	add.s32 	%r9, %r182, 256;
	add.s32 	%r10, %r182, 384;
	add.s32 	%r11, %r182, 512;
	add.s32 	%r12, %r182, 640;
	add.s32 	%r13, %r182, 768;
	or.b32  	%r14, %r182, 1024;
	add.s32 	%r15, %r182, 1920;
	and.b32  	%r16, %r181, 268435448;
	and.b32  	%r17, %r181, 1;
	neg.s32 	%r18, %r7;
	add.s32 	%r19, %r6, 8192;
	add.s64 	%rd21, %rd17, -1;
	shr.u64 	%rd22, %rd21, 30;
	add.s64 	%rd23, %rd22, 1;
	min.u64 	%rd6, %rd23, %rd17;
	mov.b64 	%rd135, 0;
$L__BB40_2:
	@%p1 bra 	$L__BB40_30;
	setp.lt.u32 	%p5, %r1, 15;
	mov.b32 	%r439, 0;
	@%p5 bra 	$L__BB40_6;
	mov.u32 	%r436, %r19;
	mov.u32 	%r437, %r18;
$L__BB40_5:
	.pragma "nounroll";
	mov.b32 	%r190, 0;
	st.shared.u32 	[%r436+-8192], %r190;
	st.shared.u32 	[%r436+-7168], %r190;
	st.shared.u32 	[%r436+-6144], %r190;
	st.shared.u32 	[%r436+-5120], %r190;
	st.shared.u32 	[%r436+-4096], %r190;
	st.shared.u32 	[%r436+-3072], %r190;
	st.shared.u32 	[%r436+-2048], %r190;
	st.shared.u32 	[%r436+-1024], %r190;
	st.shared.u32 	[%r436], %r190;
	st.shared.u32 	[%r436+1024], %r190;
	st.shared.u32 	[%r436+2048], %r190;
	st.shared.u32 	[%r436+3072], %r190;
	st.shared.u32 	[%r436+4096], %r190;
	st.shared.u32 	[%r436+5120], %r190;
	st.shared.u32 	[%r436+6144], %r190;
	st.shared.u32 	[%r436+7168], %r190;
	add.s32 	%r437, %r437, 16;
	add.s32 	%r436, %r436, 16384;
	setp.ne.s32 	%p6, %r437, 0;
	mov.u32 	%r439, %r7;
	@%p6 bra 	$L__BB40_5;
$L__BB40_6:
	add.s32 	%r25, %r2, -1;
	setp.eq.s32 	%p7, %r2, 0;
	@%p7 bra 	$L__BB40_16;
	setp.lt.u32 	%p8, %r25, 7;
	@%p8 bra 	$L__BB40_9;
	shl.b32 	%r191, %r439, 10;
	add.s32 	%r192, %r6, %r191;
	mov.b32 	%r193, 0;
	st.shared.u32 	[%r192], %r193;
	st.shared.u32 	[%r192+1024], %r193;
	st.shared.u32 	[%r192+2048], %r193;
	st.shared.u32 	[%r192+3072], %r193;
	st.shared.u32 	[%r192+4096], %r193;
	st.shared.u32 	[%r192+5120], %r193;
	st.shared.u32 	[%r192+6144], %r193;
	st.shared.u32 	[%r192+7168], %r193;
	add.s32 	%r439, %r439, 8;
$L__BB40_9:
	setp.eq.s32 	%p9, %r3, 0;
	@%p9 bra 	$L__BB40_16;
	setp.lt.u32 	%p10, %r4, 3;
	@%p10 bra 	$L__BB40_12;
	shl.b32 	%r194, %r439, 10;
	add.s32 	%r195, %r6, %r194;
	mov.b32 	%r196, 0;
	st.shared.u32 	[%r195], %r196;
	st.shared.u32 	[%r195+1024], %r196;
	st.shared.u32 	[%r195+2048], %r196;
	st.shared.u32 	[%r195+3072], %r196;
	add.s32 	%r439, %r439, 4;
$L__BB40_12:
	setp.eq.s32 	%p11, %r5, 0;
	@%p11 bra 	$L__BB40_16;
	setp.eq.s32 	%p12, %r5, 1;
	shl.b32 	%r197, %r439, 10;
	add.s32 	%r30, %r6, %r197;
	mov.b32 	%r198, 0;
	st.shared.u32 	[%r30], %r198;
	@%p12 bra 	$L__BB40_16;
	setp.eq.s32 	%p13, %r5, 2;
	mov.b32 	%r199, 0;
	st.shared.u32 	[%r30+1024], %r199;
	@%p13 bra 	$L__BB40_16;
	mov.b32 	%r200, 0;
	st.shared.u32 	[%r30+2048], %r200;
$L__BB40_16:
	cvt.u32.u64 	%r201, %rd5;
	setp.gt.u32 	%p14, %r201, 127;
	@%p14 bra 	$L__BB40_30;
	setp.lt.u32 	%p15, %r1, 15;
	mov.b32 	%r443, 0;
	@%p15 bra 	$L__BB40_20;
	mov.b32 	%r441, 0;
$L__BB40_19:
	.pragma "nounroll";
	shl.b32 	%r204, %r441, 10;
	add.s32 	%r205, %r6, %r204;
	mov.b32 	%r206, 0;
	st.shared.u32 	[%r205+512], %r206;
	st.shared.u32 	[%r205+1536], %r206;
	st.shared.u32 	[%r205+2560], %r206;
	st.shared.u32 	[%r205+3584], %r206;
	st.shared.u32 	[%r205+4608], %r206;
	st.shared.u32 	[%r205+5632], %r206;
	st.shared.u32 	[%r205+6656], %r206;
	st.shared.u32 	[%r205+7680], %r206;
	st.shared.u32 	[%r205+8704], %r206;
	st.shared.u32 	[%r205+9728], %r206;
	st.shared.u32 	[%r205+10752], %r206;
	st.shared.u32 	[%r205+11776], %r206;
	st.shared.u32 	[%r205+12800], %r206;
	st.shared.u32 	[%r205+13824], %r206;
	st.shared.u32 	[%r205+14848], %r206;
	st.shared.u32 	[%r205+15872], %r206;
	add.s32 	%r441, %r441, 16;
	setp.ne.s32 	%p16, %r441, %r7;
	mov.u32 	%r443, %r7;
	@%p16 bra 	$L__BB40_19;
$L__BB40_20:
	setp.eq.s32 	%p17, %r2, 0;
	@%p17 bra 	$L__BB40_30;
	setp.lt.u32 	%p18, %r25, 7;
	@%p18 bra 	$L__BB40_23;
	shl.b32 	%r207, %r443, 10;
	add.s32 	%r208, %r6, %r207;
	mov.b32 	%r209, 0;
	st.shared.u32 	[%r208+512], %r209;
	st.shared.u32 	[%r208+1536], %r209;
	st.shared.u32 	[%r208+2560], %r209;
	st.shared.u32 	[%r208+3584], %r209;
	st.shared.u32 	[%r208+4608], %r209;
	st.shared.u32 	[%r208+5632], %r209;
	st.shared.u32 	[%r208+6656], %r209;
	st.shared.u32 	[%r208+7680], %r209;
	add.s32 	%r443, %r443, 8;
$L__BB40_23:
	setp.eq.s32 	%p19, %r3, 0;
	@%p19 bra 	$L__BB40_30;
	setp.lt.u32 	%p20, %r4, 3;
	@%p20 bra 	$L__BB40_26;
	shl.b32 	%r210, %r443, 10;
	add.s32 	%r211, %r6, %r210;
	mov.b32 	%r212, 0;
	st.shared.u32 	[%r211+512], %r212;
	st.shared.u32 	[%r211+1536], %r212;
	st.shared.u32 	[%r211+2560], %r212;
	st.shared.u32 	[%r211+3584], %r212;
	add.s32 	%r443, %r443, 4;
$L__BB40_26:
	setp.eq.s32 	%p21, %r5, 0;
	@%p21 bra 	$L__BB40_30;
	setp.eq.s32 	%p22, %r5, 1;
	shl.b32 	%r213, %r443, 10;
	add.s32 	%r38, %r6, %r213;
	mov.b32 	%r214, 0;
	st.shared.u32 	[%r38+512], %r214;
	@%p22 bra 	$L__BB40_30;
	setp.eq.s32 	%p23, %r5, 2;
	mov.b32 	%r215, 0;
	st.shared.u32 	[%r38+1536], %r215;
	@%p23 bra 	$L__BB40_30;
	mov.b32 	%r216, 0;
	st.shared.u32 	[%r38+2560], %r216;
$L__BB40_30:
	bar.sync 	0;
	bar.sync 	0;
	shl.b64 	%rd8, %rd135, 30;
	sub.s64 	%rd24, %rd17, %rd8;
	min.u64 	%rd9, %rd24, 1073741824;
	setp.le.u64 	%p24, %rd9, %rd3;
	@%p24 bra 	$L__BB40_70;
	mov.u64 	%rd136, %rd3;
$L__BB40_32:
	add.s64 	%rd11, %rd136, %rd8;
	sub.s64 	%rd12, %rd17, %rd11;
	setp.lt.u64 	%p25, %rd12, 2048;
	@%p25 bra 	$L__BB40_34;
	add.s64 	%rd27, %rd11, %rd5;
	shl.b64 	%rd28, %rd27, 2;
	add.s64 	%rd29, %rd1, %rd28;
	ld.global.u32 	%r475, [%rd29];
	ld.global.u32 	%r474, [%rd29+512];
	ld.global.u32 	%r473, [%rd29+1024];
	ld.global.u32 	%r472, [%rd29+1536];
	ld.global.u32 	%r471, [%rd29+2048];
	ld.global.u32 	%r470, [%rd29+2560];
	ld.global.u32 	%r469, [%rd29+3072];
	ld.global.u32 	%r468, [%rd29+3584];
	ld.global.u32 	%r467, [%rd29+4096];
	ld.global.u32 	%r466, [%rd29+4608];
	ld.global.u32 	%r465, [%rd29+5120];
	ld.global.u32 	%r464, [%rd29+5632];
	ld.global.u32 	%r463, [%rd29+6144];
	ld.global.u32 	%r462, [%rd29+6656];
	ld.global.u32 	%r461, [%rd29+7168];
	ld.global.u32 	%r460, [%rd29+7680];
	bra.uni 	$L__BB40_66;
$L__BB40_34:
	cvt.u32.u64 	%r218, %rd5;
	cvt.u32.u64 	%r55, %rd12;
	setp.ge.s32 	%p26, %r218, %r55;
	add.s64 	%rd25, %rd11, %rd5;
	shl.b64 	%rd26, %rd25, 2;
	add.s64 	%rd13, %rd1, %rd26;
	mov.b32 	%r475, 2147483647;
	@%p26 bra 	$L__BB40_36;
	ld.global.u32 	%r475, [%rd13];
$L__BB40_36:
	setp.ge.s32 	%p27, %r8, %r55;
	mov.b32 	%r474, 2147483647;
	@%p27 bra 	$L__BB40_38;
	ld.global.u32 	%r474, [%rd13+512];
$L__BB40_38:
	setp.ge.s32 	%p28, %r9, %r55;
	mov.b32 	%r473, 2147483647;
	@%p28 bra 	$L__BB40_40;
	ld.global.u32 	%r473, [%rd13+1024];
$L__BB40_40:
	setp.ge.s32 	%p29, %r10, %r55;
	mov.b32 	%r472, 2147483647;
	@%p29 bra 	$L__BB40_42;
	ld.global.u32 	%r472, [%rd13+1536];
$L__BB40_42:
	setp.ge.s32 	%p30, %r11, %r55;
	mov.b32 	%r471, 2147483647;
	@%p30 bra 	$L__BB40_44;
	ld.global.u32 	%r471, [%rd13+2048];
$L__BB40_44:
	setp.ge.s32 	%p31, %r12, %r55;
	mov.b32 	%r470, 2147483647;
	@%p31 bra 	$L__BB40_46;
	ld.global.u32 	%r470, [%rd13+2560];
$L__BB40_46:
	setp.ge.s32 	%p32, %r13, %r55;
	mov.b32 	%r469, 2147483647;
	@%p32 bra 	$L__BB40_48;
	ld.global.u32 	%r469, [%rd13+3072];
$L__BB40_48:
	mov.u32 	%r226, %tid.x;
	add.s32 	%r227, %r226, 896;
	setp.ge.s32 	%p33, %r227, %r55;
	mov.b32 	%r468, 2147483647;
	@%p33 bra 	$L__BB40_50;
	ld.global.u32 	%r468, [%rd13+3584];
$L__BB40_50:
	setp.ge.s32 	%p34, %r14, %r55;
	mov.b32 	%r467, 2147483647;
	@%p34 bra 	$L__BB40_52;
	ld.global.u32 	%r467, [%rd13+4096];
$L__BB40_52:
	add.s32 	%r231, %r226, 1152;
	setp.ge.s32 	%p35, %r231, %r55;
	mov.b32 	%r466, 2147483647;
	@%p35 bra 	$L__BB40_54;
	ld.global.u32 	%r466, [%rd13+4608];
$L__BB40_54:
	add.s32 	%r234, %r226, 1280;
	setp.ge.s32 	%p36, %r234, %r55;
	mov.b32 	%r465, 2147483647;
	@%p36 bra 	$L__BB40_56;
	ld.global.u32 	%r465, [%rd13+5120];
$L__BB40_56:
	add.s32 	%r237, %r226, 1408;
	setp.ge.s32 	%p37, %r237, %r55;
	mov.b32 	%r464, 2147483647;
	@%p37 bra 	$L__BB40_58;
	ld.global.u32 	%r464, [%rd13+5632];
$L__BB40_58:
	add.s32 	%r240, %r226, 1536;
	setp.ge.s32 	%p38, %r240, %r55;
	mov.b32 	%r463, 2147483647;
	@%p38 bra 	$L__BB40_60;
	ld.global.u32 	%r463, [%rd13+6144];
$L__BB40_60:
	add.s32 	%r243, %r226, 1664;
	setp.ge.s32 	%p39, %r243, %r55;
	mov.b32 	%r462, 2147483647;
	@%p39 bra 	$L__BB40_62;
	ld.global.u32 	%r462, [%rd13+6656];
$L__BB40_62:
	add.s32 	%r246, %r226, 1792;
	setp.ge.s32 	%p40, %r246, %r55;
	mov.b32 	%r461, 2147483647;
	@%p40 bra 	$L__BB40_64;
	ld.global.u32 	%r461, [%rd13+7168];
$L__BB40_64:
	setp.ge.s32 	%p41, %r15, %r55;
	mov.b32 	%r460, 2147483647;
	@%p41 bra 	$L__BB40_66;
	ld.global.u32 	%r460, [%rd13+7680];
$L__BB40_66:
	setp.le.s32 	%p42, %r175, %r174;
	@%p42 bra 	$L__BB40_69;
	xor.b32  	%r103, %r460, -2147483648;
	xor.b32  	%r104, %r461, -2147483648;
	xor.b32  	%r105, %r462, -2147483648;
	xor.b32  	%r106, %r463, -2147483648;
	xor.b32  	%r107, %r464, -2147483648;
	xor.b32  	%r108, %r465, -2147483648;
	xor.b32  	%r109, %r466, -2147483648;
	xor.b32  	%r110, %r467, -2147483648;
	xor.b32  	%r111, %r468, -2147483648;
	xor.b32  	%r112, %r469, -2147483648;
	xor.b32  	%r113, %r470, -2147483648;
	xor.b32  	%r114, %r471, -2147483648;
	xor.b32  	%r115, %r472, -2147483648;
	xor.b32  	%r116, %r473, -2147483648;
	xor.b32  	%r117, %r474, -2147483648;
	xor.b32  	%r118, %r475, -2147483648;
	mov.b32 	%r476, 0;
	mov.u32 	%r477, %r174;
$L__BB40_68:
	sub.s32 	%r249, %r175, %r477;
	shl.b32 	%r250, %r476, 10;
	mov.u32 	%r251, _ZZN3cub18CUB_300001_SM_10006detail10radix_sort30DeviceRadixSortHistogramKernelINS1_5radix10policy_hubIiNS0_8NullTypeEyE10Policy1000ELNS0_9SortOrderE0EiyNS1_21identity_decomposer_tEEEvPT2_PKT1_SB_iiT3_E12temp_storage;
	add.s32 	%r252, %r251, %r250;
	min.s32 	%r253, %r249, 8;
	mov.b32 	%r254, -1;
	shl.b32 	%r255, %r254, %r253;
	not.b32 	%r256, %r255;
	shr.u32 	%r257, %r118, %r477;
	and.b32  	%r258, %r257, %r256;
	shl.b32 	%r259, %r258, 2;
	add.s32 	%r260, %r252, %r259;
	atom.shared.add.u32 	%r261, [%r260], 1;
	shr.u32 	%r262, %r117, %r477;
	and.b32  	%r263, %r262, %r256;
	shl.b32 	%r264, %r263, 2;
	add.s32 	%r265, %r252, %r264;
	atom.shared.add.u32 	%r266, [%r265], 1;
	shr.u32 	%r267, %r116, %r477;
	and.b32  	%r268, %r267, %r256;
	shl.b32 	%r269, %r268, 2;
	add.s32 	%r270, %r252, %r269;
	atom.shared.add.u32 	%r271, [%r270], 1;
	shr.u32 	%r272, %r115, %r477;
	and.b32  	%r273, %r272, %r256;
	shl.b32 	%r274, %r273, 2;
	add.s32 	%r275, %r252, %r274;
	atom.shared.add.u32 	%r276, [%r275], 1;
	shr.u32 	%r277, %r114, %r477;
	and.b32  	%r278, %r277, %r256;
	shl.b32 	%r279, %r278, 2;
	add.s32 	%r280, %r252, %r279;
	atom.shared.add.u32 	%r281, [%r280], 1;
	shr.u32 	%r282, %r113, %r477;
	and.b32  	%r283, %r282, %r256;
	shl.b32 	%r284, %r283, 2;
	add.s32 	%r285, %r252, %r284;
	atom.shared.add.u32 	%r286, [%r285], 1;
	shr.u32 	%r287, %r112, %r477;
	and.b32  	%r288, %r287, %r256;
	shl.b32 	%r289, %r288, 2;
	add.s32 	%r290, %r252, %r289;
	atom.shared.add.u32 	%r291, [%r290], 1;
	shr.u32 	%r292, %r111, %r477;
	and.b32  	%r293, %r292, %r256;
	shl.b32 	%r294, %r293, 2;
	add.s32 	%r295, %r252, %r294;
	atom.shared.add.u32 	%r296, [%r295], 1;
	shr.u32 	%r297, %r110, %r477;
	and.b32  	%r298, %r297, %r256;
	shl.b32 	%r299, %r298, 2;
	add.s32 	%r300, %r252, %r299;
	atom.shared.add.u32 	%r301, [%r300], 1;
	shr.u32 	%r302, %r109, %r477;
	and.b32  	%r303, %r302, %r256;
	shl.b32 	%r304, %r303, 2;
	add.s32 	%r305, %r252, %r304;
	atom.shared.add.u32 	%r306, [%r305], 1;
	shr.u32 	%r307, %r108, %r477;
	and.b32  	%r308, %r307, %r256;
	shl.b32 	%r309, %r308, 2;
	add.s32 	%r310, %r252, %r309;
	atom.shared.add.u32 	%r311, [%r310], 1;
	shr.u32 	%r312, %r107, %r477;
	and.b32  	%r313, %r312, %r256;
	shl.b32 	%r314, %r313, 2;
	add.s32 	%r315, %r252, %r314;
	atom.shared.add.u32 	%r316, [%r315], 1;
	shr.u32 	%r317, %r106, %r477;
	and.b32  	%r318, %r317, %r256;
	shl.b32 	%r319, %r318, 2;
	add.s32 	%r320, %r252, %r319;
	atom.shared.add.u32 	%r321, [%r320], 1;
	shr.u32 	%r322, %r105, %r477;
	and.b32  	%r323, %r322, %r256;
	shl.b32 	%r324, %r323, 2;
	add.s32 	%r325, %r252, %r324;
	atom.shared.add.u32 	%r326, [%r325], 1;
	shr.u32 	%r327, %r104, %r477;
	and.b32  	%r328, %r327, %r256;
	shl.b32 	%r329, %r328, 2;
	add.s32 	%r330, %r252, %r329;
	atom.shared.add.u32 	%r331, [%r330], 1;
	shr.u32 	%r332, %r103, %r477;
	and.b32  	%r333, %r332, %r256;
	shl.b32 	%r334, %r333, 2;
	add.s32 	%r335, %r252, %r334;
	atom.shared.add.u32 	%r336, [%r335], 1;
	add.s32 	%r477, %r477, 8;
	add.s32 	%r476, %r476, 1;
	setp.lt.s32 	%p43, %r477, %r175;
	@%p43 bra 	$L__BB40_68;
$L__BB40_69:
	add.s64 	%rd136, %rd136, %rd4;
	setp.lt.u64 	%p44, %rd136, %rd9;
	@%p44 bra 	$L__BB40_32;
$L__BB40_70:
	bar.sync 	0;
	@%p1 bra 	$L__BB40_152;
	setp.lt.u32 	%p45, %r1, 7;
	mov.b32 	%r480, 0;
	@%p45 bra 	$L__BB40_90;
	mov.b32 	%r478, 0;
$L__BB40_73:
	.pragma "nounroll";
	shl.b32 	%r339, %r478, 10;
	add.s32 	%r124, %r6, %r339;
	ld.shared.u32 	%r125, [%r124];
	setp.eq.s32 	%p46, %r125, 0;
	@%p46 bra 	$L__BB40_75;
	cvt.u32.u64 	%r340, %rd5;
	shl.b32 	%r341, %r478, 8;
	add.s32 	%r342, %r341, %r340;
	mul.wide.u32 	%rd30, %r342, 8;
	add.s64 	%rd31, %rd2, %rd30;
	cvt.u64.u32 	%rd32, %r125;
	atom.global.add.u64 	%rd33, [%rd31], %rd32;
$L__BB40_75:
	ld.shared.u32 	%r126, [%r124+1024];
	setp.eq.s32 	%p47, %r126, 0;
	@%p47 bra 	$L__BB40_77;
	cvt.u32.u64 	%r343, %rd5;
	shl.b32 	%r344, %r478, 8;
	add.s32 	%r345, %r344, %r343;
	add.s32 	%r346, %r345, 256;
	mul.wide.u32 	%rd34, %r346, 8;
	add.s64 	%rd35, %rd2, %rd34;
	cvt.u64.u32 	%rd36, %r126;
	atom.global.add.u64 	%rd37, [%rd35], %rd36;
$L__BB40_77:
	ld.shared.u32 	%r127, [%r124+2048];
	setp.eq.s32 	%p48, %r127, 0;
	@%p48 bra 	$L__BB40_79;
	cvt.u32.u64 	%r347, %rd5;
	shl.b32 	%r348, %r478, 8;
	add.s32 	%r349, %r348, %r347;
	add.s32 	%r350, %r349, 512;
	mul.wide.u32 	%rd38, %r350, 8;
	add.s64 	%rd39, %rd2, %rd38;
	cvt.u64.u32 	%rd40, %r127;
	atom.global.add.u64 	%rd41, [%rd39], %rd40;
$L__BB40_79:
	ld.shared.u32 	%r128, [%r124+3072];
	setp.eq.s32 	%p49, %r128, 0;
	@%p49 bra 	$L__BB40_81;
	cvt.u32.u64 	%r351, %rd5;
	shl.b32 	%r352, %r478, 8;
	add.s32 	%r353, %r352, %r351;
	add.s32 	%r354, %r353, 768;
	mul.wide.u32 	%rd42, %r354, 8;
	add.s64 	%rd43, %rd2, %rd42;
	cvt.u64.u32 	%rd44, %r128;
	atom.global.add.u64 	%rd45, [%rd43], %rd44;
$L__BB40_81:
	ld.shared.u32 	%r129, [%r124+4096];
	setp.eq.s32 	%p50, %r129, 0;
	@%p50 bra 	$L__BB40_83;
	cvt.u32.u64 	%r355, %rd5;
	shl.b32 	%r356, %r478, 8;
	add.s32 	%r357, %r356, %r355;
	add.s32 	%r358, %r357, 1024;
	mul.wide.u32 	%rd46, %r358, 8;
	add.s64 	%rd47, %rd2, %rd46;
	cvt.u64.u32 	%rd48, %r129;
	atom.global.add.u64 	%rd49, [%rd47], %rd48;
$L__BB40_83:
	ld.shared.u32 	%r130, [%r124+5120];
	setp.eq.s32 	%p51, %r130, 0;
	@%p51 bra 	$L__BB40_85;
	cvt.u32.u64 	%r359, %rd5;
	shl.b32 	%r360, %r478, 8;
	add.s32 	%r361, %r360, %r359;
	add.s32 	%r362, %r361, 1280;
	mul.wide.u32 	%rd50, %r362, 8;
	add.s64 	%rd51, %rd2, %rd50;
	cvt.u64.u32 	%rd52, %r130;
	atom.global.add.u64 	%rd53, [%rd51], %rd52;
$L__BB40_85:
	ld.shared.u32 	%r131, [%r124+6144];
	setp.eq.s32 	%p52, %r131, 0;
	@%p52 bra 	$L__BB40_87;
	cvt.u32.u64 	%r363, %rd5;
	shl.b32 	%r364, %r478, 8;
	add.s32 	%r365, %r364, %r363;
	add.s32 	%r366, %r365, 1536;
	mul.wide.u32 	%rd54, %r366, 8;
	add.s64 	%rd55, %rd2, %rd54;
	cvt.u64.u32 	%rd56, %r131;
	atom.global.add.u64 	%rd57, [%rd55], %rd56;
$L__BB40_87:
	ld.shared.u32 	%r132, [%r124+7168];
	setp.eq.s32 	%p53, %r132, 0;
	@%p53 bra 	$L__BB40_89;
	cvt.u32.u64 	%r367, %rd5;
	shl.b32 	%r368, %r478, 8;
	add.s32 	%r369, %r368, %r367;
	add.s32 	%r370, %r369, 1792;
	mul.wide.u32 	%rd58, %r370, 8;
	add.s64 	%rd59, %rd2, %rd58;
	cvt.u64.u32 	%rd60, %r132;
	atom.global.add.u64 	%rd61, [%rd59], %rd60;
$L__BB40_89:
	add.s32 	%r478, %r478, 8;
	setp.ne.s32 	%p54, %r478, %r16;
	mov.u32 	%r480, %r16;
	@%p54 bra 	$L__BB40_73;
$L__BB40_90:
	add.s32 	%r135, %r5, -1;
	setp.eq.s32 	%p55, %r3, 0;
	@%p55 bra 	$L__BB40_111;
	setp.lt.u32 	%p56, %r4, 3;
	@%p56 bra 	$L__BB40_101;
	shl.b32 	%r371, %r480, 10;
	add.s32 	%r136, %r6, %r371;
	ld.shared.u32 	%r137, [%r136];
	setp.eq.s32 	%p57, %r137, 0;
	@%p57 bra 	$L__BB40_94;
	cvt.u32.u64 	%r372, %rd5;
	shl.b32 	%r373, %r480, 8;
	add.s32 	%r374, %r373, %r372;
	mul.wide.u32 	%rd62, %r374, 8;
	add.s64 	%rd63, %rd2, %rd62;
	cvt.u64.u32 	%rd64, %r137;
	atom.global.add.u64 	%rd65, [%rd63], %rd64;
$L__BB40_94:
	ld.shared.u32 	%r138, [%r136+1024];
	setp.eq.s32 	%p58, %r138, 0;
	@%p58 bra 	$L__BB40_96;
	cvt.u32.u64 	%r375, %rd5;
	shl.b32 	%r376, %r480, 8;
	add.s32 	%r377, %r376, %r375;
	add.s32 	%r378, %r377, 256;
	mul.wide.u32 	%rd66, %r378, 8;
	add.s64 	%rd67, %rd2, %rd66;
	cvt.u64.u32 	%rd68, %r138;
	atom.global.add.u64 	%rd69, [%rd67], %rd68;
$L__BB40_96:
	ld.shared.u32 	%r139, [%r136+2048];
	setp.eq.s32 	%p59, %r139, 0;
	@%p59 bra 	$L__BB40_98;
	cvt.u32.u64 	%r379, %rd5;
	shl.b32 	%r380, %r480, 8;
	add.s32 	%r381, %r380, %r379;
	add.s32 	%r382, %r381, 512;
	mul.wide.u32 	%rd70, %r382, 8;
	add.s64 	%rd71, %rd2, %rd70;
	cvt.u64.u32 	%rd72, %r139;
	atom.global.add.u64 	%rd73, [%rd71], %rd72;
$L__BB40_98:
	ld.shared.u32 	%r140, [%r136+3072];
	setp.eq.s32 	%p60, %r140, 0;
	@%p60 bra 	$L__BB40_100;
	cvt.u32.u64 	%r383, %rd5;
	shl.b32 	%r384, %r480, 8;
	add.s32 	%r385, %r384, %r383;
	add.s32 	%r386, %r385, 768;
	mul.wide.u32 	%rd74, %r386, 8;
	add.s64 	%rd75, %rd2, %rd74;
	cvt.u64.u32 	%rd76, %r140;
	atom.global.add.u64 	%rd77, [%rd75], %rd76;
$L__BB40_100:
	add.s32 	%r480, %r480, 4;
$L__BB40_101:
	setp.eq.s32 	%p61, %r5, 0;
	@%p61 bra 	$L__BB40_111;
	setp.eq.s32 	%p62, %r135, 0;
	@%p62 bra 	$L__BB40_108;
	shl.b32 	%r387, %r480, 10;
	add.s32 	%r143, %r6, %r387;
	ld.shared.u32 	%r144, [%r143];
	setp.eq.s32 	%p63, %r144, 0;
	@%p63 bra 	$L__BB40_105;
	cvt.u32.u64 	%r388, %rd5;
	shl.b32 	%r389, %r480, 8;
	add.s32 	%r390, %r389, %r388;
	mul.wide.u32 	%rd78, %r390, 8;
	add.s64 	%rd79, %rd2, %rd78;
	cvt.u64.u32 	%rd80, %r144;
	atom.global.add.u64 	%rd81, [%rd79], %rd80;
$L__BB40_105:
	ld.shared.u32 	%r145, [%r143+1024];
	setp.eq.s32 	%p64, %r145, 0;
	@%p64 bra 	$L__BB40_107;
	cvt.u32.u64 	%r391, %rd5;
	shl.b32 	%r392, %r480, 8;
	add.s32 	%r393, %r392, %r391;
	add.s32 	%r394, %r393, 256;
	mul.wide.u32 	%rd82, %r394, 8;
	add.s64 	%rd83, %rd2, %rd82;
	cvt.u64.u32 	%rd84, %r145;
	atom.global.add.u64 	%rd85, [%rd83], %rd84;
$L__BB40_107:
	add.s32 	%r480, %r480, 2;
$L__BB40_108:
	setp.eq.s32 	%p65, %r17, 0;
	@%p65 bra 	$L__BB40_111;
	shl.b32 	%r395, %r480, 10;
	add.s32 	%r396, %r6, %r395;
	ld.shared.u32 	%r148, [%r396];
	setp.eq.s32 	%p66, %r148, 0;
	@%p66 bra 	$L__BB40_111;
	cvt.u32.u64 	%r397, %rd5;
	shl.b32 	%r398, %r480, 8;
	add.s32 	%r399, %r398, %r397;
	mul.wide.u32 	%rd86, %r399, 8;
	add.s64 	%rd87, %rd2, %rd86;
	cvt.u64.u32 	%rd88, %r148;
	atom.global.add.u64 	%rd89, [%rd87], %rd88;
$L__BB40_111:
	cvt.u32.u64 	%r400, %rd5;
	setp.gt.u32 	%p67, %r400, 127;
	@%p67 bra 	$L__BB40_152;
	setp.lt.u32 	%p68, %r1, 7;
	mov.b32 	%r484, 0;
	@%p68 bra 	$L__BB40_131;
	mov.b32 	%r482, 0;
$L__BB40_114:
	.pragma "nounroll";
	shl.b32 	%r404, %r482, 10;
	add.s32 	%r150, %r6, %r404;
	ld.shared.u32 	%r151, [%r150+512];
	setp.eq.s32 	%p69, %r151, 0;
	shl.b32 	%r405, %r482, 8;
	add.s32 	%r406, %r405, %r400;
	mul.wide.u32 	%rd90, %r406, 8;
	add.s64 	%rd15, %rd2, %rd90;
	@%p69 bra 	$L__BB40_116;
	cvt.u64.u32 	%rd91, %r151;
	atom.global.add.u64 	%rd92, [%rd15+1024], %rd91;
$L__BB40_116:
	ld.shared.u32 	%r152, [%r150+1536];
	setp.eq.s32 	%p70, %r152, 0;
	@%p70 bra 	$L__BB40_118;
	cvt.u64.u32 	%rd93, %r152;
	atom.global.add.u64 	%rd94, [%rd15+3072], %rd93;
$L__BB40_118:
	ld.shared.u32 	%r153, [%r150+2560];
	setp.eq.s32 	%p71, %r153, 0;
	@%p71 bra 	$L__BB40_120;
	cvt.u64.u32 	%rd95, %r153;
	atom.global.add.u64 	%rd96, [%rd15+5120], %rd95;
$L__BB40_120:
	ld.shared.u32 	%r154, [%r150+3584];
	setp.eq.s32 	%p72, %r154, 0;
	@%p72 bra 	$L__BB40_122;
	cvt.u64.u32 	%rd97, %r154;
	atom.global.add.u64 	%rd98, [%rd15+7168], %rd97;
$L__BB40_122:
	ld.shared.u32 	%r155, [%r150+4608];
	setp.eq.s32 	%p73, %r155, 0;
	@%p73 bra 	$L__BB40_124;
	cvt.u64.u32 	%rd99, %r155;
	atom.global.add.u64 	%rd100, [%rd15+9216], %rd99;
$L__BB40_124:
	ld.shared.u32 	%r156, [%r150+5632];
	setp.eq.s32 	%p74, %r156, 0;
	@%p74 bra 	$L__BB40_126;
	cvt.u64.u32 	%rd101, %r156;
	atom.global.add.u64 	%rd102, [%rd15+11264], %rd101;
$L__BB40_126:
	ld.shared.u32 	%r157, [%r150+6656];
	setp.eq.s32 	%p75, %r157, 0;
	@%p75 bra 	$L__BB40_128;
	cvt.u64.u32 	%rd103, %r157;
	atom.global.add.u64 	%rd104, [%rd15+13312], %rd103;
$L__BB40_128:
	ld.shared.u32 	%r158, [%r150+7680];
	setp.eq.s32 	%p76, %r158, 0;
	@%p76 bra 	$L__BB40_130;
	cvt.u64.u32 	%rd105, %r158;
	atom.global.add.u64 	%rd106, [%rd15+15360], %rd105;
$L__BB40_130:
	add.s32 	%r482, %r482, 8;
	setp.ne.s32 	%p77, %r482, %r16;
	mov.u32 	%r484, %r16;
	@%p77 bra 	$L__BB40_114;
$L__BB40_131:
	setp.eq.s32 	%p78, %r3, 0;
	@%p78 bra 	$L__BB40_152;
	setp.lt.u32 	%p79, %r4, 3;
	@%p79 bra 	$L__BB40_142;
	shl.b32 	%r407, %r484, 10;
	add.s32 	%r161, %r6, %r407;
	ld.shared.u32 	%r162, [%r161+512];
	setp.eq.s32 	%p80, %r162, 0;
	@%p80 bra 	$L__BB40_135;
	shl.b32 	%r409, %r484, 8;
	add.s32 	%r410, %r409, %r400;
	mul.wide.u32 	%rd107, %r410, 8;
	add.s64 	%rd108, %rd2, %rd107;
	cvt.u64.u32 	%rd109, %r162;
	atom.global.add.u64 	%rd110, [%rd108+1024], %rd109;
$L__BB40_135:
	ld.shared.u32 	%r163, [%r161+1536];
	setp.eq.s32 	%p81, %r163, 0;
	@%p81 bra 	$L__BB40_137;
	shl.b32 	%r412, %r484, 8;
	add.s32 	%r413, %r412, %r400;
	add.s32 	%r414, %r413, 256;
	mul.wide.u32 	%rd111, %r414, 8;
	add.s64 	%rd112, %rd2, %rd111;
	cvt.u64.u32 	%rd113, %r163;
	atom.global.add.u64 	%rd114, [%rd112+1024], %rd113;
$L__BB40_137:
	ld.shared.u32 	%r164, [%r161+2560];
	setp.eq.s32 	%p82, %r164, 0;
	@%p82 bra 	$L__BB40_139;
	shl.b32 	%r416, %r484, 8;
	add.s32 	%r417, %r416, %r400;
	add.s32 	%r418, %r417, 512;
	mul.wide.u32 	%rd115, %r418, 8;
	add.s64 	%rd116, %rd2, %rd115;
	cvt.u64.u32 	%rd117, %r164;
	atom.global.add.u64 	%rd118, [%rd116+1024], %rd117;
$L__BB40_139:
	ld.shared.u32 	%r165, [%r161+3584];
	setp.eq.s32 	%p83, %r165, 0;
	@%p83 bra 	$L__BB40_141;
	shl.b32 	%r420, %r484, 8;
	add.s32 	%r421, %r420, %r400;
	add.s32 	%r422, %r421, 768;
	mul.wide.u32 	%rd119, %r422, 8;
	add.s64 	%rd120, %rd2, %rd119;
	cvt.u64.u32 	%rd121, %r165;
	atom.global.add.u64 	%rd122, [%rd120+1024], %rd121;
$L__BB40_141:
	add.s32 	%r484, %r484, 4;
$L__BB40_142:
	setp.eq.s32 	%p84, %r5, 0;
	@%p84 bra 	$L__BB40_152;
	setp.eq.s32 	%p85, %r135, 0;
	@%p85 bra 	$L__BB40_149;
	shl.b32 	%r423, %r484, 10;
	add.s32 	%r168, %r6, %r423;
	ld.shared.u32 	%r169, [%r168+512];
	setp.eq.s32 	%p86, %r169, 0;
	@%p86 bra 	$L__BB40_146;
	shl.b32 	%r425, %r484, 8;
	add.s32 	%r426, %r425, %r400;
	mul.wide.u32 	%rd123, %r426, 8;
	add.s64 	%rd124, %rd2, %rd123;
	cvt.u64.u32 	%rd125, %r169;
	atom.global.add.u64 	%rd126, [%rd124+1024], %rd125;
$L__BB40_146:
	ld.shared.u32 	%r170, [%r168+1536];
	setp.eq.s32 	%p87, %r170, 0;
	@%p87 bra 	$L__BB40_148;
	shl.b32 	%r428, %r484, 8;
	add.s32 	%r429, %r428, %r400;
	add.s32 	%r430, %r429, 256;
	mul.wide.u32 	%rd127, %r430, 8;
	add.s64 	%rd128, %rd2, %rd127;
	cvt.u64.u32 	%rd129, %r170;
	atom.global.add.u64 	%rd130, [%rd128+1024], %rd129;
$L__BB40_148:
	add.s32 	%r484, %r484, 2;
$L__BB40_149:
	setp.eq.s32 	%p88, %r17, 0;
	@%p88 bra 	$L__BB40_152;
	shl.b32 	%r431, %r484, 10;
	add.s32 	%r432, %r6, %r431;
	ld.shared.u32 	%r173, [%r432+512];
	setp.eq.s32 	%p89, %r173, 0;
	@%p89 bra 	$L__BB40_152;
	shl.b32 	%r434, %r484, 8;
	add.s32 	%r435, %r434, %r400;
	mul.wide.u32 	%rd131, %r435, 8;
	add.s64 	%rd132, %rd2, %rd131;
	cvt.u64.u32 	%rd133, %r173;
	atom.global.add.u64 	%rd134, [%rd132+1024], %rd133;
$L__BB40_152:
	bar.sync 	0;
	add.s64 	%rd135, %rd135, 1;
	setp.ne.s64 	%p90, %rd135, %rd6;
	@%p90 bra 	$L__BB40_2;
$L__BB40_153:
	ret;

}
	// .globl	_ZN3cub18CUB_300001_SM_10006detail10radix_sort33DeviceRadixSortExclusiveSumKernelINS1_5radix10policy_hubIiNS0_8NullTypeEyE10Policy1000EyEEvPT0_
.visible .entry _ZN3cub18CUB_300001_SM_10006detail10radix_sort33DeviceRadixSortExclusiveSumKernelINS1_5radix10policy_hubIiNS0_8NullTypeEyE10Policy1000EyEEvPT0_(
	.param .u64 .ptr .align 1 _ZN3cub18CUB_300001_SM_10006detail10radix_sort33DeviceRadixSortExclusiveSumKernelINS1_5radix10policy_hubIiNS0_8NullTypeEyE10Policy1000EyEEvPT0__param_0
)
{
	.reg .pred 	%p<4>;
	.reg .b32 	%r<28>;
	.reg .b64 	%rd<54>;
	// demoted variable
	.shared .align 16 .b8 _ZZN3cub18CUB_300001_SM_10006detail10radix_sort33DeviceRadixSortExclusiveSumKernelINS1_5radix10policy_hubIiNS0_8NullTypeEyE10Policy1000EyEEvPT0_E12temp_storage[2336];
	ld.param.u64 	%rd5, [_ZN3cub18CUB_300001_SM_10006detail10radix_sort33DeviceRadixSortExclusiveSumKernelINS1_5radix10policy_hubIiNS0_8NullTypeEyE10Policy1000EyEEvPT0__param_0];
	cvta.to.global.u64 	%rd6, %rd5;
	mov.u32 	%r3, %ctaid.x;
	shl.b32 	%r4, %r3, 8;
	mov.u32 	%r1, %tid.x;
	setp.gt.u32 	%p1, %r1, 255;
	add.s32 	%r5, %r4, %r1;
	mul.wide.s32 	%rd7, %r5, 8;
	add.s64 	%rd1, %rd6, %rd7;
	@%p1 bra 	$L__BB41_2;
	ld.global.u64 	%rd53, [%rd1];
$L__BB41_2:
	shr.u32 	%r6, %r1, 3;
	add.s32 	%r7, %r6, %r1;
	shl.b32 	%r8, %r7, 3;
	mov.u32 	%r9, _ZZN3cub18CUB_300001_SM_10006detail10radix_sort33DeviceRadixSortExclusiveSumKernelINS1_5radix10policy_hubIiNS0_8NullTypeEyE10Policy1000EyEEvPT0_E12temp_storage;
	add.s32 	%r10, %r9, %r8;
	add.s32 	%r2, %r10, 16;
	st.shared.u64 	[%r10+16], %rd53;
	bar.sync 	0;
	setp.gt.u32 	%p2, %r1, 31;
	@%p2 bra 	$L__BB41_4;
	mad.lo.s32 	%r27, %r1, 72, %r9;
	ld.shared.u64 	%rd23, [%r27+16];
	ld.shared.u64 	%rd24, [%r27+24];
	ld.shared.u64 	%rd25, [%r27+32];
	ld.shared.u64 	%rd26, [%r27+40];
	ld.shared.u64 	%rd27, [%r27+48];
	ld.shared.u64 	%rd28, [%r27+56];
	ld.shared.u64 	%rd29, [%r27+64];
	ld.shared.u64 	%rd30, [%r27+72];
	add.s64 	%rd31, %rd24, %rd23;
	add.s64 	%rd32, %rd31, %rd25;
	add.s64 	%rd33, %rd32, %rd26;
	add.s64 	%rd34, %rd33, %rd27;
	add.s64 	%rd35, %rd34, %rd28;
	add.s64 	%rd36, %rd35, %rd29;
	add.s64 	%rd10, %rd36, %rd30;
	mov.b32 	%r11, 1;
	mov.b32 	%r24, 0;
	mov.b32 	%r25, -1;
	// begin inline asm
	{  .reg .u64 r0;  .reg .u32 lo;  .reg .u32 hi;  .reg .pred p;  mov.b64 {lo, hi}, %rd10;  shfl.sync.up.b32 lo|p, lo, %r11, %r24, %r25;  shfl.sync.up.b32 hi|p, hi, %r11, %r24, %r25;  mov.b64 r0, {lo, hi};  @p add.u64 r0, r0, %rd10;  mov.u64 %rd8, r0;}
	// end inline asm
	mov.b32 	%r14, 2;
	// begin inline asm
	{  .reg .u64 r0;  .reg .u32 lo;  .reg .u32 hi;  .reg .pred p;  mov.b64 {lo, hi}, %rd8;  shfl.sync.up.b32 lo|p, lo, %r14, %r24, %r25;  shfl.sync.up.b32 hi|p, hi, %r14, %r24, %r25;  mov.b64 r0, {lo, hi};  @p add.u64 r0, r0, %rd8;  mov.u64 %rd11, r0;}
	// end inline asm
	mov.b32 	%r17, 4;
	// begin inline asm
	{  .reg .u64 r0;  .reg .u32 lo;  .reg .u32 hi;  .reg .pred p;  mov.b64 {lo, hi}, %rd11;  shfl.sync.up.b32 lo|p, lo, %r17, %r24, %r25;  shfl.sync.up.b32 hi|p, hi, %r17, %r24, %r25;  mov.b64 r0, {lo, hi};  @p add.u64 r0, r0, %rd11;  mov.u64 %rd14, r0;}
	// end inline asm
	mov.b32 	%r20, 8;
	// begin inline asm
	{  .reg .u64 r0;  .reg .u32 lo;  .reg .u32 hi;  .reg .pred p;  mov.b64 {lo, hi}, %rd14;  shfl.sync.up.b32 lo|p, lo, %r20, %r24, %r25;  shfl.sync.up.b32 hi|p, hi, %r20, %r24, %r25;  mov.b64 r0, {lo, hi};  @p add.u64 r0, r0, %rd14;  mov.u64 %rd17, r0;}
	// end inline asm
	mov.b32 	%r23, 16;
	// begin inline asm
	{  .reg .u64 r0;  .reg .u32 lo;  .reg .u32 hi;  .reg .pred p;  mov.b64 {lo, hi}, %rd17;  shfl.sync.up.b32 lo|p, lo, %r23, %r24, %r25;  shfl.sync.up.b32 hi|p, hi, %r23, %r24, %r25;  mov.b64 r0, {lo, hi};  @p add.u64 r0, r0, %rd17;  mov.u64 %rd20, r0;}
	// end inline asm
	sub.s64 	%rd37, %rd20, %rd10;
	ld.shared.u64 	%rd38, [%r27+16];
	ld.shared.u64 	%rd39, [%r27+24];
	ld.shared.u64 	%rd40, [%r27+32];
	ld.shared.u64 	%rd41, [%r27+40];
	ld.shared.u64 	%rd42, [%r27+48];
	ld.shared.u64 	%rd43, [%r27+56];
	ld.shared.u64 	%rd44, [%r27+64];
	add.s64 	%rd45, %rd38, %rd37;
	add.s64 	%rd46, %rd39, %rd45;
	add.s64 	%rd47, %rd40, %rd46;
	add.s64 	%rd48, %rd41, %rd47;
	add.s64 	%rd49, %rd42, %rd48;
	add.s64 	%rd50, %rd43, %rd49;
	add.s64 	%rd51, %rd44, %rd50;
	st.shared.u64 	[%r27+16], %rd37;
	st.shared.u64 	[%r27+24], %rd45;
	st.shared.u64 	[%r27+32], %rd46;
	st.shared.u64 	[%r27+40], %rd47;
	st.shared.u64 	[%r27+48], %rd48;
	st.shared.u64 	[%r27+56], %rd49;
	st.shared.u64 	[%r27+64], %rd50;
	st.shared.u64 	[%r27+72], %rd51;
$L__BB41_4:
	setp.gt.u32 	%p3, %r1, 255;
	bar.sync 	0;
	@%p3 bra 	$L__BB41_6;
	ld.shared.u64 	%rd52, [%r2];
	st.global.u64 	[%rd1], %rd52;
$L__BB41_6:
	ret;

}
	// .globl	_ZN3cub18CUB_300001_SM_10006detail10radix_sort29DeviceRadixSortOnesweepKernelINS1_5radix10policy_hubIiNS0_8NullTypeEyE10Policy1000ELNS0_9SortOrderE0EiS6_yiiNS1_21identity_decomposer_tEEEvPT5_SC_PT3_PKSD_PT1_PKSH_PT2_PKSL_T4_iiT6_
.visible .entry _ZN3cub18CUB_300001_SM_10006detail10radix_sort29DeviceRadixSortOnesweepKernelINS1_5radix10policy_hubIiNS0_8NullTypeEyE10Policy1000ELNS0_9SortOrderE0EiS6_yiiNS1_21identity_decomposer_tEEEvPT5_SC_PT3_PKSD_PT1_PKSH_PT2_PKSL_T4_iiT6_(
	.param .u64 .ptr .align 1 _ZN3cub18CUB_300001_SM_10006detail10radix_sort29DeviceRadixSortOnesweepKernelINS1_5radix10policy_hubIiNS0_8NullTypeEyE10Policy1000ELNS0_9SortOrderE0EiS6_yiiNS1_21identity_decomposer_tEEEvPT5_SC_PT3_PKSD_PT1_PKSH_PT2_PKSL_T4_iiT6__param_0,
	.param .u64 .ptr .align 1 _ZN3cub18CUB_300001_SM_10006detail10radix_sort29DeviceRadixSortOnesweepKernelINS1_5radix10policy_hubIiNS0_8NullTypeEyE10Policy1000ELNS0_9SortOrderE0EiS6_yiiNS1_21identity_decomposer_tEEEvPT5_SC_PT3_PKSD_PT1_PKSH_PT2_PKSL_T4_iiT6__param_1,
	.param .u64 .ptr .align 1 _ZN3cub18CUB_300001_SM_10006detail10radix_sort29DeviceRadixSortOnesweepKernelINS1_5radix10policy_hubIiNS0_8NullTypeEyE10Policy1000ELNS0_9SortOrderE0EiS6_yiiNS1_21identity_decomposer_tEEEvPT5_SC_PT3_PKSD_PT1_PKSH_PT2_PKSL_T4_iiT6__param_2,
	.param .u64 .ptr .align 1 _ZN3cub18CUB_300001_SM_10006detail10radix_sort29DeviceRadixSortOnesweepKernelINS1_5radix10policy_hubIiNS0_8NullTypeEyE10Policy1000ELNS0_9SortOrderE0EiS6_yiiNS1_21identity_decomposer_tEEEvPT5_SC_PT3_PKSD_PT1_PKSH_PT2_PKSL_T4_iiT6__param_3,
	.param .u64 .ptr .align 1 _ZN3cub18CUB_300001_SM_10006detail10radix_sort29DeviceRadixSortOnesweepKernelINS1_5radix10policy_hubIiNS0_8NullTypeEyE10Policy1000ELNS0_9SortOrderE0EiS6_yiiNS1_21identity_decomposer_tEEEvPT5_SC_PT3_PKSD_PT1_PKSH_PT2_PKSL_T4_iiT6__param_4,
	.param .u64 .ptr .align 1 _ZN3cub18CUB_300001_SM_10006detail10radix_sort29DeviceRadixSortOnesweepKernelINS1_5radix10policy_hubIiNS0_8NullTypeEyE10Policy1000ELNS0_9SortOrderE0EiS6_yiiNS1_21identity_decomposer_tEEEvPT5_SC_PT3_PKSD_PT1_PKSH_PT2_PKSL_T4_iiT6__param_5,
	.param .u64 .ptr .align 1 _ZN3cub18CUB_300001_SM_10006detail10radix_sort29DeviceRadixSortOnesweepKernelINS1_5radix10policy_hubIiNS0_8NullTypeEyE10Policy1000ELNS0_9SortOrderE0EiS6_yiiNS1_21identity_decomposer_tEEEvPT5_SC_PT3_PKSD_PT1_PKSH_PT2_PKSL_T4_iiT6__param_6,
	.param .u64 .ptr .align 1 _ZN3cub18CUB_300001_SM_10006detail10radix_sort29DeviceRadixSortOnesweepKernelINS1_5radix10policy_hubIiNS0_8NullTypeEyE10Policy1000ELNS0_9SortOrderE0EiS6_yiiNS1_21identity_decomposer_tEEEvPT5_SC_PT3_PKSD_PT1_PKSH_PT2_PKSL_T4_iiT6__param_7,
	.param .u32 _ZN3cub18CUB_300001_SM_10006detail10radix_sort29DeviceRadixSortOnesweepKernelINS1_5radix10policy_hubIiNS0_8NullTypeEyE10Policy1000ELNS0_9SortOrderE0EiS6_yiiNS1_21identity_decomposer_tEEEvPT5_SC_PT3_PKSD_PT1_PKSH_PT2_PKSL_T4_iiT6__param_8,
	.param .u32 _ZN3cub18CUB_300001_SM_10006detail10radix_sort29DeviceRadixSortOnesweepKernelINS1_5radix10policy_hubIiNS0_8NullTypeEyE10Policy1000ELNS0_9SortOrderE0EiS6_yiiNS1_21identity_decomposer_tEEEvPT5_SC_PT3_PKSD_PT1_PKSH_PT2_PKSL_T4_iiT6__param_9,
	.param .u32 _ZN3cub18CUB_300001_SM_10006detail10radix_sort29DeviceRadixSortOnesweepKernelINS1_5radix10policy_hubIiNS0_8NullTypeEyE10Policy1000ELNS0_9SortOrderE0EiS6_yiiNS1_21identity_decomposer_tEEEvPT5_SC_PT3_PKSD_PT1_PKSH_PT2_PKSL_T4_iiT6__param_10,
	.param .align 1 .b8 _ZN3cub18CUB_300001_SM_10006detail10radix_sort29DeviceRadixSortOnesweepKernelINS1_5radix10policy_hubIiNS0_8NullTypeEyE10Policy1000ELNS0_9SortOrderE0EiS6_yiiNS1_21identity_decomposer_tEEEvPT5_SC_PT3_PKSD_PT1_PKSH_PT2_PKSL_T4_iiT6__param_11[1]
)
.maxntid 384
{
	.reg .pred 	%p<142>;
	.reg .b32 	%r<1806>;
	.reg .b64 	%rd<239>;
	// demoted variable
	.shared .align 16 .b8 _ZZN3cub18CUB_300001_SM_10006detail10radix_sort29DeviceRadixSortOnesweepKernelINS1_5radix10policy_hubIiNS0_8NullTypeEyE10Policy1000ELNS0_9SortOrderE0EiS6_yiiNS1_21identity_decomposer_tEEEvPT5_SC_PT3_PKSD_PT1_PKSH_PT2_PKSL_T4_iiT6_E1s[31232];
	ld.param.u64 	%rd21, [_ZN3cub18CUB_300001_SM_10006detail10radix_sort29DeviceRadixSortOnesweepKernelINS1_5radix10policy_hubIiNS0_8NullTypeEyE10Policy1000ELNS0_9SortOrderE0EiS6_yiiNS1_21identity_decomposer_tEEEvPT5_SC_PT3_PKSD_PT1_PKSH_PT2_PKSL_T4_iiT6__param_1];
	ld.param.u64 	%rd24, [_ZN3cub18CUB_300001_SM_10006detail10radix_sort29DeviceRadixSortOnesweepKernelINS1_5radix10policy_hubIiNS0_8NullTypeEyE10Policy1000ELNS0_9SortOrderE0EiS6_yiiNS1_21identity_decomposer_tEEEvPT5_SC_PT3_PKSD_PT1_PKSH_PT2_PKSL_T4_iiT6__param_4];
	ld.param.u64 	%rd25, [_ZN3cub18CUB_300001_SM_10006detail10radix_sort29DeviceRadixSortOnesweepKernelINS1_5radix10policy_hubIiNS0_8NullTypeEyE10Policy1000ELNS0_9SortOrderE0EiS6_yiiNS1_21identity_decomposer_tEEEvPT5_SC_PT3_PKSD_PT1_PKSH_PT2_PKSL_T4_iiT6__param_5];
	ld.param.u32 	%r293, [_ZN3cub18CUB_300001_SM_10006detail10radix_sort29DeviceRadixSortOnesweepKernelINS1_5radix10policy_hubIiNS0_8NullTypeEyE10Policy1000ELNS0_9SortOrderE0EiS6_yiiNS1_21identity_decomposer_tEEEvPT5_SC_PT3_PKSD_PT1_PKSH_PT2_PKSL_T4_iiT6__param_9];
	ld.param.u32 	%r294, [_ZN3cub18CUB_300001_SM_10006detail10radix_sort29DeviceRadixSortOnesweepKernelINS1_5radix10policy_hubIiNS0_8NullTypeEyE10Policy1000ELNS0_9SortOrderE0EiS6_yiiNS1_21identity_decomposer_tEEEvPT5_SC_PT3_PKSD_PT1_PKSH_PT2_PKSL_T4_iiT6__param_10];
	cvta.to.global.u64 	%rd1, %rd24;
	cvta.to.global.u64 	%rd2, %rd25;
	mov.u32 	%r1, %tid.x;
	// begin inline asm
	mov.u32 %r295, %laneid;
	// end inline asm
	setp.ne.s32 	%p1, %r1, 0;
	@%p1 bra 	$L__BB42_2;
	cvta.to.global.u64 	%rd26, %rd21;
	atom.global.add.u32 	%r296, [%rd26], 1;
	st.shared.u32 	[_ZZN3cub18CUB_300001_SM_10006detail10radix_sort29DeviceRadixSortOnesweepKernelINS1_5radix10policy_hubIiNS0_8NullTypeEyE10Policy1000ELNS0_9SortOrderE0EiS6_yiiNS1_21identity_decomposer_tEEEvPT5_SC_PT3_PKSD_PT1_PKSH_PT2_PKSL_T4_iiT6_E1s+29184], %r296;
$L__BB42_2:
	ld.param.u32 	%r1706, [_ZN3cub18CUB_300001_SM_10006detail10radix_sort29DeviceRadixSortOnesweepKernelINS1_5radix10policy_hubIiNS0_8NullTypeEyE10Policy1000ELNS0_9SortOrderE0EiS6_yiiNS1_21identity_decomposer_tEEEvPT5_SC_PT3_PKSD_PT1_PKSH_PT2_PKSL_T4_iiT6__param_8];
	bar.sync 	0;
	ld.shared.u32 	%r3, [_ZZN3cub18CUB_300001_SM_10006detail10radix_sort29DeviceRadixSortOnesweepKernelINS1_5radix10policy_hubIiNS0_8NullTypeEyE10Policy1000ELNS0_9SortOrderE0EiS6_yiiNS1_21identity_decomposer_tEEEvPT5_SC_PT3_PKSD_PT1_PKSH_PT2_PKSL_T4_iiT6_E1s+29184];
	mul.lo.s32 	%r297, %r3, 7296;
	add.s32 	%r4, %r297, 7296;
	setp.gt.s32 	%p2, %r4, %r1706;
	cvt.s64.s32 	%rd3, %r297;
	@%p2 bra 	$L__BB42_4;
	and.b32  	%r298, %r1, 31;
	and.b32  	%r299, %r1, 992;
	mul.lo.s32 	%r300, %r299, 19;
	or.b32  	%r301, %r300, %r298;
	cvt.u64.u32 	%rd27, %r301;
	add.s64 	%rd28, %rd27, %rd3;
	shl.b64 	%rd29, %rd28, 2;
	add.s64 	%rd30, %rd2, %rd29;
	ld.global.u32 	%r1732, [%rd30];
	ld.global.u32 	%r1733, [%rd30+128];
	ld.global.u32 	%r1734, [%rd30+256];
	ld.global.u32 	%r1735, [%rd30+384];
	ld.global.u32 	%r1736, [%rd30+512];
	ld.global.u32 	%r1737, [%rd30+640];
	ld.global.u32 	%r1738, [%rd30+768];
	ld.global.u32 	%r1739, [%rd30+896];
	ld.global.u32 	%r1740, [%rd30+1024];
	ld.global.u32 	%r1741, [%rd30+1152];
	ld.global.u32 	%r1742, [%rd30+1280];
	ld.global.u32 	%r1743, [%rd30+1408];
	ld.global.u32 	%r1744, [%rd30+1536];
	ld.global.u32 	%r1745, [%rd30+1664];
	ld.global.u32 	%r1746, [%rd30+1792];
	ld.global.u32 	%r1747, [%rd30+1920];
	ld.global.u32 	%r1748, [%rd30+2048];
	ld.global.u32 	%r1749, [%rd30+2176];
	ld.global.u32 	%r1750, [%rd30+2304];
	bra.uni 	$L__BB42_42;
$L__BB42_4:
	ld.param.u32 	%r1707, [_ZN3cub18CUB_300001_SM_10006detail10radix_sort29DeviceRadixSortOnesweepKernelINS1_5radix10policy_hubIiNS0_8NullTypeEyE10Policy1000ELNS0_9SortOrderE0EiS6_yiiNS1_21identity_decomposer_tEEEvPT5_SC_PT3_PKSD_PT1_PKSH_PT2_PKSL_T4_iiT6__param_8];
	cvt.u32.u64 	%r303, %rd3;
	sub.s32 	%r24, %r1707, %r303;
	and.b32  	%r304, %r1, 31;
	and.b32  	%r305, %r1, 992;
	mul.lo.s32 	%r306, %r305, 19;
	or.b32  	%r25, %r306, %r304;
	setp.ge.s32 	%p3, %r25, %r24;
	cvt.u64.u32 	%rd31, %r25;
	add.s64 	%rd32, %rd31, %rd3;
	shl.b64 	%rd33, %rd32, 2;
	add.s64 	%rd4, %rd2, %rd33;
	mov.b32 	%r1732, 2147483647;
	@%p3 bra 	$L__BB42_6;
	ld.global.u32 	%r1732, [%rd4];
$L__BB42_6:
	add.s32 	%r308, %r25, 32;
	setp.ge.s32 	%p4, %r308, %r24;
	mov.b32 	%r1733, 2147483647;
	@%p4 bra 	$L__BB42_8;
	ld.global.u32 	%r1733, [%rd4+128];
$L__BB42_8:
	add.s32 	%r310, %r25, 64;
	setp.ge.s32 	%p5, %r310, %r24;
	mov.b32 	%r1734, 2147483647;
	@%p5 bra 	$L__BB42_10;
	ld.global.u32 	%r1734, [%rd4+256];
$L__BB42_10:
	add.s32 	%r312, %r25, 96;
	setp.ge.s32 	%p6, %r312, %r24;
	mov.b32 	%r1735, 2147483647;
	@%p6 bra 	$L__BB42_12;
	ld.global.u32 	%r1735, [%rd4+384];
$L__BB42_12:
	add.s32 	%r314, %r25, 128;
	setp.ge.s32 	%p7, %r314, %r24;
	mov.b32 	%r1736, 2147483647;
	@%p7 bra 	$L__BB42_14;
	ld.global.u32 	%r1736, [%rd4+512];
$L__BB42_14:
	add.s32 	%r316, %r25, 160;
	setp.ge.s32 	%p8, %r316, %r24;
	mov.b32 	%r1737, 2147483647;
	@%p8 bra 	$L__BB42_16;
	ld.global.u32 	%r1737, [%rd4+640];
$L__BB42_16:
	add.s32 	%r318, %r25, 192;
	setp.ge.s32 	%p9, %r318, %r24;
	mov.b32 	%r1738, 2147483647;
	@%p9 bra 	$L__BB42_18;
	ld.global.u32 	%r1738, [%rd4+768];
$L__BB42_18:
	add.s32 	%r320, %r25, 224;
	setp.ge.s32 	%p10, %r320, %r24;
	mov.b32 	%r1739, 2147483647;
	@%p10 bra 	$L__BB42_20;
	ld.global.u32 	%r1739, [%rd4+896];
$L__BB42_20:
	add.s32 	%r322, %r25, 256;
	setp.ge.s32 	%p11, %r322, %r24;
	mov.b32 	%r1740, 2147483647;
	@%p11 bra 	$L__BB42_22;
	ld.global.u32 	%r1740, [%rd4+1024];
$L__BB42_22:
	add.s32 	%r324, %r25, 288;
	setp.ge.s32 	%p12, %r324, %r24;
	mov.b32 	%r1741, 2147483647;
	@%p12 bra 	$L__BB42_24;
	ld.global.u32 	%r1741, [%rd4+1152];
$L__BB42_24:
	add.s32 	%r326, %r25, 320;
	setp.ge.s32 	%p13, %r326, %r24;
	mov.b32 	%r1742, 2147483647;
	@%p13 bra 	$L__BB42_26;
	ld.global.u32 	%r1742, [%rd4+1280];
$L__BB42_26:
	add.s32 	%r328, %r25, 352;
	setp.ge.s32 	%p14, %r328, %r24;
	mov.b32 	%r1743, 2147483647;
	@%p14 bra 	$L__BB42_28;
	ld.global.u32 	%r1743, [%rd4+1408];
$L__BB42_28:
	add.s32 	%r330, %r25, 384;
	setp.ge.s32 	%p15, %r330, %r24;
	mov.b32 	%r1744, 2147483647;
	@%p15 bra 	$L__BB42_30;
	ld.global.u32 	%r1744, [%rd4+1536];
$L__BB42_30:
	add.s32 	%r332, %r25, 416;
	setp.ge.s32 	%p16, %r332, %r24;
	mov.b32 	%r1745, 2147483647;
	@%p16 bra 	$L__BB42_32;
	ld.global.u32 	%r1745, [%rd4+1664];
$L__BB42_32:
	add.s32 	%r334, %r25, 448;
	setp.ge.s32 	%p17, %r334, %r24;
	mov.b32 	%r1746, 2147483647;
	@%p17 bra 	$L__BB42_34;
	ld.global.u32 	%r1746, [%rd4+1792];
$L__BB42_34:
	add.s32 	%r336, %r25, 480;
	setp.ge.s32 	%p18, %r336, %r24;
	mov.b32 	%r1747, 2147483647;
	@%p18 bra 	$L__BB42_36;
	ld.global.u32 	%r1747, [%rd4+1920];
$L__BB42_36:
	add.s32 	%r338, %r25, 512;
	setp.ge.s32 	%p19, %r338, %r24;
	mov.b32 	%r1748, 2147483647;
	@%p19 bra 	$L__BB42_38;
	ld.global.u32 	%r1748, [%rd4+2048];
$L__BB42_38:
	add.s32 	%r340, %r25, 544;
	setp.ge.s32 	%p20, %r340, %r24;
	mov.b32 	%r1749, 2147483647;
	@%p20 bra 	$L__BB42_40;
	ld.global.u32 	%r1749, [%rd4+2176];
$L__BB42_40:
	add.s32 	%r342, %r25, 576;
	setp.ge.s32 	%p21, %r342, %r24;
	mov.b32 	%r1750, 2147483647;
	@%p21 bra 	$L__BB42_42;
	ld.global.u32 	%r1750, [%rd4+2304];
$L__BB42_42:
	mov.b32 	%r343, -1;
	shl.b32 	%r344, %r343, %r294;
	not.b32 	%r82, %r344;
	shr.u32 	%r83, %r1, 5;
	shl.b32 	%r345, %r83, 10;
	mov.u32 	%r346, _ZZN3cub18CUB_300001_SM_10006detail10radix_sort29DeviceRadixSortOnesweepKernelINS1_5radix10policy_hubIiNS0_8NullTypeEyE10Policy1000ELNS0_9SortOrderE0EiS6_yiiNS1_21identity_decomposer_tEEEvPT5_SC_PT3_PKSD_PT1_PKSH_PT2_PKSL_T4_iiT6_E1s;
	add.s32 	%r84, %r346, %r345;
	setp.gt.s32 	%p22, %r295, 255;
	@%p22 bra 	$L__BB42_55;
	max.s32 	%r347, %r295, 224;
	sub.s32 	%r348, %r347, %r295;
	add.s32 	%r349, %r348, 31;
	shr.u32 	%r350, %r349, 5;
	add.s32 	%r85, %r350, 1;
	and.b32  	%r86, %r85, 15;
	setp.lt.u32 	%p23, %r349, 480;
	mov.u32 	%r1754, %r295;
	@%p23 bra 	$L__BB42_46;
	and.b32  	%r351, %r85, 268435440;
	neg.s32 	%r1752, %r351;
	shl.b32 	%r353, %r295, 2;
	add.s32 	%r354, %r345, %r353;
	add.s32 	%r356, %r354, %r346;
	add.s32 	%r1751, %r356, 1024;
	mov.u32 	%r1754, %r295;
$L__BB42_45:
	.pragma "nounroll";
	mov.b32 	%r357, 0;
	st.shared.u32 	[%r1751+-1024], %r357;
	st.shared.u32 	[%r1751+-896], %r357;
	st.shared.u32 	[%r1751+-768], %r357;
	st.shared.u32 	[%r1751+-640], %r357;
	st.shared.u32 	[%r1751+-512], %r357;
	st.shared.u32 	[%r1751+-384], %r357;
	st.shared.u32 	[%r1751+-256], %r357;
	st.shared.u32 	[%r1751+-128], %r357;
	st.shared.u32 	[%r1751], %r357;
	st.shared.u32 	[%r1751+128], %r357;
	st.shared.u32 	[%r1751+256], %r357;
	st.shared.u32 	[%r1751+384], %r357;
	st.shared.u32 	[%r1751+512], %r357;
	st.shared.u32 	[%r1751+640], %r357;
	st.shared.u32 	[%r1751+768], %r357;
	st.shared.u32 	[%r1751+896], %r357;
	add.s32 	%r1754, %r1754, 512;
	add.s32 	%r1752, %r1752, 16;
	add.s32 	%r1751, %r1751, 2048;
	setp.ne.s32 	%p24, %r1752, 0;
	@%p24 bra 	$L__BB42_45;
$L__BB42_46:
	setp.eq.s32 	%p25, %r86, 0;
	@%p25 bra 	$L__BB42_55;
	and.b32  	%r96, %r85, 7;
	setp.lt.u32 	%p26, %r86, 8;
	@%p26 bra 	$L__BB42_49;
	shl.b32 	%r358, %r1754, 2;
	add.s32 	%r359, %r84, %r358;
	mov.b32 	%r360, 0;
	st.shared.u32 	[%r359], %r360;
	st.shared.u32 	[%r359+128], %r360;
	st.shared.u32 	[%r359+256], %r360;
	st.shared.u32 	[%r359+384], %r360;
	st.shared.u32 	[%r359+512], %r360;
	st.shared.u32 	[%r359+640], %r360;
	st.shared.u32 	[%r359+768], %r360;
	st.shared.u32 	[%r359+896], %r360;
	add.s32 	%r1754, %r1754, 256;
$L__BB42_49:
	setp.eq.s32 	%p27, %r96, 0;
	@%p27 bra 	$L__BB42_55;
	and.b32  	%r99, %r85, 3;
	setp.lt.u32 	%p28, %r96, 4;
	@%p28 bra 	$L__BB42_52;
	shl.b32 	%r361, %r1754, 2;
	add.s32 	%r362, %r84, %r361;
	mov.b32 	%r363, 0;
	st.shared.u32 	[%r362], %r363;
	st.shared.u32 	[%r362+128], %r363;
	st.shared.u32 	[%r362+256], %r363;
	st.shared.u32 	[%r362+384], %r363;
	add.s32 	%r1754, %r1754, 128;
$L__BB42_52:
	setp.eq.s32 	%p29, %r99, 0;
	@%p29 bra 	$L__BB42_55;
	shl.b32 	%r365, %r1754, 2;
	add.s32 	%r366, %r345, %r365;
	add.s32 	%r1758, %r346, %r366;
	neg.s32 	%r1757, %r99;
$L__BB42_54:
	.pragma "nounroll";
	mov.b32 	%r368, 0;
	st.shared.u32 	[%r1758], %r368;
	add.s32 	%r1758, %r1758, 128;
	add.s32 	%r1757, %r1757, 1;
	setp.ne.s32 	%p30, %r1757, 0;
	@%p30 bra 	$L__BB42_54;
$L__BB42_55:
	bar.warp.sync 	-1;
	xor.b32  	%r370, %r1732, -2147483648;
	shr.u32 	%r371, %r370, %r293;
	and.b32  	%r108, %r371, %r82;
	shl.b32 	%r372, %r108, 2;
	add.s32 	%r373, %r84, %r372;
	atom.shared.add.u32 	%r374, [%r373], 1;
	xor.b32  	%r375, %r1733, -2147483648;
	shr.u32 	%r376, %r375, %r293;
	and.b32  	%r377, %r376, %r82;
	shl.b32 	%r378, %r377, 2;
	add.s32 	%r379, %r84, %r378;
	atom.shared.add.u32 	%r380, [%r379], 1;
	xor.b32  	%r381, %r1734, -2147483648;
	shr.u32 	%r382, %r381, %r293;
	and.b32  	%r383, %r382, %r82;
	shl.b32 	%r384, %r383, 2;
	add.s32 	%r385, %r84, %r384;
	atom.shared.add.u32 	%r386, [%r385], 1;
	xor.b32  	%r387, %r1735, -2147483648;
	shr.u32 	%r388, %r387, %r293;
	and.b32  	%r389, %r388, %r82;
	shl.b32 	%r390, %r389, 2;
	add.s32 	%r391, %r84, %r390;
	atom.shared.add.u32 	%r392, [%r391], 1;
	xor.b32  	%r393, %r1736, -2147483648;
	shr.u32 	%r394, %r393, %r293;
	and.b32  	%r395, %r394, %r82;
	shl.b32 	%r396, %r395, 2;
	add.s32 	%r397, %r84, %r396;
	atom.shared.add.u32 	%r398, [%r397], 1;
	xor.b32  	%r399, %r1737, -2147483648;
	shr.u32 	%r400, %r399, %r293;
	and.b32  	%r401, %r400, %r82;
	shl.b32 	%r402, %r401, 2;
	add.s32 	%r403, %r84, %r402;
	atom.shared.add.u32 	%r404, [%r403], 1;
	xor.b32  	%r405, %r1738, -2147483648;
	shr.u32 	%r406, %r405, %r293;
	and.b32  	%r407, %r406, %r82;
	shl.b32 	%r408, %r407, 2;
	add.s32 	%r409, %r84, %r408;
	atom.shared.add.u32 	%r410, [%r409], 1;
	xor.b32  	%r1771, %r1739, -2147483648;
	shr.u32 	%r411, %r1771, %r293;
	and.b32  	%r412, %r411, %r82;
	shl.b32 	%r413, %r412, 2;
	add.s32 	%r414, %r84, %r413;
	atom.shared.add.u32 	%r415, [%r414], 1;
	xor.b32  	%r1772, %r1740, -2147483648;
	shr.u32 	%r416, %r1772, %r293;
	and.b32  	%r417, %r416, %r82;
	shl.b32 	%r418, %r417, 2;
	add.s32 	%r419, %r84, %r418;
	atom.shared.add.u32 	%r420, [%r419], 1;
	xor.b32  	%r421, %r1741, -2147483648;
	shr.u32 	%r422, %r421, %r293;
	and.b32  	%r423, %r422, %r82;
	shl.b32 	%r424, %r423, 2;
	add.s32 	%r425, %r84, %r424;
	atom.shared.add.u32 	%r426, [%r425], 1;
	xor.b32  	%r427, %r1742, -2147483648;
	shr.u32 	%r428, %r427, %r293;
	and.b32  	%r429, %r428, %r82;
	shl.b32 	%r430, %r429, 2;
	add.s32 	%r431, %r84, %r430;
	atom.shared.add.u32 	%r432, [%r431], 1;
	xor.b32  	%r433, %r1743, -2147483648;
	shr.u32 	%r434, %r433, %r293;
	and.b32  	%r435, %r434, %r82;
	shl.b32 	%r436, %r435, 2;
	add.s32 	%r437, %r84, %r436;
	atom.shared.add.u32 	%r438, [%r437], 1;
	xor.b32  	%r439, %r1744, -2147483648;
	shr.u32 	%r440, %r439, %r293;
	and.b32  	%r441, %r440, %r82;
	shl.b32 	%r442, %r441, 2;
	add.s32 	%r443, %r84, %r442;
	atom.shared.add.u32 	%r444, [%r443], 1;
	xor.b32  	%r445, %r1745, -2147483648;
	shr.u32 	%r446, %r445, %r293;
	and.b32  	%r447, %r446, %r82;
	shl.b32 	%r448, %r447, 2;
	add.s32 	%r449, %r84, %r448;
	atom.shared.add.u32 	%r450, [%r449], 1;
	xor.b32  	%r451, %r1746, -2147483648;
	shr.u32 	%r452, %r451, %r293;
	and.b32  	%r453, %r452, %r82;
	shl.b32 	%r454, %r453, 2;
	add.s32 	%r455, %r84, %r454;
	atom.shared.add.u32 	%r456, [%r455], 1;
	xor.b32  	%r457, %r1747, -2147483648;
	shr.u32 	%r458, %r457, %r293;
	and.b32  	%r459, %r458, %r82;
	shl.b32 	%r460, %r459, 2;
	add.s32 	%r461, %r84, %r460;
	atom.shared.add.u32 	%r462, [%r461], 1;
	xor.b32  	%r463, %r1748, -2147483648;
	shr.u32 	%r464, %r463, %r293;
	and.b32  	%r465, %r464, %r82;
	shl.b32 	%r466, %r465, 2;
	add.s32 	%r467, %r84, %r466;
	atom.shared.add.u32 	%r468, [%r467], 1;
	xor.b32  	%r469, %r1749, -2147483648;
	shr.u32 	%r470, %r469, %r293;
	and.b32  	%r471, %r470, %r82;
	shl.b32 	%r472, %r471, 2;
	add.s32 	%r473, %r84, %r472;
	atom.shared.add.u32 	%r474, [%r473], 1;
	xor.b32  	%r475, %r1750, -2147483648;
	shr.u32 	%r476, %r475, %r293;
	and.b32  	%r477, %r476, %r82;
	shl.b32 	%r478, %r477, 2;
	add.s32 	%r479, %r84, %r478;
	atom.shared.add.u32 	%r480, [%r479], 1;
	bar.sync 	0;
	setp.gt.u32 	%p31, %r1, 255;
	shl.b32 	%r481, %r1, 2;
	add.s32 	%r111, %r346, %r481;
	mov.b32 	%r1759, 0;
	@%p31 bra 	$L__BB42_57;
	ld.shared.u32 	%r483, [%r111];
	mov.b32 	%r484, 0;
	st.shared.u32 	[%r111], %r484;
	ld.shared.u32 	%r485, [%r111+1024];
	st.shared.u32 	[%r111+1024], %r483;
	add.s32 	%r486, %r485, %r483;
	ld.shared.u32 	%r487, [%r111+2048];
	st.shared.u32 	[%r111+2048], %r486;
	add.s32 	%r488, %r487, %r486;
	ld.shared.u32 	%r489, [%r111+3072];
	st.shared.u32 	[%r111+3072], %r488;
	add.s32 	%r490, %r489, %r488;
	ld.shared.u32 	%r491, [%r111+4096];
	st.shared.u32 	[%r111+4096], %r490;
	add.s32 	%r492, %r491, %r490;
	ld.shared.u32 	%r493, [%r111+5120];
	st.shared.u32 	[%r111+5120], %r492;
	add.s32 	%r494, %r493, %r492;
	ld.shared.u32 	%r495, [%r111+6144];
	st.shared.u32 	[%r111+6144], %r494;
	add.s32 	%r496, %r495, %r494;
	ld.shared.u32 	%r497, [%r111+7168];
	st.shared.u32 	[%r111+7168], %r496;
	add.s32 	%r498, %r497, %r496;
	ld.shared.u32 	%r499, [%r111+8192];
	st.shared.u32 	[%r111+8192], %r498;
	add.s32 	%r500, %r499, %r498;
	ld.shared.u32 	%r501, [%r111+9216];
	st.shared.u32 	[%r111+9216], %r500;
	add.s32 	%r502, %r501, %r500;
	ld.shared.u32 	%r503, [%r111+10240];
	st.shared.u32 	[%r111+10240], %r502;
	add.s32 	%r504, %r503, %r502;
	ld.shared.u32 	%r505, [%r111+11264];
	st.shared.u32 	[%r111+11264], %r504;
	add.s32 	%r1759, %r505, %r504;
$L__BB42_57:
	ld.param.u64 	%rd228, [_ZN3cub18CUB_300001_SM_10006detail10radix_sort29DeviceRadixSortOnesweepKernelINS1_5radix10policy_hubIiNS0_8NullTypeEyE10Policy1000ELNS0_9SortOrderE0EiS6_yiiNS1_21identity_decomposer_tEEEvPT5_SC_PT3_PKSD_PT1_PKSH_PT2_PKSL_T4_iiT6__param_0];
	setp.gt.u32 	%p32, %r1, 255;
	shl.b32 	%r506, %r3, 8;
	add.s32 	%r507, %r506, %r1;
	cvta.to.global.u64 	%rd5, %rd228;
	mul.wide.s32 	%rd34, %r507, 4;
	add.s64 	%rd6, %rd5, %rd34;
	@%p32 bra 	$L__BB42_59;
	or.b32  	%r508, %r1759, 1073741824;
	st.volatile.global.u32 	[%rd6], %r508;
$L__BB42_59:
	ld.param.u64 	%rd235, [_ZN3cub18CUB_300001_SM_10006detail10radix_sort29DeviceRadixSortOnesweepKernelINS1_5radix10policy_hubIiNS0_8NullTypeEyE10Policy1000ELNS0_9SortOrderE0EiS6_yiiNS1_21identity_decomposer_tEEEvPT5_SC_PT3_PKSD_PT1_PKSH_PT2_PKSL_T4_iiT6__param_3];
	xor.b32  	%r1773, %r1741, -2147483648;
	xor.b32  	%r1774, %r1742, -2147483648;
	xor.b32  	%r1765, %r1733, -2147483648;
	xor.b32  	%r1766, %r1734, -2147483648;
	xor.b32  	%r1777, %r1745, -2147483648;
	xor.b32  	%r1778, %r1746, -2147483648;
	xor.b32  	%r1764, %r1732, -2147483648;
	xor.b32  	%r1779, %r1747, -2147483648;
	xor.b32  	%r1780, %r1748, -2147483648;
	xor.b32  	%r1768, %r1736, -2147483648;
	xor.b32  	%r1767, %r1735, -2147483648;
	xor.b32  	%r1775, %r1743, -2147483648;
	xor.b32  	%r1782, %r1750, -2147483648;
	xor.b32  	%r1781, %r1749, -2147483648;
	xor.b32  	%r1769, %r1737, -2147483648;
	xor.b32  	%r1776, %r1744, -2147483648;
	xor.b32  	%r1770, %r1738, -2147483648;
	setp.lt.u32 	%p33, %r1, 256;
	setp.eq.s32 	%p34, %r1759, 7296;
	and.pred  	%p35, %p33, %p34;
	selp.u32 	%r509, 1, 0, %p35;
	{ 
	.reg .pred 	%p1; 
	.reg .pred 	%p2; 
	setp.ne.u32 	%p1, %r509, 0; 
	bar.red.or.pred 	%p2, 0, %p1; 
	selp.u32 	%r510, 1, 0, %p2; 
	}
	setp.eq.s32 	%p36, %r510, 0;
	cvt.u64.u32 	%rd7, %r1;
	cvta.to.global.u64 	%rd35, %rd235;
	mul.wide.u32 	%rd36, %r1, 8;
	add.s64 	%rd8, %rd35, %rd36;
	@%p36 bra 	$L__BB42_111;
	setp.gt.u32 	%p37, %r1, 255;
	setp.gt.u32 	%p38, %r1, %r108;
	selp.b32 	%r131, 7296, 0, %p38;
	shl.b32 	%r511, %r1, 3;
	mov.u32 	%r512, _ZZN3cub18CUB_300001_SM_10006detail10radix_sort29DeviceRadixSortOnesweepKernelINS1_5radix10policy_hubIiNS0_8NullTypeEyE10Policy1000ELNS0_9SortOrderE0EiS6_yiiNS1_21identity_decomposer_tEEEvPT5_SC_PT3_PKSD_PT1_PKSH_PT2_PKSL_T4_iiT6_E1s;
	add.s32 	%r513, %r512, %r511;
	add.s32 	%r132, %r513, 29184;
	@%p37 bra 	$L__BB42_68;
	ld.global.u64 	%rd37, [%rd8];
	cvt.u64.u32 	%rd38, %r131;
	sub.s64 	%rd237, %rd37, %rd38;
	st.shared.u64 	[%r132], %rd237;
	setp.lt.s32 	%p39, %r3, 1;
	mov.u32 	%r1763, %r1759;
	@%p39 bra 	$L__BB42_67;
	mov.b32 	%r1761, -1;
	mov.u32 	%r1760, %r3;
	mov.u32 	%r1763, %r1759;
$L__BB42_63:
	add.s32 	%r136, %r1760, -1;
	shl.b32 	%r515, %r136, 8;
	add.s32 	%r516, %r515, %r1;
	mul.wide.s32 	%rd39, %r516, 4;
	add.s64 	%rd10, %rd5, %rd39;
$L__BB42_64:
	membar.cta;
	ld.volatile.global.u32 	%r137, [%rd10];
	setp.eq.s32 	%p40, %r137, 0;
	@%p40 bra 	$L__BB42_64;
	and.b32  	%r517, %r137, 1073741823;
	add.s32 	%r1763, %r517, %r1763;
	setp.gt.s32 	%p41, %r137, -1;
	vote.sync.ballot.b32 	%r1761, %p41, %r1761;
	setp.gt.u32 	%p43, %r1760, 1;
	and.pred  	%p44, %p41, %p43;
	mov.u32 	%r1760, %r136;
	@%p44 bra 	$L__BB42_63;
	ld.shared.u64 	%rd237, [%r132];
$L__BB42_67:
	or.b32  	%r518, %r1763, -2147483648;
	st.volatile.global.u32 	[%rd6], %r518;
	sub.s32 	%r519, %r1763, %r1759;
	cvt.s64.s32 	%rd40, %r519;
	add.s64 	%rd41, %rd237, %rd40;
	st.shared.u64 	[%r132], %rd41;
$L__BB42_68:
	ld.param.u32 	%r1708, [_ZN3cub18CUB_300001_SM_10006detail10radix_sort29DeviceRadixSortOnesweepKernelINS1_5radix10policy_hubIiNS0_8NullTypeEyE10Policy1000ELNS0_9SortOrderE0EiS6_yiiNS1_21identity_decomposer_tEEEvPT5_SC_PT3_PKSD_PT1_PKSH_PT2_PKSL_T4_iiT6__param_8];
	ld.param.u64 	%rd231, [_ZN3cub18CUB_300001_SM_10006detail10radix_sort29DeviceRadixSortOnesweepKernelINS1_5radix10policy_hubIiNS0_8NullTypeEyE10Policy1000ELNS0_9SortOrderE0EiS6_yiiNS1_21identity_decomposer_tEEEvPT5_SC_PT3_PKSD_PT1_PKSH_PT2_PKSL_T4_iiT6__param_2];
	setp.gt.u32 	%p45, %r1, 255;
	setp.lt.s32 	%p46, %r4, %r1708;
	setp.eq.s64 	%p47, %rd231, 0;
	or.pred  	%p48, %p47, %p46;
	or.pred  	%p49, %p45, %p48;
	@%p49 bra 	$L__BB42_70;
	ld.param.u64 	%rd232, [_ZN3cub18CUB_300001_SM_10006detail10radix_sort29DeviceRadixSortOnesweepKernelINS1_5radix10policy_hubIiNS0_8NullTypeEyE10Policy1000ELNS0_9SortOrderE0EiS6_yiiNS1_21identity_decomposer_tEEEvPT5_SC_PT3_PKSD_PT1_PKSH_PT2_PKSL_T4_iiT6__param_2];
	ld.shared.u64 	%rd42, [%r132];
	cvt.u64.u32 	%rd43, %r131;
	cvt.s64.s32 	%rd44, %r1759;
	add.s64 	%rd45, %rd43, %rd44;
	add.s64 	%rd46, %rd45, %rd42;
	cvta.to.global.u64 	%rd47, %rd232;
	shl.b64 	%rd48, %rd7, 3;
	add.s64 	%rd49, %rd47, %rd48;
	st.global.u64 	[%rd49], %rd46;
$L__BB42_70:
	ld.param.u32 	%r1709, [_ZN3cub18CUB_300001_SM_10006detail10radix_sort29DeviceRadixSortOnesweepKernelINS1_5radix10policy_hubIiNS0_8NullTypeEyE10Policy1000ELNS0_9SortOrderE0EiS6_yiiNS1_21identity_decomposer_tEEEvPT5_SC_PT3_PKSD_PT1_PKSH_PT2_PKSL_T4_iiT6__param_8];
	setp.gt.s32 	%p50, %r4, %r1709;
	bar.sync 	0;
	shl.b32 	%r520, %r108, 3;
	add.s32 	%r522, %r512, %r520;
	ld.shared.u64 	%rd13, [%r522+29184];
	@%p50 bra 	$L__BB42_72;
	and.b32  	%r523, %r1, 31;
	and.b32  	%r524, %r1, 992;
	mul.lo.s32 	%r525, %r524, 19;
	or.b32  	%r526, %r525, %r523;
	cvt.u64.u32 	%rd50, %r526;
	add.s64 	%rd51, %rd13, %rd50;
	shl.b64 	%rd52, %rd51, 2;
	add.s64 	%rd53, %rd1, %rd52;
	st.global.u32 	[%rd53], %r1732;
	st.global.u32 	[%rd53+128], %r1733;
	st.global.u32 	[%rd53+256], %r1734;
	st.global.u32 	[%rd53+384], %r1735;
	st.global.u32 	[%rd53+512], %r1736;
	st.global.u32 	[%rd53+640], %r1737;
	st.global.u32 	[%rd53+768], %r1738;
	st.global.u32 	[%rd53+896], %r1739;
	st.global.u32 	[%rd53+1024], %r1740;
	st.global.u32 	[%rd53+1152], %r1741;
	st.global.u32 	[%rd53+1280], %r1742;
	st.global.u32 	[%rd53+1408], %r1743;
	st.global.u32 	[%rd53+1536], %r1744;
	st.global.u32 	[%rd53+1664], %r1745;
	st.global.u32 	[%rd53+1792], %r1746;
	st.global.u32 	[%rd53+1920], %r1747;
	st.global.u32 	[%rd53+2048], %r1748;
	st.global.u32 	[%rd53+2176], %r1749;
	st.global.u32 	[%rd53+2304], %r1750;
	bra.uni 	$L__BB42_110;
$L__BB42_72:
	ld.param.u32 	%r1710, [_ZN3cub18CUB_300001_SM_10006detail10radix_sort29DeviceRadixSortOnesweepKernelINS1_5radix10policy_hubIiNS0_8NullTypeEyE10Policy1000ELNS0_9SortOrderE0EiS6_yiiNS1_21identity_decomposer_tEEEvPT5_SC_PT3_PKSD_PT1_PKSH_PT2_PKSL_T4_iiT6__param_8];
	mad.lo.s32 	%r141, %r3, -7296, %r1710;
	and.b32  	%r527, %r1, 31;
	and.b32  	%r528, %r1, 992;
	mul.lo.s32 	%r529, %r528, 19;
	or.b32  	%r142, %r529, %r527;
	setp.ge.s32 	%p51, %r142, %r141;
	cvt.u64.u32 	%rd54, %r142;
	add.s64 	%rd55, %rd13, %rd54;
	shl.b64 	%rd56, %rd55, 2;
	add.s64 	%rd14, %rd1, %rd56;
	@%p51 bra 	$L__BB42_74;
	st.global.u32 	[%rd14], %r1732;
$L__BB42_74:
	add.s32 	%r530, %r142, 32;
	setp.ge.s32 	%p52, %r530, %r141;
	@%p52 bra 	$L__BB42_76;
	st.global.u32 	[%rd14+128], %r1733;
$L__BB42_76:
	add.s32 	%r531, %r142, 64;
	setp.ge.s32 	%p53, %r531, %r141;
	@%p53 bra 	$L__BB42_78;
	st.global.u32 	[%rd14+256], %r1734;
$L__BB42_78:
	add.s32 	%r532, %r142, 96;
	setp.ge.s32 	%p54, %r532, %r141;
	@%p54 bra 	$L__BB42_80;
	st.global.u32 	[%rd14+384], %r1735;
$L__BB42_80:
	add.s32 	%r533, %r142, 128;
	setp.ge.s32 	%p55, %r533, %r141;
	@%p55 bra 	$L__BB42_82;
	st.global.u32 	[%rd14+512], %r1736;
$L__BB42_82:
	add.s32 	%r534, %r142, 160;
	setp.ge.s32 	%p56, %r534, %r141;
	@%p56 bra 	$L__BB42_84;
	st.global.u32 	[%rd14+640], %r1737;
$L__BB42_84:
	add.s32 	%r535, %r142, 192;
	setp.ge.s32 	%p57, %r535, %r141;
	@%p57 bra 	$L__BB42_86;
	st.global.u32 	[%rd14+768], %r1738;
$L__BB42_86:
	add.s32 	%r536, %r142, 224;
	setp.ge.s32 	%p58, %r536, %r141;
	@%p58 bra 	$L__BB42_88;
	st.global.u32 	[%rd14+896], %r1739;
$L__BB42_88:
	add.s32 	%r537, %r142, 256;
	setp.ge.s32 	%p59, %r537, %r141;
	@%p59 bra 	$L__BB42_90;
	st.global.u32 	[%rd14+1024], %r1740;
$L__BB42_90:
	add.s32 	%r538, %r142, 288;
	setp.ge.s32 	%p60, %r538, %r141;
	@%p60 bra 	$L__BB42_92;
	st.global.u32 	[%rd14+1152], %r1741;
$L__BB42_92:
	add.s32 	%r539, %r142, 320;
	setp.ge.s32 	%p61, %r539, %r141;
	@%p61 bra 	$L__BB42_94;
	st.global.u32 	[%rd14+1280], %r1742;
$L__BB42_94:
	add.s32 	%r540, %r142, 352;
	setp.ge.s32 	%p62, %r540, %r141;
	@%p62 bra 	$L__BB42_96;
	st.global.u32 	[%rd14+1408], %r1743;
$L__BB42_96:
	add.s32 	%r541, %r142, 384;
	setp.ge.s32 	%p63, %r541, %r141;
	@%p63 bra 	$L__BB42_98;
	st.global.u32 	[%rd14+1536], %r1744;
$L__BB42_98:
	add.s32 	%r542, %r142, 416;
	setp.ge.s32 	%p64, %r542, %r141;
	@%p64 bra 	$L__BB42_100;
	st.global.u32 	[%rd14+1664], %r1745;
$L__BB42_100:
	add.s32 	%r543, %r142, 448;
	setp.ge.s32 	%p65, %r543, %r141;
	@%p65 bra 	$L__BB42_102;
	st.global.u32 	[%rd14+1792], %r1746;
$L__BB42_102:
	add.s32 	%r544, %r142, 480;
	setp.ge.s32 	%p66, %r544, %r141;
	@%p66 bra 	$L__BB42_104;
	st.global.u32 	[%rd14+1920], %r1747;
$L__BB42_104:
	add.s32 	%r545, %r142, 512;
	setp.ge.s32 	%p67, %r545, %r141;
	@%p67 bra 	$L__BB42_106;
	st.global.u32 	[%rd14+2048], %r1748;
$L__BB42_106:
	add.s32 	%r546, %r142, 544;
	setp.ge.s32 	%p68, %r546, %r141;
	@%p68 bra 	$L__BB42_108;
	st.global.u32 	[%rd14+2176], %r1749;
$L__BB42_108:
	add.s32 	%r547, %r142, 576;
	setp.ge.s32 	%p69, %r547, %r141;
	@%p69 bra 	$L__BB42_110;
	st.global.u32 	[%rd14+2304], %r1750;
$L__BB42_110:
	// begin inline asm
	exit;
	// end inline asm
	mov.u32 	%r1764, %r1732;
	mov.u32 	%r1765, %r1733;
	mov.u32 	%r1766, %r1734;
	mov.u32 	%r1767, %r1735;
	mov.u32 	%r1768, %r1736;
	mov.u32 	%r1769, %r1737;
	mov.u32 	%r1770, %r1738;
	mov.u32 	%r1771, %r1739;
	mov.u32 	%r1772, %r1740;
	mov.u32 	%r1773, %r1741;
	mov.u32 	%r1774, %r1742;
	mov.u32 	%r1775, %r1743;
	mov.u32 	%r1776, %r1744;
	mov.u32 	%r1777, %r1745;
	mov.u32 	%r1778, %r1746;
	mov.u32 	%r1779, %r1747;
	mov.u32 	%r1780, %r1748;
	mov.u32 	%r1781, %r1749;
	mov.u32 	%r1782, %r1750;
$L__BB42_111:
	mul.hi.u32 	%r548, %r1, 357913942;
	add.s32 	%r549, %r548, %r1;
	shl.b32 	%r550, %r549, 2;
	mov.u32 	%r551, _ZZN3cub18CUB_300001_SM_10006detail10radix_sort29DeviceRadixSortOnesweepKernelINS1_5radix10policy_hubIiNS0_8NullTypeEyE10Policy1000ELNS0_9SortOrderE0EiS6_yiiNS1_21identity_decomposer_tEEEvPT5_SC_PT3_PKSD_PT1_PKSH_PT2_PKSL_T4_iiT6_E1s;
	add.s32 	%r552, %r551, %r550;
	add.s32 	%r162, %r552, 13328;
	st.shared.u32 	[%r552+13328], %r1759;
	bar.sync 	0;
	setp.gt.u32 	%p70, %r1, 31;
	@%p70 bra 	$L__BB42_113;
	mad.lo.s32 	%r584, %r1, 52, %r551;
	ld.shared.u32 	%r585, [%r584+13328];
	ld.shared.u32 	%r586, [%r584+13332];
	ld.shared.u32 	%r587, [%r584+13336];
	ld.shared.u32 	%r588, [%r584+13340];
	ld.shared.u32 	%r589, [%r584+13344];
	ld.shared.u32 	%r590, [%r584+13348];
	ld.shared.u32 	%r591, [%r584+13352];
	ld.shared.u32 	%r592, [%r584+13356];
	ld.shared.u32 	%r593, [%r584+13360];
	ld.shared.u32 	%r594, [%r584+13364];
	ld.shared.u32 	%r595, [%r584+13368];
	ld.shared.u32 	%r596, [%r584+13372];
	add.s32 	%r597, %r586, %r585;
	add.s32 	%r598, %r597, %r587;
	add.s32 	%r599, %r598, %r588;
	add.s32 	%r600, %r599, %r589;
	add.s32 	%r601, %r600, %r590;
	add.s32 	%r602, %r601, %r591;
	add.s32 	%r603, %r602, %r592;
	add.s32 	%r604, %r603, %r593;
	add.s32 	%r605, %r604, %r594;
	add.s32 	%r606, %r605, %r595;
	add.s32 	%r557, %r606, %r596;
	mov.b32 	%r555, 1;
	mov.b32 	%r580, 0;
	mov.b32 	%r582, -1;
	// begin inline asm
	{  .reg .s32 r0;  .reg .pred p;  shfl.sync.up.b32 r0|p, %r557, %r555, %r580, %r582;  @p add.s32 r0, r0, %r557;  mov.s32 %r553, r0;}
	// end inline asm
	mov.b32 	%r561, 2;
	// begin inline asm
	{  .reg .s32 r0;  .reg .pred p;  shfl.sync.up.b32 r0|p, %r553, %r561, %r580, %r582;  @p add.s32 r0, r0, %r553;  mov.s32 %r559, r0;}
	// end inline asm
	mov.b32 	%r567, 4;
	// begin inline asm
	{  .reg .s32 r0;  .reg .pred p;  shfl.sync.up.b32 r0|p, %r559, %r567, %r580, %r582;  @p add.s32 r0, r0, %r559;  mov.s32 %r565, r0;}
	// end inline asm
	mov.b32 	%r573, 8;
	// begin inline asm
	{  .reg .s32 r0;  .reg .pred p;  shfl.sync.up.b32 r0|p, %r565, %r573, %r580, %r582;  @p add.s32 r0, r0, %r565;  mov.s32 %r571, r0;}
	// end inline asm
	mov.b32 	%r579, 16;
	// begin inline asm
	{  .reg .s32 r0;  .reg .pred p;  shfl.sync.up.b32 r0|p, %r571, %r579, %r580, %r582;  @p add.s32 r0, r0, %r571;  mov.s32 %r577, r0;}
	// end inline asm
	sub.s32 	%r607, %r577, %r557;
	add.s32 	%r608, %r585, %r607;
	add.s32 	%r609, %r586, %r608;
	add.s32 	%r610, %r587, %r609;
	add.s32 	%r611, %r588, %r610;
	add.s32 	%r612, %r589, %r611;
	add.s32 	%r613, %r590, %r612;
	add.s32 	%r614, %r591, %r613;
	add.s32 	%r615, %r592, %r614;
	add.s32 	%r616, %r593, %r615;
	add.s32 	%r617, %r594, %r616;
	add.s32 	%r618, %r595, %r617;
	st.shared.u32 	[%r584+13328], %r607;
	st.shared.u32 	[%r584+13332], %r608;
	st.shared.u32 	[%r584+13336], %r609;
	st.shared.u32 	[%r584+13340], %r610;
	st.shared.u32 	[%r584+13344], %r611;
	st.shared.u32 	[%r584+13348], %r612;
	st.shared.u32 	[%r584+13352], %r613;
	st.shared.u32 	[%r584+13356], %r614;
	st.shared.u32 	[%r584+13360], %r615;
	st.shared.u32 	[%r584+13364], %r616;
	st.shared.u32 	[%r584+13368], %r617;
	st.shared.u32 	[%r584+13372], %r618;
$L__BB42_113:
	setp.gt.u32 	%p71, %r1, 255;
	bar.sync 	0;
	ld.shared.u32 	%r163, [%r162];
	@%p71 bra 	$L__BB42_115;
	shl.b32 	%r619, %r1, 2;
	add.s32 	%r621, %r551, %r619;
	ld.shared.u32 	%r622, [%r621];
	add.s32 	%r623, %r622, %r163;
	st.shared.u32 	[%r621], %r623;
	ld.shared.u32 	%r624, [%r621+1024];
	add.s32 	%r625, %r624, %r163;
	st.shared.u32 	[%r621+1024], %r625;
	ld.shared.u32 	%r626, [%r621+2048];
	add.s32 	%r627, %r626, %r163;
	st.shared.u32 	[%r621+2048], %r627;
	ld.shared.u32 	%r628, [%r621+3072];
	add.s32 	%r629, %r628, %r163;
	st.shared.u32 	[%r621+3072], %r629;
	ld.shared.u32 	%r630, [%r621+4096];
	add.s32 	%r631, %r630, %r163;
	st.shared.u32 	[%r621+4096], %r631;
	ld.shared.u32 	%r632, [%r621+5120];
	add.s32 	%r633, %r632, %r163;
	st.shared.u32 	[%r621+5120], %r633;
	ld.shared.u32 	%r634, [%r621+6144];
	add.s32 	%r635, %r634, %r163;
	st.shared.u32 	[%r621+6144], %r635;
	ld.shared.u32 	%r636, [%r621+7168];
	add.s32 	%r637, %r636, %r163;
	st.shared.u32 	[%r621+7168], %r637;
	ld.shared.u32 	%r638, [%r621+8192];
	add.s32 	%r639, %r638, %r163;
	st.shared.u32 	[%r621+8192], %r639;
	ld.shared.u32 	%r640, [%r621+9216];
	add.s32 	%r641, %r640, %r163;
	st.shared.u32 	[%r621+9216], %r641;
	ld.shared.u32 	%r642, [%r621+10240];
	add.s32 	%r643, %r642, %r163;
	st.shared.u32 	[%r621+10240], %r643;
	ld.shared.u32 	%r644, [%r621+11264];
	add.s32 	%r645, %r644, %r163;
	st.shared.u32 	[%r621+11264], %r645;
$L__BB42_115:
	shl.b32 	%r672, %r1, 5;
	and.b32  	%r673, %r672, 31744;
	add.s32 	%r164, %r551, %r673;
	bar.sync 	0;
	// begin inline asm
	mov.u32 %r646, %lanemask_le;
	// end inline asm
	shr.u32 	%r675, %r1764, %r293;
	and.b32  	%r669, %r675, %r82;
	mov.b32 	%r649, 1;
	// begin inline asm
	{
    .reg .pred p;
    and.b32 %r647, %r669, %r649;    setp.ne.u32 p, %r647, 0;
    vote.ballot.sync.b32 %r647, p, 0xffffffff;
    @!p not.b32 %r647, %r647;
}

	// end inline asm
	mov.b32 	%r652, 2;
	// begin inline asm
	{
    .reg .pred p;
    and.b32 %r650, %r669, %r652;    setp.ne.u32 p, %r650, 0;
    vote.ballot.sync.b32 %r650, p, 0xffffffff;
    @!p not.b32 %r650, %r650;
}

	// end inline asm
	and.b32  	%r676, %r650, %r647;
	mov.b32 	%r655, 4;
	// begin inline asm
	{
    .reg .pred p;
    and.b32 %r653, %r669, %r655;    setp.ne.u32 p, %r653, 0;
    vote.ballot.sync.b32 %r653, p, 0xffffffff;
    @!p not.b32 %r653, %r653;
}

	// end inline asm
	and.b32  	%r677, %r653, %r676;
	mov.b32 	%r658, 8;
	// begin inline asm
	{
    .reg .pred p;
    and.b32 %r656, %r669, %r658;    setp.ne.u32 p, %r656, 0;
    vote.ballot.sync.b32 %r656, p, 0xffffffff;
    @!p not.b32 %r656, %r656;
}

	// end inline asm
	and.b32  	%r678, %r656, %r677;
	mov.b32 	%r661, 16;
	// begin inline asm
	{
    .reg .pred p;
    and.b32 %r659, %r669, %r661;    setp.ne.u32 p, %r659, 0;
    vote.ballot.sync.b32 %r659, p, 0xffffffff;
    @!p not.b32 %r659, %r659;
}

	// end inline asm
	and.b32  	%r679, %r659, %r678;
	mov.b32 	%r664, 32;
	// begin inline asm
	{
    .reg .pred p;
    and.b32 %r662, %r669, %r664;    setp.ne.u32 p, %r662, 0;
    vote.ballot.sync.b32 %r662, p, 0xffffffff;
    @!p not.b32 %r662, %r662;
}

	// end inline asm
	and.b32  	%r680, %r662, %r679;
	mov.b32 	%r667, 64;
	// begin inline asm
	{
    .reg .pred p;
    and.b32 %r665, %r669, %r667;    setp.ne.u32 p, %r665, 0;
    vote.ballot.sync.b32 %r665, p, 0xffffffff;
    @!p not.b32 %r665, %r665;
}

	// end inline asm
	and.b32  	%r681, %r665, %r680;
	mov.b32 	%r670, 128;
	// begin inline asm
	{
    .reg .pred p;
    and.b32 %r668, %r669, %r670;    setp.ne.u32 p, %r668, 0;
    vote.ballot.sync.b32 %r668, p, 0xffffffff;
    @!p not.b32 %r668, %r668;
}

	// end inline asm
	and.b32  	%r682, %r668, %r681;
	clz.b32 	%r683, %r682;
	sub.s32 	%r167, 31, %r683;
	and.b32  	%r684, %r646, %r682;
	popc.b32 	%r168, %r684;
	setp.ne.s32 	%p72, %r295, %r167;
	mov.b32 	%r1783, 0;
	@%p72 bra 	$L__BB42_117;
	shl.b32 	%r685, %r669, 2;
	add.s32 	%r686, %r164, %r685;
	atom.shared.add.u32 	%r1783, [%r686], %r168;
$L__BB42_117:
	shfl.sync.idx.b32	%r712|%p73, %r1783, %r167, 31, -1;
	add.s32 	%r171, %r168, %r712;
	shr.u32 	%r713, %r1765, %r293;
	and.b32  	%r709, %r713, %r82;
	mov.b32 	%r689, 1;
	// begin inline asm
	{
    .reg .pred p;
    and.b32 %r687, %r709, %r689;    setp.ne.u32 p, %r687, 0;
    vote.ballot.sync.b32 %r687, p, 0xffffffff;
    @!p not.b32 %r687, %r687;
}

	// end inline asm
	mov.b32 	%r692, 2;
	// begin inline asm
	{
    .reg .pred p;
    and.b32 %r690, %r709, %r692;    setp.ne.u32 p, %r690, 0;
    vote.ballot.sync.b32 %r690, p, 0xffffffff;
    @!p not.b32 %r690, %r690;
}

	// end inline asm
	and.b32  	%r714, %r690, %r687;
	mov.b32 	%r695, 4;
	// begin inline asm
	{
    .reg .pred p;
    and.b32 %r693, %r709, %r695;    setp.ne.u32 p, %r693, 0;
    vote.ballot.sync.b32 %r693, p, 0xffffffff;
    @!p not.b32 %r693, %r693;
}

	// end inline asm
	and.b32  	%r715, %r693, %r714;
	mov.b32 	%r698, 8;
	// begin inline asm
	{
    .reg .pred p;
    and.b32 %r696, %r709, %r698;    setp.ne.u32 p, %r696, 0;
    vote.ballot.sync.b32 %r696, p, 0xffffffff;
    @!p not.b32 %r696, %r696;
}

	// end inline asm
	and.b32  	%r716, %r696, %r715;
	mov.b32 	%r701, 16;
	// begin inline asm
	{
    .reg .pred p;
    and.b32 %r699, %r709, %r701;    setp.ne.u32 p, %r699, 0;
    vote.ballot.sync.b32 %r699, p, 0xffffffff;
    @!p not.b32 %r699, %r699;
}

	// end inline asm
	and.b32  	%r717, %r699, %r716;
	mov.b32 	%r704, 32;
	// begin inline asm
	{
    .reg .pred p;
    and.b32 %r702, %r709, %r704;    setp.ne.u32 p, %r702, 0;
    vote.ballot.sync.b32 %r702, p, 0xffffffff;
    @!p not.b32 %r702, %r702;
}

	// end inline asm
	and.b32  	%r718, %r702, %r717;
	mov.b32 	%r707, 64;
	// begin inline asm
	{
    .reg .pred p;
    and.b32 %r705, %r709, %r707;    setp.ne.u32 p, %r705, 0;
    vote.ballot.sync.b32 %r705, p, 0xffffffff;
    @!p not.b32 %r705, %r705;
}

	// end inline asm
	and.b32  	%r719, %r705, %r718;
	mov.b32 	%r710, 128;
	// begin inline asm
	{
    .reg .pred p;
    and.b32 %r708, %r709, %r710;    setp.ne.u32 p, %r708, 0;
    vote.ballot.sync.b32 %r708, p, 0xffffffff;
    @!p not.b32 %r708, %r708;
}

	// end inline asm
	and.b32  	%r720, %r708, %r719;
	clz.b32 	%r721, %r720;
	sub.s32 	%r173, 31, %r721;
	and.b32  	%r722, %r646, %r720;
	popc.b32 	%r174, %r722;
	setp.ne.s32 	%p74, %r295, %r173;
	mov.b32 	%r1784, 0;
	@%p74 bra 	$L__BB42_119;
	shl.b32 	%r723, %r709, 2;
	add.s32 	%r724, %r164, %r723;
	atom.shared.add.u32 	%r1784, [%r724], %r174;
$L__BB42_119:
	shfl.sync.idx.b32	%r750|%p75, %r1784, %r173, 31, -1;
	add.s32 	%r177, %r174, %r750;
	shr.u32 	%r751, %r1766, %r293;
	and.b32  	%r747, %r751, %r82;
	mov.b32 	%r727, 1;
	// begin inline asm
	{
    .reg .pred p;
    and.b32 %r725, %r747, %r727;    setp.ne.u32 p, %r725, 0;
    vote.ballot.sync.b32 %r725, p, 0xffffffff;
    @!p not.b32 %r725, %r725;
}

	// end inline asm
	mov.b32 	%r730, 2;
	// begin inline asm
	{
    .reg .pred p;
    and.b32 %r728, %r747, %r730;    setp.ne.u32 p, %r728, 0;
    vote.ballot.sync.b32 %r728, p, 0xffffffff;
    @!p not.b32 %r728, %r728;
}

	// end inline asm
	and.b32  	%r752, %r728, %r725;
	mov.b32 	%r733, 4;
	// begin inline asm
	{
    .reg .pred p;
    and.b32 %r731, %r747, %r733;    setp.ne.u32 p, %r731, 0;
    vote.ballot.sync.b32 %r731, p, 0xffffffff;
    @!p not.b32 %r731, %r731;
}

	// end inline asm
	and.b32  	%r753, %r731, %r752;
	mov.b32 	%r736, 8;
	// begin inline asm
	{
    .reg .pred p;
    and.b32 %r734, %r747, %r736;    setp.ne.u32 p, %r734, 0;
    vote.ballot.sync.b32 %r734, p, 0xffffffff;
    @!p not.b32 %r734, %r734;
}

	// end inline asm
	and.b32  	%r754, %r734, %r753;
	mov.b32 	%r739, 16;
	// begin inline asm
	{
    .reg .pred p;
    and.b32 %r737, %r747, %r739;    setp.ne.u32 p, %r737, 0;
    vote.ballot.sync.b32 %r737, p, 0xffffffff;
    @!p not.b32 %r737, %r737;
}

	// end inline asm
	and.b32  	%r755, %r737, %r754;
	mov.b32 	%r742, 32;
	// begin inline asm
	{
    .reg .pred p;
    and.b32 %r740, %r747, %r742;    setp.ne.u32 p, %r740, 0;
    vote.ballot.sync.b32 %r740, p, 0xffffffff;
    @!p not.b32 %r740, %r740;
}

	// end inline asm
	and.b32  	%r756, %r740, %r755;
	mov.b32 	%r745, 64;
	// begin inline asm
	{
    .reg .pred p;
    and.b32 %r743, %r747, %r745;    setp.ne.u32 p, %r743, 0;
    vote.ballot.sync.b32 %r743, p, 0xffffffff;
    @!p not.b32 %r743, %r743;
}

	// end inline asm
	and.b32  	%r757, %r743, %r756;
	mov.b32 	%r748, 128;
	// begin inline asm
	{
    .reg .pred p;
    and.b32 %r746, %r747, %r748;    setp.ne.u32 p, %r746, 0;
    vote.ballot.sync.b32 %r746, p, 0xffffffff;
    @!p not.b32 %r746, %r746;
}

	// end inline asm
	and.b32  	%r758, %r746, %r757;
	clz.b32 	%r759, %r758;
	sub.s32 	%r179, 31, %r759;
	and.b32  	%r760, %r646, %r758;
	popc.b32 	%r180, %r760;
	setp.ne.s32 	%p76, %r295, %r179;
	mov.b32 	%r1785, 0;
	@%p76 bra 	$L__BB42_121;
	shl.b32 	%r761, %r747, 2;
	add.s32 	%r762, %r164, %r761;
	atom.shared.add.u32 	%r1785, [%r762], %r180;
$L__BB42_121:
	shfl.sync.idx.b32	%r788|%p77, %r1785, %r179, 31, -1;
	add.s32 	%r183, %r180, %r788;
	shr.u32 	%r789, %r1767, %r293;
	and.b32  	%r785, %r789, %r82;
	mov.b32 	%r765, 1;
	// begin inline asm
	{
    .reg .pred p;
    and.b32 %r763, %r785, %r765;    setp.ne.u32 p, %r763, 0;
    vote.ballot.sync.b32 %r763, p, 0xffffffff;
    @!p not.b32 %r763, %r763;
}

	// end inline asm
	mov.b32 	%r768, 2;
	// begin inline asm
	{
    .reg .pred p;
    and.b32 %r766, %r785, %r768;    setp.ne.u32 p, %r766, 0;
    vote.ballot.sync.b32 %r766, p, 0xffffffff;
    @!p not.b32 %r766, %r766;
}

	// end inline asm
	and.b32  	%r790, %r766, %r763;
	mov.b32 	%r771, 4;
	// begin inline asm
	{
    .reg .pred p;
    and.b32 %r769, %r785, %r771;    setp.ne.u32 p, %r769, 0;
    vote.ballot.sync.b32 %r769, p, 0xffffffff;
    @!p not.b32 %r769, %r769;
}

	// end inline asm
	and.b32  	%r791, %r769, %r790;
	mov.b32 	%r774, 8;
	// begin inline asm
	{
    .reg .pred p;
    and.b32 %r772, %r785, %r774;    setp.ne.u32 p, %r772, 0;
    vote.ballot.sync.b32 %r772, p, 0xffffffff;
    @!p not.b32 %r772, %r772;
}

	// end inline asm
	and.b32  	%r792, %r772, %r791;
	mov.b32 	%r777, 16;
	// begin inline asm
	{
    .reg .pred p;
    and.b32 %r775, %r785, %r777;    setp.ne.u32 p, %r775, 0;
    vote.ballot.sync.b32 %r775, p, 0xffffffff;
    @!p not.b32 %r775, %r775;
}

	// end inline asm
	and.b32  	%r793, %r775, %r792;
	mov.b32 	%r780, 32;
	// begin inline asm
	{
    .reg .pred p;
    and.b32 %r778, %r785, %r780;    setp.ne.u32 p, %r778, 0;
    vote.ballot.sync.b32 %r778, p, 0xffffffff;
    @!p not.b32 %r778, %r778;
}

	// end inline asm
	and.b32  	%r794, %r778, %r793;
	mov.b32 	%r783, 64;
	// begin inline asm
	{
    .reg .pred p;
    and.b32 %r781, %r785, %r783;    setp.ne.u32 p, %r781, 0;
    vote.ballot.sync.b32 %r781, p, 0xffffffff;
    @!p not.b32 %r781, %r781;
}

	// end inline asm
	and.b32  	%r795, %r781, %r794;
	mov.b32 	%r786, 128;
	// begin inline asm
	{
    .reg .pred p;
    and.b32 %r784, %r785, %r786;    setp.ne.u32 p, %r784, 0;
    vote.ballot.sync.b32 %r784, p, 0xffffffff;
    @!p not.b32 %r784, %r784;
}

	// end inline asm
	and.b32  	%r796, %r784, %r795;
	clz.b32 	%r797, %r796;
	sub.s32 	%r185, 31, %r797;
	and.b32  	%r798, %r646, %r796;
	popc.b32 	%r186, %r798;
	setp.ne.s32 	%p78, %r295, %r185;
	mov.b32 	%r1786, 0;
	@%p78 bra 	$L__BB42_123;
	shl.b32 	%r799, %r785, 2;
	add.s32 	%r800, %r164, %r799;
	atom.shared.add.u32 	%r1786, [%r800], %r186;
$L__BB42_123:
	shfl.sync.idx.b32	%r826|%p79, %r1786, %r185, 31, -1;
	add.s32 	%r189, %r186, %r826;
	shr.u32 	%r827, %r1768, %r293;
	and.b32  	%r823, %r827, %r82;
	mov.b32 	%r803, 1;
	// begin inline asm
	{
    .reg .pred p;
    and.b32 %r801, %r823, %r803;    setp.ne.u32 p, %r801, 0;
    vote.ballot.sync.b32 %r801, p, 0xffffffff;
    @!p not.b32 %r801, %r801;
}

	// end inline asm
	mov.b32 	%r806, 2;
	// begin inline asm
	{
    .reg .pred p;
    and.b32 %r804, %r823, %r806;    setp.ne.u32 p, %r804, 0;
    vote.ballot.sync.b32 %r804, p, 0xffffffff;
    @!p not.b32 %r804, %r804;
}

	// end inline asm
	and.b32  	%r828, %r804, %r801;
	mov.b32 	%r809, 4;
	// begin inline asm
	{
    .reg .pred p;
    and.b32 %r807, %r823, %r809;    setp.ne.u32 p, %r807, 0;
    vote.ballot.sync.b32 %r807, p, 0xffffffff;
    @!p not.b32 %r807, %r807;
}

	// end inline asm
	and.b32  	%r829, %r807, %r828;
	mov.b32 	%r812, 8;
	// begin inline asm
	{
    .reg .pred p;
    and.b32 %r810, %r823, %r812;    setp.ne.u32 p, %r810, 0;
    vote.ballot.sync.b32 %r810, p, 0xffffffff;
    @!p not.b32 %r810, %r810;
}

	// end inline asm
	and.b32  	%r830, %r810, %r829;
	mov.b32 	%r815, 16;
	// begin inline asm
	{
    .reg .pred p;
    and.b32 %r813, %r823, %r815;    setp.ne.u32 p, %r813, 0;
    vote.ballot.sync.b32 %r813, p, 0xffffffff;
    @!p not.b32 %r813, %r813;
}

	// end inline asm
	and.b32  	%r831, %r813, %r830;
	mov.b32 	%r818, 32;
	// begin inline asm
	{
    .reg .pred p;
    and.b32 %r816, %r823, %r818;    setp.ne.u32 p, %r816, 0;
    vote.ballot.sync.b32 %r816, p, 0xffffffff;
    @!p not.b32 %r816, %r816;
}

	// end inline asm
	and.b32  	%r832, %r816, %r831;
	mov.b32 	%r821, 64;
	// begin inline asm
	{
    .reg .pred p;
    and.b32 %r819, %r823, %r821;    setp.ne.u32 p, %r819, 0;
    vote.ballot.sync.b32 %r819, p, 0xffffffff;
    @!p not.b32 %r819, %r819;
}

	// end inline asm
	and.b32  	%r833, %r819, %r832;
	mov.b32 	%r824, 128;
	// begin inline asm
	{
    .reg .pred p;
    and.b32 %r822, %r823, %r824;    setp.ne.u32 p, %r822, 0;
    vote.ballot.sync.b32 %r822, p, 0xffffffff;
    @!p not.b32 %r822, %r822;
}

	// end inline asm
	and.b32  	%r834, %r822, %r833;
	clz.b32 	%r835, %r834;
	sub.s32 	%r191, 31, %r835;
	and.b32  	%r836, %r646, %r834;
	popc.b32 	%r192, %r836;
	setp.ne.s32 	%p80, %r295, %r191;
	mov.b32 	%r1787, 0;
	@%p80 bra 	$L__BB42_125;
	shl.b32 	%r837, %r823, 2;
	add.s32 	%r838, %r164, %r837;
	atom.shared.add.u32 	%r1787, [%r838], %r192;
$L__BB42_125:
	shfl.sync.idx.b32	%r864|%p81, %r1787, %r191, 31, -1;
	add.s32 	%r195, %r192, %r864;
	shr.u32 	%r865, %r1769, %r293;
	and.b32  	%r861, %r865, %r82;
	mov.b32 	%r841, 1;
	// begin inline asm
	{
    .reg .pred p;
    and.b32 %r839, %r861, %r841;    setp.ne.u32 p, %r839, 0;
    vote.ballot.sync.b32 %r839, p, 0xffffffff;
    @!p not.b32 %r839, %r839;
}

	// end inline asm
	mov.b32 	%r844, 2;
	// begin inline asm
	{
    .reg .pred p;
    and.b32 %r842, %r861, %r844;    setp.ne.u32 p, %r842, 0;
    vote.ballot.sync.b32 %r842, p, 0xffffffff;
    @!p not.b32 %r842, %r842;
}

	// end inline asm
	and.b32  	%r866, %r842, %r839;
	mov.b32 	%r847, 4;
	// begin inline asm
	{
    .reg .pred p;
    and.b32 %r845, %r861, %r847;    setp.ne.u32 p, %r845, 0;
    vote.ballot.sync.b32 %r845, p, 0xffffffff;
    @!p not.b32 %r845, %r845;
}

	// end inline asm
	and.b32  	%r867, %r845, %r866;
	mov.b32 	%r850, 8;
	// begin inline asm
	{
    .reg .pred p;
    and.b32 %r848, %r861, %r850;    setp.ne.u32 p, %r848, 0;
    vote.ballot.sync.b32 %r848, p, 0xffffffff;
    @!p not.b32 %r848, %r848;
}

	// end inline asm
	and.b32  	%r868, %r848, %r867;
	mov.b32 	%r853, 16;
	// begin inline asm
	{
    .reg .pred p;
    and.b32 %r851, %r861, %r853;    setp.ne.u32 p, %r851, 0;
    vote.ballot.sync.b32 %r851, p, 0xffffffff;
    @!p not.b32 %r851, %r851;
}

	// end inline asm
	and.b32  	%r869, %r851, %r868;
	mov.b32 	%r856, 32;
	// begin inline asm
	{
    .reg .pred p;
    and.b32 %r854, %r861, %r856;    setp.ne.u32 p, %r854, 0;
    vote.ballot.sync.b32 %r854, p, 0xffffffff;
    @!p not.b32 %r854, %r854;
}

	// end inline asm
	and.b32  	%r870, %r854, %r869;
	mov.b32 	%r859, 64;
	// begin inline asm
	{
    .reg .pred p;
    and.b32 %r857, %r861, %r859;    setp.ne.u32 p, %r857, 0;
    vote.ballot.sync.b32 %r857, p, 0xffffffff;
    @!p not.b32 %r857, %r857;
}

	// end inline asm
	and.b32  	%r871, %r857, %r870;
	mov.b32 	%r862, 128;
	// begin inline asm
	{
    .reg .pred p;
    and.b32 %r860, %r861, %r862;    setp.ne.u32 p, %r860, 0;
    vote.ballot.sync.b32 %r860, p, 0xffffffff;
    @!p not.b32 %r860, %r860;
}

	// end inline asm
	and.b32  	%r872, %r860, %r871;
	clz.b32 	%r873, %r872;
	sub.s32 	%r197, 31, %r873;
	and.b32  	%r874, %r646, %r872;
	popc.b32 	%r198, %r874;
	setp.ne.s32 	%p82, %r295, %r197;
	mov.b32 	%r1788, 0;
	@%p82 bra 	$L__BB42_127;
	shl.b32 	%r875, %r861, 2;
	add.s32 	%r876, %r164, %r875;
	atom.shared.add.u32 	%r1788, [%r876], %r198;
$L__BB42_127:
	shfl.sync.idx.b32	%r902|%p83, %r1788, %r197, 31, -1;
	add.s32 	%r201, %r198, %r902;
	shr.u32 	%r903, %r1770, %r293;
	and.b32  	%r899, %r903, %r82;
	mov.b32 	%r879, 1;
	// begin inline asm
	{
    .reg .pred p;
    and.b32 %r877, %r899, %r879;    setp.ne.u32 p, %r877, 0;
    vote.ballot.sync.b32 %r877, p, 0xffffffff;
    @!p not.b32 %r877, %r877;
}

	// end inline asm
	mov.b32 	%r882, 2;
	// begin inline asm
	{
    .reg .pred p;
    and.b32 %r880, %r899, %r882;    setp.ne.u32 p, %r880, 0;
    vote.ballot.sync.b32 %r880, p, 0xffffffff;
    @!p not.b32 %r880, %r880;
}

	// end inline asm
	and.b32  	%r904, %r880, %r877;
	mov.b32 	%r885, 4;
	// begin inline asm
	{
    .reg .pred p;
    and.b32 %r883, %r899, %r885;    setp.ne.u32 p, %r883, 0;
    vote.ballot.sync.b32 %r883, p, 0xffffffff;
    @!p not.b32 %r883, %r883;
}

	// end inline asm
	and.b32  	%r905, %r883, %r904;
	mov.b32 	%r888, 8;
	// begin inline asm
	{
    .reg .pred p;
    and.b32 %r886, %r899, %r888;    setp.ne.u32 p, %r886, 0;
    vote.ballot.sync.b32 %r886, p, 0xffffffff;
    @!p not.b32 %r886, %r886;
}

	// end inline asm
	and.b32  	%r906, %r886, %r905;
	mov.b32 	%r891, 16;
	// begin inline asm
	{
    .reg .pred p;
    and.b32 %r889, %r899, %r891;    setp.ne.u32 p, %r889, 0;
    vote.ballot.sync.b32 %r889, p, 0xffffffff;
    @!p not.b32 %r889, %r889;
}

	// end inline asm
	and.b32  	%r907, %r889, %r906;
	mov.b32 	%r894, 32;
	// begin inline asm
	{
    .reg .pred p;
    and.b32 %r892, %r899, %r894;    setp.ne.u32 p, %r892, 0;
    vote.ballot.sync.b32 %r892, p, 0xffffffff;
    @!p not.b32 %r892, %r892;
}

	// end inline asm
	and.b32  	%r908, %r892, %r907;
	mov.b32 	%r897, 64;
	// begin inline asm
	{
    .reg .pred p;
    and.b32 %r895, %r899, %r897;    setp.ne.u32 p, %r895, 0;
    vote.ballot.sync.b32 %r895, p, 0xffffffff;
    @!p not.b32 %r895, %r895;
}

	// end inline asm
	and.b32  	%r909, %r895, %r908;
	mov.b32 	%r900, 128;
	// begin inline asm
	{
    .reg .pred p;
    and.b32 %r898, %r899, %r900;    setp.ne.u32 p, %r898, 0;
    vote.ballot.sync.b32 %r898, p, 0xffffffff;
    @!p not.b32 %r898, %r898;
}

	// end inline asm
	and.b32  	%r910, %r898, %r909;
	clz.b32 	%r911, %r910;
	sub.s32 	%r203, 31, %r911;
	and.b32  	%r912, %r646, %r910;
	popc.b32 	%r204, %r912;
	setp.ne.s32 	%p84, %r295, %r203;
	mov.b32 	%r1789, 0;
	@%p84 bra 	$L__BB42_129;
	shl.b32 	%r913, %r899, 2;
	add.s32 	%r914, %r164, %r913;
	atom.shared.add.u32 	%r1789, [%r914], %r204;
$L__BB42_129:
	shfl.sync.idx.b32	%r940|%p85, %r1789, %r203, 31, -1;
	add.s32 	%r207, %r204, %r940;
	shr.u32 	%r941, %r1771, %r293;
	and.b32  	%r937, %r941, %r82;
	mov.b32 	%r917, 1;
	// begin inline asm
	{
    .reg .pred p;
    and.b32 %r915, %r937, %r917;    setp.ne.u32 p, %r915, 0;
    vote.ballot.sync.b32 %r915, p, 0xffffffff;
    @!p not.b32 %r915, %r915;
}

	// end inline asm
	mov.b32 	%r920, 2;
	// begin inline asm
	{
    .reg .pred p;
    and.b32 %r918, %r937, %r920;    setp.ne.u32 p, %r918, 0;
    vote.ballot.sync.b32 %r918, p, 0xffffffff;
    @!p not.b32 %r918, %r918;
}

	// end inline asm
	and.b32  	%r942, %r918, %r915;
	mov.b32 	%r923, 4;
	// begin inline asm
	{
    .reg .pred p;
    and.b32 %r921, %r937, %r923;    setp.ne.u32 p, %r921, 0;
    vote.ballot.sync.b32 %r921, p, 0xffffffff;
    @!p not.b32 %r921, %r921;
}

	// end inline asm
	and.b32  	%r943, %r921, %r942;
	mov.b32 	%r926, 8;
	// begin inline asm
	{
    .reg .pred p;
    and.b32 %r924, %r937, %r926;    setp.ne.u32 p, %r924, 0;
    vote.ballot.sync.b32 %r924, p, 0xffffffff;
    @!p not.b32 %r924, %r924;
}

	// end inline asm
	and.b32  	%r944, %r924, %r943;
	mov.b32 	%r929, 16;
	// begin inline asm
	{
    .reg .pred p;
    and.b32 %r927, %r937, %r929;    setp.ne.u32 p, %r927, 0;
    vote.ballot.sync.b32 %r927, p, 0xffffffff;
    @!p not.b32 %r927, %r927;
}

	// end inline asm
	and.b32  	%r945, %r927, %r944;
	mov.b32 	%r932, 32;
	// begin inline asm
	{
    .reg .pred p;
    and.b32 %r930, %r937, %r932;    setp.ne.u32 p, %r930, 0;
    vote.ballot.sync.b32 %r930, p, 0xffffffff;
    @!p not.b32 %r930, %r930;
}

	// end inline asm
	and.b32  	%r946, %r930, %r945;
	mov.b32 	%r935, 64;
	// begin inline asm
	{
    .reg .pred p;
    and.b32 %r933, %r937, %r935;    setp.ne.u32 p, %r933, 0;
    vote.ballot.sync.b32 %r933, p, 0xffffffff;
    @!p not.b32 %r933, %r933;
}

	// end inline asm
	and.b32  	%r947, %r933, %r946;
	mov.b32 	%r938, 128;
	// begin inline asm
	{
    .reg .pred p;
    and.b32 %r936, %r937, %r938;    setp.ne.u32 p, %r936, 0;
    vote.ballot.sync.b32 %r936, p, 0xffffffff;
    @!p not.b32 %r936, %r936;
}

	// end inline asm
	and.b32  	%r948, %r936, %r947;
	clz.b32 	%r949, %r948;
	sub.s32 	%r209, 31, %r949;
	and.b32  	%r950, %r646, %r948;
	popc.b32 	%r210, %r950;
	setp.ne.s32 	%p86, %r295, %r209;
	mov.b32 	%r1790, 0;
	@%p86 bra 	$L__BB42_131;
	shl.b32 	%r951, %r937, 2;
	add.s32 	%r952, %r164, %r951;
	atom.shared.add.u32 	%r1790, [%r952], %r210;
$L__BB42_131:
	shfl.sync.idx.b32	%r978|%p87, %r1790, %r209, 31, -1;
	add.s32 	%r213, %r210, %r978;
	shr.u32 	%r979, %r1772, %r293;
	and.b32  	%r975, %r979, %r82;
	mov.b32 	%r955, 1;
	// begin inline asm
	{
    .reg .pred p;
    and.b32 %r953, %r975, %r955;    setp.ne.u32 p, %r953, 0;
    vote.ballot.sync.b32 %r953, p, 0xffffffff;
    @!p not.b32 %r953, %r953;
}

	// end inline asm
	mov.b32 	%r958, 2;
	// begin inline asm
	{
    .reg .pred p;
    and.b32 %r956, %r975, %r958;    setp.ne.u32 p, %r956, 0;
    vote.ballot.sync.b32 %r956, p, 0xffffffff;
    @!p not.b32 %r956, %r956;
}

	// end inline asm
	and.b32  	%r980, %r956, %r953;
	mov.b32 	%r961, 4;
	// begin inline asm
	{
    .reg .pred p;
    and.b32 %r959, %r975, %r961;    setp.ne.u32 p, %r959, 0;
    vote.ballot.sync.b32 %r959, p, 0xffffffff;
    @!p not.b32 %r959, %r959;
}

	// end inline asm
	and.b32  	%r981, %r959, %r980;
	mov.b32 	%r964, 8;
	// begin inline asm
	{
    .reg .pred p;
    and.b32 %r962, %r975, %r964;    setp.ne.u32 p, %r962, 0;
    vote.ballot.sync.b32 %r962, p, 0xffffffff;
    @!p not.b32 %r962, %r962;
}

	// end inline asm
	and.b32  	%r982, %r962, %r981;
	mov.b32 	%r967, 16;
	// begin inline asm
	{
    .reg .pred p;
    and.b32 %r965, %r975, %r967;    setp.ne.u32 p, %r965, 0;
    vote.ballot.sync.b32 %r965, p, 0xffffffff;
    @!p not.b32 %r965, %r965;
}

	// end inline asm
	and.b32  	%r983, %r965, %r982;
	mov.b32 	%r970, 32;
	// begin inline asm
	{
    .reg .pred p;
    and.b32 %r968, %r975, %r970;    setp.ne.u32 p, %r968, 0;
    vote.ballot.sync.b32 %r968, p, 0xffffffff;
    @!p not.b32 %r968, %r968;
}

	// end inline asm
	and.b32  	%r984, %r968, %r983;
	mov.b32 	%r973, 64;
	// begin inline asm
	{
    .reg .pred p;
    and.b32 %r971, %r975, %r973;    setp.ne.u32 p, %r971, 0;
    vote.ballot.sync.b32 %r971, p, 0xffffffff;
    @!p not.b32 %r971, %r971;
}

	// end inline asm
	and.b32  	%r985, %r971, %r984;
	mov.b32 	%r976, 128;
	// begin inline asm
	{
    .reg .pred p;
    and.b32 %r974, %r975, %r976;    setp.ne.u32 p, %r974, 0;
    vote.ballot.sync.b32 %r974, p, 0xffffffff;
    @!p not.b32 %r974, %r974;
}

	// end inline asm
	and.b32  	%r986, %r974, %r985;
	clz.b32 	%r987, %r986;
	sub.s32 	%r215, 31, %r987;
	and.b32  	%r988, %r646, %r986;
	popc.b32 	%r216, %r988;
	setp.ne.s32 	%p88, %r295, %r215;
	mov.b32 	%r1791, 0;
	@%p88 bra 	$L__BB42_133;
	shl.b32 	%r989, %r975, 2;
	add.s32 	%r990, %r164, %r989;
	atom.shared.add.u32 	%r1791, [%r990], %r216;
$L__BB42_133:
	shfl.sync.idx.b32	%r1016|%p89, %r1791, %r215, 31, -1;
	add.s32 	%r219, %r216, %r1016;
	shr.u32 	%r1017, %r1773, %r293;
	and.b32  	%r1013, %r1017, %r82;
	mov.b32 	%r993, 1;
	// begin inline asm
	{
    .reg .pred p;
    and.b32 %r991, %r1013, %r993;    setp.ne.u32 p, %r991, 0;
    vote.ballot.sync.b32 %r991, p, 0xffffffff;
    @!p not.b32 %r991, %r991;
}

	// end inline asm
	mov.b32 	%r996, 2;
	// begin inline asm
	{
    .reg .pred p;
    and.b32 %r994, %r1013, %r996;    setp.ne.u32 p, %r994, 0;
    vote.ballot.sync.b32 %r994, p, 0xffffffff;
    @!p not.b32 %r994, %r994;
}

	// end inline asm
	and.b32  	%r1018, %r994, %r991;
	mov.b32 	%r999, 4;
	// begin inline asm
	{
    .reg .pred p;
    and.b32 %r997, %r1013, %r999;    setp.ne.u32 p, %r997, 0;
    vote.ballot.sync.b32 %r997, p, 0xffffffff;
    @!p not.b32 %r997, %r997;
}

	// end inline asm
	and.b32  	%r1019, %r997, %r1018;
	mov.b32 	%r1002, 8;
	// begin inline asm
	{
    .reg .pred p;
    and.b32 %r1000, %r1013, %r1002;    setp.ne.u32 p, %r1000, 0;
    vote.ballot.sync.b32 %r1000, p, 0xffffffff;
    @!p not.b32 %r1000, %r1000;
}

	// end inline asm
	and.b32  	%r1020, %r1000, %r1019;
	mov.b32 	%r1005, 16;
	// begin inline asm
	{
    .reg .pred p;
    and.b32 %r1003, %r1013, %r1005;    setp.ne.u32 p, %r1003, 0;
    vote.ballot.sync.b32 %r1003, p, 0xffffffff;
    @!p not.b32 %r1003, %r1003;
}

	// end inline asm
	and.b32  	%r1021, %r1003, %r1020;
	mov.b32 	%r1008, 32;
	// begin inline asm
	{
    .reg .pred p;
    and.b32 %r1006, %r1013, %r1008;    setp.ne.u32 p, %r1006, 0;
    vote.ballot.sync.b32 %r1006, p, 0xffffffff;
    @!p not.b32 %r1006, %r1006;
}

	// end inline asm
	and.b32  	%r1022, %r1006, %r1021;
	mov.b32 	%r1011, 64;
	// begin inline asm
	{
    .reg .pred p;
    and.b32 %r1009, %r1013, %r1011;    setp.ne.u32 p, %r1009, 0;
    vote.ballot.sync.b32 %r1009, p, 0xffffffff;
    @!p not.b32 %r1009, %r1009;
}

	// end inline asm
	and.b32  	%r1023, %r1009, %r1022;
	mov.b32 	%r1014, 128;
	// begin inline asm
	{
    .reg .pred p;
    and.b32 %r1012, %r1013, %r1014;    setp.ne.u32 p, %r1012, 0;
    vote.ballot.sync.b32 %r1012, p, 0xffffffff;
    @!p not.b32 %r1012, %r1012;
}

	// end inline asm
	and.b32  	%r1024, %r1012, %r1023;
	clz.b32 	%r1025, %r1024;
	sub.s32 	%r221, 31, %r1025;
	and.b32  	%r1026, %r646, %r1024;
	popc.b32 	%r222, %r1026;
	setp.ne.s32 	%p90, %r295, %r221;
	mov.b32 	%r1792, 0;
	@%p90 bra 	$L__BB42_135;
	shl.b32 	%r1027, %r1013, 2;
	add.s32 	%r1028, %r164, %r1027;
	atom.shared.add.u32 	%r1792, [%r1028], %r222;
$L__BB42_135:
	shfl.sync.idx.b32	%r1054|%p91, %r1792, %r221, 31, -1;
	add.s32 	%r225, %r222, %r1054;
	shr.u32 	%r1055, %r1774, %r293;
	and.b32  	%r1051, %r1055, %r82;
	mov.b32 	%r1031, 1;
	// begin inline asm
	{
    .reg .pred p;
    and.b32 %r1029, %r1051, %r1031;    setp.ne.u32 p, %r1029, 0;
    vote.ballot.sync.b32 %r1029, p, 0xffffffff;
    @!p not.b32 %r1029, %r1029;
}

	// end inline asm
	mov.b32 	%r1034, 2;
	// begin inline asm
	{
    .reg .pred p;
    and.b32 %r1032, %r1051, %r1034;    setp.ne.u32 p, %r1032, 0;
    vote.ballot.sync.b32 %r1032, p, 0xffffffff;
    @!p not.b32 %r1032, %r1032;
}

	// end inline asm
	and.b32  	%r1056, %r1032, %r1029;
	mov.b32 	%r1037, 4;
	// begin inline asm
	{
    .reg .pred p;
    and.b32 %r1035, %r1051, %r1037;    setp.ne.u32 p, %r1035, 0;
    vote.ballot.sync.b32 %r1035, p, 0xffffffff;
    @!p not.b32 %r1035, %r1035;
}

	// end inline asm
	and.b32  	%r1057, %r1035, %r1056;
	mov.b32 	%r1040, 8;
	// begin inline asm
	{
    .reg .pred p;
    and.b32 %r1038, %r1051, %r1040;    setp.ne.u32 p, %r1038, 0;
    vote.ballot.sync.b32 %r1038, p, 0xffffffff;
    @!p not.b32 %r1038, %r1038;
}

	// end inline asm
	and.b32  	%r1058, %r1038, %r1057;
	mov.b32 	%r1043, 16;
	// begin inline asm
	{
    .reg .pred p;
    and.b32 %r1041, %r1051, %r1043;    setp.ne.u32 p, %r1041, 0;
    vote.ballot.sync.b32 %r1041, p, 0xffffffff;
    @!p not.b32 %r1041, %r1041;
}

	// end inline asm
	and.b32  	%r1059, %r1041, %r1058;
	mov.b32 	%r1046, 32;
	// begin inline asm
	{
    .reg .pred p;
    and.b32 %r1044, %r1051, %r1046;    setp.ne.u32 p, %r1044, 0;
    vote.ballot.sync.b32 %r1044, p, 0xffffffff;
    @!p not.b32 %r1044, %r1044;
}

	// end inline asm
	and.b32  	%r1060, %r1044, %r1059;
	mov.b32 	%r1049, 64;
	// begin inline asm
	{
    .reg .pred p;
    and.b32 %r1047, %r1051, %r1049;    setp.ne.u32 p, %r1047, 0;
    vote.ballot.sync.b32 %r1047, p, 0xffffffff;
    @!p not.b32 %r1047, %r1047;
}

	// end inline asm
	and.b32  	%r1061, %r1047, %r1060;
	mov.b32 	%r1052, 128;
	// begin inline asm
	{
    .reg .pred p;
    and.b32 %r1050, %r1051, %r1052;    setp.ne.u32 p, %r1050, 0;
    vote.ballot.sync.b32 %r1050, p, 0xffffffff;
    @!p not.b32 %r1050, %r1050;
}

	// end inline asm
	and.b32  	%r1062, %r1050, %r1061;
	clz.b32 	%r1063, %r1062;
	sub.s32 	%r227, 31, %r1063;
	and.b32  	%r1064, %r646, %r1062;
	popc.b32 	%r228, %r1064;
	setp.ne.s32 	%p92, %r295, %r227;
	mov.b32 	%r1793, 0;
	@%p92 bra 	$L__BB42_137;
	shl.b32 	%r1065, %r1051, 2;
	add.s32 	%r1066, %r164, %r1065;
	atom.shared.add.u32 	%r1793, [%r1066], %r228;
$L__BB42_137:
	shfl.sync.idx.b32	%r1092|%p93, %r1793, %r227, 31, -1;
	add.s32 	%r231, %r228, %r1092;
	shr.u32 	%r1093, %r1775, %r293;
	and.b32  	%r1089, %r1093, %r82;
	mov.b32 	%r1069, 1;
	// begin inline asm
	{
    .reg .pred p;
    and.b32 %r1067, %r1089, %r1069;    setp.ne.u32 p, %r1067, 0;
    vote.ballot.sync.b32 %r1067, p, 0xffffffff;
    @!p not.b32 %r1067, %r1067;
}

	// end inline asm
	mov.b32 	%r1072, 2;
	// begin inline asm
	{
    .reg .pred p;
    and.b32 %r1070, %r1089, %r1072;    setp.ne.u32 p, %r1070, 0;
    vote.ballot.sync.b32 %r1070, p, 0xffffffff;
    @!p not.b32 %r1070, %r1070;
}

	// end inline asm
	and.b32  	%r1094, %r1070, %r1067;
	mov.b32 	%r1075, 4;
	// begin inline asm
	{
    .reg .pred p;
    and.b32 %r1073, %r1089, %r1075;    setp.ne.u32 p, %r1073, 0;
    vote.ballot.sync.b32 %r1073, p, 0xffffffff;
    @!p not.b32 %r1073, %r1073;
}

	// end inline asm
	and.b32  	%r1095, %r1073, %r1094;
	mov.b32 	%r1078, 8;
	// begin inline asm
	{
    .reg .pred p;
    and.b32 %r1076, %r1089, %r1078;    setp.ne.u32 p, %r1076, 0;
    vote.ballot.sync.b32 %r1076, p, 0xffffffff;
    @!p not.b32 %r1076, %r1076;
}

	// end inline asm
	and.b32  	%r1096, %r1076, %r1095;
	mov.b32 	%r1081, 16;
	// begin inline asm
	{
    .reg .pred p;
    and.b32 %r1079, %r1089, %r1081;    setp.ne.u32 p, %r1079, 0;
    vote.ballot.sync.b32 %r1079, p, 0xffffffff;
    @!p not.b32 %r1079, %r1079;
}

	// end inline asm
	and.b32  	%r1097, %r1079, %r1096;
	mov.b32 	%r1084, 32;
	// begin inline asm
	{
    .reg .pred p;
    and.b32 %r1082, %r1089, %r1084;    setp.ne.u32 p, %r1082, 0;
    vote.ballot.sync.b32 %r1082, p, 0xffffffff;
    @!p not.b32 %r1082, %r1082;
}

	// end inline asm
	and.b32  	%r1098, %r1082, %r1097;
	mov.b32 	%r1087, 64;
	// begin inline asm
	{
    .reg .pred p;
    and.b32 %r1085, %r1089, %r1087;    setp.ne.u32 p, %r1085, 0;
    vote.ballot.sync.b32 %r1085, p, 0xffffffff;
    @!p not.b32 %r1085, %r1085;
}

	// end inline asm
	and.b32  	%r1099, %r1085, %r1098;
	mov.b32 	%r1090, 128;
	// begin inline asm
	{
    .reg .pred p;
    and.b32 %r1088, %r1089, %r1090;    setp.ne.u32 p, %r1088, 0;
    vote.ballot.sync.b32 %r1088, p, 0xffffffff;
    @!p not.b32 %r1088, %r1088;
}

	// end inline asm
	and.b32  	%r1100, %r1088, %r1099;
	clz.b32 	%r1101, %r1100;
	sub.s32 	%r233, 31, %r1101;
	and.b32  	%r1102, %r646, %r1100;
	popc.b32 	%r234, %r1102;
	setp.ne.s32 	%p94, %r295, %r233;
	mov.b32 	%r1794, 0;
	@%p94 bra 	$L__BB42_139;
	shl.b32 	%r1103, %r1089, 2;
	add.s32 	%r1104, %r164, %r1103;
	atom.shared.add.u32 	%r1794, [%r1104], %r234;
$L__BB42_139:
	shfl.sync.idx.b32	%r1130|%p95, %r1794, %r233, 31, -1;
	add.s32 	%r237, %r234, %r1130;
	shr.u32 	%r1131, %r1776, %r293;
	and.b32  	%r1127, %r1131, %r82;
	mov.b32 	%r1107, 1;
	// begin inline asm
	{
    .reg .pred p;
    and.b32 %r1105, %r1127, %r1107;    setp.ne.u32 p, %r1105, 0;
    vote.ballot.sync.b32 %r1105, p, 0xffffffff;
    @!p not.b32 %r1105, %r1105;
}

	// end inline asm
	mov.b32 	%r1110, 2;
	// begin inline asm
	{
    .reg .pred p;
    and.b32 %r1108, %r1127, %r1110;    setp.ne.u32 p, %r1108, 0;
    vote.ballot.sync.b32 %r1108, p, 0xffffffff;
    @!p not.b32 %r1108, %r1108;
}

	// end inline asm
	and.b32  	%r1132, %r1108, %r1105;
	mov.b32 	%r1113, 4;
	// begin inline asm
	{
    .reg .pred p;
    and.b32 %r1111, %r1127, %r1113;    setp.ne.u32 p, %r1111, 0;
    vote.ballot.sync.b32 %r1111, p, 0xffffffff;
    @!p not.b32 %r1111, %r1111;
}

	// end inline asm
	and.b32  	%r1133, %r1111, %r1132;
	mov.b32 	%r1116, 8;
	// begin inline asm
	{
    .reg .pred p;
    and.b32 %r1114, %r1127, %r1116;    setp.ne.u32 p, %r1114, 0;
    vote.ballot.sync.b32 %r1114, p, 0xffffffff;
    @!p not.b32 %r1114, %r1114;
}

	// end inline asm
	and.b32  	%r1134, %r1114, %r1133;
	mov.b32 	%r1119, 16;
	// begin inline asm
	{
    .reg .pred p;
    and.b32 %r1117, %r1127, %r1119;    setp.ne.u32 p, %r1117, 0;
    vote.ballot.sync.b32 %r1117, p, 0xffffffff;
    @!p not.b32 %r1117, %r1117;
}

	// end inline asm
	and.b32  	%r1135, %r1117, %r1134;
	mov.b32 	%r1122, 32;
	// begin inline asm
	{
    .reg .pred p;
    and.b32 %r1120, %r1127, %r1122;    setp.ne.u32 p, %r1120, 0;
    vote.ballot.sync.b32 %r1120, p, 0xffffffff;
    @!p not.b32 %r1120, %r1120;
}

	// end inline asm
	and.b32  	%r1136, %r1120, %r1135;
	mov.b32 	%r1125, 64;
	// begin inline asm
	{
    .reg .pred p;
    and.b32 %r1123, %r1127, %r1125;    setp.ne.u32 p, %r1123, 0;
    vote.ballot.sync.b32 %r1123, p, 0xffffffff;
    @!p not.b32 %r1123, %r1123;
}

	// end inline asm
	and.b32  	%r1137, %r1123, %r1136;
	mov.b32 	%r1128, 128;
	// begin inline asm
	{
    .reg .pred p;
    and.b32 %r1126, %r1127, %r1128;    setp.ne.u32 p, %r1126, 0;
    vote.ballot.sync.b32 %r1126, p, 0xffffffff;
    @!p not.b32 %r1126, %r1126;
}

	// end inline asm
	and.b32  	%r1138, %r1126, %r1137;
	clz.b32 	%r1139, %r1138;
	sub.s32 	%r239, 31, %r1139;
	and.b32  	%r1140, %r646, %r1138;
	popc.b32 	%r240, %r1140;
	setp.ne.s32 	%p96, %r295, %r239;
	mov.b32 	%r1795, 0;
	@%p96 bra 	$L__BB42_141;
	shl.b32 	%r1141, %r1127, 2;
	add.s32 	%r1142, %r164, %r1141;
	atom.shared.add.u32 	%r1795, [%r1142], %r240;
$L__BB42_141:
	shfl.sync.idx.b32	%r1168|%p97, %r1795, %r239, 31, -1;
	add.s32 	%r243, %r240, %r1168;
	shr.u32 	%r1169, %r1777, %r293;
	and.b32  	%r1165, %r1169, %r82;
	mov.b32 	%r1145, 1;
	// begin inline asm
	{
    .reg .pred p;
    and.b32 %r1143, %r1165, %r1145;    setp.ne.u32 p, %r1143, 0;
    vote.ballot.sync.b32 %r1143, p, 0xffffffff;
    @!p not.b32 %r1143, %r1143;
}

	// end inline asm
	mov.b32 	%r1148, 2;
	// begin inline asm
	{
    .reg .pred p;
    and.b32 %r1146, %r1165, %r1148;    setp.ne.u32 p, %r1146, 0;
    vote.ballot.sync.b32 %r1146, p, 0xffffffff;
    @!p not.b32 %r1146, %r1146;
}

	// end inline asm
	and.b32  	%r1170, %r1146, %r1143;
	mov.b32 	%r1151, 4;
	// begin inline asm
	{
    .reg .pred p;
    and.b32 %r1149, %r1165, %r1151;    setp.ne.u32 p, %r1149, 0;
    vote.ballot.sync.b32 %r1149, p, 0xffffffff;
    @!p not.b32 %r1149, %r1149;
}

	// end inline asm
	and.b32  	%r1171, %r1149, %r1170;
	mov.b32 	%r1154, 8;
	// begin inline asm
	{
    .reg .pred p;
    and.b32 %r1152, %r1165, %r1154;    setp.ne.u32 p, %r1152, 0;
    vote.ballot.sync.b32 %r1152, p, 0xffffffff;
    @!p not.b32 %r1152, %r1152;
}

	// end inline asm
	and.b32  	%r1172, %r1152, %r1171;
	mov.b32 	%r1157, 16;
	// begin inline asm
	{
    .reg .pred p;
    and.b32 %r1155, %r1165, %r1157;    setp.ne.u32 p, %r1155, 0;
    vote.ballot.sync.b32 %r1155, p, 0xffffffff;
    @!p not.b32 %r1155, %r1155;
}

	// end inline asm
	and.b32  	%r1173, %r1155, %r1172;
	mov.b32 	%r1160, 32;
	// begin inline asm
	{
    .reg .pred p;
    and.b32 %r1158, %r1165, %r1160;    setp.ne.u32 p, %r1158, 0;
    vote.ballot.sync.b32 %r1158, p, 0xffffffff;
    @!p not.b32 %r1158, %r1158;
}

	// end inline asm
	and.b32  	%r1174, %r1158, %r1173;
	mov.b32 	%r1163, 64;
	// begin inline asm
	{
    .reg .pred p;
    and.b32 %r1161, %r1165, %r1163;    setp.ne.u32 p, %r1161, 0;
    vote.ballot.sync.b32 %r1161, p, 0xffffffff;
    @!p not.b32 %r1161, %r1161;
}

	// end inline asm
	and.b32  	%r1175, %r1161, %r1174;
	mov.b32 	%r1166, 128;
	// begin inline asm
	{
    .reg .pred p;
    and.b32 %r1164, %r1165, %r1166;    setp.ne.u32 p, %r1164, 0;
    vote.ballot.sync.b32 %r1164, p, 0xffffffff;
    @!p not.b32 %r1164, %r1164;
}

	// end inline asm
	and.b32  	%r1176, %r1164, %r1175;
	clz.b32 	%r1177, %r1176;
	sub.s32 	%r245, 31, %r1177;
	and.b32  	%r1178, %r646, %r1176;
	popc.b32 	%r246, %r1178;
	setp.ne.s32 	%p98, %r295, %r245;
	mov.b32 	%r1796, 0;
	@%p98 bra 	$L__BB42_143;
	shl.b32 	%r1179, %r1165, 2;
	add.s32 	%r1180, %r164, %r1179;
	atom.shared.add.u32 	%r1796, [%r1180], %r246;
$L__BB42_143:
	shfl.sync.idx.b32	%r1206|%p99, %r1796, %r245, 31, -1;
	add.s32 	%r249, %r246, %r1206;
	shr.u32 	%r1207, %r1778, %r293;
	and.b32  	%r1203, %r1207, %r82;
	mov.b32 	%r1183, 1;
	// begin inline asm
	{
    .reg .pred p;
    and.b32 %r1181, %r1203, %r1183;    setp.ne.u32 p, %r1181, 0;
    vote.ballot.sync.b32 %r1181, p, 0xffffffff;
    @!p not.b32 %r1181, %r1181;
}

	// end inline asm
	mov.b32 	%r1186, 2;
	// begin inline asm
	{
    .reg .pred p;
    and.b32 %r1184, %r1203, %r1186;    setp.ne.u32 p, %r1184, 0;
    vote.ballot.sync.b32 %r1184, p, 0xffffffff;
    @!p not.b32 %r1184, %r1184;
}

	// end inline asm
	and.b32  	%r1208, %r1184, %r1181;
	mov.b32 	%r1189, 4;
	// begin inline asm
	{
    .reg .pred p;
    and.b32 %r1187, %r1203, %r1189;    setp.ne.u32 p, %r1187, 0;
    vote.ballot.sync.b32 %r1187, p, 0xffffffff;
    @!p not.b32 %r1187, %r1187;
}

	// end inline asm
	and.b32  	%r1209, %r1187, %r1208;
	mov.b32 	%r1192, 8;
	// begin inline asm
	{
    .reg .pred p;
    and.b32 %r1190, %r1203, %r1192;    setp.ne.u32 p, %r1190, 0;
    vote.ballot.sync.b32 %r1190, p, 0xffffffff;
    @!p not.b32 %r1190, %r1190;
}

	// end inline asm
	and.b32  	%r1210, %r1190, %r1209;
	mov.b32 	%r1195, 16;
	// begin inline asm
	{
    .reg .pred p;
    and.b32 %r1193, %r1203, %r1195;    setp.ne.u32 p, %r1193, 0;
    vote.ballot.sync.b32 %r1193, p, 0xffffffff;
    @!p not.b32 %r1193, %r1193;
}

	// end inline asm
	and.b32  	%r1211, %r1193, %r1210;
	mov.b32 	%r1198, 32;
	// begin inline asm
	{
    .reg .pred p;
    and.b32 %r1196, %r1203, %r1198;    setp.ne.u32 p, %r1196, 0;
    vote.ballot.sync.b32 %r1196, p, 0xffffffff;
    @!p not.b32 %r1196, %r1196;
}

	// end inline asm
	and.b32  	%r1212, %r1196, %r1211;
	mov.b32 	%r1201, 64;
	// begin inline asm
	{
    .reg .pred p;
    and.b32 %r1199, %r1203, %r1201;    setp.ne.u32 p, %r1199, 0;
    vote.ballot.sync.b32 %r1199, p, 0xffffffff;
    @!p not.b32 %r1199, %r1199;
}

	// end inline asm
	and.b32  	%r1213, %r1199, %r1212;
	mov.b32 	%r1204, 128;
	// begin inline asm
	{
    .reg .pred p;
    and.b32 %r1202, %r1203, %r1204;    setp.ne.u32 p, %r1202, 0;
    vote.ballot.sync.b32 %r1202, p, 0xffffffff;
    @!p not.b32 %r1202, %r1202;
}

	// end inline asm
	and.b32  	%r1214, %r1202, %r1213;
	clz.b32 	%r1215, %r1214;
	sub.s32 	%r251, 31, %r1215;
	and.b32  	%r1216, %r646, %r1214;
	popc.b32 	%r252, %r1216;
	setp.ne.s32 	%p100, %r295, %r251;
	mov.b32 	%r1797, 0;
	@%p100 bra 	$L__BB42_145;
	shl.b32 	%r1217, %r1203, 2;
	add.s32 	%r1218, %r164, %r1217;
	atom.shared.add.u32 	%r1797, [%r1218], %r252;
$L__BB42_145:
	shfl.sync.idx.b32	%r1244|%p101, %r1797, %r251, 31, -1;
	add.s32 	%r255, %r252, %r1244;
	shr.u32 	%r1245, %r1779, %r293;
	and.b32  	%r1241, %r1245, %r82;
	mov.b32 	%r1221, 1;
	// begin inline asm
	{
    .reg .pred p;
    and.b32 %r1219, %r1241, %r1221;    setp.ne.u32 p, %r1219, 0;
    vote.ballot.sync.b32 %r1219, p, 0xffffffff;
    @!p not.b32 %r1219, %r1219;
}

	// end inline asm
	mov.b32 	%r1224, 2;
	// begin inline asm
	{
    .reg .pred p;
    and.b32 %r1222, %r1241, %r1224;    setp.ne.u32 p, %r1222, 0;
    vote.ballot.sync.b32 %r1222, p, 0xffffffff;
    @!p not.b32 %r1222, %r1222;
}

	// end inline asm
	and.b32  	%r1246, %r1222, %r1219;
	mov.b32 	%r1227, 4;
	// begin inline asm
	{
    .reg .pred p;
    and.b32 %r1225, %r1241, %r1227;    setp.ne.u32 p, %r1225, 0;
    vote.ballot.sync.b32 %r1225, p, 0xffffffff;
    @!p not.b32 %r1225, %r1225;
}

	// end inline asm
	and.b32  	%r1247, %r1225, %r1246;
	mov.b32 	%r1230, 8;
	// begin inline asm
	{
    .reg .pred p;
    and.b32 %r1228, %r1241, %r1230;    setp.ne.u32 p, %r1228, 0;
    vote.ballot.sync.b32 %r1228, p, 0xffffffff;
    @!p not.b32 %r1228, %r1228;
}

	// end inline asm
	and.b32  	%r1248, %r1228, %r1247;
	mov.b32 	%r1233, 16;
	// begin inline asm
	{
    .reg .pred p;
    and.b32 %r1231, %r1241, %r1233;    setp.ne.u32 p, %r1231, 0;
    vote.ballot.sync.b32 %r1231, p, 0xffffffff;
    @!p not.b32 %r1231, %r1231;
}

	// end inline asm
	and.b32  	%r1249, %r1231, %r1248;
	mov.b32 	%r1236, 32;
	// begin inline asm
	{
    .reg .pred p;
    and.b32 %r1234, %r1241, %r1236;    setp.ne.u32 p, %r1234, 0;
    vote.ballot.sync.b32 %r1234, p, 0xffffffff;
    @!p not.b32 %r1234, %r1234;
}

	// end inline asm
	and.b32  	%r1250, %r1234, %r1249;
	mov.b32 	%r1239, 64;
	// begin inline asm
	{
    .reg .pred p;
    and.b32 %r1237, %r1241, %r1239;    setp.ne.u32 p, %r1237, 0;
    vote.ballot.sync.b32 %r1237, p, 0xffffffff;
    @!p not.b32 %r1237, %r1237;
}

	// end inline asm
	and.b32  	%r1251, %r1237, %r1250;
	mov.b32 	%r1242, 128;
	// begin inline asm
	{
    .reg .pred p;
    and.b32 %r1240, %r1241, %r1242;    setp.ne.u32 p, %r1240, 0;
    vote.ballot.sync.b32 %r1240, p, 0xffffffff;
    @!p not.b32 %r1240, %r1240;
}

	// end inline asm
	and.b32  	%r1252, %r1240, %r1251;
	clz.b32 	%r1253, %r1252;
	sub.s32 	%r257, 31, %r1253;
	and.b32  	%r1254, %r646, %r1252;
	popc.b32 	%r258, %r1254;
	setp.ne.s32 	%p102, %r295, %r257;
	mov.b32 	%r1798, 0;
	@%p102 bra 	$L__BB42_147;
	shl.b32 	%r1259, %r1241, 2;
	add.s32 	%r1260, %r164, %r1259;
	atom.shared.add.u32 	%r1798, [%r1260], %r258;
$L__BB42_147:
	shfl.sync.idx.b32	%r1286|%p103, %r1798, %r257, 31, -1;
	add.s32 	%r261, %r258, %r1286;
	shr.u32 	%r1287, %r1780, %r293;
	and.b32  	%r1283, %r1287, %r82;
	mov.b32 	%r1263, 1;
	// begin inline asm
	{
    .reg .pred p;
    and.b32 %r1261, %r1283, %r1263;    setp.ne.u32 p, %r1261, 0;
    vote.ballot.sync.b32 %r1261, p, 0xffffffff;
    @!p not.b32 %r1261, %r1261;
}

	// end inline asm
	mov.b32 	%r1266, 2;
	// begin inline asm
	{
    .reg .pred p;
    and.b32 %r1264, %r1283, %r1266;    setp.ne.u32 p, %r1264, 0;
    vote.ballot.sync.b32 %r1264, p, 0xffffffff;
    @!p not.b32 %r1264, %r1264;
}

	// end inline asm
	and.b32  	%r1288, %r1264, %r1261;
	mov.b32 	%r1269, 4;
	// begin inline asm
	{
    .reg .pred p;
    and.b32 %r1267, %r1283, %r1269;    setp.ne.u32 p, %r1267, 0;
    vote.ballot.sync.b32 %r1267, p, 0xffffffff;
    @!p not.b32 %r1267, %r1267;
}

	// end inline asm
	and.b32  	%r1289, %r1267, %r1288;
	mov.b32 	%r1272, 8;
	// begin inline asm
	{
    .reg .pred p;
    and.b32 %r1270, %r1283, %r1272;    setp.ne.u32 p, %r1270, 0;
    vote.ballot.sync.b32 %r1270, p, 0xffffffff;
    @!p not.b32 %r1270, %r1270;
}

	// end inline asm
	and.b32  	%r1290, %r1270, %r1289;
	mov.b32 	%r1275, 16;
	// begin inline asm
	{
    .reg .pred p;
    and.b32 %r1273, %r1283, %r1275;    setp.ne.u32 p, %r1273, 0;
    vote.ballot.sync.b32 %r1273, p, 0xffffffff;
    @!p not.b32 %r1273, %r1273;
}

	// end inline asm
	and.b32  	%r1291, %r1273, %r1290;
	mov.b32 	%r1278, 32;
	// begin inline asm
	{
    .reg .pred p;
    and.b32 %r1276, %r1283, %r1278;    setp.ne.u32 p, %r1276, 0;
    vote.ballot.sync.b32 %r1276, p, 0xffffffff;
    @!p not.b32 %r1276, %r1276;
}

	// end inline asm
	and.b32  	%r1292, %r1276, %r1291;
	mov.b32 	%r1281, 64;
	// begin inline asm
	{
    .reg .pred p;
    and.b32 %r1279, %r1283, %r1281;    setp.ne.u32 p, %r1279, 0;
    vote.ballot.sync.b32 %r1279, p, 0xffffffff;
    @!p not.b32 %r1279, %r1279;
}

	// end inline asm
	and.b32  	%r1293, %r1279, %r1292;
	mov.b32 	%r1284, 128;
	// begin inline asm
	{
    .reg .pred p;
    and.b32 %r1282, %r1283, %r1284;    setp.ne.u32 p, %r1282, 0;
    vote.ballot.sync.b32 %r1282, p, 0xffffffff;
    @!p not.b32 %r1282, %r1282;
}

	// end inline asm
	and.b32  	%r1294, %r1282, %r1293;
	clz.b32 	%r1295, %r1294;
	sub.s32 	%r263, 31, %r1295;
	and.b32  	%r1296, %r646, %r1294;
	popc.b32 	%r264, %r1296;
	setp.ne.s32 	%p104, %r295, %r263;
	mov.b32 	%r1799, 0;
	@%p104 bra 	$L__BB42_149;
	shl.b32 	%r1301, %r1283, 2;
	add.s32 	%r1302, %r164, %r1301;
	atom.shared.add.u32 	%r1799, [%r1302], %r264;
$L__BB42_149:
	shfl.sync.idx.b32	%r1328|%p105, %r1799, %r263, 31, -1;
	add.s32 	%r267, %r264, %r1328;
	shr.u32 	%r1329, %r1781, %r293;
	and.b32  	%r1325, %r1329, %r82;
	mov.b32 	%r1305, 1;
	// begin inline asm
	{
    .reg .pred p;
    and.b32 %r1303, %r1325, %r1305;    setp.ne.u32 p, %r1303, 0;
    vote.ballot.sync.b32 %r1303, p, 0xffffffff;
    @!p not.b32 %r1303, %r1303;
}

	// end inline asm
	mov.b32 	%r1308, 2;
	// begin inline asm
	{
    .reg .pred p;
    and.b32 %r1306, %r1325, %r1308;    setp.ne.u32 p, %r1306, 0;
    vote.ballot.sync.b32 %r1306, p, 0xffffffff;
    @!p not.b32 %r1306, %r1306;
}

	// end inline asm
	and.b32  	%r1330, %r1306, %r1303;
	mov.b32 	%r1311, 4;
	// begin inline asm
	{
    .reg .pred p;
    and.b32 %r1309, %r1325, %r1311;    setp.ne.u32 p, %r1309, 0;
    vote.ballot.sync.b32 %r1309, p, 0xffffffff;
    @!p not.b32 %r1309, %r1309;
}

	// end inline asm
	and.b32  	%r1331, %r1309, %r1330;
	mov.b32 	%r1314, 8;
	// begin inline asm
	{
    .reg .pred p;
    and.b32 %r1312, %r1325, %r1314;    setp.ne.u32 p, %r1312, 0;
    vote.ballot.sync.b32 %r1312, p, 0xffffffff;
    @!p not.b32 %r1312, %r1312;
}

	// end inline asm
	and.b32  	%r1332, %r1312, %r1331;
	mov.b32 	%r1317, 16;
	// begin inline asm
	{
    .reg .pred p;
    and.b32 %r1315, %r1325, %r1317;    setp.ne.u32 p, %r1315, 0;
    vote.ballot.sync.b32 %r1315, p, 0xffffffff;
    @!p not.b32 %r1315, %r1315;
}

	// end inline asm
	and.b32  	%r1333, %r1315, %r1332;
	mov.b32 	%r1320, 32;
	// begin inline asm
	{
    .reg .pred p;
    and.b32 %r1318, %r1325, %r1320;    setp.ne.u32 p, %r1318, 0;
    vote.ballot.sync.b32 %r1318, p, 0xffffffff;
    @!p not.b32 %r1318, %r1318;
}

	// end inline asm
	and.b32  	%r1334, %r1318, %r1333;
	mov.b32 	%r1323, 64;
	// begin inline asm
	{
    .reg .pred p;
    and.b32 %r1321, %r1325, %r1323;    setp.ne.u32 p, %r1321, 0;
    vote.ballot.sync.b32 %r1321, p, 0xffffffff;
    @!p not.b32 %r1321, %r1321;
}

	// end inline asm
	and.b32  	%r1335, %r1321, %r1334;
	mov.b32 	%r1326, 128;
	// begin inline asm
	{
    .reg .pred p;
    and.b32 %r1324, %r1325, %r1326;    setp.ne.u32 p, %r1324, 0;
    vote.ballot.sync.b32 %r1324, p, 0xffffffff;
    @!p not.b32 %r1324, %r1324;
}

	// end inline asm
	and.b32  	%r1336, %r1324, %r1335;
	clz.b32 	%r1337, %r1336;
	sub.s32 	%r269, 31, %r1337;
	and.b32  	%r1338, %r646, %r1336;
	popc.b32 	%r270, %r1338;
	setp.ne.s32 	%p106, %r295, %r269;
	mov.b32 	%r1800, 0;
	@%p106 bra 	$L__BB42_151;
	shl.b32 	%r1339, %r1, 5;
	and.b32  	%r1340, %r1339, 31744;
	add.s32 	%r1342, %r551, %r1340;
	shl.b32 	%r1343, %r1325, 2;
	add.s32 	%r1344, %r1342, %r1343;
	atom.shared.add.u32 	%r1800, [%r1344], %r270;
$L__BB42_151:
	shfl.sync.idx.b32	%r1370|%p107, %r1800, %r269, 31, -1;
	add.s32 	%r273, %r270, %r1370;
	shr.u32 	%r1371, %r1782, %r293;
	and.b32  	%r1367, %r1371, %r82;
	mov.b32 	%r1347, 1;
	// begin inline asm
	{
    .reg .pred p;
    and.b32 %r1345, %r1367, %r1347;    setp.ne.u32 p, %r1345, 0;
    vote.ballot.sync.b32 %r1345, p, 0xffffffff;
    @!p not.b32 %r1345, %r1345;
}

	// end inline asm
	mov.b32 	%r1350, 2;
	// begin inline asm
	{
    .reg .pred p;
    and.b32 %r1348, %r1367, %r1350;    setp.ne.u32 p, %r1348, 0;
    vote.ballot.sync.b32 %r1348, p, 0xffffffff;
    @!p not.b32 %r1348, %r1348;
}

	// end inline asm
	and.b32  	%r1372, %r1348, %r1345;
	mov.b32 	%r1353, 4;
	// begin inline asm
	{
    .reg .pred p;
    and.b32 %r1351, %r1367, %r1353;    setp.ne.u32 p, %r1351, 0;
    vote.ballot.sync.b32 %r1351, p, 0xffffffff;
    @!p not.b32 %r1351, %r1351;
}

	// end inline asm
	and.b32  	%r1373, %r1351, %r1372;
	mov.b32 	%r1356, 8;
	// begin inline asm
	{
    .reg .pred p;
    and.b32 %r1354, %r1367, %r1356;    setp.ne.u32 p, %r1354, 0;
    vote.ballot.sync.b32 %r1354, p, 0xffffffff;
    @!p not.b32 %r1354, %r1354;
}

	// end inline asm
	and.b32  	%r1374, %r1354, %r1373;
	mov.b32 	%r1359, 16;
	// begin inline asm
	{
    .reg .pred p;
    and.b32 %r1357, %r1367, %r1359;    setp.ne.u32 p, %r1357, 0;
    vote.ballot.sync.b32 %r1357, p, 0xffffffff;
    @!p not.b32 %r1357, %r1357;
}

	// end inline asm
	and.b32  	%r1375, %r1357, %r1374;
	mov.b32 	%r1362, 32;
	// begin inline asm
	{
    .reg .pred p;
    and.b32 %r1360, %r1367, %r1362;    setp.ne.u32 p, %r1360, 0;
    vote.ballot.sync.b32 %r1360, p, 0xffffffff;
    @!p not.b32 %r1360, %r1360;
}

	// end inline asm
	and.b32  	%r1376, %r1360, %r1375;
	mov.b32 	%r1365, 64;
	// begin inline asm
	{
    .reg .pred p;
    and.b32 %r1363, %r1367, %r1365;    setp.ne.u32 p, %r1363, 0;
    vote.ballot.sync.b32 %r1363, p, 0xffffffff;
    @!p not.b32 %r1363, %r1363;
}

	// end inline asm
	and.b32  	%r1377, %r1363, %r1376;
	mov.b32 	%r1368, 128;
	// begin inline asm
	{
    .reg .pred p;
    and.b32 %r1366, %r1367, %r1368;    setp.ne.u32 p, %r1366, 0;
    vote.ballot.sync.b32 %r1366, p, 0xffffffff;
    @!p not.b32 %r1366, %r1366;
}

	// end inline asm
	and.b32  	%r1378, %r1366, %r1377;
	clz.b32 	%r1379, %r1378;
	sub.s32 	%r275, 31, %r1379;
	and.b32  	%r1380, %r646, %r1378;
	popc.b32 	%r276, %r1380;
	setp.ne.s32 	%p108, %r295, %r275;
	mov.b32 	%r1801, 0;
	@%p108 bra 	$L__BB42_153;
	shl.b32 	%r1385, %r1367, 2;
	add.s32 	%r1386, %r164, %r1385;
	atom.shared.add.u32 	%r1801, [%r1386], %r276;
$L__BB42_153:
	setp.gt.u32 	%p109, %r1, 255;
	shfl.sync.idx.b32	%r1387|%p110, %r1801, %r275, 31, -1;
	add.s32 	%r1388, %r276, %r1387;
	bar.sync 	0;
	shl.b32 	%r1389, %r171, 2;
	add.s32 	%r1391, %r551, %r1389;
	st.shared.u32 	[%r1391+-4], %r1764;
	shl.b32 	%r1392, %r177, 2;
	add.s32 	%r1393, %r551, %r1392;
	st.shared.u32 	[%r1393+-4], %r1765;
	shl.b32 	%r1394, %r183, 2;
	add.s32 	%r1395, %r551, %r1394;
	st.shared.u32 	[%r1395+-4], %r1766;
	shl.b32 	%r1396, %r189, 2;
	add.s32 	%r1397, %r551, %r1396;
	st.shared.u32 	[%r1397+-4], %r1767;
	shl.b32 	%r1398, %r195, 2;
	add.s32 	%r1399, %r551, %r1398;
	st.shared.u32 	[%r1399+-4], %r1768;
	shl.b32 	%r1400, %r201, 2;
	add.s32 	%r1401, %r551, %r1400;
	st.shared.u32 	[%r1401+-4], %r1769;
	shl.b32 	%r1402, %r207, 2;
	add.s32 	%r1403, %r551, %r1402;
	st.shared.u32 	[%r1403+-4], %r1770;
	shl.b32 	%r1404, %r213, 2;
	add.s32 	%r1405, %r551, %r1404;
	st.shared.u32 	[%r1405+-4], %r1771;
	shl.b32 	%r1406, %r219, 2;
	add.s32 	%r1407, %r551, %r1406;
	st.shared.u32 	[%r1407+-4], %r1772;
	shl.b32 	%r1408, %r225, 2;
	add.s32 	%r1409, %r551, %r1408;
	st.shared.u32 	[%r1409+-4], %r1773;
	shl.b32 	%r1410, %r231, 2;
	add.s32 	%r1411, %r551, %r1410;
	st.shared.u32 	[%r1411+-4], %r1774;
	shl.b32 	%r1412, %r237, 2;
	add.s32 	%r1413, %r551, %r1412;
	st.shared.u32 	[%r1413+-4], %r1775;
	shl.b32 	%r1414, %r243, 2;
	add.s32 	%r1415, %r551, %r1414;
	st.shared.u32 	[%r1415+-4], %r1776;
	shl.b32 	%r1416, %r249, 2;
	add.s32 	%r1417, %r551, %r1416;
	st.shared.u32 	[%r1417+-4], %r1777;
	shl.b32 	%r1418, %r255, 2;
	add.s32 	%r1419, %r551, %r1418;
	st.shared.u32 	[%r1419+-4], %r1778;
	shl.b32 	%r1420, %r261, 2;
	add.s32 	%r1421, %r551, %r1420;
	st.shared.u32 	[%r1421+-4], %r1779;
	shl.b32 	%r1422, %r267, 2;
	add.s32 	%r1423, %r551, %r1422;
	st.shared.u32 	[%r1423+-4], %r1780;
	shl.b32 	%r1424, %r273, 2;
	add.s32 	%r1425, %r551, %r1424;
	st.shared.u32 	[%r1425+-4], %r1781;
	shl.b32 	%r1426, %r1388, 2;
	add.s32 	%r1427, %r551, %r1426;
	st.shared.u32 	[%r1427+-4], %r1782;
	shl.b32 	%r1428, %r1, 3;
	add.s32 	%r1429, %r551, %r1428;
	add.s32 	%r279, %r1429, 29184;
	@%p109 bra 	$L__BB42_161;
	ld.param.u64 	%rd236, [_ZN3cub18CUB_300001_SM_10006detail10radix_sort29DeviceRadixSortOnesweepKernelINS1_5radix10policy_hubIiNS0_8NullTypeEyE10Policy1000ELNS0_9SortOrderE0EiS6_yiiNS1_21identity_decomposer_tEEEvPT5_SC_PT3_PKSD_PT1_PKSH_PT2_PKSL_T4_iiT6__param_3];
	cvta.to.global.u64 	%rd57, %rd236;
	shl.b64 	%rd58, %rd7, 3;
	add.s64 	%rd59, %rd57, %rd58;
	ld.global.u64 	%rd60, [%rd59];
	cvt.s64.s32 	%rd61, %r163;
	sub.s64 	%rd238, %rd60, %rd61;
	st.shared.u64 	[%r279], %rd238;
	setp.lt.s32 	%p111, %r3, 1;
	mov.u32 	%r1805, %r1759;
	@%p111 bra 	$L__BB42_160;
	mov.b32 	%r1803, -1;
	mov.u32 	%r1802, %r3;
	mov.u32 	%r1805, %r1759;
$L__BB42_156:
	ld.param.u64 	%rd229, [_ZN3cub18CUB_300001_SM_10006detail10radix_sort29DeviceRadixSortOnesweepKernelINS1_5radix10policy_hubIiNS0_8NullTypeEyE10Policy1000ELNS0_9SortOrderE0EiS6_yiiNS1_21identity_decomposer_tEEEvPT5_SC_PT3_PKSD_PT1_PKSH_PT2_PKSL_T4_iiT6__param_0];
	add.s32 	%r283, %r1802, -1;
	shl.b32 	%r1431, %r283, 8;
	add.s32 	%r1432, %r1431, %r1;
	cvta.to.global.u64 	%rd62, %rd229;
	mul.wide.s32 	%rd63, %r1432, 4;
	add.s64 	%rd16, %rd62, %rd63;
$L__BB42_157:
	membar.cta;
	ld.volatile.global.u32 	%r284, [%rd16];
	setp.eq.s32 	%p112, %r284, 0;
	@%p112 bra 	$L__BB42_157;
	and.b32  	%r1433, %r284, 1073741823;
	add.s32 	%r1805, %r1433, %r1805;
	setp.gt.s32 	%p113, %r284, -1;
	vote.sync.ballot.b32 	%r1803, %p113, %r1803;
	setp.gt.u32 	%p115, %r1802, 1;
	and.pred  	%p116, %p113, %p115;
	mov.u32 	%r1802, %r283;
	@%p116 bra 	$L__BB42_156;
	ld.shared.u64 	%rd238, [%r279];
$L__BB42_160:
	ld.param.u64 	%rd230, [_ZN3cub18CUB_300001_SM_10006detail10radix_sort29DeviceRadixSortOnesweepKernelINS1_5radix10policy_hubIiNS0_8NullTypeEyE10Policy1000ELNS0_9SortOrderE0EiS6_yiiNS1_21identity_decomposer_tEEEvPT5_SC_PT3_PKSD_PT1_PKSH_PT2_PKSL_T4_iiT6__param_0];
	or.b32  	%r1434, %r1805, -2147483648;
	cvta.to.global.u64 	%rd64, %rd230;
	shl.b32 	%r1435, %r3, 8;
	add.s32 	%r1436, %r1435, %r1;
	mul.wide.s32 	%rd65, %r1436, 4;
	add.s64 	%rd66, %rd64, %rd65;
	st.volatile.global.u32 	[%rd66], %r1434;
	sub.s32 	%r1437, %r1805, %r1759;
	cvt.s64.s32 	%rd67, %r1437;
	add.s64 	%rd68, %rd238, %rd67;
	st.shared.u64 	[%r279], %rd68;
$L__BB42_161:
	ld.param.u32 	%r1711, [_ZN3cub18CUB_300001_SM_10006detail10radix_sort29DeviceRadixSortOnesweepKernelINS1_5radix10policy_hubIiNS0_8NullTypeEyE10Policy1000ELNS0_9SortOrderE0EiS6_yiiNS1_21identity_decomposer_tEEEvPT5_SC_PT3_PKSD_PT1_PKSH_PT2_PKSL_T4_iiT6__param_8];
	ld.param.u64 	%rd233, [_ZN3cub18CUB_300001_SM_10006detail10radix_sort29DeviceRadixSortOnesweepKernelINS1_5radix10policy_hubIiNS0_8NullTypeEyE10Policy1000ELNS0_9SortOrderE0EiS6_yiiNS1_21identity_decomposer_tEEEvPT5_SC_PT3_PKSD_PT1_PKSH_PT2_PKSL_T4_iiT6__param_2];
	setp.gt.u32 	%p117, %r1, 255;
	mad.lo.s32 	%r288, %r3, 7296, 7296;
	setp.lt.s32 	%p118, %r288, %r1711;
	setp.eq.s64 	%p119, %rd233, 0;
	or.pred  	%p120, %p119, %p118;
	or.pred  	%p121, %p117, %p120;
	@%p121 bra 	$L__BB42_163;
	ld.param.u64 	%rd234, [_ZN3cub18CUB_300001_SM_10006detail10radix_sort29DeviceRadixSortOnesweepKernelINS1_5radix10policy_hubIiNS0_8NullTypeEyE10Policy1000ELNS0_9SortOrderE0EiS6_yiiNS1_21identity_decomposer_tEEEvPT5_SC_PT3_PKSD_PT1_PKSH_PT2_PKSL_T4_iiT6__param_2];
	ld.shared.u64 	%rd69, [%r279];
	cvt.s64.s32 	%rd70, %r1759;
	cvt.s64.s32 	%rd71, %r163;
	add.s64 	%rd72, %rd71, %rd70;
	add.s64 	%rd73, %rd72, %rd69;
	cvta.to.global.u64 	%rd74, %rd234;
	shl.b64 	%rd75, %rd7, 3;
	add.s64 	%rd76, %rd74, %rd75;
	st.global.u64 	[%rd76], %rd73;
$L__BB42_163:
	ld.param.u32 	%r1712, [_ZN3cub18CUB_300001_SM_10006detail10radix_sort29DeviceRadixSortOnesweepKernelINS1_5radix10policy_hubIiNS0_8NullTypeEyE10Policy1000ELNS0_9SortOrderE0EiS6_yiiNS1_21identity_decomposer_tEEEvPT5_SC_PT3_PKSD_PT1_PKSH_PT2_PKSL_T4_iiT6__param_8];
	shl.b32 	%r1438, %r1, 2;
	add.s32 	%r289, %r551, %r1438;
	setp.gt.s32 	%p122, %r288, %r1712;
	bar.sync 	0;
	@%p122 bra 	$L__BB42_165;
	ld.shared.u32 	%r1440, [%r289];
	shr.u32 	%r1441, %r1440, %r293;
	and.b32  	%r1442, %r1441, %r82;
	shl.b32 	%r1443, %r1442, 3;
	add.s32 	%r1445, %r551, 29184;
	add.s32 	%r1446, %r1445, %r1443;
	ld.shared.u64 	%rd77, [%r1446];
	add.s64 	%rd78, %rd77, %rd7;
	xor.b32  	%r1447, %r1440, -2147483648;
	shl.b64 	%rd79, %rd78, 2;
	add.s64 	%rd80, %rd1, %rd79;
	st.global.u32 	[%rd80], %r1447;
	bar.warp.sync 	-1;
	ld.shared.u32 	%r1448, [%r289+1536];
	shr.u32 	%r1449, %r1448, %r293;
	and.b32  	%r1450, %r1449, %r82;
	shl.b32 	%r1451, %r1450, 3;
	add.s32 	%r1452, %r1445, %r1451;
	ld.shared.u64 	%rd81, [%r1452];
	add.s64 	%rd82, %rd81, %rd7;
	xor.b32  	%r1453, %r1448, -2147483648;
	shl.b64 	%rd83, %rd82, 2;
	add.s64 	%rd84, %rd1, %rd83;
	st.global.u32 	[%rd84+1536], %r1453;
	bar.warp.sync 	-1;
	ld.shared.u32 	%r1454, [%r289+3072];
	shr.u32 	%r1455, %r1454, %r293;
	and.b32  	%r1456, %r1455, %r82;
	shl.b32 	%r1457, %r1456, 3;
	add.s32 	%r1458, %r1445, %r1457;
	ld.shared.u64 	%rd85, [%r1458];
	add.s64 	%rd86, %rd85, %rd7;
	xor.b32  	%r1459, %r1454, -2147483648;
	shl.b64 	%rd87, %rd86, 2;
	add.s64 	%rd88, %rd1, %rd87;
	st.global.u32 	[%rd88+3072], %r1459;
	bar.warp.sync 	-1;
	ld.shared.u32 	%r1460, [%r289+4608];
	shr.u32 	%r1461, %r1460, %r293;
	and.b32  	%r1462, %r1461, %r82;
	shl.b32 	%r1463, %r1462, 3;
	add.s32 	%r1464, %r1445, %r1463;
	ld.shared.u64 	%rd89, [%r1464];
	add.s64 	%rd90, %rd89, %rd7;
	xor.b32  	%r1465, %r1460, -2147483648;
	shl.b64 	%rd91, %rd90, 2;
	add.s64 	%rd92, %rd1, %rd91;
	st.global.u32 	[%rd92+4608], %r1465;
	bar.warp.sync 	-1;
	ld.shared.u32 	%r1466, [%r289+6144];
	shr.u32 	%r1467, %r1466, %r293;
	and.b32  	%r1468, %r1467, %r82;
	shl.b32 	%r1469, %r1468, 3;
	add.s32 	%r1470, %r1445, %r1469;
	ld.shared.u64 	%rd93, [%r1470];
	add.s64 	%rd94, %rd93, %rd7;
	xor.b32  	%r1471, %r1466, -2147483648;
	shl.b64 	%rd95, %rd94, 2;
	add.s64 	%rd96, %rd1, %rd95;
	st.global.u32 	[%rd96+6144], %r1471;
	bar.warp.sync 	-1;
	ld.shared.u32 	%r1472, [%r289+7680];
	shr.u32 	%r1473, %r1472, %r293;
	and.b32  	%r1474, %r1473, %r82;
	shl.b32 	%r1475, %r1474, 3;
	add.s32 	%r1476, %r1445, %r1475;
	ld.shared.u64 	%rd97, [%r1476];
	add.s64 	%rd98, %rd97, %rd7;
	xor.b32  	%r1477, %r1472, -2147483648;
	shl.b64 	%rd99, %rd98, 2;
	add.s64 	%rd100, %rd1, %rd99;
	st.global.u32 	[%rd100+7680], %r1477;
	bar.warp.sync 	-1;
	ld.shared.u32 	%r1478, [%r289+9216];
	shr.u32 	%r1479, %r1478, %r293;
	and.b32  	%r1480, %r1479, %r82;
	shl.b32 	%r1481, %r1480, 3;
	add.s32 	%r1482, %r1445, %r1481;
	ld.shared.u64 	%rd101, [%r1482];
	add.s64 	%rd102, %rd101, %rd7;
	xor.b32  	%r1483, %r1478, -2147483648;
	shl.b64 	%rd103, %rd102, 2;
	add.s64 	%rd104, %rd1, %rd103;
	st.global.u32 	[%rd104+9216], %r1483;
	bar.warp.sync 	-1;
	ld.shared.u32 	%r1484, [%r289+10752];
	shr.u32 	%r1485, %r1484, %r293;
	and.b32  	%r1486, %r1485, %r82;
	shl.b32 	%r1487, %r1486, 3;
	add.s32 	%r1488, %r1445, %r1487;
	ld.shared.u64 	%rd105, [%r1488];
	add.s64 	%rd106, %rd105, %rd7;
	xor.b32  	%r1489, %r1484, -2147483648;
	shl.b64 	%rd107, %rd106, 2;
	add.s64 	%rd108, %rd1, %rd107;
	st.global.u32 	[%rd108+10752], %r1489;
	bar.warp.sync 	-1;
	ld.shared.u32 	%r1490, [%r289+12288];
	shr.u32 	%r1491, %r1490, %r293;
	and.b32  	%r1492, %r1491, %r82;
	shl.b32 	%r1493, %r1492, 3;
	add.s32 	%r1494, %r1445, %r1493;
	ld.shared.u64 	%rd109, [%r1494];
	add.s64 	%rd110, %rd109, %rd7;
	xor.b32  	%r1495, %r1490, -2147483648;
	shl.b64 	%rd111, %rd110, 2;
	add.s64 	%rd112, %rd1, %rd111;
	st.global.u32 	[%rd112+12288], %r1495;
	bar.warp.sync 	-1;
	ld.shared.u32 	%r1496, [%r289+13824];
	shr.u32 	%r1497, %r1496, %r293;
	and.b32  	%r1498, %r1497, %r82;
	shl.b32 	%r1499, %r1498, 3;
	add.s32 	%r1500, %r1445, %r1499;
	ld.shared.u64 	%rd113, [%r1500];
	add.s64 	%rd114, %rd113, %rd7;
	xor.b32  	%r1501, %r1496, -2147483648;
	shl.b64 	%rd115, %rd114, 2;
	add.s64 	%rd116, %rd1, %rd115;
	st.global.u32 	[%rd116+13824], %r1501;
	bar.warp.sync 	-1;
	ld.shared.u32 	%r1502, [%r289+15360];
	shr.u32 	%r1503, %r1502, %r293;
	and.b32  	%r1504, %r1503, %r82;
	shl.b32 	%r1505, %r1504, 3;
	add.s32 	%r1506, %r1445, %r1505;
	ld.shared.u64 	%rd117, [%r1506];
	add.s64 	%rd118, %rd117, %rd7;
	xor.b32  	%r1507, %r1502, -2147483648;
	shl.b64 	%rd119, %rd118, 2;
	add.s64 	%rd120, %rd1, %rd119;
	st.global.u32 	[%rd120+15360], %r1507;
	bar.warp.sync 	-1;
	ld.shared.u32 	%r1508, [%r289+16896];
	shr.u32 	%r1509, %r1508, %r293;
	and.b32  	%r1510, %r1509, %r82;
	shl.b32 	%r1511, %r1510, 3;
	add.s32 	%r1512, %r1445, %r1511;
	ld.shared.u64 	%rd121, [%r1512];
	add.s64 	%rd122, %rd121, %rd7;
	xor.b32  	%r1513, %r1508, -2147483648;
	shl.b64 	%rd123, %rd122, 2;
	add.s64 	%rd124, %rd1, %rd123;
	st.global.u32 	[%rd124+16896], %r1513;
	bar.warp.sync 	-1;
	ld.shared.u32 	%r1514, [%r289+18432];
	shr.u32 	%r1515, %r1514, %r293;
	and.b32  	%r1516, %r1515, %r82;
	shl.b32 	%r1517, %r1516, 3;
	add.s32 	%r1518, %r1445, %r1517;
	ld.shared.u64 	%rd125, [%r1518];
	add.s64 	%rd126, %rd125, %rd7;
	xor.b32  	%r1519, %r1514, -2147483648;
	shl.b64 	%rd127, %rd126, 2;
	add.s64 	%rd128, %rd1, %rd127;
	st.global.u32 	[%rd128+18432], %r1519;
	bar.warp.sync 	-1;
	ld.shared.u32 	%r1520, [%r289+19968];
	shr.u32 	%r1521, %r1520, %r293;
	and.b32  	%r1522, %r1521, %r82;
	shl.b32 	%r1523, %r1522, 3;
	add.s32 	%r1524, %r1445, %r1523;
	ld.shared.u64 	%rd129, [%r1524];
	add.s64 	%rd130, %rd129, %rd7;
	xor.b32  	%r1525, %r1520, -2147483648;
	shl.b64 	%rd131, %rd130, 2;
	add.s64 	%rd132, %rd1, %rd131;
	st.global.u32 	[%rd132+19968], %r1525;
	bar.warp.sync 	-1;
	ld.shared.u32 	%r1526, [%r289+21504];
	shr.u32 	%r1527, %r1526, %r293;
	and.b32  	%r1528, %r1527, %r82;
	shl.b32 	%r1529, %r1528, 3;
	add.s32 	%r1530, %r1445, %r1529;
	ld.shared.u64 	%rd133, [%r1530];
	add.s64 	%rd134, %rd133, %rd7;
	xor.b32  	%r1531, %r1526, -2147483648;
	shl.b64 	%rd135, %rd134, 2;
	add.s64 	%rd136, %rd1, %rd135;
	st.global.u32 	[%rd136+21504], %r1531;
	bar.warp.sync 	-1;
	ld.shared.u32 	%r1532, [%r289+23040];
	shr.u32 	%r1533, %r1532, %r293;
	and.b32  	%r1534, %r1533, %r82;
	shl.b32 	%r1535, %r1534, 3;
	add.s32 	%r1536, %r1445, %r1535;
	ld.shared.u64 	%rd137, [%r1536];
	add.s64 	%rd138, %rd137, %rd7;
	xor.b32  	%r1537, %r1532, -2147483648;
	shl.b64 	%rd139, %rd138, 2;
	add.s64 	%rd140, %rd1, %rd139;
	st.global.u32 	[%rd140+23040], %r1537;
	bar.warp.sync 	-1;
	ld.shared.u32 	%r1538, [%r289+24576];
	shr.u32 	%r1539, %r1538, %r293;
	and.b32  	%r1540, %r1539, %r82;
	shl.b32 	%r1541, %r1540, 3;
	add.s32 	%r1542, %r1445, %r1541;
	ld.shared.u64 	%rd141, [%r1542];
	add.s64 	%rd142, %rd141, %rd7;
	xor.b32  	%r1543, %r1538, -2147483648;
	shl.b64 	%rd143, %rd142, 2;
	add.s64 	%rd144, %rd1, %rd143;
	st.global.u32 	[%rd144+24576], %r1543;
	bar.warp.sync 	-1;
	ld.shared.u32 	%r1544, [%r289+26112];
	shr.u32 	%r1545, %r1544, %r293;
	and.b32  	%r1546, %r1545, %r82;
	shl.b32 	%r1547, %r1546, 3;
	add.s32 	%r1548, %r1445, %r1547;
	ld.shared.u64 	%rd145, [%r1548];
	add.s64 	%rd146, %rd145, %rd7;
	xor.b32  	%r1549, %r1544, -2147483648;
	shl.b64 	%rd147, %rd146, 2;
	add.s64 	%rd148, %rd1, %rd147;
	st.global.u32 	[%rd148+26112], %r1549;
	bar.warp.sync 	-1;
	ld.shared.u32 	%r1550, [%r289+27648];
	shr.u32 	%r1551, %r1550, %r293;
	and.b32  	%r1552, %r1551, %r82;
	shl.b32 	%r1553, %r1552, 3;
	add.s32 	%r1554, %r1445, %r1553;
	ld.shared.u64 	%rd149, [%r1554];
	add.s64 	%rd150, %rd149, %rd7;
	xor.b32  	%r1555, %r1550, -2147483648;
	shl.b64 	%rd151, %rd150, 2;
	add.s64 	%rd152, %rd1, %rd151;
	st.global.u32 	[%rd152+27648], %r1555;
	bar.warp.sync 	-1;
	bra.uni 	$L__BB42_204;
$L__BB42_165:
	ld.param.u32 	%r1713, [_ZN3cub18CUB_300001_SM_10006detail10radix_sort29DeviceRadixSortOnesweepKernelINS1_5radix10policy_hubIiNS0_8NullTypeEyE10Policy1000ELNS0_9SortOrderE0EiS6_yiiNS1_21identity_decomposer_tEEEvPT5_SC_PT3_PKSD_PT1_PKSH_PT2_PKSL_T4_iiT6__param_8];
	mad.lo.s32 	%r290, %r3, -7296, %r1713;
	setp.ge.s32 	%p123, %r1, %r290;
	@%p123 bra 	$L__BB42_167;
	ld.shared.u32 	%r1556, [%r289];
	shr.u32 	%r1557, %r1556, %r293;
	and.b32  	%r1558, %r1557, %r82;
	shl.b32 	%r1559, %r1558, 3;
	add.s32 	%r1561, %r551, %r1559;
	ld.shared.u64 	%rd153, [%r1561+29184];
	xor.b32  	%r1562, %r1556, -2147483648;
	add.s64 	%rd154, %rd153, %rd7;
	shl.b64 	%rd155, %rd154, 2;
	add.s64 	%rd156, %rd1, %rd155;
	st.global.u32 	[%rd156], %r1562;
$L__BB42_167:
	bar.warp.sync 	-1;
	add.s32 	%r1563, %r1, 384;
	setp.ge.s32 	%p124, %r1563, %r290;
	@%p124 bra 	$L__BB42_169;
	ld.shared.u32 	%r1564, [%r289+1536];
	shr.u32 	%r1565, %r1564, %r293;
	and.b32  	%r1566, %r1565, %r82;
	shl.b32 	%r1567, %r1566, 3;
	add.s32 	%r1569, %r551, %r1567;
	ld.shared.u64 	%rd157, [%r1569+29184];
	xor.b32  	%r1570, %r1564, -2147483648;
	add.s64 	%rd158, %rd157, %rd7;
	shl.b64 	%rd159, %rd158, 2;
	add.s64 	%rd160, %rd1, %rd159;
	st.global.u32 	[%rd160+1536], %r1570;
$L__BB42_169:
	bar.warp.sync 	-1;
	add.s32 	%r1571, %r1, 768;
	setp.ge.s32 	%p125, %r1571, %r290;
	@%p125 bra 	$L__BB42_171;
	ld.shared.u32 	%r1572, [%r289+3072];
	shr.u32 	%r1573, %r1572, %r293;
	and.b32  	%r1574, %r1573, %r82;
	shl.b32 	%r1575, %r1574, 3;
	add.s32 	%r1577, %r551, %r1575;
	ld.shared.u64 	%rd161, [%r1577+29184];
	xor.b32  	%r1578, %r1572, -2147483648;
	add.s64 	%rd162, %rd161, %rd7;
	shl.b64 	%rd163, %rd162, 2;
	add.s64 	%rd164, %rd1, %rd163;
	st.global.u32 	[%rd164+3072], %r1578;
$L__BB42_171:
	bar.warp.sync 	-1;
	add.s32 	%r1579, %r1, 1152;
	setp.ge.s32 	%p126, %r1579, %r290;
	@%p126 bra 	$L__BB42_173;
	ld.shared.u32 	%r1580, [%r289+4608];
	shr.u32 	%r1581, %r1580, %r293;
	and.b32  	%r1582, %r1581, %r82;
	shl.b32 	%r1583, %r1582, 3;
	add.s32 	%r1585, %r551, %r1583;
	ld.shared.u64 	%rd165, [%r1585+29184];
	xor.b32  	%r1586, %r1580, -2147483648;
	add.s64 	%rd166, %rd165, %rd7;
	shl.b64 	%rd167, %rd166, 2;
	add.s64 	%rd168, %rd1, %rd167;
	st.global.u32 	[%rd168+4608], %r1586;
$L__BB42_173:
	bar.warp.sync 	-1;
	add.s32 	%r1587, %r1, 1536;
	setp.ge.s32 	%p127, %r1587, %r290;
	@%p127 bra 	$L__BB42_175;
	ld.shared.u32 	%r1588, [%r289+6144];
	shr.u32 	%r1589, %r1588, %r293;
	and.b32  	%r1590, %r1589, %r82;
	shl.b32 	%r1591, %r1590, 3;
	add.s32 	%r1593, %r551, %r1591;
	ld.shared.u64 	%rd169, [%r1593+29184];
	xor.b32  	%r1594, %r1588, -2147483648;
	add.s64 	%rd170, %rd169, %rd7;
	shl.b64 	%rd171, %rd170, 2;
	add.s64 	%rd172, %rd1, %rd171;
	st.global.u32 	[%rd172+6144], %r1594;
$L__BB42_175:
	bar.warp.sync 	-1;
	add.s32 	%r1595, %r1, 1920;
	setp.ge.s32 	%p128, %r1595, %r290;
	@%p128 bra 	$L__BB42_177;
	ld.shared.u32 	%r1596, [%r289+7680];
	shr.u32 	%r1597, %r1596, %r293;
	and.b32  	%r1598, %r1597, %r82;
	shl.b32 	%r1599, %r1598, 3;
	add.s32 	%r1601, %r551, %r1599;
	ld.shared.u64 	%rd173, [%r1601+29184];
	xor.b32  	%r1602, %r1596, -2147483648;
	add.s64 	%rd174, %rd173, %rd7;
	shl.b64 	%rd175, %rd174, 2;
	add.s64 	%rd176, %rd1, %rd175;
	st.global.u32 	[%rd176+7680], %r1602;
$L__BB42_177:
	bar.warp.sync 	-1;
	add.s32 	%r1603, %r1, 2304;
	setp.ge.s32 	%p129, %r1603, %r290;
	@%p129 bra 	$L__BB42_179;
	ld.shared.u32 	%r1604, [%r289+9216];
	shr.u32 	%r1605, %r1604, %r293;
	and.b32  	%r1606, %r1605, %r82;
	shl.b32 	%r1607, %r1606, 3;
	add.s32 	%r1609, %r551, %r1607;
	ld.shared.u64 	%rd177, [%r1609+29184];
	xor.b32  	%r1610, %r1604, -2147483648;
	add.s64 	%rd178, %rd177, %rd7;
	shl.b64 	%rd179, %rd178, 2;
	add.s64 	%rd180, %rd1, %rd179;
	st.global.u32 	[%rd180+9216], %r1610;
$L__BB42_179:
	bar.warp.sync 	-1;
	add.s32 	%r1611, %r1, 2688;
	setp.ge.s32 	%p130, %r1611, %r290;
	@%p130 bra 	$L__BB42_181;
	ld.shared.u32 	%r1612, [%r289+10752];
	shr.u32 	%r1613, %r1612, %r293;
	and.b32  	%r1614, %r1613, %r82;
	shl.b32 	%r1615, %r1614, 3;
	add.s32 	%r1617, %r551, %r1615;
	ld.shared.u64 	%rd181, [%r1617+29184];
	xor.b32  	%r1618, %r1612, -2147483648;
	add.s64 	%rd182, %rd181, %rd7;
	shl.b64 	%rd183, %rd182, 2;
	add.s64 	%rd184, %rd1, %rd183;
	st.global.u32 	[%rd184+10752], %r1618;
$L__BB42_181:
	bar.warp.sync 	-1;
	or.b32  	%r1619, %r1, 3072;
	setp.ge.s32 	%p131, %r1619, %r290;
	@%p131 bra 	$L__BB42_183;
	ld.shared.u32 	%r1620, [%r289+12288];
	shr.u32 	%r1621, %r1620, %r293;
	and.b32  	%r1622, %r1621, %r82;
	shl.b32 	%r1623, %r1622, 3;
	add.s32 	%r1625, %r551, %r1623;
	ld.shared.u64 	%rd185, [%r1625+29184];
	xor.b32  	%r1626, %r1620, -2147483648;
	add.s64 	%rd186, %rd185, %rd7;
	shl.b64 	%rd187, %rd186, 2;
	add.s64 	%rd188, %rd1, %rd187;
	st.global.u32 	[%rd188+12288], %r1626;
$L__BB42_183:
	bar.warp.sync 	-1;
	add.s32 	%r1627, %r1, 3456;
	setp.ge.s32 	%p132, %r1627, %r290;
	@%p132 bra 	$L__BB42_185;
	ld.shared.u32 	%r1628, [%r289+13824];
	shr.u32 	%r1629, %r1628, %r293;
	and.b32  	%r1630, %r1629, %r82;
	shl.b32 	%r1631, %r1630, 3;
	add.s32 	%r1633, %r551, %r1631;
	ld.shared.u64 	%rd189, [%r1633+29184];
	xor.b32  	%r1634, %r1628, -2147483648;
	add.s64 	%rd190, %rd189, %rd7;
	shl.b64 	%rd191, %rd190, 2;
	add.s64 	%rd192, %rd1, %rd191;
	st.global.u32 	[%rd192+13824], %r1634;
$L__BB42_185:
	bar.warp.sync 	-1;
	add.s32 	%r1635, %r1, 3840;
	setp.ge.s32 	%p133, %r1635, %r290;
	@%p133 bra 	$L__BB42_187;
	ld.shared.u32 	%r1636, [%r289+15360];
	shr.u32 	%r1637, %r1636, %r293;
	and.b32  	%r1638, %r1637, %r82;
	shl.b32 	%r1639, %r1638, 3;
	add.s32 	%r1641, %r551, %r1639;
	ld.shared.u64 	%rd193, [%r1641+29184];
	xor.b32  	%r1642, %r1636, -2147483648;
	add.s64 	%rd194, %rd193, %rd7;
	shl.b64 	%rd195, %rd194, 2;
	add.s64 	%rd196, %rd1, %rd195;
	st.global.u32 	[%rd196+15360], %r1642;
$L__BB42_187:
	bar.warp.sync 	-1;
	add.s32 	%r1643, %r1, 4224;
	setp.ge.s32 	%p134, %r1643, %r290;
	@%p134 bra 	$L__BB42_189;
	ld.shared.u32 	%r1644, [%r289+16896];
	shr.u32 	%r1645, %r1644, %r293;
	and.b32  	%r1646, %r1645, %r82;
	shl.b32 	%r1647, %r1646, 3;
	add.s32 	%r1649, %r551, %r1647;
	ld.shared.u64 	%rd197, [%r1649+29184];
	xor.b32  	%r1650, %r1644, -2147483648;
	add.s64 	%rd198, %rd197, %rd7;
	shl.b64 	%rd199, %rd198, 2;
	add.s64 	%rd200, %rd1, %rd199;
	st.global.u32 	[%rd200+16896], %r1650;
$L__BB42_189:
	bar.warp.sync 	-1;
	add.s32 	%r1651, %r1, 4608;
	setp.ge.s32 	%p135, %r1651, %r290;
	@%p135 bra 	$L__BB42_191;
	ld.shared.u32 	%r1652, [%r289+18432];
	shr.u32 	%r1653, %r1652, %r293;
	and.b32  	%r1654, %r1653, %r82;
	shl.b32 	%r1655, %r1654, 3;
	add.s32 	%r1657, %r551, %r1655;
	ld.shared.u64 	%rd201, [%r1657+29184];
	xor.b32  	%r1658, %r1652, -2147483648;
	add.s64 	%rd202, %rd201, %rd7;
	shl.b64 	%rd203, %rd202, 2;
	add.s64 	%rd204, %rd1, %rd203;
	st.global.u32 	[%rd204+18432], %r1658;
$L__BB42_191:
	bar.warp.sync 	-1;
	add.s32 	%r1659, %r1, 4992;
	setp.ge.s32 	%p136, %r1659, %r290;
	@%p136 bra 	$L__BB42_193;
	ld.shared.u32 	%r1660, [%r289+19968];
	shr.u32 	%r1661, %r1660, %r293;
	and.b32  	%r1662, %r1661, %r82;
	shl.b32 	%r1663, %r1662, 3;
	add.s32 	%r1665, %r551, %r1663;
	ld.shared.u64 	%rd205, [%r1665+29184];
	xor.b32  	%r1666, %r1660, -2147483648;
	add.s64 	%rd206, %rd205, %rd7;
	shl.b64 	%rd207, %rd206, 2;
	add.s64 	%rd208, %rd1, %rd207;
	st.global.u32 	[%rd208+19968], %r1666;
$L__BB42_193:
	bar.warp.sync 	-1;
	add.s32 	%r1667, %r1, 5376;
	setp.ge.s32 	%p137, %r1667, %r290;
	@%p137 bra 	$L__BB42_195;
	ld.shared.u32 	%r1668, [%r289+21504];
	shr.u32 	%r1669, %r1668, %r293;
	and.b32  	%r1670, %r1669, %r82;
	shl.b32 	%r1671, %r1670, 3;
	add.s32 	%r1673, %r551, %r1671;
	ld.shared.u64 	%rd209, [%r1673+29184];
	xor.b32  	%r1674, %r1668, -2147483648;
	add.s64 	%rd210, %rd209, %rd7;
	shl.b64 	%rd211, %rd210, 2;
	add.s64 	%rd212, %rd1, %rd211;
	st.global.u32 	[%rd212+21504], %r1674;
$L__BB42_195:
	bar.warp.sync 	-1;
	add.s32 	%r1675, %r1, 5760;
	setp.ge.s32 	%p138, %r1675, %r290;
	@%p138 bra 	$L__BB42_197;
	ld.shared.u32 	%r1676, [%r289+23040];
	shr.u32 	%r1677, %r1676, %r293;
	and.b32  	%r1678, %r1677, %r82;
	shl.b32 	%r1679, %r1678, 3;
	add.s32 	%r1681, %r551, %r1679;
	ld.shared.u64 	%rd213, [%r1681+29184];
	xor.b32  	%r1682, %r1676, -2147483648;
	add.s64 	%rd214, %rd213, %rd7;
	shl.b64 	%rd215, %rd214, 2;
	add.s64 	%rd216, %rd1, %rd215;
	st.global.u32 	[%rd216+23040], %r1682;
$L__BB42_197:
	bar.warp.sync 	-1;
	or.b32  	%r1683, %r1, 6144;
	setp.ge.s32 	%p139, %r1683, %r290;
	@%p139 bra 	$L__BB42_199;
	ld.shared.u32 	%r1684, [%r289+24576];
	shr.u32 	%r1685, %r1684, %r293;
	and.b32  	%r1686, %r1685, %r82;
	shl.b32 	%r1687, %r1686, 3;
	add.s32 	%r1689, %r551, %r1687;
	ld.shared.u64 	%rd217, [%r1689+29184];
	xor.b32  	%r1690, %r1684, -2147483648;
	add.s64 	%rd218, %rd217, %rd7;
	shl.b64 	%rd219, %rd218, 2;
	add.s64 	%rd220, %rd1, %rd219;
	st.global.u32 	[%rd220+24576], %r1690;
$L__BB42_199:
	bar.warp.sync 	-1;
	add.s32 	%r1691, %r1, 6528;
	setp.ge.s32 	%p140, %r1691, %r290;
	@%p140 bra 	$L__BB42_201;
	ld.shared.u32 	%r1692, [%r289+26112];
	shr.u32 	%r1693, %r1692, %r293;
	and.b32  	%r1694, %r1693, %r82;
	shl.b32 	%r1695, %r1694, 3;
	add.s32 	%r1697, %r551, %r1695;
	ld.shared.u64 	%rd221, [%r1697+29184];
	xor.b32  	%r1698, %r1692, -2147483648;
	add.s64 	%rd222, %rd221, %rd7;
	shl.b64 	%rd223, %rd222, 2;
	add.s64 	%rd224, %rd1, %rd223;
	st.global.u32 	[%rd224+26112], %r1698;
$L__BB42_201:
	bar.warp.sync 	-1;
	add.s32 	%r1699, %r1, 6912;
	ld.shared.u32 	%r291, [%r289+27648];
	shr.u32 	%r1700, %r291, %r293;
	and.b32  	%r1701, %r1700, %r82;
	shl.b32 	%r1702, %r1701, 3;
	add.s32 	%r1704, %r551, %r1702;
	ld.shared.u64 	%rd225, [%r1704+29184];
	add.s64 	%rd19, %rd225, %rd7;
	setp.ge.s32 	%p141, %r1699, %r290;
	@%p141 bra 	$L__BB42_203;
	xor.b32  	%r1705, %r291, -2147483648;
	shl.b64 	%rd226, %rd19, 2;
	add.s64 	%rd227, %rd1, %rd226;
	st.global.u32 	[%rd227+27648], %r1705;
$L__BB42_203:
	bar.warp.sync 	-1;
$L__BB42_204:
	ret;

}
	// .globl	_ZN3cub18CUB_300001_SM_10006detail10radix_sort31DeviceRadixSortSingleTileKernelINS1_5radix10policy_hubIifyE10Policy1000ELNS0_9SortOrderE0EifyNS1_21identity_decomposer_tEEEvPKT1_PSA_PKT2_PSE_T3_iiT4_
.visible .entry _ZN3cub18CUB_300001_SM_10006detail10radix_sort31DeviceRadixSortSingleTileKernelINS1_5radix10policy_hubIifyE10Policy1000ELNS0_9SortOrderE0EifyNS1_21identity_decomposer_tEEEvPKT1_PSA_PKT2_PSE_T3_iiT4_(
	.param .u64 .ptr .align 1 _ZN3cub18CUB_300001_SM_10006detail10radix_sort31DeviceRadixSortSingleTileKernelINS1_5radix10policy_hubIifyE10Policy1000ELNS0_9SortOrderE0EifyNS1_21identity_decomposer_tEEEvPKT1_PSA_PKT2_PSE_T3_iiT4__param_0,
	.param .u64 .ptr .align 1 _ZN3cub18CUB_300001_SM_10006detail10radix_sort31DeviceRadixSortSingleTileKernelINS1_5radix10policy_hubIifyE10Policy1000ELNS0_9SortOrderE0EifyNS1_21identity_decomposer_tEEEvPKT1_PSA_PKT2_PSE_T3_iiT4__param_1,
	.param .u64 .ptr .align 1 _ZN3cub18CUB_300001_SM_10006detail10radix_sort31DeviceRadixSortSingleTileKernelINS1_5radix10policy_hubIifyE10Policy1000ELNS0_9SortOrderE0EifyNS1_21identity_decomposer_tEEEvPKT1_PSA_PKT2_PSE_T3_iiT4__param_2,
	.param .u64 .ptr .align 1 _ZN3cub18CUB_300001_SM_10006detail10radix_sort31DeviceRadixSortSingleTileKernelINS1_5radix10policy_hubIifyE10Policy1000ELNS0_9SortOrderE0EifyNS1_21identity_decomposer_tEEEvPKT1_PSA_PKT2_PSE_T3_iiT4__param_3,
	.param .u64 _ZN3cub18CUB_300001_SM_10006detail10radix_sort31DeviceRadixSortSingleTileKernelINS1_5radix10policy_hubIifyE10Policy1000ELNS0_9SortOrderE0EifyNS1_21identity_decomposer_tEEEvPKT1_PSA_PKT2_PSE_T3_iiT4__param_4,
	.param .u32 _ZN3cub18CUB_300001_SM_10006detail10radix_sort31DeviceRadixSortSingleTileKernelINS1_5radix10policy_hubIifyE10Policy1000ELNS0_9SortOrderE0EifyNS1_21identity_decomposer_tEEEvPKT1_PSA_PKT2_PSE_T3_iiT4__param_5,
	.param .u32 _ZN3cub18CUB_300001_SM_10006detail10radix_sort31DeviceRadixSortSingleTileKernelINS1_5radix10policy_hubIifyE10Policy1000ELNS0_9SortOrderE0EifyNS1_21identity_decomposer_tEEEvPKT1_PSA_PKT2_PSE_T3_iiT4__param_6,
	.param .align 1 .b8 _ZN3cub18CUB_300001_SM_10006detail10radix_sort31DeviceRadixSortSingleTileKernelINS1_5radix10policy_hubIifyE10Policy1000ELNS0_9SortOrderE0EifyNS1_21identity_decomposer_tEEEvPKT1_PSA_PKT2_PSE_T3_iiT4__param_7[1]
)
.maxntid 256
.minnctapersm 1
{
	.reg .pred 	%p<73>;
	.reg .b16 	%rs<39>;
	.reg .b32 	%r<748>;
	.reg .b32 	%f<153>;
	.reg .b64 	%rd<37>;
	// demoted variable
	.shared .align 16 .b8 _ZZN3cub18CUB_300001_SM_10006detail10radix_sort31DeviceRadixSortSingleTileKernelINS1_5radix10policy_hubIifyE10Policy1000ELNS0_9SortOrderE0EifyNS1_21identity_decomposer_tEEEvPKT1_PSA_PKT2_PSE_T3_iiT4_E12temp_storage[33856];
	ld.param.u64 	%rd10, [_ZN3cub18CUB_300001_SM_10006detail10radix_sort31DeviceRadixSortSingleTileKernelINS1_5radix10policy_hubIifyE10Policy1000ELNS0_9SortOrderE0EifyNS1_21identity_decomposer_tEEEvPKT1_PSA_PKT2_PSE_T3_iiT4__param_0];
	ld.param.u64 	%rd6, [_ZN3cub18CUB_300001_SM_10006detail10radix_sort31DeviceRadixSortSingleTileKernelINS1_5radix10policy_hubIifyE10Policy1000ELNS0_9SortOrderE0EifyNS1_21identity_decomposer_tEEEvPKT1_PSA_PKT2_PSE_T3_iiT4__param_1];
	ld.param.u64 	%rd7, [_ZN3cub18CUB_300001_SM_10006detail10radix_sort31DeviceRadixSortSingleTileKernelINS1_5radix10policy_hubIifyE10Policy1000ELNS0_9SortOrderE0EifyNS1_21identity_decomposer_tEEEvPKT1_PSA_PKT2_PSE_T3_iiT4__param_2];
	ld.param.u64 	%rd8, [_ZN3cub18CUB_300001_SM_10006detail10radix_sort31DeviceRadixSortSingleTileKernelINS1_5radix10policy_hubIifyE10Policy1000ELNS0_9SortOrderE0EifyNS1_21identity_decomposer_tEEEvPKT1_PSA_PKT2_PSE_T3_iiT4__param_3];
	ld.param.u64 	%rd9, [_ZN3cub18CUB_300001_SM_10006detail10radix_sort31DeviceRadixSortSingleTileKernelINS1_5radix10policy_hubIifyE10Policy1000ELNS0_9SortOrderE0EifyNS1_21identity_decomposer_tEEEvPKT1_PSA_PKT2_PSE_T3_iiT4__param_4];
	ld.param.u32 	%r209, [_ZN3cub18CUB_300001_SM_10006detail10radix_sort31DeviceRadixSortSingleTileKernelINS1_5radix10policy_hubIifyE10Policy1000ELNS0_9SortOrderE0EifyNS1_21identity_decomposer_tEEEvPKT1_PSA_PKT2_PSE_T3_iiT4__param_5];
	ld.param.u32 	%r210, [_ZN3cub18CUB_300001_SM_10006detail10radix_sort31DeviceRadixSortSingleTileKernelINS1_5radix10policy_hubIifyE10Policy1000ELNS0_9SortOrderE0EifyNS1_21identity_decomposer_tEEEvPKT1_PSA_PKT2_PSE_T3_iiT4__param_6];
	cvta.to.global.u64 	%rd11, %rd10;
	cvt.u32.u64 	%r1, %rd9;
	mov.u32 	%r2, %tid.x;
	mul.lo.s32 	%r3, %r2, 19;
	setp.ge.s32 	%p1, %r3, %r1;
	mul.wide.u32 	%rd12, %r3, 4;
	add.s64 	%rd1, %rd11, %rd12;
	mov.b32 	%r745, -1;
	@%p1 bra 	$L__BB43_2;
	ld.global.u32 	%r212, [%rd1];
	xor.b32  	%r745, %r212, -2147483648;
$L__BB43_2:
	add.s32 	%r6, %r3, 1;
	setp.ge.s32 	%p2, %r6, %r1;
	mov.b32 	%r744, -1;
	@%p2 bra 	$L__BB43_4;
	ld.global.u32 	%r214, [%rd1+4];
	xor.b32  	%r744, %r214, -2147483648;
$L__BB43_4:
	add.s32 	%r9, %r3, 2;
	setp.ge.s32 	%p3, %r9, %r1;
	mov.b32 	%r743, -1;
	@%p3 bra 	$L__BB43_6;
	ld.global.u32 	%r216, [%rd1+8];
	xor.b32  	%r743, %r216, -2147483648;
$L__BB43_6:
	add.s32 	%r12, %r3, 3;
	setp.ge.s32 	%p4, %r12, %r1;
	mov.b32 	%r742, -1;
	@%p4 bra 	$L__BB43_8;
	ld.global.u32 	%r218, [%rd1+12];
	xor.b32  	%r742, %r218, -2147483648;
$L__BB43_8:
	add.s32 	%r15, %r3, 4;
	setp.ge.s32 	%p5, %r15, %r1;
	mov.b32 	%r741, -1;
	@%p5 bra 	$L__BB43_10;
	ld.global.u32 	%r220, [%rd1+16];
	xor.b32  	%r741, %r220, -2147483648;
$L__BB43_10:
	add.s32 	%r18, %r3, 5;
	setp.ge.s32 	%p6, %r18, %r1;
	mov.b32 	%r740, -1;
	@%p6 bra 	$L__BB43_12;
	ld.global.u32 	%r222, [%rd1+20];
	xor.b32  	%r740, %r222, -2147483648;
$L__BB43_12:
	add.s32 	%r21, %r3, 6;
	setp.ge.s32 	%p7, %r21, %r1;
	mov.b32 	%r739, -1;
	@%p7 bra 	$L__BB43_14;
	ld.global.u32 	%r224, [%rd1+24];
	xor.b32  	%r739, %r224, -2147483648;
$L__BB43_14:
	add.s32 	%r24, %r3, 7;
	setp.ge.s32 	%p8, %r24, %r1;
	mov.b32 	%r738, -1;
	@%p8 bra 	$L__BB43_16;
	ld.global.u32 	%r226, [%rd1+28];
	xor.b32  	%r738, %r226, -2147483648;
$L__BB43_16:
	add.s32 	%r27, %r3, 8;
	setp.ge.s32 	%p9, %r27, %r1;
	mov.b32 	%r737, -1;
	@%p9 bra 	$L__BB43_18;
	ld.global.u32 	%r228, [%rd1+32];
	xor.b32  	%r737, %r228, -2147483648;
$L__BB43_18:
	add.s32 	%r30, %r3, 9;
	setp.ge.s32 	%p10, %r30, %r1;
	mov.b32 	%r736, -1;
	@%p10 bra 	$L__BB43_20;
	ld.global.u32 	%r230, [%rd1+36];
	xor.b32  	%r736, %r230, -2147483648;
$L__BB43_20:
	add.s32 	%r33, %r3, 10;
	setp.ge.s32 	%p11, %r33, %r1;
	mov.b32 	%r735, -1;
	@%p11 bra 	$L__BB43_22;
	ld.global.u32 	%r232, [%rd1+40];
	xor.b32  	%r735, %r232, -2147483648;
$L__BB43_22:
	add.s32 	%r36, %r3, 11;
	setp.ge.s32 	%p12, %r36, %r1;
	mov.b32 	%r734, -1;
	@%p12 bra 	$L__BB43_24;
	ld.global.u32 	%r234, [%rd1+44];
	xor.b32  	%r734, %r234, -2147483648;
$L__BB43_24:
	add.s32 	%r39, %r3, 12;
	setp.ge.s32 	%p13, %r39, %r1;
	mov.b32 	%r733, -1;
	@%p13 bra 	$L__BB43_26;
	ld.global.u32 	%r236, [%rd1+48];
	xor.b32  	%r733, %r236, -2147483648;
$L__BB43_26:
	add.s32 	%r42, %r3, 13;
	setp.ge.s32 	%p14, %r42, %r1;
	mov.b32 	%r732, -1;
	@%p14 bra 	$L__BB43_28;
	ld.global.u32 	%r238, [%rd1+52];
	xor.b32  	%r732, %r238, -2147483648;
$L__BB43_28:
	add.s32 	%r45, %r3, 14;
	setp.ge.s32 	%p15, %r45, %r1;
	mov.b32 	%r731, -1;
	@%p15 bra 	$L__BB43_30;
	ld.global.u32 	%r240, [%rd1+56];
	xor.b32  	%r731, %r240, -2147483648;
$L__BB43_30:
	add.s32 	%r48, %r3, 15;
	setp.ge.s32 	%p16, %r48, %r1;
	mov.b32 	%r730, -1;
	@%p16 bra 	$L__BB43_32;
	ld.global.u32 	%r242, [%rd1+60];
	xor.b32  	%r730, %r242, -2147483648;
$L__BB43_32:
	add.s32 	%r51, %r3, 16;
	setp.ge.s32 	%p17, %r51, %r1;
	mov.b32 	%r729, -1;
	@%p17 bra 	$L__BB43_34;
	ld.global.u32 	%r244, [%rd1+64];
	xor.b32  	%r729, %r244, -2147483648;
$L__BB43_34:
	add.s32 	%r54, %r3, 17;
	setp.ge.s32 	%p18, %r54, %r1;
	mov.b32 	%r728, -1;
	@%p18 bra 	$L__BB43_36;
	ld.global.u32 	%r246, [%rd1+68];
	xor.b32  	%r728, %r246, -2147483648;
$L__BB43_36:
	add.s32 	%r57, %r3, 18;
	setp.ge.s32 	%p19, %r57, %r1;
	mov.b32 	%r727, -1;
	@%p19 bra 	$L__BB43_38;
	ld.global.u32 	%r248, [%rd1+72];
	xor.b32  	%r727, %r248, -2147483648;
$L__BB43_38:
	bar.sync 	0;
	mov.b64 	{%r249, %r250}, %rd9;
	shfl.sync.idx.b32	%r60|%p20, %r249, 0, 31, -1;
	shfl.sync.idx.b32	%r251|%p21, %r250, 0, 31, -1;
	mov.b64 	%rd2, {%r60, %r251};
	setp.ge.s32 	%p22, %r3, %r60;
	cvta.to.global.u64 	%rd13, %rd7;
	add.s64 	%rd3, %rd13, %rd12;
	@%p22 bra 	$L__BB43_40;
	ld.global.f32 	%f152, [%rd3];
$L__BB43_40:
	setp.ge.s32 	%p23, %r6, %r60;
	@%p23 bra 	$L__BB43_42;
	ld.global.f32 	%f151, [%rd3+4];
$L__BB43_42:
	setp.ge.s32 	%p24, %r9, %r60;
	@%p24 bra 	$L__BB43_44;
	ld.global.f32 	%f150, [%rd3+8];
$L__BB43_44:
	setp.ge.s32 	%p25, %r12, %r60;
	@%p25 bra 	$L__BB43_46;
	ld.global.f32 	%f149, [%rd3+12];
$L__BB43_46:
	setp.ge.s32 	%p26, %r15, %r60;
	@%p26 bra 	$L__BB43_48;
	ld.global.f32 	%f148, [%rd3+16];
$L__BB43_48:
	setp.ge.s32 	%p27, %r18, %r60;
	@%p27 bra 	$L__BB43_50;
	ld.global.f32 	%f147, [%rd3+20];
$L__BB43_50:
	setp.ge.s32 	%p28, %r21, %r60;
	@%p28 bra 	$L__BB43_52;
	ld.global.f32 	%f146, [%rd3+24];
$L__BB43_52:
	setp.ge.s32 	%p29, %r24, %r60;
	@%p29 bra 	$L__BB43_54;
	ld.global.f32 	%f145, [%rd3+28];
$L__BB43_54:
	setp.ge.s32 	%p30, %r27, %r60;
	@%p30 bra 	$L__BB43_56;
	ld.global.f32 	%f144, [%rd3+32];
$L__BB43_56:
	setp.ge.s32 	%p31, %r30, %r60;
	@%p31 bra 	$L__BB43_58;
	ld.global.f32 	%f143, [%rd3+36];
$L__BB43_58:
	setp.ge.s32 	%p32, %r33, %r60;
	@%p32 bra 	$L__BB43_60;
	ld.global.f32 	%f142, [%rd3+40];
$L__BB43_60:
	setp.ge.s32 	%p33, %r36, %r60;
	@%p33 bra 	$L__BB43_62;
	ld.global.f32 	%f141, [%rd3+44];
$L__BB43_62:
	setp.ge.s32 	%p34, %r39, %r60;
	@%p34 bra 	$L__BB43_64;
	ld.global.f32 	%f140, [%rd3+48];
$L__BB43_64:
	setp.ge.s32 	%p35, %r42, %r60;
	@%p35 bra 	$L__BB43_66;
	ld.global.f32 	%f139, [%rd3+52];
$L__BB43_66:
	setp.ge.s32 	%p36, %r45, %r60;
	@%p36 bra 	$L__BB43_68;
	ld.global.f32 	%f138, [%rd3+56];
$L__BB43_68:
	setp.ge.s32 	%p37, %r48, %r60;
	@%p37 bra 	$L__BB43_70;
	ld.global.f32 	%f137, [%rd3+60];
$L__BB43_70:
	setp.ge.s32 	%p38, %r51, %r60;
	@%p38 bra 	$L__BB43_72;
	ld.global.f32 	%f136, [%rd3+64];
$L__BB43_72:
	setp.ge.s32 	%p39, %r54, %r60;
	@%p39 bra 	$L__BB43_74;
	ld.global.f32 	%f135, [%rd3+68];
$L__BB43_74:
	setp.ge.s32 	%p40, %r57, %r60;
	@%p40 bra 	$L__BB43_76;
	ld.global.f32 	%f134, [%rd3+72];
$L__BB43_76:
	bar.sync 	0;
	shr.u32 	%r61, %r2, 5;
	shl.b32 	%r253, %r2, 2;
	mov.u32 	%r254, _ZZN3cub18CUB_300001_SM_10006detail10radix_sort31DeviceRadixSortSingleTileKernelINS1_5radix10policy_hubIifyE10Policy1000ELNS0_9SortOrderE0EifyNS1_21identity_decomposer_tEEEvPKT1_PSA_PKT2_PSE_T3_iiT4_E12temp_storage;
	add.s32 	%r62, %r254, %r253;
	shl.b32 	%r255, %r2, 7;
	add.s32 	%r63, %r62, %r255;
	shl.b32 	%r256, %r61, 2;
	add.s32 	%r257, %r254, %r256;
	add.s32 	%r64, %r257, 33792;
	mad.lo.s32 	%r65, %r2, -56, %r63;
	add.s32 	%r726, %r209, 6;
	sub.s32 	%r725, %r210, %r209;
$L__BB43_77:
	add.s32 	%r317, %r726, -6;
	min.s32 	%r260, %r725, 6;
	mov.b32 	%r346, 0;
	st.shared.u32 	[%r62], %r346;
	st.shared.u32 	[%r62+1024], %r346;
	st.shared.u32 	[%r62+2048], %r346;
	st.shared.u32 	[%r62+3072], %r346;
	st.shared.u32 	[%r62+4096], %r346;
	st.shared.u32 	[%r62+5120], %r346;
	st.shared.u32 	[%r62+6144], %r346;
	st.shared.u32 	[%r62+7168], %r346;
	st.shared.u32 	[%r62+8192], %r346;
	st.shared.u32 	[%r62+9216], %r346;
	st.shared.u32 	[%r62+10240], %r346;
	st.shared.u32 	[%r62+11264], %r346;
	st.shared.u32 	[%r62+12288], %r346;
	st.shared.u32 	[%r62+13312], %r346;
	st.shared.u32 	[%r62+14336], %r346;
	st.shared.u32 	[%r62+15360], %r346;
	st.shared.u32 	[%r62+16384], %r346;
	st.shared.u32 	[%r62+17408], %r346;
	st.shared.u32 	[%r62+18432], %r346;
	st.shared.u32 	[%r62+19456], %r346;
	st.shared.u32 	[%r62+20480], %r346;
	st.shared.u32 	[%r62+21504], %r346;
	st.shared.u32 	[%r62+22528], %r346;
	st.shared.u32 	[%r62+23552], %r346;
	st.shared.u32 	[%r62+24576], %r346;
	st.shared.u32 	[%r62+25600], %r346;
	st.shared.u32 	[%r62+26624], %r346;
	st.shared.u32 	[%r62+27648], %r346;
	st.shared.u32 	[%r62+28672], %r346;
	st.shared.u32 	[%r62+29696], %r346;
	st.shared.u32 	[%r62+30720], %r346;
	st.shared.u32 	[%r62+31744], %r346;
	st.shared.u32 	[%r62+32768], %r346;
	// begin inline asm
	bmsk.clamp.b32 %r258, %r346, %r260;
	// end inline asm
	// begin inline asm
	shr.b32 %r261, %r745, %r317;
	// end inline asm
	and.b32  	%r349, %r258, %r261;
	shl.b32 	%r350, %r349, 10;
	and.b32  	%r351, %r350, 31744;
	add.s32 	%r352, %r62, %r351;
	shr.u32 	%r353, %r349, 4;
	and.b32  	%r354, %r353, 268435454;
	add.s32 	%r90, %r352, %r354;
	ld.shared.u16 	%rs1, [%r90];
	add.s16 	%rs20, %rs1, 1;
	st.shared.u16 	[%r90], %rs20;
	// begin inline asm
	shr.b32 %r264, %r744, %r317;
	// end inline asm
	and.b32  	%r355, %r258, %r264;
	shl.b32 	%r356, %r355, 10;
	and.b32  	%r357, %r356, 31744;
	add.s32 	%r358, %r62, %r357;
	shr.u32 	%r359, %r355, 4;
	and.b32  	%r360, %r359, 268435454;
	add.s32 	%r91, %r358, %r360;
	ld.shared.u16 	%rs2, [%r91];
	add.s16 	%rs21, %rs2, 1;
	st.shared.u16 	[%r91], %rs21;
	// begin inline asm
	shr.b32 %r267, %r743, %r317;
	// end inline asm
	and.b32  	%r361, %r258, %r267;
	shl.b32 	%r362, %r361, 10;
	and.b32  	%r363, %r362, 31744;
	add.s32 	%r364, %r62, %r363;
	shr.u32 	%r365, %r361, 4;
	and.b32  	%r366, %r365, 268435454;
	add.s32 	%r92, %r364, %r366;
	ld.shared.u16 	%rs3, [%r92];
	add.s16 	%rs22, %rs3, 1;
	st.shared.u16 	[%r92], %rs22;
	// begin inline asm
	shr.b32 %r270, %r742, %r317;
	// end inline asm
	and.b32  	%r367, %r258, %r270;
	shl.b32 	%r368, %r367, 10;
	and.b32  	%r369, %r368, 31744;
	add.s32 	%r370, %r62, %r369;
	shr.u32 	%r371, %r367, 4;
	and.b32  	%r372, %r371, 268435454;
	add.s32 	%r93, %r370, %r372;
	ld.shared.u16 	%rs4, [%r93];
	add.s16 	%rs23, %rs4, 1;
	st.shared.u16 	[%r93], %rs23;
	// begin inline asm
	shr.b32 %r273, %r741, %r317;
	// end inline asm
	and.b32  	%r373, %r258, %r273;
	shl.b32 	%r374, %r373, 10;
	and.b32  	%r375, %r374, 31744;
	add.s32 	%r376, %r62, %r375;
	shr.u32 	%r377, %r373, 4;
	and.b32  	%r378, %r377, 268435454;
	add.s32 	%r94, %r376, %r378;
	ld.shared.u16 	%rs5, [%r94];
	add.s16 	%rs24, %rs5, 1;
	st.shared.u16 	[%r94], %rs24;
	// begin inline asm
	shr.b32 %r276, %r740, %r317;
	// end inline asm
	and.b32  	%r379, %r258, %r276;
	shl.b32 	%r380, %r379, 10;
	and.b32  	%r381, %r380, 31744;
	add.s32 	%r382, %r62, %r381;
	shr.u32 	%r383, %r379, 4;
	and.b32  	%r384, %r383, 268435454;
	add.s32 	%r95, %r382, %r384;
	ld.shared.u16 	%rs6, [%r95];
	add.s16 	%rs25, %rs6, 1;
	st.shared.u16 	[%r95], %rs25;
	// begin inline asm
	shr.b32 %r279, %r739, %r317;
	// end inline asm
	and.b32  	%r385, %r258, %r279;
	shl.b32 	%r386, %r385, 10;
	and.b32  	%r387, %r386, 31744;
	add.s32 	%r388, %r62, %r387;
	shr.u32 	%r389, %r385, 4;
	and.b32  	%r390, %r389, 268435454;
	add.s32 	%r96, %r388, %r390;
	ld.shared.u16 	%rs7, [%r96];
	add.s16 	%rs26, %rs7, 1;
	st.shared.u16 	[%r96], %rs26;
	// begin inline asm
	shr.b32 %r282, %r738, %r317;
	// end inline asm
	and.b32  	%r391, %r258, %r282;
	shl.b32 	%r392, %r391, 10;
	and.b32  	%r393, %r392, 31744;
	add.s32 	%r394, %r62, %r393;
	shr.u32 	%r395, %r391, 4;
	and.b32  	%r396, %r395, 268435454;
	add.s32 	%r97, %r394, %r396;
	ld.shared.u16 	%rs8, [%r97];
	add.s16 	%rs27, %rs8, 1;
	st.shared.u16 	[%r97], %rs27;
	// begin inline asm
	shr.b32 %r285, %r737, %r317;
	// end inline asm
	and.b32  	%r397, %r258, %r285;
	shl.b32 	%r398, %r397, 10;
	and.b32  	%r399, %r398, 31744;
	add.s32 	%r400, %r62, %r399;
	shr.u32 	%r401, %r397, 4;
	and.b32  	%r402, %r401, 268435454;
	add.s32 	%r98, %r400, %r402;
	ld.shared.u16 	%rs9, [%r98];
	add.s16 	%rs28, %rs9, 1;
	st.shared.u16 	[%r98], %rs28;
	// begin inline asm
	shr.b32 %r288, %r736, %r317;
	// end inline asm
	and.b32  	%r403, %r258, %r288;
	shl.b32 	%r404, %r403, 10;
	and.b32  	%r405, %r404, 31744;
	add.s32 	%r406, %r62, %r405;
	shr.u32 	%r407, %r403, 4;
	and.b32  	%r408, %r407, 268435454;
	add.s32 	%r99, %r406, %r408;
	ld.shared.u16 	%rs10, [%r99];
	add.s16 	%rs29, %rs10, 1;
	st.shared.u16 	[%r99], %rs29;
	// begin inline asm
	shr.b32 %r291, %r735, %r317;
	// end inline asm
	and.b32  	%r409, %r258, %r291;
	shl.b32 	%r410, %r409, 10;
	and.b32  	%r411, %r410, 31744;
	add.s32 	%r412, %r62, %r411;
	shr.u32 	%r413, %r409, 4;
	and.b32  	%r414, %r413, 268435454;
	add.s32 	%r100, %r412, %r414;
	ld.shared.u16 	%rs11, [%r100];
	add.s16 	%rs30, %rs11, 1;
	st.shared.u16 	[%r100], %rs30;
	// begin inline asm
	shr.b32 %r294, %r734, %r317;
	// end inline asm
	and.b32  	%r415, %r258, %r294;
	shl.b32 	%r416, %r415, 10;
	and.b32  	%r417, %r416, 31744;
	add.s32 	%r418, %r62, %r417;
	shr.u32 	%r419, %r415, 4;
	and.b32  	%r420, %r419, 268435454;
	add.s32 	%r101, %r418, %r420;
	ld.shared.u16 	%rs12, [%r101];
	add.s16 	%rs31, %rs12, 1;
	st.shared.u16 	[%r101], %rs31;
	// begin inline asm
	shr.b32 %r297, %r733, %r317;
	// end inline asm
	and.b32  	%r421, %r258, %r297;
	shl.b32 	%r422, %r421, 10;
	and.b32  	%r423, %r422, 31744;
	add.s32 	%r424, %r62, %r423;
	shr.u32 	%r425, %r421, 4;
	and.b32  	%r426, %r425, 268435454;
	add.s32 	%r102, %r424, %r426;
	ld.shared.u16 	%rs13, [%r102];
	add.s16 	%rs32, %rs13, 1;
	st.shared.u16 	[%r102], %rs32;
	// begin inline asm
	shr.b32 %r300, %r732, %r317;
	// end inline asm
	and.b32  	%r427, %r258, %r300;
	shl.b32 	%r428, %r427, 10;
	and.b32  	%r429, %r428, 31744;
	add.s32 	%r430, %r62, %r429;
	shr.u32 	%r431, %r427, 4;
	and.b32  	%r432, %r431, 268435454;
	add.s32 	%r103, %r430, %r432;
	ld.shared.u16 	%rs14, [%r103];
	add.s16 	%rs33, %rs14, 1;
	st.shared.u16 	[%r103], %rs33;
	// begin inline asm
	shr.b32 %r303, %r731, %r317;
	// end inline asm
	and.b32  	%r433, %r258, %r303;
	shl.b32 	%r434, %r433, 10;
	and.b32  	%r435, %r434, 31744;
	add.s32 	%r436, %r62, %r435;
	shr.u32 	%r437, %r433, 4;
	and.b32  	%r438, %r437, 268435454;
	add.s32 	%r104, %r436, %r438;
	ld.shared.u16 	%rs15, [%r104];
	add.s16 	%rs34, %rs15, 1;
	st.shared.u16 	[%r104], %rs34;
	// begin inline asm
	shr.b32 %r306, %r730, %r317;
	// end inline asm
	and.b32  	%r439, %r258, %r306;
	shl.b32 	%r440, %r439, 10;
	and.b32  	%r441, %r440, 31744;
	add.s32 	%r442, %r62, %r441;
	shr.u32 	%r443, %r439, 4;
	and.b32  	%r444, %r443, 268435454;
	add.s32 	%r105, %r442, %r444;
	ld.shared.u16 	%rs16, [%r105];
	add.s16 	%rs35, %rs16, 1;
	st.shared.u16 	[%r105], %rs35;
	// begin inline asm
	shr.b32 %r309, %r729, %r317;
	// end inline asm
	and.b32  	%r445, %r258, %r309;
	shl.b32 	%r446, %r445, 10;
	and.b32  	%r447, %r446, 31744;
	add.s32 	%r448, %r62, %r447;
	shr.u32 	%r449, %r445, 4;
	and.b32  	%r450, %r449, 268435454;
	add.s32 	%r106, %r448, %r450;
	ld.shared.u16 	%rs17, [%r106];
	add.s16 	%rs36, %rs17, 1;
	st.shared.u16 	[%r106], %rs36;
	// begin inline asm
	shr.b32 %r312, %r728, %r317;
	// end inline asm
	and.b32  	%r451, %r258, %r312;
	shl.b32 	%r452, %r451, 10;
	and.b32  	%r453, %r452, 31744;
	add.s32 	%r454, %r62, %r453;
	shr.u32 	%r455, %r451, 4;
	and.b32  	%r456, %r455, 268435454;
	add.s32 	%r107, %r454, %r456;
	ld.shared.u16 	%rs18, [%r107];
	add.s16 	%rs37, %rs18, 1;
	st.shared.u16 	[%r107], %rs37;
	// begin inline asm
	shr.b32 %r315, %r727, %r317;
	// end inline asm
	and.b32  	%r457, %r258, %r315;
	shl.b32 	%r458, %r457, 10;
	and.b32  	%r459, %r458, 31744;
	add.s32 	%r460, %r62, %r459;
	shr.u32 	%r461, %r457, 4;
	and.b32  	%r462, %r461, 268435454;
	add.s32 	%r108, %r460, %r462;
	ld.shared.u16 	%rs19, [%r108];
	add.s16 	%rs38, %rs19, 1;
	st.shared.u16 	[%r108], %rs38;
	bar.sync 	0;
	ld.shared.u32 	%r109, [%r63];
	ld.shared.u32 	%r463, [%r63+4];
	ld.shared.u32 	%r464, [%r63+8];
	ld.shared.u32 	%r465, [%r63+12];
	ld.shared.u32 	%r466, [%r63+16];
	ld.shared.u32 	%r467, [%r63+20];
	ld.shared.u32 	%r468, [%r63+24];
	ld.shared.u32 	%r469, [%r63+28];
	ld.shared.u32 	%r470, [%r63+32];
	ld.shared.u32 	%r471, [%r63+36];
	ld.shared.u32 	%r472, [%r63+40];
	ld.shared.u32 	%r473, [%r63+44];
	ld.shared.u32 	%r474, [%r63+48];
	ld.shared.u32 	%r475, [%r63+52];
	ld.shared.u32 	%r476, [%r63+56];
	ld.shared.u32 	%r477, [%r63+60];
	ld.shared.u32 	%r478, [%r63+64];
	ld.shared.u32 	%r479, [%r63+68];
	ld.shared.u32 	%r480, [%r63+72];
	ld.shared.u32 	%r481, [%r63+76];
	ld.shared.u32 	%r482, [%r63+80];
	ld.shared.u32 	%r483, [%r63+84];
	ld.shared.u32 	%r484, [%r63+88];
	ld.shared.u32 	%r485, [%r63+92];
	ld.shared.u32 	%r486, [%r63+96];
	ld.shared.u32 	%r487, [%r63+100];
	ld.shared.u32 	%r488, [%r63+104];
	ld.shared.u32 	%r489, [%r63+108];
	ld.shared.u32 	%r490, [%r63+112];
	ld.shared.u32 	%r491, [%r63+116];
	ld.shared.u32 	%r492, [%r63+120];
	ld.shared.u32 	%r493, [%r63+124];
	ld.shared.u32 	%r494, [%r63+128];
	add.s32 	%r110, %r463, %r109;
	add.s32 	%r111, %r464, %r110;
	add.s32 	%r112, %r465, %r111;
	add.s32 	%r113, %r466, %r112;
	add.s32 	%r114, %r467, %r113;
	add.s32 	%r115, %r468, %r114;
	add.s32 	%r116, %r469, %r115;
	add.s32 	%r117, %r470, %r116;
	add.s32 	%r118, %r471, %r117;
	add.s32 	%r119, %r472, %r118;
	add.s32 	%r120, %r473, %r119;
	add.s32 	%r121, %r474, %r120;
	add.s32 	%r122, %r475, %r121;
	add.s32 	%r123, %r476, %r122;
	add.s32 	%r124, %r477, %r123;
	add.s32 	%r125, %r478, %r124;
	add.s32 	%r126, %r479, %r125;
	add.s32 	%r127, %r480, %r126;
	add.s32 	%r128, %r481, %r127;
	add.s32 	%r129, %r482, %r128;
	add.s32 	%r130, %r483, %r129;
	add.s32 	%r131, %r484, %r130;
	add.s32 	%r132, %r485, %r131;
	add.s32 	%r133, %r486, %r132;
	add.s32 	%r134, %r487, %r133;
	add.s32 	%r135, %r488, %r134;
	add.s32 	%r136, %r489, %r135;
	add.s32 	%r137, %r490, %r136;
	add.s32 	%r138, %r491, %r137;
	add.s32 	%r139, %r492, %r138;
	add.s32 	%r140, %r493, %r139;
	add.s32 	%r323, %r494, %r140;
	// begin inline asm
	mov.u32 %r318, %laneid;
	// end inline asm
	mov.b32 	%r321, 1;
	mov.b32 	%r348, -1;
	// begin inline asm
	{  .reg .u32 r0;  .reg .pred p;  shfl.sync.up.b32 r0|p, %r323, %r321, %r346, %r348;  @p add.u32 r0, r0, %r323;  mov.u32 %r319, r0;}
	// end inline asm
	mov.b32 	%r327, 2;
	// begin inline asm
	{  .reg .u32 r0;  .reg .pred p;  shfl.sync.up.b32 r0|p, %r319, %r327, %r346, %r348;  @p add.u32 r0, r0, %r319;  mov.u32 %r325, r0;}
	// end inline asm
	mov.b32 	%r333, 4;
	// begin inline asm
	{  .reg .u32 r0;  .reg .pred p;  shfl.sync.up.b32 r0|p, %r325, %r333, %r346, %r348;  @p add.u32 r0, r0, %r325;  mov.u32 %r331, r0;}
	// end inline asm
	mov.b32 	%r339, 8;
	// begin inline asm
	{  .reg .u32 r0;  .reg .pred p;  shfl.sync.up.b32 r0|p, %r331, %r339, %r346, %r348;  @p add.u32 r0, r0, %r331;  mov.u32 %r337, r0;}
	// end inline asm
	mov.b32 	%r345, 16;
	// begin inline asm
	{  .reg .u32 r0;  .reg .pred p;  shfl.sync.up.b32 r0|p, %r337, %r345, %r346, %r348;  @p add.u32 r0, r0, %r337;  mov.u32 %r343, r0;}
	// end inline asm
	setp.ne.s32 	%p41, %r318, 31;
	@%p41 bra 	$L__BB43_79;
	st.shared.u32 	[%r64], %r343;
$L__BB43_79:
	sub.s32 	%r495, %r343, %r323;
	setp.gt.u32 	%p42, %r2, 31;
	setp.eq.s32 	%p43, %r61, 7;
	setp.eq.s32 	%p44, %r61, 6;
	setp.eq.s32 	%p45, %r61, 5;
	setp.eq.s32 	%p46, %r61, 4;
	setp.eq.s32 	%p47, %r61, 3;
	setp.eq.s32 	%p48, %r61, 2;
	setp.eq.s32 	%p49, %r61, 1;
	bar.sync 	0;
	ld.shared.v4.u32 	{%r496, %r497, %r498, %r499}, [_ZZN3cub18CUB_300001_SM_10006detail10radix_sort31DeviceRadixSortSingleTileKernelINS1_5radix10policy_hubIifyE10Policy1000ELNS0_9SortOrderE0EifyNS1_21identity_decomposer_tEEEvPKT1_PSA_PKT2_PSE_T3_iiT4_E12temp_storage+33792];
	selp.b32 	%r500, %r496, %r746, %p49;
	add.s32 	%r501, %r497, %r496;
	selp.b32 	%r502, %r501, %r500, %p48;
	add.s32 	%r503, %r501, %r498;
	selp.b32 	%r504, %r503, %r502, %p47;
	add.s32 	%r505, %r503, %r499;
	selp.b32 	%r506, %r505, %r504, %p46;
	ld.shared.v4.u32 	{%r507, %r508, %r509, %r510}, [_ZZN3cub18CUB_300001_SM_10006detail10radix_sort31DeviceRadixSortSingleTileKernelINS1_5radix10policy_hubIifyE10Policy1000ELNS0_9SortOrderE0EifyNS1_21identity_decomposer_tEEEvPKT1_PSA_PKT2_PSE_T3_iiT4_E12temp_storage+33808];
	add.s32 	%r511, %r505, %r507;
	selp.b32 	%r512, %r511, %r506, %p45;
	add.s32 	%r513, %r511, %r508;
	selp.b32 	%r514, %r513, %r512, %p44;
	add.s32 	%r515, %r513, %r509;
	selp.b32 	%r746, %r515, %r514, %p43;
	add.s32 	%r145, %r515, %r510;
	setp.ne.s32 	%p50, %r318, 0;
	selp.b32 	%r516, %r495, 0, %p50;
	add.s32 	%r517, %r746, %r516;
	or.pred  	%p51, %p42, %p50;
	selp.b32 	%r747, %r517, %r495, %p42;
	@%p51 bra 	$L__BB43_81;
	shl.b32 	%r747, %r145, 16;
	st.shared.u32 	[_ZZN3cub18CUB_300001_SM_10006detail10radix_sort31DeviceRadixSortSingleTileKernelINS1_5radix10policy_hubIifyE10Policy1000ELNS0_9SortOrderE0EifyNS1_21identity_decomposer_tEEEvPKT1_PSA_PKT2_PSE_T3_iiT4_E12temp_storage+33832], %r747;
$L__BB43_81:
	setp.eq.s32 	%p52, %r2, 0;
	bar.sync 	0;
	ld.shared.u32 	%r518, [_ZZN3cub18CUB_300001_SM_10006detail10radix_sort31DeviceRadixSortSingleTileKernelINS1_5radix10policy_hubIifyE10Policy1000ELNS0_9SortOrderE0EifyNS1_21identity_decomposer_tEEEvPKT1_PSA_PKT2_PSE_T3_iiT4_E12temp_storage+33832];
	selp.b32 	%r519, 0, %r518, %p52;
	add.s32 	%r520, %r747, %r519;
	add.s32 	%r521, %r109, %r520;
	add.s32 	%r522, %r110, %r520;
	add.s32 	%r523, %r111, %r520;
	add.s32 	%r524, %r112, %r520;
	add.s32 	%r525, %r113, %r520;
	add.s32 	%r526, %r114, %r520;
	add.s32 	%r527, %r115, %r520;
	add.s32 	%r528, %r116, %r520;
	add.s32 	%r529, %r117, %r520;
	add.s32 	%r530, %r118, %r520;
	add.s32 	%r531, %r119, %r520;
	add.s32 	%r532, %r120, %r520;
	add.s32 	%r533, %r121, %r520;
	add.s32 	%r534, %r122, %r520;
	add.s32 	%r535, %r123, %r520;
	add.s32 	%r536, %r124, %r520;
	add.s32 	%r537, %r125, %r520;
	add.s32 	%r538, %r126, %r520;
	add.s32 	%r539, %r127, %r520;
	add.s32 	%r540, %r128, %r520;
	add.s32 	%r541, %r129, %r520;
	add.s32 	%r542, %r130, %r520;
	add.s32 	%r543, %r131, %r520;
	add.s32 	%r544, %r132, %r520;
	add.s32 	%r545, %r133, %r520;
	add.s32 	%r546, %r134, %r520;
	add.s32 	%r547, %r135, %r520;
	add.s32 	%r548, %r136, %r520;
	add.s32 	%r549, %r137, %r520;
	add.s32 	%r550, %r138, %r520;
	add.s32 	%r551, %r139, %r520;
	add.s32 	%r552, %r140, %r520;
	st.shared.u32 	[%r63], %r520;
	st.shared.u32 	[%r63+4], %r521;
	st.shared.u32 	[%r63+8], %r522;
	st.shared.u32 	[%r63+12], %r523;
	st.shared.u32 	[%r63+16], %r524;
	st.shared.u32 	[%r63+20], %r525;
	st.shared.u32 	[%r63+24], %r526;
	st.shared.u32 	[%r63+28], %r527;
	st.shared.u32 	[%r63+32], %r528;
	st.shared.u32 	[%r63+36], %r529;
	st.shared.u32 	[%r63+40], %r530;
	st.shared.u32 	[%r63+44], %r531;
	st.shared.u32 	[%r63+48], %r532;
	st.shared.u32 	[%r63+52], %r533;
	st.shared.u32 	[%r63+56], %r534;
	st.shared.u32 	[%r63+60], %r535;
	st.shared.u32 	[%r63+64], %r536;
	st.shared.u32 	[%r63+68], %r537;
	st.shared.u32 	[%r63+72], %r538;
	st.shared.u32 	[%r63+76], %r539;
	st.shared.u32 	[%r63+80], %r540;
	st.shared.u32 	[%r63+84], %r541;
	st.shared.u32 	[%r63+88], %r542;
	st.shared.u32 	[%r63+92], %r543;
	st.shared.u32 	[%r63+96], %r544;
	st.shared.u32 	[%r63+100], %r545;
	st.shared.u32 	[%r63+104], %r546;
	st.shared.u32 	[%r63+108], %r547;
	st.shared.u32 	[%r63+112], %r548;
	st.shared.u32 	[%r63+116], %r549;
	st.shared.u32 	[%r63+120], %r550;
	st.shared.u32 	[%r63+124], %r551;
	st.shared.u32 	[%r63+128], %r552;
	bar.sync 	0;
	cvt.u32.u16 	%r553, %rs1;
	ld.shared.u16 	%r554, [%r90];
	add.s32 	%r149, %r554, %r553;
	cvt.u32.u16 	%r555, %rs2;
	ld.shared.u16 	%r556, [%r91];
	add.s32 	%r150, %r556, %r555;
	cvt.u32.u16 	%r557, %rs3;
	ld.shared.u16 	%r558, [%r92];
	add.s32 	%r151, %r558, %r557;
	cvt.u32.u16 	%r559, %rs4;
	ld.shared.u16 	%r560, [%r93];
	add.s32 	%r152, %r560, %r559;
	cvt.u32.u16 	%r561, %rs5;
	ld.shared.u16 	%r562, [%r94];
	add.s32 	%r153, %r562, %r561;
	cvt.u32.u16 	%r563, %rs6;
	ld.shared.u16 	%r564, [%r95];
	add.s32 	%r154, %r564, %r563;
	cvt.u32.u16 	%r565, %rs7;
	ld.shared.u16 	%r566, [%r96];
	add.s32 	%r155, %r566, %r565;
	cvt.u32.u16 	%r567, %rs8;
	ld.shared.u16 	%r568, [%r97];
	add.s32 	%r156, %r568, %r567;
	cvt.u32.u16 	%r569, %rs9;
	ld.shared.u16 	%r570, [%r98];
	add.s32 	%r157, %r570, %r569;
	cvt.u32.u16 	%r571, %rs10;
	ld.shared.u16 	%r572, [%r99];
	add.s32 	%r158, %r572, %r571;
	cvt.u32.u16 	%r573, %rs11;
	ld.shared.u16 	%r574, [%r100];
	add.s32 	%r159, %r574, %r573;
	cvt.u32.u16 	%r575, %rs12;
	ld.shared.u16 	%r576, [%r101];
	add.s32 	%r160, %r576, %r575;
	cvt.u32.u16 	%r577, %rs13;
	ld.shared.u16 	%r578, [%r102];
	add.s32 	%r161, %r578, %r577;
	cvt.u32.u16 	%r579, %rs14;
	ld.shared.u16 	%r580, [%r103];
	add.s32 	%r162, %r580, %r579;
	cvt.u32.u16 	%r581, %rs15;
	ld.shared.u16 	%r582, [%r104];
	add.s32 	%r163, %r582, %r581;
	cvt.u32.u16 	%r583, %rs16;
	ld.shared.u16 	%r584, [%r105];
	add.s32 	%r164, %r584, %r583;
	cvt.u32.u16 	%r585, %rs17;
	ld.shared.u16 	%r586, [%r106];
	add.s32 	%r165, %r586, %r585;
	cvt.u32.u16 	%r587, %rs18;
	ld.shared.u16 	%r588, [%r107];
	add.s32 	%r166, %r588, %r587;
	cvt.u32.u16 	%r589, %rs19;
	ld.shared.u16 	%r590, [%r108];
	add.s32 	%r167, %r590, %r589;
	bar.sync 	0;
	setp.lt.s32 	%p53, %r726, %r210;
	@%p53 bra 	$L__BB43_121;
	cvt.u64.u32 	%rd15, %r2;
	shl.b32 	%r591, %r149, 2;
	mov.u32 	%r592, _ZZN3cub18CUB_300001_SM_10006detail10radix_sort31DeviceRadixSortSingleTileKernelINS1_5radix10policy_hubIifyE10Policy1000ELNS0_9SortOrderE0EifyNS1_21identity_decomposer_tEEEvPKT1_PSA_PKT2_PSE_T3_iiT4_E12temp_storage;
	add.s32 	%r593, %r592, %r591;
	st.shared.u32 	[%r593], %r745;
	shl.b32 	%r594, %r150, 2;
	add.s32 	%r595, %r592, %r594;
	st.shared.u32 	[%r595], %r744;
	shl.b32 	%r596, %r151, 2;
	add.s32 	%r597, %r592, %r596;
	st.shared.u32 	[%r597], %r743;
	shl.b32 	%r598, %r152, 2;
	add.s32 	%r599, %r592, %r598;
	st.shared.u32 	[%r599], %r742;
	shl.b32 	%r600, %r153, 2;
	add.s32 	%r601, %r592, %r600;
	st.shared.u32 	[%r601], %r741;
	shl.b32 	%r602, %r154, 2;
	add.s32 	%r603, %r592, %r602;
	st.shared.u32 	[%r603], %r740;
	shl.b32 	%r604, %r155, 2;
	add.s32 	%r605, %r592, %r604;
	st.shared.u32 	[%r605], %r739;
	shl.b32 	%r606, %r156, 2;
	add.s32 	%r607, %r592, %r606;
	st.shared.u32 	[%r607], %r738;
	shl.b32 	%r608, %r157, 2;
	add.s32 	%r609, %r592, %r608;
	st.shared.u32 	[%r609], %r737;
	shl.b32 	%r610, %r158, 2;
	add.s32 	%r611, %r592, %r610;
	st.shared.u32 	[%r611], %r736;
	shl.b32 	%r612, %r159, 2;
	add.s32 	%r613, %r592, %r612;
	st.shared.u32 	[%r613], %r735;
	shl.b32 	%r614, %r160, 2;
	add.s32 	%r615, %r592, %r614;
	st.shared.u32 	[%r615], %r734;
	shl.b32 	%r616, %r161, 2;
	add.s32 	%r617, %r592, %r616;
	st.shared.u32 	[%r617], %r733;
	shl.b32 	%r618, %r162, 2;
	add.s32 	%r619, %r592, %r618;
	st.shared.u32 	[%r619], %r732;
	shl.b32 	%r620, %r163, 2;
	add.s32 	%r621, %r592, %r620;
	st.shared.u32 	[%r621], %r731;
	shl.b32 	%r622, %r164, 2;
	add.s32 	%r623, %r592, %r622;
	st.shared.u32 	[%r623], %r730;
	shl.b32 	%r624, %r165, 2;
	add.s32 	%r625, %r592, %r624;
	st.shared.u32 	[%r625], %r729;
	shl.b32 	%r626, %r166, 2;
	add.s32 	%r627, %r592, %r626;
	st.shared.u32 	[%r627], %r728;
	shl.b32 	%r628, %r167, 2;
	add.s32 	%r629, %r592, %r628;
	st.shared.u32 	[%r629], %r727;
	bar.sync 	0;
	mad.lo.s32 	%r168, %r2, -72, %r65;
	ld.shared.u32 	%r169, [%r168];
	ld.shared.u32 	%r170, [%r168+1024];
	ld.shared.u32 	%r171, [%r168+2048];
	ld.shared.u32 	%r172, [%r168+3072];
	ld.shared.u32 	%r173, [%r168+4096];
	ld.shared.u32 	%r174, [%r168+5120];
	ld.shared.u32 	%r175, [%r168+6144];
	ld.shared.u32 	%r176, [%r168+7168];
	ld.shared.u32 	%r177, [%r168+8192];
	ld.shared.u32 	%r178, [%r168+9216];
	ld.shared.u32 	%r179, [%r168+10240];
	ld.shared.u32 	%r180, [%r168+11264];
	ld.shared.u32 	%r181, [%r168+12288];
	ld.shared.u32 	%r182, [%r168+13312];
	ld.shared.u32 	%r183, [%r168+14336];
	ld.shared.u32 	%r184, [%r168+15360];
	ld.shared.u32 	%r185, [%r168+16384];
	ld.shared.u32 	%r186, [%r168+17408];
	ld.shared.u32 	%r187, [%r168+18432];
	bar.sync 	0;
	st.shared.f32 	[%r593], %f152;
	st.shared.f32 	[%r595], %f151;
	st.shared.f32 	[%r597], %f150;
	st.shared.f32 	[%r599], %f149;
	st.shared.f32 	[%r601], %f148;
	st.shared.f32 	[%r603], %f147;
	st.shared.f32 	[%r605], %f146;
	st.shared.f32 	[%r607], %f145;
	st.shared.f32 	[%r609], %f144;
	st.shared.f32 	[%r611], %f143;
	st.shared.f32 	[%r613], %f142;
	st.shared.f32 	[%r615], %f141;
	st.shared.f32 	[%r617], %f140;
	st.shared.f32 	[%r619], %f139;
	st.shared.f32 	[%r621], %f138;
	st.shared.f32 	[%r623], %f137;
	st.shared.f32 	[%r625], %f136;
	st.shared.f32 	[%r627], %f135;
	st.shared.f32 	[%r629], %f134;
	bar.sync 	0;
	ld.shared.f32 	%f58, [%r168+1024];
	ld.shared.f32 	%f59, [%r168+2048];
	ld.shared.f32 	%f60, [%r168+3072];
	ld.shared.f32 	%f61, [%r168+4096];
	ld.shared.f32 	%f62, [%r168+5120];
	ld.shared.f32 	%f63, [%r168+6144];
	ld.shared.f32 	%f64, [%r168+7168];
	ld.shared.f32 	%f65, [%r168+8192];
	ld.shared.f32 	%f66, [%r168+9216];
	ld.shared.f32 	%f67, [%r168+10240];
	ld.shared.f32 	%f68, [%r168+11264];
	ld.shared.f32 	%f69, [%r168+12288];
	ld.shared.f32 	%f70, [%r168+13312];
	ld.shared.f32 	%f71, [%r168+14336];
	ld.shared.f32 	%f72, [%r168+15360];
	ld.shared.f32 	%f73, [%r168+16384];
	ld.shared.f32 	%f74, [%r168+17408];
	ld.shared.f32 	%f75, [%r168+18432];
	setp.gt.u64 	%p54, %rd2, %rd15;
	cvta.to.global.u64 	%rd16, %rd6;
	mul.wide.u32 	%rd17, %r2, 4;
	add.s64 	%rd4, %rd16, %rd17;
	cvta.to.global.u64 	%rd18, %rd8;
	add.s64 	%rd5, %rd18, %rd17;
	@%p54 bra 	$L__BB43_83;
	bra.uni 	$L__BB43_84;
$L__BB43_83:
	xor.b32  	%r630, %r169, -2147483648;
	ld.shared.f32 	%f114, [%r168];
	st.global.u32 	[%rd4], %r630;
	st.global.f32 	[%rd5], %f114;
$L__BB43_84:
	add.s32 	%r631, %r2, 256;
	cvt.u64.u32 	%rd19, %r631;
	setp.le.u64 	%p55, %rd2, %rd19;
	@%p55 bra 	$L__BB43_86;
	xor.b32  	%r632, %r170, -2147483648;
	st.global.u32 	[%rd4+1024], %r632;
	st.global.f32 	[%rd5+1024], %f58;
$L__BB43_86:
	add.s32 	%r633, %r2, 512;
	cvt.u64.u32 	%rd20, %r633;
	setp.le.u64 	%p56, %rd2, %rd20;
	@%p56 bra 	$L__BB43_88;
	xor.b32  	%r634, %r171, -2147483648;
	st.global.u32 	[%rd4+2048], %r634;
	st.global.f32 	[%rd5+2048], %f59;
$L__BB43_88:
	add.s32 	%r635, %r2, 768;
	cvt.u64.u32 	%rd21, %r635;
	setp.le.u64 	%p57, %rd2, %rd21;
	@%p57 bra 	$L__BB43_90;
	xor.b32  	%r636, %r172, -2147483648;
	st.global.u32 	[%rd4+3072], %r636;
	st.global.f32 	[%rd5+3072], %f60;
$L__BB43_90:
	or.b32  	%r637, %r2, 1024;
	cvt.u64.u32 	%rd22, %r637;
	setp.le.u64 	%p58, %rd2, %rd22;
	@%p58 bra 	$L__BB43_92;
	xor.b32  	%r638, %r173, -2147483648;
	st.global.u32 	[%rd4+4096], %r638;
	st.global.f32 	[%rd5+4096], %f61;
$L__BB43_92:
	add.s32 	%r639, %r2, 1280;
	cvt.u64.u32 	%rd23, %r639;
	setp.le.u64 	%p59, %rd2, %rd23;
	@%p59 bra 	$L__BB43_94;
	xor.b32  	%r640, %r174, -2147483648;
	st.global.u32 	[%rd4+5120], %r640;
	st.global.f32 	[%rd5+5120], %f62;
$L__BB43_94:
	add.s32 	%r641, %r2, 1536;
	cvt.u64.u32 	%rd24, %r641;
	setp.le.u64 	%p60, %rd2, %rd24;
	@%p60 bra 	$L__BB43_96;
	xor.b32  	%r642, %r175, -2147483648;
	st.global.u32 	[%rd4+6144], %r642;
	st.global.f32 	[%rd5+6144], %f63;
$L__BB43_96:
	add.s32 	%r643, %r2, 1792;
	cvt.u64.u32 	%rd25, %r643;
	setp.le.u64 	%p61, %rd2, %rd25;
	@%p61 bra 	$L__BB43_98;
	xor.b32  	%r644, %r176, -2147483648;
	st.global.u32 	[%rd4+7168], %r644;
	st.global.f32 	[%rd5+7168], %f64;
$L__BB43_98:
	or.b32  	%r645, %r2, 2048;
	cvt.u64.u32 	%rd26, %r645;
	setp.le.u64 	%p62, %rd2, %rd26;
	@%p62 bra 	$L__BB43_100;
	xor.b32  	%r646, %r177, -2147483648;
	st.global.u32 	[%rd4+8192], %r646;
	st.global.f32 	[%rd5+8192], %f65;
$L__BB43_100:
	add.s32 	%r647, %r2, 2304;
	cvt.u64.u32 	%rd27, %r647;
	setp.le.u64 	%p63, %rd2, %rd27;
	@%p63 bra 	$L__BB43_102;
	xor.b32  	%r648, %r178, -2147483648;
	st.global.u32 	[%rd4+9216], %r648;
	st.global.f32 	[%rd5+9216], %f66;
$L__BB43_102:
	add.s32 	%r649, %r2, 2560;
	cvt.u64.u32 	%rd28, %r649;
	setp.le.u64 	%p64, %rd2, %rd28;
	@%p64 bra 	$L__BB43_104;
	xor.b32  	%r650, %r179, -2147483648;
	st.global.u32 	[%rd4+10240], %r650;
	st.global.f32 	[%rd5+10240], %f67;
$L__BB43_104:
	add.s32 	%r651, %r2, 2816;
	cvt.u64.u32 	%rd29, %r651;
	setp.le.u64 	%p65, %rd2, %rd29;
	@%p65 bra 	$L__BB43_106;
	xor.b32  	%r652, %r180, -2147483648;
	st.global.u32 	[%rd4+11264], %r652;
	st.global.f32 	[%rd5+11264], %f68;
$L__BB43_106:
	or.b32  	%r653, %r2, 3072;
	cvt.u64.u32 	%rd30, %r653;
	setp.le.u64 	%p66, %rd2, %rd30;
	@%p66 bra 	$L__BB43_108;
	xor.b32  	%r654, %r181, -2147483648;
	st.global.u32 	[%rd4+12288], %r654;
	st.global.f32 	[%rd5+12288], %f69;
$L__BB43_108:
	add.s32 	%r655, %r2, 3328;
	cvt.u64.u32 	%rd31, %r655;
	setp.le.u64 	%p67, %rd2, %rd31;
	@%p67 bra 	$L__BB43_110;
	xor.b32  	%r656, %r182, -2147483648;
	st.global.u32 	[%rd4+13312], %r656;
	st.global.f32 	[%rd5+13312], %f70;
$L__BB43_110:
	add.s32 	%r657, %r2, 3584;
	cvt.u64.u32 	%rd32, %r657;
	setp.le.u64 	%p68, %rd2, %rd32;
	@%p68 bra 	$L__BB43_112;
	xor.b32  	%r658, %r183, -2147483648;
	st.global.u32 	[%rd4+14336], %r658;
	st.global.f32 	[%rd5+14336], %f71;
$L__BB43_112:
	add.s32 	%r659, %r2, 3840;
	cvt.u64.u32 	%rd33, %r659;
	setp.le.u64 	%p69, %rd2, %rd33;
	@%p69 bra 	$L__BB43_114;
	xor.b32  	%r660, %r184, -2147483648;
	st.global.u32 	[%rd4+15360], %r660;
	st.global.f32 	[%rd5+15360], %f72;
$L__BB43_114:
	or.b32  	%r661, %r2, 4096;
	cvt.u64.u32 	%rd34, %r661;
	setp.le.u64 	%p70, %rd2, %rd34;
	@%p70 bra 	$L__BB43_116;
	xor.b32  	%r662, %r185, -2147483648;
	st.global.u32 	[%rd4+16384], %r662;
	st.global.f32 	[%rd5+16384], %f73;
$L__BB43_116:
	add.s32 	%r663, %r2, 4352;
	cvt.u64.u32 	%rd35, %r663;
	setp.le.u64 	%p71, %rd2, %rd35;
	@%p71 bra 	$L__BB43_118;
	xor.b32  	%r664, %r186, -2147483648;
	st.global.u32 	[%rd4+17408], %r664;
	st.global.f32 	[%rd5+17408], %f74;
$L__BB43_118:
	add.s32 	%r665, %r2, 4608;
	cvt.u64.u32 	%rd36, %r665;
	setp.le.u64 	%p72, %rd2, %rd36;
	@%p72 bra 	$L__BB43_120;
	xor.b32  	%r666, %r187, -2147483648;
	st.global.u32 	[%rd4+18432], %r666;
	st.global.f32 	[%rd5+18432], %f75;
$L__BB43_120:
	ret;
$L__BB43_121:
	shl.b32 	%r667, %r149, 2;
	mov.u32 	%r668, _ZZN3cub18CUB_300001_SM_10006detail10radix_sort31DeviceRadixSortSingleTileKernelINS1_5radix10policy_hubIifyE10Policy1000ELNS0_9SortOrderE0EifyNS1_21identity_decomposer_tEEEvPKT1_PSA_PKT2_PSE_T3_iiT4_E12temp_storage;
	add.s32 	%r669, %r668, %r667;
	st.shared.u32 	[%r669], %r745;
	shl.b32 	%r670, %r150, 2;
	add.s32 	%r671, %r668, %r670;
	st.shared.u32 	[%r671], %r744;
	shl.b32 	%r672, %r151, 2;
	add.s32 	%r673, %r668, %r672;
	st.shared.u32 	[%r673], %r743;
	shl.b32 	%r674, %r152, 2;
	add.s32 	%r675, %r668, %r674;
	st.shared.u32 	[%r675], %r742;
	shl.b32 	%r676, %r153, 2;
	add.s32 	%r677, %r668, %r676;
	st.shared.u32 	[%r677], %r741;
	shl.b32 	%r678, %r154, 2;
	add.s32 	%r679, %r668, %r678;
	st.shared.u32 	[%r679], %r740;
	shl.b32 	%r680, %r155, 2;
	add.s32 	%r681, %r668, %r680;
	st.shared.u32 	[%r681], %r739;
	shl.b32 	%r682, %r156, 2;
	add.s32 	%r683, %r668, %r682;
	st.shared.u32 	[%r683], %r738;
	shl.b32 	%r684, %r157, 2;
	add.s32 	%r685, %r668, %r684;
	st.shared.u32 	[%r685], %r737;
	shl.b32 	%r686, %r158, 2;
	add.s32 	%r687, %r668, %r686;
	st.shared.u32 	[%r687], %r736;
	shl.b32 	%r688, %r159, 2;
	add.s32 	%r689, %r668, %r688;
	st.shared.u32 	[%r689], %r735;
	shl.b32 	%r690, %r160, 2;
	add.s32 	%r691, %r668, %r690;
	st.shared.u32 	[%r691], %r734;
	shl.b32 	%r692, %r161, 2;
	add.s32 	%r693, %r668, %r692;
	st.shared.u32 	[%r693], %r733;
	shl.b32 	%r694, %r162, 2;
	add.s32 	%r695, %r668, %r694;
	st.shared.u32 	[%r695], %r732;
	shl.b32 	%r696, %r163, 2;
	add.s32 	%r697, %r668, %r696;
	st.shared.u32 	[%r697], %r731;
	shl.b32 	%r698, %r164, 2;
	add.s32 	%r699, %r668, %r698;
	st.shared.u32 	[%r699], %r730;
	shl.b32 	%r700, %r165, 2;
	add.s32 	%r701, %r668, %r700;
	st.shared.u32 	[%r701], %r729;
	shl.b32 	%r702, %r166, 2;
	add.s32 	%r703, %r668, %r702;
	st.shared.u32 	[%r703], %r728;
	shl.b32 	%r704, %r167, 2;
	add.s32 	%r705, %r668, %r704;
	st.shared.u32 	[%r705], %r727;
	bar.sync 	0;
	ld.shared.u32 	%r745, [%r65];
	ld.shared.u32 	%r744, [%r65+4];
	ld.shared.u32 	%r743, [%r65+8];
	ld.shared.u32 	%r742, [%r65+12];
	ld.shared.u32 	%r741, [%r65+16];
	ld.shared.u32 	%r740, [%r65+20];
	ld.shared.u32 	%r739, [%r65+24];
	ld.shared.u32 	%r738, [%r65+28];
	ld.shared.u32 	%r737, [%r65+32];
	ld.shared.u32 	%r736, [%r65+36];
	ld.shared.u32 	%r735, [%r65+40];
	ld.shared.u32 	%r734, [%r65+44];
	ld.shared.u32 	%r733, [%r65+48];
	ld.shared.u32 	%r732, [%r65+52];
	ld.shared.u32 	%r731, [%r65+56];
	ld.shared.u32 	%r730, [%r65+60];
	ld.shared.u32 	%r729, [%r65+64];
	ld.shared.u32 	%r728, [%r65+68];
	ld.shared.u32 	%r727, [%r65+72];
	bar.sync 	0;
	st.shared.f32 	[%r669], %f152;
	st.shared.f32 	[%r671], %f151;
	st.shared.f32 	[%r673], %f150;
	st.shared.f32 	[%r675], %f149;
	st.shared.f32 	[%r677], %f148;
	st.shared.f32 	[%r679], %f147;
	st.shared.f32 	[%r681], %f146;
	st.shared.f32 	[%r683], %f145;
	st.shared.f32 	[%r685], %f144;
	st.shared.f32 	[%r687], %f143;
	st.shared.f32 	[%r689], %f142;
	st.shared.f32 	[%r691], %f141;
	st.shared.f32 	[%r693], %f140;
	st.shared.f32 	[%r695], %f139;
	st.shared.f32 	[%r697], %f138;
	st.shared.f32 	[%r699], %f137;
	st.shared.f32 	[%r701], %f136;
	st.shared.f32 	[%r703], %f135;
	st.shared.f32 	[%r705], %f134;
	bar.sync 	0;
	ld.shared.f32 	%f152, [%r65];
	ld.shared.f32 	%f151, [%r65+4];
	ld.shared.f32 	%f150, [%r65+8];
	ld.shared.f32 	%f149, [%r65+12];
	ld.shared.f32 	%f148, [%r65+16];
	ld.shared.f32 	%f147, [%r65+20];
	ld.shared.f32 	%f146, [%r65+24];
	ld.shared.f32 	%f145, [%r65+28];
	ld.shared.f32 	%f144, [%r65+32];
	ld.shared.f32 	%f143, [%r65+36];
	ld.shared.f32 	%f142, [%r65+40];
	ld.shared.f32 	%f141, [%r65+44];
	ld.shared.f32 	%f140, [%r65+48];
	ld.shared.f32 	%f139, [%r65+52];
	ld.shared.f32 	%f138, [%r65+56];
	ld.shared.f32 	%f137, [%r65+60];
	ld.shared.f32 	%f136, [%r65+64];
	ld.shared.f32 	%f135, [%r65+68];
	ld.shared.f32 	%f134, [%r65+72];
	bar.sync 	0;
	add.s32 	%r726, %r726, 6;
	add.s32 	%r725, %r725, -6;
	bra.uni 	$L__BB43_77;

}
	// .globl	_ZN3cub18CUB_300001_SM_10006detail10radix_sort30DeviceRadixSortHistogramKernelINS1_5radix10policy_hubIifyE10Policy1000ELNS0_9SortOrderE0EiyNS1_21identity_decomposer_tEEEvPT2_PKT1_SA_iiT3_
.visible .entry _ZN3cub18CUB_300001_SM_10006detail10radix_sort30DeviceRadixSortHistogramKernelINS1_5radix10policy_hubIifyE10Policy1000ELNS0_9SortOrderE0EiyNS1_21identity_decomposer_tEEEvPT2_PKT1_SA_iiT3_(
	.param .u64 .ptr .align 1 _ZN3cub18CUB_300001_SM_10006detail10radix_sort30DeviceRadixSortHistogramKernelINS1_5radix10policy_hubIifyE10Policy1000ELNS0_9SortOrderE0EiyNS1_21identity_decomposer_tEEEvPT2_PKT1_SA_iiT3__param_0,
	.param .u64 .ptr .align 1 _ZN3cub18CUB_300001_SM_10006detail10radix_sort30DeviceRadixSortHistogramKernelINS1_5radix10policy_hubIifyE10Policy1000ELNS0_9SortOrderE0EiyNS1_21identity_decomposer_tEEEvPT2_PKT1_SA_iiT3__param_1,
	.param .u64 _ZN3cub18CUB_300001_SM_10006detail10radix_sort30DeviceRadixSortHistogramKernelINS1_5radix10policy_hubIifyE10Policy1000ELNS0_9SortOrderE0EiyNS1_21identity_decomposer_tEEEvPT2_PKT1_SA_iiT3__param_2,
	.param .u32 _ZN3cub18CUB_300001_SM_10006detail10radix_sort30DeviceRadixSortHistogramKernelINS1_5radix10policy_hubIifyE10Policy1000ELNS0_9SortOrderE0EiyNS1_21identity_decomposer_tEEEvPT2_PKT1_SA_iiT3__param_3,
	.param .u32 _ZN3cub18CUB_300001_SM_10006detail10radix_sort30DeviceRadixSortHistogramKernelINS1_5radix10policy_hubIifyE10Policy1000ELNS0_9SortOrderE0EiyNS1_21identity_decomposer_tEEEvPT2_PKT1_SA_iiT3__param_4,
	.param .align 1 .b8 _ZN3cub18CUB_300001_SM_10006detail10radix_sort30DeviceRadixSortHistogramKernelINS1_5radix10policy_hubIifyE10Policy1000ELNS0_9SortOrderE0EiyNS1_21identity_decomposer_tEEEvPT2_PKT1_SA_iiT3__param_5[1]
)
.maxntid 128
{
	.reg .pred 	%p<91>;
	.reg .b32 	%r<486>;
	.reg .b64 	%rd<137>;
	// demoted variable
	.shared .align 4 .b8 _ZZN3cub18CUB_300001_SM_10006detail10radix_sort30DeviceRadixSortHistogramKernelINS1_5radix10policy_hubIifyE10Policy1000ELNS0_9SortOrderE0EiyNS1_21identity_decomposer_tEEEvPT2_PKT1_SA_iiT3_E12temp_storage[4096];
	ld.param.u64 	%rd18, [_ZN3cub18CUB_300001_SM_10006detail10radix_sort30DeviceRadixSortHistogramKernelINS1_5radix10policy_hubIifyE10Policy1000ELNS0_9SortOrderE0EiyNS1_21identity_decomposer_tEEEvPT2_PKT1_SA_iiT3__param_0];
	ld.param.u64 	%rd19, [_ZN3cub18CUB_300001_SM_10006detail10radix_sort30DeviceRadixSortHistogramKernelINS1_5radix10policy_hubIifyE10Policy1000ELNS0_9SortOrderE0EiyNS1_21identity_decomposer_tEEEvPT2_PKT1_SA_iiT3__param_1];
	ld.param.u64 	%rd17, [_ZN3cub18CUB_300001_SM_10006detail10radix_sort30DeviceRadixSortHistogramKernelINS1_5radix10policy_hubIifyE10Policy1000ELNS0_9SortOrderE0EiyNS1_21identity_decomposer_tEEEvPT2_PKT1_SA_iiT3__param_2];
	ld.param.u32 	%r174, [_ZN3cub18CUB_300001_SM_10006detail10radix_sort30DeviceRadixSortHistogramKernelINS1_5radix10policy_hubIifyE10Policy1000ELNS0_9SortOrderE0EiyNS1_21identity_decomposer_tEEEvPT2_PKT1_SA_iiT3__param_3];
	ld.param.u32 	%r175, [_ZN3cub18CUB_300001_SM_10006detail10radix_sort30DeviceRadixSortHistogramKernelINS1_5radix10policy_hubIifyE10Policy1000ELNS0_9SortOrderE0EiyNS1_21identity_decomposer_tEEEvPT2_PKT1_SA_iiT3__param_4];
	cvta.to.global.u64 	%rd1, %rd19;
	cvta.to.global.u64 	%rd2, %rd18;
	setp.eq.s64 	%p2, %rd17, 0;
	@%p2 bra 	$L__BB44_153;
	sub.s32 	%r176, %r175, %r174;
	add.s32 	%r177, %r176, 7;
	shr.s32 	%r178, %r177, 31;
	shr.u32 	%r179, %r178, 29;
	add.s32 	%r180, %r177, %r179;
	shr.s32 	%r181, %r180, 3;
	mov.u32 	%r182, %tid.x;
	setp.gt.u32 	%p3, %r182, 255;
	setp.lt.s32 	%p4, %r177, 8;
	mov.u32 	%r183, %ctaid.x;
	shl.b32 	%r184, %r183, 11;
	cvt.u64.u32 	%rd3, %r184;
	mov.u32 	%r185, %nctaid.x;
	shl.b32 	%r186, %r185, 11;
	cvt.u64.u32 	%rd4, %r186;
	add.s32 	%r1, %r181, -1;
	and.b32  	%r2, %r181, 15;
	and.b32  	%r3, %r181, 7;
	add.s32 	%r4, %r3, -1;
	and.b32  	%r5, %r181, 3;
	or.pred  	%p1, %p3, %p4;
	shl.b32 	%r187, %r182, 2;
	mov.u32 	%r188, _ZZN3cub18CUB_300001_SM_10006detail10radix_sort30DeviceRadixSortHistogramKernelINS1_5radix10policy_hubIifyE10Policy1000ELNS0_9SortOrderE0EiyNS1_21identity_decomposer_tEEEvPT2_PKT1_SA_iiT3_E12temp_storage;
	add.s32 	%r6, %r188, %r187;
	and.b32  	%r7, %r181, 268435440;
	cvt.u64.u32 	%rd5, %r182;
	add.s32 	%r8, %r182, 128;
	add.s32 	%r9, %r182, 256;
	add.s32 	%r10, %r182, 384;
	add.s32 	%r11, %r182, 512;
	add.s32 	%r12, %r182, 640;
	add.s32 	%r13, %r182, 768;
	or.b32  	%r14, %r182, 1024;
	add.s32 	%r15, %r182, 1920;
	and.b32  	%r16, %r181, 268435448;
	and.b32  	%r17, %r181, 1;
	neg.s32 	%r18, %r7;
	add.s32 	%r19, %r6, 8192;
	add.s64 	%rd21, %rd17, -1;
	shr.u64 	%rd22, %rd21, 30;
	add.s64 	%rd23, %rd22, 1;
	min.u64 	%rd6, %rd23, %rd17;
	mov.b64 	%rd135, 0;
$L__BB44_2:
	@%p1 bra 	$L__BB44_30;
	setp.lt.u32 	%p5, %r1, 15;
	mov.b32 	%r439, 0;
	@%p5 bra 	$L__BB44_6;
	mov.u32 	%r436, %r19;
	mov.u32 	%r437, %r18;
$L__BB44_5:
	.pragma "nounroll";
	mov.b32 	%r190, 0;
	st.shared.u32 	[%r436+-8192], %r190;
	st.shared.u32 	[%r436+-7168], %r190;
	st.shared.u32 	[%r436+-6144], %r190;
	st.shared.u32 	[%r436+-5120], %r190;
	st.shared.u32 	[%r436+-4096], %r190;
	st.shared.u32 	[%r436+-3072], %r190;
	st.shared.u32 	[%r436+-2048], %r190;
	st.shared.u32 	[%r436+-1024], %r190;
	st.shared.u32 	[%r436], %r190;
	st.shared.u32 	[%r436+1024], %r190;
	st.shared.u32 	[%r436+2048], %r190;
	st.shared.u32 	[%r436+3072], %r190;
	st.shared.u32 	[%r436+4096], %r190;
	st.shared.u32 	[%r436+5120], %r190;
	st.shared.u32 	[%r436+6144], %r190;
	st.shared.u32 	[%r436+7168], %r190;
	add.s32 	%r437, %r437, 16;
	add.s32 	%r436, %r436, 16384;
	setp.ne.s32 	%p6, %r437, 0;
	mov.u32 	%r439, %r7;
	@%p6 bra 	$L__BB44_5;
$L__BB44_6:
	add.s32 	%r25, %r2, -1;
	setp.eq.s32 	%p7, %r2, 0;
	@%p7 bra 	$L__BB44_16;
	setp.lt.u32 	%p8, %r25, 7;
	@%p8 bra 	$L__BB44_9;
	shl.b32 	%r191, %r439, 10;
	add.s32 	%r192, %r6, %r191;
	mov.b32 	%r193, 0;
	st.shared.u32 	[%r192], %r193;
	st.shared.u32 	[%r192+1024], %r193;
	st.shared.u32 	[%r192+2048], %r193;
	st.shared.u32 	[%r192+3072], %r193;
	st.shared.u32 	[%r192+4096], %r193;
	st.shared.u32 	[%r192+5120], %r193;
	st.shared.u32 	[%r192+6144], %r193;
	st.shared.u32 	[%r192+7168], %r193;
	add.s32 	%r439, %r439, 8;
$L__BB44_9:
	setp.eq.s32 	%p9, %r3, 0;
	@%p9 bra 	$L__BB44_16;
	setp.lt.u32 	%p10, %r4, 3;
	@%p10 bra 	$L__BB44_12;
	shl.b32 	%r194, %r439, 10;
	add.s32 	%r195, %r6, %r194;
	mov.b32 	%r196, 0;
	st.shared.u32 	[%r195], %r196;
	st.shared.u32 	[%r195+1024], %r196;
	st.shared.u32 	[%r195+2048], %r196;
	st.shared.u32 	[%r195+3072], %r196;
	add.s32 	%r439, %r439, 4;
$L__BB44_12:
	setp.eq.s32 	%p11, %r5, 0;
	@%p11 bra 	$L__BB44_16;
	setp.eq.s32 	%p12, %r5, 1;
	shl.b32 	%r197, %r439, 10;
	add.s32 	%r30, %r6, %r197;
	mov.b32 	%r198, 0;
	st.shared.u32 	[%r30], %r198;
	@%p12 bra 	$L__BB44_16;
	setp.eq.s32 	%p13, %r5, 2;
	mov.b32 	%r199, 0;
	st.shared.u32 	[%r30+1024], %r199;
	@%p13 bra 	$L__BB44_16;
	mov.b32 	%r200, 0;
	st.shared.u32 	[%r30+2048], %r200;
$L__BB44_16:
	cvt.u32.u64 	%r201, %rd5;
	setp.gt.u32 	%p14, %r201, 127;
	@%p14 bra 	$L__BB44_30;
	setp.lt.u32 	%p15, %r1, 15;
	mov.b32 	%r443, 0;
	@%p15 bra 	$L__BB44_20;
	mov.b32 	%r441, 0;
$L__BB44_19:
	.pragma "nounroll";
	shl.b32 	%r204, %r441, 10;
	add.s32 	%r205, %r6, %r204;
	mov.b32 	%r206, 0;
	st.shared.u32 	[%r205+512], %r206;
	st.shared.u32 	[%r205+1536], %r206;
	st.shared.u32 	[%r205+2560], %r206;
	st.shared.u32 	[%r205+3584], %r206;
	st.shared.u32 	[%r205+4608], %r206;
	st.shared.u32 	[%r205+5632], %r206;
	st.shared.u32 	[%r205+6656], %r206;
	st.shared.u32 	[%r205+7680], %r206;
	st.shared.u32 	[%r205+8704], %r206;
	st.shared.u32 	[%r205+9728], %r206;
	st.shared.u32 	[%r205+10752], %r206;
	st.shared.u32 	[%r205+11776], %r206;
	st.shared.u32 	[%r205+12800], %r206;
	st.shared.u32 	[%r205+13824], %r206;
	st.shared.u32 	[%r205+14848], %r206;
	st.shared.u32 	[%r205+15872], %r206;
	add.s32 	%r441, %r441, 16;
	setp.ne.s32 	%p16, %r441, %r7;
	mov.u32 	%r443, %r7;
	@%p16 bra 	$L__BB44_19;
$L__BB44_20:
	setp.eq.s32 	%p17, %r2, 0;
	@%p17 bra 	$L__BB44_30;
	setp.lt.u32 	%p18, %r25, 7;
	@%p18 bra 	$L__BB44_23;
	shl.b32 	%r207, %r443, 10;
	add.s32 	%r208, %r6, %r207;
	mov.b32 	%r209, 0;
	st.shared.u32 	[%r208+512], %r209;
	st.shared.u32 	[%r208+1536], %r209;
	st.shared.u32 	[%r208+2560], %r209;
	st.shared.u32 	[%r208+3584], %r209;
	st.shared.u32 	[%r208+4608], %r209;
	st.shared.u32 	[%r208+5632], %r209;
	st.shared.u32 	[%r208+6656], %r209;
	st.shared.u32 	[%r208+7680], %r209;
	add.s32 	%r443, %r443, 8;
$L__BB44_23:
	setp.eq.s32 	%p19, %r3, 0;
	@%p19 bra 	$L__BB44_30;
	setp.lt.u32 	%p20, %r4, 3;
	@%p20 bra 	$L__BB44_26;
	shl.b32 	%r210, %r443, 10;
	add.s32 	%r211, %r6, %r210;
	mov.b32 	%r212, 0;
	st.shared.u32 	[%r211+512], %r212;
	st.shared.u32 	[%r211+1536], %r212;
	st.shared.u32 	[%r211+2560], %r212;
	st.shared.u32 	[%r211+3584], %r212;
	add.s32 	%r443, %r443, 4;
$L__BB44_26:
	setp.eq.s32 	%p21, %r5, 0;
	@%p21 bra 	$L__BB44_30;
	setp.eq.s32 	%p22, %r5, 1;
	shl.b32 	%r213, %r443, 10;
	add.s32 	%r38, %r6, %r213;
	mov.b32 	%r214, 0;
	st.shared.u32 	[%r38+512], %r214;
	@%p22 bra 	$L__BB44_30;
	setp.eq.s32 	%p23, %r5, 2;
	mov.b32 	%r215, 0;
	st.shared.u32 	[%r38+1536], %r215;
	@%p23 bra 	$L__BB44_30;
	mov.b32 	%r216, 0;
	st.shared.u32 	[%r38+2560], %r216;
$L__BB44_30:
	bar.sync 	0;
	bar.sync 	0;
	shl.b64 	%rd8, %rd135, 30;
	sub.s64 	%rd24, %rd17, %rd8;
	min.u64 	%rd9, %rd24, 1073741824;
	setp.le.u64 	%p24, %rd9, %rd3;
	@%p24 bra 	$L__BB44_70;
	mov.u64 	%rd136, %rd3;
$L__BB44_32:
	add.s64 	%rd11, %rd136, %rd8;
	sub.s64 	%rd12, %rd17, %rd11;
	setp.lt.u64 	%p25, %rd12, 2048;
	@%p25 bra 	$L__BB44_34;
	add.s64 	%rd27, %rd11, %rd5;
	shl.b64 	%rd28, %rd27, 2;
	add.s64 	%rd29, %rd1, %rd28;
	ld.global.u32 	%r475, [%rd29];
	ld.global.u32 	%r474, [%rd29+512];
	ld.global.u32 	%r473, [%rd29+1024];
	ld.global.u32 	%r472, [%rd29+1536];
	ld.global.u32 	%r471, [%rd29+2048];
	ld.global.u32 	%r470, [%rd29+2560];
	ld.global.u32 	%r469, [%rd29+3072];
	ld.global.u32 	%r468, [%rd29+3584];
	ld.global.u32 	%r467, [%rd29+4096];
	ld.global.u32 	%r466, [%rd29+4608];
	ld.global.u32 	%r465, [%rd29+5120];
	ld.global.u32 	%r464, [%rd29+5632];
	ld.global.u32 	%r463, [%rd29+6144];
	ld.global.u32 	%r462, [%rd29+6656];
	ld.global.u32 	%r461, [%rd29+7168];
	ld.global.u32 	%r460, [%rd29+7680];
	bra.uni 	$L__BB44_66;
$L__BB44_34:
	cvt.u32.u64 	%r218, %rd5;
	cvt.u32.u64 	%r55, %rd12;
	setp.ge.s32 	%p26, %r218, %r55;
	add.s64 	%rd25, %rd11, %rd5;
	shl.b64 	%rd26, %rd25, 2;
	add.s64 	%rd13, %rd1, %rd26;
	mov.b32 	%r475, 2147483647;
	@%p26 bra 	$L__BB44_36;
	ld.global.u32 	%r475, [%rd13];
$L__BB44_36:
	setp.ge.s32 	%p27, %r8, %r55;
	mov.b32 	%r474, 2147483647;
	@%p27 bra 	$L__BB44_38;
	ld.global.u32 	%r474, [%rd13+512];
$L__BB44_38:
	setp.ge.s32 	%p28, %r9, %r55;
	mov.b32 	%r473, 2147483647;
	@%p28 bra 	$L__BB44_40;
	ld.global.u32 	%r473, [%rd13+1024];
$L__BB44_40:
	setp.ge.s32 	%p29, %r10, %r55;
	mov.b32 	%r472, 2147483647;
	@%p29 bra 	$L__BB44_42;
	ld.global.u32 	%r472, [%rd13+1536];
$L__BB44_42:
	setp.ge.s32 	%p30, %r11, %r55;
	mov.b32 	%r471, 2147483647;
	@%p30 bra 	$L__BB44_44;
	ld.global.u32 	%r471, [%rd13+2048];
$L__BB44_44:
	setp.ge.s32 	%p31, %r12, %r55;
	mov.b32 	%r470, 2147483647;
	@%p31 bra 	$L__BB44_46;
	ld.global.u32 	%r470, [%rd13+2560];
$L__BB44_46:
	setp.ge.s32 	%p32, %r13, %r55;
	mov.b32 	%r469, 2147483647;
	@%p32 bra 	$L__BB44_48;
	ld.global.u32 	%r469, [%rd13+3072];
$L__BB44_48:
	mov.u32 	%r226, %tid.x;
	add.s32 	%r227, %r226, 896;
	setp.ge.s32 	%p33, %r227, %r55;
	mov.b32 	%r468, 2147483647;
	@%p33 bra 	$L__BB44_50;
	ld.global.u32 	%r468, [%rd13+3584];
$L__BB44_50:
	setp.ge.s32 	%p34, %r14, %r55;
	mov.b32 	%r467, 2147483647;
	@%p34 bra 	$L__BB44_52;
	ld.global.u32 	%r467, [%rd13+4096];
$L__BB44_52:
	add.s32 	%r231, %r226, 1152;
	setp.ge.s32 	%p35, %r231, %r55;
	mov.b32 	%r466, 2147483647;
	@%p35 bra 	$L__BB44_54;
	ld.global.u32 	%r466, [%rd13+4608];
$L__BB44_54:
	add.s32 	%r234, %r226, 1280;
	setp.ge.s32 	%p36, %r234, %r55;
	mov.b32 	%r465, 2147483647;
	@%p36 bra 	$L__BB44_56;
	ld.global.u32 	%r465, [%rd13+5120];
$L__BB44_56:
	add.s32 	%r237, %r226, 1408;
	setp.ge.s32 	%p37, %r237, %r55;
	mov.b32 	%r464, 2147483647;
	@%p37 bra 	$L__BB44_58;
	ld.global.u32 	%r464, [%rd13+5632];
$L__BB44_58:
	add.s32 	%r240, %r226, 1536;
	setp.ge.s32 	%p38, %r240, %r55;
	mov.b32 	%r463, 2147483647;
	@%p38 bra 	$L__BB44_60;
	ld.global.u32 	%r463, [%rd13+6144];
$L__BB44_60:
	add.s32 	%r243, %r226, 1664;
	setp.ge.s32 	%p39, %r243, %r55;
	mov.b32 	%r462, 2147483647;
	@%p39 bra 	$L__BB44_62;
	ld.global.u32 	%r462, [%rd13+6656];
$L__BB44_62:
	add.s32 	%r246, %r226, 1792;
	setp.ge.s32 	%p40, %r246, %r55;
	mov.b32 	%r461, 2147483647;
	@%p40 bra 	$L__BB44_64;
	ld.global.u32 	%r461, [%rd13+7168];
$L__BB44_64:
	setp.ge.s32 	%p41, %r15, %r55;
	mov.b32 	%r460, 2147483647;
	@%p41 bra 	$L__BB44_66;
	ld.global.u32 	%r460, [%rd13+7680];
$L__BB44_66:
	setp.le.s32 	%p42, %r175, %r174;
	@%p42 bra 	$L__BB44_69;
	xor.b32  	%r103, %r460, -2147483648;
	xor.b32  	%r104, %r461, -2147483648;
	xor.b32  	%r105, %r462, -2147483648;
	xor.b32  	%r106, %r463, -2147483648;
	xor.b32  	%r107, %r464, -2147483648;
	xor.b32  	%r108, %r465, -2147483648;
	xor.b32  	%r109, %r466, -2147483648;
	xor.b32  	%r110, %r467, -2147483648;
	xor.b32  	%r111, %r468, -2147483648;
	xor.b32  	%r112, %r469, -2147483648;
	xor.b32  	%r113, %r470, -2147483648;
	xor.b32  	%r114, %r471, -2147483648;
	xor.b32  	%r115, %r472, -2147483648;
	xor.b32  	%r116, %r473, -2147483648;
	xor.b32  	%r117, %r474, -2147483648;
	xor.b32  	%r118, %r475, -2147483648;
	mov.b32 	%r476, 0;
	mov.u32 	%r477, %r174;
$L__BB44_68:
	sub.s32 	%r249, %r175, %r477;
	shl.b32 	%r250, %r476, 10;
	mov.u32 	%r251, _ZZN3cub18CUB_300001_SM_10006detail10radix_sort30DeviceRadixSortHistogramKernelINS1_5radix10policy_hubIifyE10Policy1000ELNS0_9SortOrderE0EiyNS1_21identity_decomposer_tEEEvPT2_PKT1_SA_iiT3_E12temp_storage;
	add.s32 	%r252, %r251, %r250;
	min.s32 	%r253, %r249, 8;
	mov.b32 	%r254, -1;
	shl.b32 	%r255, %r254, %r253;
	not.b32 	%r256, %r255;
	shr.u32 	%r257, %r118, %r477;
	and.b32  	%r258, %r257, %r256;
	shl.b32 	%r259, %r258, 2;
	add.s32 	%r260, %r252, %r259;
	atom.shared.add.u32 	%r261, [%r260], 1;
	shr.u32 	%r262, %r117, %r477;
	and.b32  	%r263, %r262, %r256;
	shl.b32 	%r264, %r263, 2;
	add.s32 	%r265, %r252, %r264;
	atom.shared.add.u32 	%r266, [%r265], 1;
	shr.u32 	%r267, %r116, %r477;
	and.b32  	%r268, %r267, %r256;
	shl.b32 	%r269, %r268, 2;
	add.s32 	%r270, %r252, %r269;
	atom.shared.add.u32 	%r271, [%r270], 1;
	shr.u32 	%r272, %r115, %r477;
	and.b32  	%r273, %r272, %r256;
	shl.b32 	%r274, %r273, 2;
	add.s32 	%r275, %r252, %r274;
	atom.shared.add.u32 	%r276, [%r275], 1;
	shr.u32 	%r277, %r114, %r477;
	and.b32  	%r278, %r277, %r256;
	shl.b32 	%r279, %r278, 2;
	add.s32 	%r280, %r252, %r279;
	atom.shared.add.u32 	%r281, [%r280], 1;
	shr.u32 	%r282, %r113, %r477;
	and.b32  	%r283, %r282, %r256;
	shl.b32 	%r284, %r283, 2;
	add.s32 	%r285, %r252, %r284;
	atom.shared.add.u32 	%r286, [%r285], 1;
	shr.u32 	%r287, %r112, %r477;
	and.b32  	%r288, %r287, %r256;
	shl.b32 	%r289, %r288, 2;
	add.s32 	%r290, %r252, %r289;
	atom.shared.add.u32 	%r291, [%r290], 1;
	shr.u32 	%r292, %r111, %r477;
	and.b32  	%r293, %r292, %r256;
	shl.b32 	%r294, %r293, 2;
	add.s32 	%r295, %r252, %r294;
	atom.shared.add.u32 	%r296, [%r295], 1;
	shr.u32 	%r297, %r110, %r477;
	and.b32  	%r298, %r297, %r256;
	shl.b32 	%r299, %r298, 2;
	add.s32 	%r300, %r252, %r299;
	atom.shared.add.u32 	%r301, [%r300], 1;
	shr.u32 	%r302, %r109, %r477;
	and.b32  	%r303, %r302, %r256;
	shl.b32 	%r304, %r303, 2;
	add.s32 	%r305, %r252, %r304;
	atom.shared.add.u32 	%r306, [%r305], 1;
	shr.u32 	%r307, %r108, %r477;
	and.b32  	%r308, %r307, %r256;
	shl.b32 	%r309, %r308, 2;
	add.s32 	%r310, %r252, %r309;
	atom.shared.add.u32 	%r311, [%r310], 1;
	shr.u32 	%r312, %r107, %r477;
	and.b32  	%r313, %r312, %r256;
	shl.b32 	%r314, %r313, 2;
	add.s32 	%r315, %r252, %r314;
	atom.shared.add.u32 	%r316, [%r315], 1;
	shr.u32 	%r317, %r106, %r477;
	and.b32  	%r318, %r317, %r256;
	shl.b32 	%r319, %r318, 2;
	add.s32 	%r320, %r252, %r319;
	atom.shared.add.u32 	%r321, [%r320], 1;
	shr.u32 	%r322, %r105, %r477;
	and.b32  	%r323, %r322, %r256;
	shl.b32 	%r324, %r323, 2;
	add.s32 	%r325, %r252, %r324;
	atom.shared.add.u32 	%r326, [%r325], 1;
	shr.u32 	%r327, %r104, %r477;
	and.b32  	%r328, %r327, %r256;
	shl.b32 	%r329, %r328, 2;
	add.s32 	%r330, %r252, %r329;
	atom.shared.add.u32 	%r331, [%r330], 1;
	shr.u32 	%r332, %r103, %r477;
	and.b32  	%r333, %r332, %r256;
	shl.b32 	%r334, %r333, 2;
	add.s32 	%r335, %r252, %r334;
	atom.shared.add.u32 	%r336, [%r335], 1;
	add.s32 	%r477, %r477, 8;
	add.s32 	%r476, %r476, 1;
	setp.lt.s32 	%p43, %r477, %r175;
	@%p43 bra 	$L__BB44_68;
$L__BB44_69:
	add.s64 	%rd136, %rd136, %rd4;
	setp.lt.u64 	%p44, %rd136, %rd9;
	@%p44 bra 	$L__BB44_32;
$L__BB44_70:
	bar.sync 	0;
	@%p1 bra 	$L__BB44_152;
	setp.lt.u32 	%p45, %r1, 7;
	mov.b32 	%r480, 0;
	@%p45 bra 	$L__BB44_90;
	mov.b32 	%r478, 0;
$L__BB44_73:
	.pragma "nounroll";
	shl.b32 	%r339, %r478, 10;
	add.s32 	%r124, %r6, %r339;
	ld.shared.u32 	%r125, [%r124];
	setp.eq.s32 	%p46, %r125, 0;
	@%p46 bra 	$L__BB44_75;
	cvt.u32.u64 	%r340, %rd5;
	shl.b32 	%r341, %r478, 8;
	add.s32 	%r342, %r341, %r340;
	mul.wide.u32 	%rd30, %r342, 8;
	add.s64 	%rd31, %rd2, %rd30;
	cvt.u64.u32 	%rd32, %r125;
	atom.global.add.u64 	%rd33, [%rd31], %rd32;
$L__BB44_75:
	ld.shared.u32 	%r126, [%r124+1024];
	setp.eq.s32 	%p47, %r126, 0;
	@%p47 bra 	$L__BB44_77;
	cvt.u32.u64 	%r343, %rd5;
	shl.b32 	%r344, %r478, 8;
	add.s32 	%r345, %r344, %r343;
	add.s32 	%r346, %r345, 256;
	mul.wide.u32 	%rd34, %r346, 8;
	add.s64 	%rd35, %rd2, %rd34;
	cvt.u64.u32 	%rd36, %r126;
	atom.global.add.u64 	%rd37, [%rd35], %rd36;
$L__BB44_77:
	ld.shared.u32 	%r127, [%r124+2048];
	setp.eq.s32 	%p48, %r127, 0;
	@%p48 bra 	$L__BB44_79;
	cvt.u32.u64 	%r347, %rd5;
	shl.b32 	%r348, %r478, 8;
	add.s32 	%r349, %r348, %r347;
	add.s32 	%r350, %r349, 512;
	mul.wide.u32 	%rd38, %r350, 8;
	add.s64 	%rd39, %rd2, %rd38;
	cvt.u64.u32 	%rd40, %r127;
	atom.global.add.u64 	%rd41, [%rd39], %rd40;
$L__BB44_79:
	ld.shared.u32 	%r128, [%r124+3072];
	setp.eq.s32 	%p49, %r128, 0;
	@%p49 bra 	$L__BB44_81;
	cvt.u32.u64 	%r351, %rd5;
	shl.b32 	%r352, %r478, 8;
	add.s32 	%r353, %r352, %r351;
	add.s32 	%r354, %r353, 768;
	mul.wide.u32 	%rd42, %r354, 8;
	add.s64 	%rd43, %rd2, %rd42;
	cvt.u64.u32 	%rd44, %r128;
	atom.global.add.u64 	%rd45, [%rd43], %rd44;
$L__BB44_81:
	ld.shared.u32 	%r129, [%r124+4096];
	setp.eq.s32 	%p50, %r129, 0;
	@%p50 bra 	$L__BB44_83;
	cvt.u32.u64 	%r355, %rd5;
	shl.b32 	%r356, %r478, 8;
	add.s32 	%r357, %r356, %r355;
	add.s32 	%r358, %r357, 1024;
	mul.wide.u32 	%rd46, %r358, 8;
	add.s64 	%rd47, %rd2, %rd46;
	cvt.u64.u32 	%rd48, %r129;
	atom.global.add.u64 	%rd49, [%rd47], %rd48;
$L__BB44_83:
	ld.shared.u32 	%r130, [%r124+5120];
	setp.eq.s32 	%p51, %r130, 0;
	@%p51 bra 	$L__BB44_85;
	cvt.u32.u64 	%r359, %rd5;
	shl.b32 	%r360, %r478, 8;
	add.s32 	%r361, %r360, %r359;
	add.s32 	%r362, %r361, 1280;
	mul.wide.u32 	%rd50, %r362, 8;
	add.s64 	%rd51, %rd2, %rd50;
	cvt.u64.u32 	%rd52, %r130;
	atom.global.add.u64 	%rd53, [%rd51], %rd52;
$L__BB44_85:
	ld.shared.u32 	%r131, [%r124+6144];
	setp.eq.s32 	%p52, %r131, 0;
	@%p52 bra 	$L__BB44_87;
	cvt.u32.u64 	%r363, %rd5;
	shl.b32 	%r364, %r478, 8;
	add.s32 	%r365, %r364, %r363;
	add.s32 	%r366, %r365, 1536;
	mul.wide.u32 	%rd54, %r366, 8;
	add.s64 	%rd55, %rd2, %rd54;
	cvt.u64.u32 	%rd56, %r131;
	atom.global.add.u64 	%rd57, [%rd55], %rd56;
$L__BB44_87:
	ld.shared.u32 	%r132, [%r124+7168];
	setp.eq.s32 	%p53, %r132, 0;
	@%p53 bra 	$L__BB44_89;
	cvt.u32.u64 	%r367, %rd5;
	shl.b32 	%r368, %r478, 8;
	add.s32 	%r369, %r368, %r367;
	add.s32 	%r370, %r369, 1792;
	mul.wide.u32 	%rd58, %r370, 8;
	add.s64 	%rd59, %rd2, %rd58;
	cvt.u64.u32 	%rd60, %r132;
	atom.global.add.u64 	%rd61, [%rd59], %rd60;
$L__BB44_89:
	add.s32 	%r478, %r478, 8;
	setp.ne.s32 	%p54, %r478, %r16;
	mov.u32 	%r480, %r16;
	@%p54 bra 	$L__BB44_73;
$L__BB44_90:
	add.s32 	%r135, %r5, -1;
	setp.eq.s32 	%p55, %r3, 0;
	@%p55 bra 	$L__BB44_111;
	setp.lt.u32 	%p56, %r4, 3;
	@%p56 bra 	$L__BB44_101;
	shl.b32 	%r371, %r480, 10;
	add.s32 	%r136, %r6, %r371;
	ld.shared.u32 	%r137, [%r136];
	setp.eq.s32 	%p57, %r137, 0;
	@%p57 bra 	$L__BB44_94;
	cvt.u32.u64 	%r372, %rd5;
	shl.b32 	%r373, %r480, 8;
	add.s32 	%r374, %r373, %r372;
	mul.wide.u32 	%rd62, %r374, 8;
	add.s64 	%rd63, %rd2, %rd62;
	cvt.u64.u32 	%rd64, %r137;
	atom.global.add.u64 	%rd65, [%rd63], %rd64;
$L__BB44_94:
	ld.shared.u32 	%r138, [%r136+1024];
	setp.eq.s32 	%p58, %r138, 0;
	@%p58 bra 	$L__BB44_96;
	cvt.u32.u64 	%r375, %rd5;
	shl.b32 	%r376, %r480, 8;
	add.s32 	%r377, %r376, %r375;
	add.s32 	%r378, %r377, 256;
	mul.wide.u32 	%rd66, %r378, 8;
	add.s64 	%rd67, %rd2, %rd66;
	cvt.u64.u32 	%rd68, %r138;
	atom.global.add.u64 	%rd69, [%rd67], %rd68;
$L__BB44_96:
	ld.shared.u32 	%r139, [%r136+2048];
	setp.eq.s32 	%p59, %r139, 0;
	@%p59 bra 	$L__BB44_98;
	cvt.u32.u64 	%r379, %rd5;
	shl.b32 	%r380, %r480, 8;
	add.s32 	%r381, %r380, %r379;
	add.s32 	%r382, %r381, 512;
	mul.wide.u32 	%rd70, %r382, 8;
	add.s64 	%rd71, %rd2, %rd70;
	cvt.u64.u32 	%rd72, %r139;
	atom.global.add.u64 	%rd73, [%rd71], %rd72;
$L__BB44_98:
	ld.shared.u32 	%r140, [%r136+3072];
	setp.eq.s32 	%p60, %r140, 0;
	@%p60 bra 	$L__BB44_100;
	cvt.u32.u64 	%r383, %rd5;
	shl.b32 	%r384, %r480, 8;
	add.s32 	%r385, %r384, %r383;
	add.s32 	%r386, %r385, 768;
	mul.wide.u32 	%rd74, %r386, 8;
	add.s64 	%rd75, %rd2, %rd74;
	cvt.u64.u32 	%rd76, %r140;
	atom.global.add.u64 	%rd77, [%rd75], %rd76;
$L__BB44_100:
	add.s32 	%r480, %r480, 4;
$L__BB44_101:
	setp.eq.s32 	%p61, %r5, 0;
	@%p61 bra 	$L__BB44_111;
	setp.eq.s32 	%p62, %r135, 0;
	@%p62 bra 	$L__BB44_108;
	shl.b32 	%r387, %r480, 10;
	add.s32 	%r143, %r6, %r387;
	ld.shared.u32 	%r144, [%r143];
	setp.eq.s32 	%p63, %r144, 0;
	@%p63 bra 	$L__BB44_105;
	cvt.u32.u64 	%r388, %rd5;
	shl.b32 	%r389, %r480, 8;
	add.s32 	%r390, %r389, %r388;
	mul.wide.u32 	%rd78, %r390, 8;
	add.s64 	%rd79, %rd2, %rd78;
	cvt.u64.u32 	%rd80, %r144;
	atom.global.add.u64 	%rd81, [%rd79], %rd80;
$L__BB44_105:
	ld.shared.u32 	%r145, [%r143+1024];
	setp.eq.s32 	%p64, %r145, 0;
	@%p64 bra 	$L__BB44_107;
	cvt.u32.u64 	%r391, %rd5;
	shl.b32 	%r392, %r480, 8;
	add.s32 	%r393, %r392, %r391;
	add.s32 	%r394, %r393, 256;
	mul.wide.u32 	%rd82, %r394, 8;
	add.s64 	%rd83, %rd2, %rd82;
	cvt.u64.u32 	%rd84, %r145;
	atom.global.add.u64 	%rd85, [%rd83], %rd84;
$L__BB44_107:
	add.s32 	%r480, %r480, 2;
$L__BB44_108:
	setp.eq.s32 	%p65, %r17, 0;
	@%p65 bra 	$L__BB44_111;
	shl.b32 	%r395, %r480, 10;
	add.s32 	%r396, %r6, %r395;
	ld.shared.u32 	%r148, [%r396];
	setp.eq.s32 	%p66, %r148, 0;
	@%p66 bra 	$L__BB44_111;
	cvt.u32.u64 	%r397, %rd5;
	shl.b32 	%r398, %r480, 8;
	add.s32 	%r399, %r398, %r397;
	mul.wide.u32 	%rd86, %r399, 8;
	add.s64 	%rd87, %rd2, %rd86;
	cvt.u64.u32 	%rd88, %r148;
	atom.global.add.u64 	%rd89, [%rd87], %rd88;
$L__BB44_111:
	cvt.u32.u64 	%r400, %rd5;
	setp.gt.u32 	%p67, %r400, 127;
	@%p67 bra 	$L__BB44_152;
	setp.lt.u32 	%p68, %r1, 7;
	mov.b32 	%r484, 0;
	@%p68 bra 	$L__BB44_131;
	mov.b32 	%r482, 0;
$L__BB44_114:
	.pragma "nounroll";
	shl.b32 	%r404, %r482, 10;
	add.s32 	%r150, %r6, %r404;
	ld.shared.u32 	%r151, [%r150+512];
	setp.eq.s32 	%p69, %r151, 0;
	shl.b32 	%r405, %r482, 8;
	add.s32 	%r406, %r405, %r400;
	mul.wide.u32 	%rd90, %r406, 8;
	add.s64 	%rd15, %rd2, %rd90;
	@%p69 bra 	$L__BB44_116;
	cvt.u64.u32 	%rd91, %r151;
	atom.global.add.u64 	%rd92, [%rd15+1024], %rd91;
$L__BB44_116:
	ld.shared.u32 	%r152, [%r150+1536];
	setp.eq.s32 	%p70, %r152, 0;
	@%p70 bra 	$L__BB44_118;
	cvt.u64.u32 	%rd93, %r152;
	atom.global.add.u64 	%rd94, [%rd15+3072], %rd93;
$L__BB44_118:
	ld.shared.u32 	%r153, [%r150+2560];
	setp.eq.s32 	%p71, %r153, 0;
	@%p71 bra 	$L__BB44_120;
	cvt.u64.u32 	%rd95, %r153;
	atom.global.add.u64 	%rd96, [%rd15+5120], %rd95;
$L__BB44_120:
	ld.shared.u32 	%r154, [%r150+3584];
	setp.eq.s32 	%p72, %r154, 0;
	@%p72 bra 	$L__BB44_122;
	cvt.u64.u32 	%rd97, %r154;
	atom.global.add.u64 	%rd98, [%rd15+7168], %rd97;
$L__BB44_122:
	ld.shared.u32 	%r155, [%r150+4608];
	setp.eq.s32 	%p73, %r155, 0;
	@%p73 bra 	$L__BB44_124;
	cvt.u64.u32 	%rd99, %r155;
	atom.global.add.u64 	%rd100, [%rd15+9216], %rd99;
$L__BB44_124:
	ld.shared.u32 	%r156, [%r150+5632];
	setp.eq.s32 	%p74, %r156, 0;
	@%p74 bra 	$L__BB44_126;
	cvt.u64.u32 	%rd101, %r156;
	atom.global.add.u64 	%rd102, [%rd15+11264], %rd101;
$L__BB44_126:
	ld.shared.u32 	%r157, [%r150+6656];
	setp.eq.s32 	%p75, %r157, 0;
	@%p75 bra 	$L__BB44_128;
	cvt.u64.u32 	%rd103, %r157;
	atom.global.add.u64 	%rd104, [%rd15+13312], %rd103;
$L__BB44_128:
	ld.shared.u32 	%r158, [%r150+7680];
	setp.eq.s32 	%p76, %r158, 0;
	@%p76 bra 	$L__BB44_130;
	cvt.u64.u32 	%rd105, %r158;
	atom.global.add.u64 	%rd106, [%rd15+15360], %rd105;
$L__BB44_130:
	add.s32 	%r482, %r482, 8;
	setp.ne.s32 	%p77, %r482, %r16;
	mov.u32 	%r484, %r16;
	@%p77 bra 	$L__BB44_114;
$L__BB44_131:
	setp.eq.s32 	%p78, %r3, 0;
	@%p78 bra 	$L__BB44_152;
	setp.lt.u32 	%p79, %r4, 3;
	@%p79 bra 	$L__BB44_142;
	shl.b32 	%r407, %r484, 10;
	add.s32 	%r161, %r6, %r407;
	ld.shared.u32 	%r162, [%r161+512];
	setp.eq.s32 	%p80, %r162, 0;
	@%p80 bra 	$L__BB44_135;
	shl.b32 	%r409, %r484, 8;
	add.s32 	%r410, %r409, %r400;
	mul.wide.u32 	%rd107, %r410, 8;
	add.s64 	%rd108, %rd2, %rd107;
	cvt.u64.u32 	%rd109, %r162;
	atom.global.add.u64 	%rd110, [%rd108+1024], %rd109;
$L__BB44_135:
	ld.shared.u32 	%r163, [%r161+1536];
	setp.eq.s32 	%p81, %r163, 0;
	@%p81 bra 	$L__BB44_137;
	shl.b32 	%r412, %r484, 8;
	add.s32 	%r413, %r412, %r400;
	add.s32 	%r414, %r413, 256;
	mul.wide.u32 	%rd111, %r414, 8;
	add.s64 	%rd112, %rd2, %rd111;
	cvt.u64.u32 	%rd113, %r163;
	atom.global.add.u64 	%rd114, [%rd112+1024], %rd113;
$L__BB44_137:
	ld.shared.u32 	%r164, [%r161+2560];
	setp.eq.s32 	%p82, %r164, 0;
	@%p82 bra 	$L__BB44_139;
	shl.b32 	%r416, %r484, 8;
	add.s32 	%r417, %r416, %r400;
	add.s32 	%r418, %r417, 512;
	mul.wide.u32 	%rd115, %r418, 8;
	add.s64 	%rd116, %rd2, %rd115;
	cvt.u64.u32 	%rd117, %r164;
	atom.global.add.u64 	%rd118, [%rd116+1024], %rd117;
$L__BB44_139:
	ld.shared.u32 	%r165, [%r161+3584];
	setp.eq.s32 	%p83, %r165, 0;
	@%p83 bra 	$L__BB44_141;
	shl.b32 	%r420, %r484, 8;
	add.s32 	%r421, %r420, %r400;
	add.s32 	%r422, %r421, 768;
	mul.wide.u32 	%rd119, %r422, 8;
	add.s64 	%rd120, %rd2, %rd119;
	cvt.u64.u32 	%rd121, %r165;
	atom.global.add.u64 	%rd122, [%rd120+1024], %rd121;
$L__BB44_141:
	add.s32 	%r484, %r484, 4;
$L__BB44_142:
	setp.eq.s32 	%p84, %r5, 0;
	@%p84 bra 	$L__BB44_152;
	setp.eq.s32 	%p85, %r135, 0;
	@%p85 bra 	$L__BB44_149;
	shl.b32 	%r423, %r484, 10;
	add.s32 	%r168, %r6, %r423;
	ld.shared.u32 	%r169, [%r168+512];
	setp.eq.s32 	%p86, %r169, 0;
	@%p86 bra 	$L__BB44_146;
	shl.b32 	%r425, %r484, 8;
	add.s32 	%r426, %r425, %r400;
	mul.wide.u32 	%rd123, %r426, 8;
	add.s64 	%rd124, %rd2, %rd123;
	cvt.u64.u32 	%rd125, %r169;
	atom.global.add.u64 	%rd126, [%rd124+1024], %rd125;
$L__BB44_146:
	ld.shared.u32 	%r170, [%r168+1536];
	setp.eq.s32 	%p87, %r170, 0;
	@%p87 bra 	$L__BB44_148;
	shl.b32 	%r428, %r484, 8;
	add.s32 	%r429, %r428, %r400;
	add.s32 	%r430, %r429, 256;
	mul.wide.u32 	%rd127, %r430, 8;
	add.s64 	%rd128, %rd2, %rd127;
	cvt.u64.u32 	%rd129, %r170;
	atom.global.add.u64 	%rd130, [%rd128+1024], %rd129;
$L__BB44_148:
	add.s32 	%r484, %r484, 2;
$L__BB44_149:
	setp.eq.s32 	%p88, %r17, 0;
	@%p88 bra 	$L__BB44_152;
	shl.b32 	%r431, %r484, 10;
	add.s32 	%r432, %r6, %r431;
	ld.shared.u32 	%r173, [%r432+512];
	setp.eq.s32 	%p89, %r173, 0;
	@%p89 bra 	$L__BB44_152;
	shl.b32 	%r434, %r484, 8;
	add.s32 	%r435, %r434, %r400;
	mul.wide.u32 	%rd131, %r435, 8;
	add.s64 	%rd132, %rd2, %rd131;
	cvt.u64.u32 	%rd133, %r173;
	atom.global.add.u64 	%rd134, [%rd132+1024], %rd133;
$L__BB44_152:
	bar.sync 	0;
	add.s64 	%rd135, %rd135, 1;
	setp.ne.s64 	%p90, %rd135, %rd6;
	@%p90 bra 	$L__BB44_2;
$L__BB44_153:
	ret;

}
	// .globl	_ZN3cub18CUB_300001_SM_10006detail10radix_sort33DeviceRadixSortExclusiveSumKernelINS1_5radix10policy_hubIifyE10Policy1000EyEEvPT0_
.visible .entry _ZN3cub18CUB_300001_SM_10006detail10radix_sort33DeviceRadixSortExclusiveSumKernelINS1_5radix10policy_hubIifyE10Policy1000EyEEvPT0_(
	.param .u64 .ptr .align 1 _ZN3cub18CUB_300001_SM_10006detail10radix_sort33DeviceRadixSortExclusiveSumKernelINS1_5radix10policy_hubIifyE10Policy1000EyEEvPT0__param_0
)
{
	.reg .pred 	%p<4>;
	.reg .b32 	%r<28>;
	.reg .b64 	%rd<54>;
	// demoted variable
	.shared .align 16 .b8 _ZZN3cub18CUB_300001_SM_10006detail10radix_sort33DeviceRadixSortExclusiveSumKernelINS1_5radix10policy_hubIifyE10Policy1000EyEEvPT0_E12temp_storage[2336];
	ld.param.u64 	%rd5, [_ZN3cub18CUB_300001_SM_10006detail10radix_sort33DeviceRadixSortExclusiveSumKernelINS1_5radix10policy_hubIifyE10Policy1000EyEEvPT0__param_0];
	cvta.to.global.u64 	%rd6, %rd5;
	mov.u32 	%r3, %ctaid.x;
	shl.b32 	%r4, %r3, 8;
	mov.u32 	%r1, %tid.x;
	setp.gt.u32 	%p1, %r1, 255;
	add.s32 	%r5, %r4, %r1;
	mul.wide.s32 	%rd7, %r5, 8;
	add.s64 	%rd1, %rd6, %rd7;
	@%p1 bra 	$L__BB45_2;
	ld.global.u64 	%rd53, [%rd1];
$L__BB45_2:
	shr.u32 	%r6, %r1, 3;
	add.s32 	%r7, %r6, %r1;
	shl.b32 	%r8, %r7, 3;
	mov.u32 	%r9, _ZZN3cub18CUB_300001_SM_10006detail10radix_sort33DeviceRadixSortExclusiveSumKernelINS1_5radix10policy_hubIifyE10Policy1000EyEEvPT0_E12temp_storage;
	add.s32 	%r10, %r9, %r8;
	add.s32 	%r2, %r10, 16;
	st.shared.u64 	[%r10+16], %rd53;
	bar.sync 	0;
	setp.gt.u32 	%p2, %r1, 31;
	@%p2 bra 	$L__BB45_4;
	mad.lo.s32 	%r27, %r1, 72, %r9;
	ld.shared.u64 	%rd23, [%r27+16];
	ld.shared.u64 	%rd24, [%r27+24];
	ld.shared.u64 	%rd25, [%r27+32];
	ld.shared.u64 	%rd26, [%r27+40];
	ld.shared.u64 	%rd27, [%r27+48];
	ld.shared.u64 	%rd28, [%r27+56];
	ld.shared.u64 	%rd29, [%r27+64];
	ld.shared.u64 	%rd30, [%r27+72];
	add.s64 	%rd31, %rd24, %rd23;
	add.s64 	%rd32, %rd31, %rd25;
	add.s64 	%rd33, %rd32, %rd26;
	add.s64 	%rd34, %rd33, %rd27;
	add.s64 	%rd35, %rd34, %rd28;
	add.s64 	%rd36, %rd35, %rd29;
	add.s64 	%rd10, %rd36, %rd30;
	mov.b32 	%r11, 1;
	mov.b32 	%r24, 0;
	mov.b32 	%r25, -1;
	// begin inline asm
	{  .reg .u64 r0;  .reg .u32 lo;  .reg .u32 hi;  .reg .pred p;  mov.b64 {lo, hi}, %rd10;  shfl.sync.up.b32 lo|p, lo, %r11, %r24, %r25;  shfl.sync.up.b32 hi|p, hi, %r11, %r24, %r25;  mov.b64 r0, {lo, hi};  @p add.u64 r0, r0, %rd10;  mov.u64 %rd8, r0;}
	// end inline asm
	mov.b32 	%r14, 2;
	// begin inline asm
	{  .reg .u64 r0;  .reg .u32 lo;  .reg .u32 hi;  .reg .pred p;  mov.b64 {lo, hi}, %rd8;  shfl.sync.up.b32 lo|p, lo, %r14, %r24, %r25;  shfl.sync.up.b32 hi|p, hi, %r14, %r24, %r25;  mov.b64 r0, {lo, hi};  @p add.u64 r0, r0, %rd8;  mov.u64 %rd11, r0;}
	// end inline asm
	mov.b32 	%r17, 4;
	// begin inline asm
	{  .reg .u64 r0;  .reg .u32 lo;  .reg .u32 hi;  .reg .pred p;  mov.b64 {lo, hi}, %rd11;  shfl.sync.up.b32 lo|p, lo, %r17, %r24, %r25;  shfl.sync.up.b32 hi|p, hi, %r17, %r24, %r25;  mov.b64 r0, {lo, hi};  @p add.u64 r0, r0, %rd11;  mov.u64 %rd14, r0;}
	// end inline asm
	mov.b32 	%r20, 8;
	// begin inline asm
	{  .reg .u64 r0;  .reg .u32 lo;  .reg .u32 hi;  .reg .pred p;  mov.b64 {lo, hi}, %rd14;  shfl.sync.up.b32 lo|p, lo, %r20, %r24, %r25;  shfl.sync.up.b32 hi|p, hi, %r20, %r24, %r25;  mov.b64 r0, {lo, hi};  @p add.u64 r0, r0, %rd14;  mov.u64 %rd17, r0;}
	// end inline asm
	mov.b32 	%r23, 16;
	// begin inline asm
	{  .reg .u64 r0;  .reg .u32 lo;  .reg .u32 hi;  .reg .pred p;  mov.b64 {lo, hi}, %rd17;  shfl.sync.up.b32 lo|p, lo, %r23, %r24, %r25;  shfl.sync.up.b32 hi|p, hi, %r23, %r24, %r25;  mov.b64 r0, {lo, hi};  @p add.u64 r0, r0, %rd17;  mov.u64 %rd20, r0;}
	// end inline asm
	sub.s64 	%rd37, %rd20, %rd10;
	ld.shared.u64 	%rd38, [%r27+16];
	ld.shared.u64 	%rd39, [%r27+24];
	ld.shared.u64 	%rd40, [%r27+32];
	ld.shared.u64 	%rd41, [%r27+40];
	ld.shared.u64 	%rd42, [%r27+48];
	ld.shared.u64 	%rd43, [%r27+56];
	ld.shared.u64 	%rd44, [%r27+64];
	add.s64 	%rd45, %rd38, %rd37;
	add.s64 	%rd46, %rd39, %rd45;
	add.s64 	%rd47, %rd40, %rd46;
	add.s64 	%rd48, %rd41, %rd47;
	add.s64 	%rd49, %rd42, %rd48;
	add.s64 	%rd50, %rd43, %rd49;
	add.s64 	%rd51, %rd44, %rd50;
	st.shared.u64 	[%r27+16], %rd37;
	st.shared.u64 	[%r27+24], %rd45;
	st.shared.u64 	[%r27+32], %rd46;
	st.shared.u64 	[%r27+40], %rd47;
	st.shared.u64 	[%r27+48], %rd48;
	st.shared.u64 	[%r27+56], %rd49;
	st.shared.u64 	[%r27+64], %rd50;
	st.shared.u64 	[%r27+72], %rd51;
$L__BB45_4:
	setp.gt.u32 	%p3, %r1, 255;
	bar.sync 	0;
	@%p3 bra 	$L__BB45_6;
	ld.shared.u64 	%rd52, [%r2];
	st.global.u64 	[%rd1], %rd52;
$L__BB45_6:
	ret;

}
	// .globl	_ZN3cub18CUB_300001_SM_10006detail10radix_sort29DeviceRadixSortOnesweepKernelINS1_5radix10policy_hubIifyE10Policy1000ELNS0_9SortOrderE0EifyiiNS1_21identity_decomposer_tEEEvPT5_SB_PT3_PKSC_PT1_PKSG_PT2_PKSK_T4_iiT6_
.visible .entry _ZN3cub18CUB_300001_SM_10006detail10radix_sort29DeviceRadixSortOnesweepKernelINS1_5radix10policy_hubIifyE10Policy1000ELNS0_9SortOrderE0EifyiiNS1_21identity_decomposer_tEEEvPT5_SB_PT3_PKSC_PT1_PKSG_PT2_PKSK_T4_iiT6_(
	.param .u64 .ptr .align 1 _ZN3cub18CUB_300001_SM_10006detail10radix_sort29DeviceRadixSortOnesweepKernelINS1_5radix10policy_hubIifyE10Policy1000ELNS0_9SortOrderE0EifyiiNS1_21identity_decomposer_tEEEvPT5_SB_PT3_PKSC_PT1_PKSG_PT2_PKSK_T4_iiT6__param_0,
	.param .u64 .ptr .align 1 _ZN3cub18CUB_300001_SM_10006detail10radix_sort29DeviceRadixSortOnesweepKernelINS1_5radix10policy_hubIifyE10Policy1000ELNS0_9SortOrderE0EifyiiNS1_21identity_decomposer_tEEEvPT5_SB_PT3_PKSC_PT1_PKSG_PT2_PKSK_T4_iiT6__param_1,
	.param .u64 .ptr .align 1 _ZN3cub18CUB_300001_SM_10006detail10radix_sort29DeviceRadixSortOnesweepKernelINS1_5radix10policy_hubIifyE10Policy1000ELNS0_9SortOrderE0EifyiiNS1_21identity_decomposer_tEEEvPT5_SB_PT3_PKSC_PT1_PKSG_PT2_PKSK_T4_iiT6__param_2,
	.param .u64 .ptr .align 1 _ZN3cub18CUB_300001_SM_10006detail10radix_sort29DeviceRadixSortOnesweepKernelINS1_5radix10policy_hubIifyE10Policy1000ELNS0_9SortOrderE0EifyiiNS1_21identity_decomposer_tEEEvPT5_SB_PT3_PKSC_PT1_PKSG_PT2_PKSK_T4_iiT6__param_3,
	.param .u64 .ptr .align 1 _ZN3cub18CUB_300001_SM_10006detail10radix_sort29DeviceRadixSortOnesweepKernelINS1_5radix10policy_hubIifyE10Policy1000ELNS0_9SortOrderE0EifyiiNS1_21identity_decomposer_tEEEvPT5_SB_PT3_PKSC_PT1_PKSG_PT2_PKSK_T4_iiT6__param_4,
	.param .u64 .ptr .align 1 _ZN3cub18CUB_300001_SM_10006detail10radix_sort29DeviceRadixSortOnesweepKernelINS1_5radix10policy_hubIifyE10Policy1000ELNS0_9SortOrderE0EifyiiNS1_21identity_decomposer_tEEEvPT5_SB_PT3_PKSC_PT1_PKSG_PT2_PKSK_T4_iiT6__param_5,
	.param .u64 .ptr .align 1 _ZN3cub18CUB_300001_SM_10006detail10radix_sort29DeviceRadixSortOnesweepKernelINS1_5radix10policy_hubIifyE10Policy1000ELNS0_9SortOrderE0EifyiiNS1_21identity_decomposer_tEEEvPT5_SB_PT3_PKSC_PT1_PKSG_PT2_PKSK_T4_iiT6__param_6,
	.param .u64 .ptr .align 1 _ZN3cub18CUB_300001_SM_10006detail10radix_sort29DeviceRadixSortOnesweepKernelINS1_5radix10policy_hubIifyE10Policy1000ELNS0_9SortOrderE0EifyiiNS1_21identity_decomposer_tEEEvPT5_SB_PT3_PKSC_PT1_PKSG_PT2_PKSK_T4_iiT6__param_7,
	.param .u32 _ZN3cub18CUB_300001_SM_10006detail10radix_sort29DeviceRadixSortOnesweepKernelINS1_5radix10policy_hubIifyE10Policy1000ELNS0_9SortOrderE0EifyiiNS1_21identity_decomposer_tEEEvPT5_SB_PT3_PKSC_PT1_PKSG_PT2_PKSK_T4_iiT6__param_8,
	.param .u32 _ZN3cub18CUB_300001_SM_10006detail10radix_sort29DeviceRadixSortOnesweepKernelINS1_5radix10policy_hubIifyE10Policy1000ELNS0_9SortOrderE0EifyiiNS1_21identity_decomposer_tEEEvPT5_SB_PT3_PKSC_PT1_PKSG_PT2_PKSK_T4_iiT6__param_9,
	.param .u32 _ZN3cub18CUB_300001_SM_10006detail10radix_sort29DeviceRadixSortOnesweepKernelINS1_5radix10policy_hubIifyE10Policy1000ELNS0_9SortOrderE0EifyiiNS1_21identity_decomposer_tEEEvPT5_SB_PT3_PKSC_PT1_PKSG_PT2_PKSK_T4_iiT6__param_10,
	.param .align 1 .b8 _ZN3cub18CUB_300001_SM_10006detail10radix_sort29DeviceRadixSortOnesweepKernelINS1_5radix10policy_hubIifyE10Policy1000ELNS0_9SortOrderE0EifyiiNS1_21identity_decomposer_tEEEvPT5_SB_PT3_PKSC_PT1_PKSG_PT2_PKSK_T4_iiT6__param_11[1]
)
.maxntid 384
{
	.reg .pred 	%p<205>;
	.reg .b32 	%r<2015>;
	.reg .b32 	%f<269>;
	.reg .b64 	%rd<457>;
	// demoted variable
	.shared .align 16 .b8 _ZZN3cub18CUB_300001_SM_10006detail10radix_sort29DeviceRadixSortOnesweepKernelINS1_5radix10policy_hubIifyE10Policy1000ELNS0_9SortOrderE0EifyiiNS1_21identity_decomposer_tEEEvPT5_SB_PT3_PKSC_PT1_PKSG_PT2_PKSK_T4_iiT6_E1s[28160];
	ld.param.u64 	%rd43, [_ZN3cub18CUB_300001_SM_10006detail10radix_sort29DeviceRadixSortOnesweepKernelINS1_5radix10policy_hubIifyE10Policy1000ELNS0_9SortOrderE0EifyiiNS1_21identity_decomposer_tEEEvPT5_SB_PT3_PKSC_PT1_PKSG_PT2_PKSK_T4_iiT6__param_0];
	ld.param.u64 	%rd44, [_ZN3cub18CUB_300001_SM_10006detail10radix_sort29DeviceRadixSortOnesweepKernelINS1_5radix10policy_hubIifyE10Policy1000ELNS0_9SortOrderE0EifyiiNS1_21identity_decomposer_tEEEvPT5_SB_PT3_PKSC_PT1_PKSG_PT2_PKSK_T4_iiT6__param_1];
	ld.param.u64 	%rd47, [_ZN3cub18CUB_300001_SM_10006detail10radix_sort29DeviceRadixSortOnesweepKernelINS1_5radix10policy_hubIifyE10Policy1000ELNS0_9SortOrderE0EifyiiNS1_21identity_decomposer_tEEEvPT5_SB_PT3_PKSC_PT1_PKSG_PT2_PKSK_T4_iiT6__param_4];
	ld.param.u64 	%rd50, [_ZN3cub18CUB_300001_SM_10006detail10radix_sort29DeviceRadixSortOnesweepKernelINS1_5radix10policy_hubIifyE10Policy1000ELNS0_9SortOrderE0EifyiiNS1_21identity_decomposer_tEEEvPT5_SB_PT3_PKSC_PT1_PKSG_PT2_PKSK_T4_iiT6__param_5];
	cvta.to.global.u64 	%rd1, %rd47;
	cvta.to.global.u64 	%rd2, %rd43;
	cvta.to.global.u64 	%rd3, %rd50;
	mov.u32 	%r1, %tid.x;
	// begin inline asm
	mov.u32 %r309, %laneid;
	// end inline asm
	setp.ne.s32 	%p1, %r1, 0;
	@%p1 bra 	$L__BB46_2;
	cvta.to.global.u64 	%rd51, %rd44;
	atom.global.add.u32 	%r310, [%rd51], 1;
	st.shared.u32 	[_ZZN3cub18CUB_300001_SM_10006detail10radix_sort29DeviceRadixSortOnesweepKernelINS1_5radix10policy_hubIifyE10Policy1000ELNS0_9SortOrderE0EifyiiNS1_21identity_decomposer_tEEEvPT5_SB_PT3_PKSC_PT1_PKSG_PT2_PKSK_T4_iiT6_E1s+26112], %r310;
$L__BB46_2:
	ld.param.u32 	%r1876, [_ZN3cub18CUB_300001_SM_10006detail10radix_sort29DeviceRadixSortOnesweepKernelINS1_5radix10policy_hubIifyE10Policy1000ELNS0_9SortOrderE0EifyiiNS1_21identity_decomposer_tEEEvPT5_SB_PT3_PKSC_PT1_PKSG_PT2_PKSK_T4_iiT6__param_8];
	bar.sync 	0;
	ld.shared.u32 	%r3, [_ZZN3cub18CUB_300001_SM_10006detail10radix_sort29DeviceRadixSortOnesweepKernelINS1_5radix10policy_hubIifyE10Policy1000ELNS0_9SortOrderE0EifyiiNS1_21identity_decomposer_tEEEvPT5_SB_PT3_PKSC_PT1_PKSG_PT2_PKSK_T4_iiT6_E1s+26112];
	mul.lo.s32 	%r311, %r3, 6528;
	add.s32 	%r4, %r311, 6528;
	setp.gt.s32 	%p2, %r4, %r1876;
	cvt.s64.s32 	%rd4, %r311;
	@%p2 bra 	$L__BB46_4;
	and.b32  	%r312, %r1, 31;
	and.b32  	%r313, %r1, 992;
	mul.lo.s32 	%r314, %r313, 17;
	or.b32  	%r315, %r314, %r312;
	cvt.u64.u32 	%rd52, %r315;
	add.s64 	%rd53, %rd52, %rd4;
	shl.b64 	%rd54, %rd53, 2;
	add.s64 	%rd55, %rd3, %rd54;
	ld.global.u32 	%r1963, [%rd55];
	ld.global.u32 	%r1962, [%rd55+128];
	ld.global.u32 	%r1961, [%rd55+256];
	ld.global.u32 	%r1960, [%rd55+384];
	ld.global.u32 	%r1959, [%rd55+512];
	ld.global.u32 	%r1958, [%rd55+640];
	ld.global.u32 	%r1957, [%rd55+768];
	ld.global.u32 	%r1956, [%rd55+896];
	ld.global.u32 	%r1955, [%rd55+1024];
	ld.global.u32 	%r1954, [%rd55+1152];
	ld.global.u32 	%r1953, [%rd55+1280];
	ld.global.u32 	%r1952, [%rd55+1408];
	ld.global.u32 	%r1951, [%rd55+1536];
	ld.global.u32 	%r1950, [%rd55+1664];
	ld.global.u32 	%r1949, [%rd55+1792];
	ld.global.u32 	%r1948, [%rd55+1920];
	ld.global.u32 	%r1947, [%rd55+2048];
	bra.uni 	$L__BB46_38;
$L__BB46_4:
	ld.param.u32 	%r1877, [_ZN3cub18CUB_300001_SM_10006detail10radix_sort29DeviceRadixSortOnesweepKernelINS1_5radix10policy_hubIifyE10Policy1000ELNS0_9SortOrderE0EifyiiNS1_21identity_decomposer_tEEEvPT5_SB_PT3_PKSC_PT1_PKSG_PT2_PKSK_T4_iiT6__param_8];
	cvt.u32.u64 	%r317, %rd4;
	sub.s32 	%r22, %r1877, %r317;
	and.b32  	%r318, %r1, 31;
	and.b32  	%r319, %r1, 992;
	mul.lo.s32 	%r320, %r319, 17;
	or.b32  	%r23, %r320, %r318;
	setp.ge.s32 	%p3, %r23, %r22;
	cvt.u64.u32 	%rd56, %r23;
	add.s64 	%rd57, %rd56, %rd4;
	shl.b64 	%rd58, %rd57, 2;
	add.s64 	%rd5, %rd3, %rd58;
	mov.b32 	%r1963, 2147483647;
	@%p3 bra 	$L__BB46_6;
	ld.global.u32 	%r1963, [%rd5];
$L__BB46_6:
	add.s32 	%r322, %r23, 32;
	setp.ge.s32 	%p4, %r322, %r22;
	mov.b32 	%r1962, 2147483647;
	@%p4 bra 	$L__BB46_8;
	ld.global.u32 	%r1962, [%rd5+128];
$L__BB46_8:
	add.s32 	%r324, %r23, 64;
	setp.ge.s32 	%p5, %r324, %r22;
	mov.b32 	%r1961, 2147483647;
	@%p5 bra 	$L__BB46_10;
	ld.global.u32 	%r1961, [%rd5+256];
$L__BB46_10:
	add.s32 	%r326, %r23, 96;
	setp.ge.s32 	%p6, %r326, %r22;
	mov.b32 	%r1960, 2147483647;
	@%p6 bra 	$L__BB46_12;
	ld.global.u32 	%r1960, [%rd5+384];
$L__BB46_12:
	add.s32 	%r328, %r23, 128;
	setp.ge.s32 	%p7, %r328, %r22;
	mov.b32 	%r1959, 2147483647;
	@%p7 bra 	$L__BB46_14;
	ld.global.u32 	%r1959, [%rd5+512];
$L__BB46_14:
	add.s32 	%r330, %r23, 160;
	setp.ge.s32 	%p8, %r330, %r22;
	mov.b32 	%r1958, 2147483647;
	@%p8 bra 	$L__BB46_16;
	ld.global.u32 	%r1958, [%rd5+640];
$L__BB46_16:
	add.s32 	%r332, %r23, 192;
	setp.ge.s32 	%p9, %r332, %r22;
	mov.b32 	%r1957, 2147483647;
	@%p9 bra 	$L__BB46_18;
	ld.global.u32 	%r1957, [%rd5+768];
$L__BB46_18:
	add.s32 	%r334, %r23, 224;
	setp.ge.s32 	%p10, %r334, %r22;
	mov.b32 	%r1956, 2147483647;
	@%p10 bra 	$L__BB46_20;
	ld.global.u32 	%r1956, [%rd5+896];
$L__BB46_20:
	add.s32 	%r336, %r23, 256;
	setp.ge.s32 	%p11, %r336, %r22;
	mov.b32 	%r1955, 2147483647;
	@%p11 bra 	$L__BB46_22;
	ld.global.u32 	%r1955, [%rd5+1024];
$L__BB46_22:
	add.s32 	%r338, %r23, 288;
	setp.ge.s32 	%p12, %r338, %r22;
	mov.b32 	%r1954, 2147483647;
	@%p12 bra 	$L__BB46_24;
	ld.global.u32 	%r1954, [%rd5+1152];
$L__BB46_24:
	add.s32 	%r340, %r23, 320;
	setp.ge.s32 	%p13, %r340, %r22;
	mov.b32 	%r1953, 2147483647;
	@%p13 bra 	$L__BB46_26;
	ld.global.u32 	%r1953, [%rd5+1280];
$L__BB46_26:
	add.s32 	%r342, %r23, 352;
	setp.ge.s32 	%p14, %r342, %r22;
	mov.b32 	%r1952, 2147483647;
	@%p14 bra 	$L__BB46_28;
	ld.global.u32 	%r1952, [%rd5+1408];
$L__BB46_28:
	add.s32 	%r344, %r23, 384;
	setp.ge.s32 	%p15, %r344, %r22;
	mov.b32 	%r1951, 2147483647;
	@%p15 bra 	$L__BB46_30;
	ld.global.u32 	%r1951, [%rd5+1536];
$L__BB46_30:
	add.s32 	%r346, %r23, 416;
	setp.ge.s32 	%p16, %r346, %r22;
	mov.b32 	%r1950, 2147483647;
	@%p16 bra 	$L__BB46_32;
	ld.global.u32 	%r1950, [%rd5+1664];
$L__BB46_32:
	add.s32 	%r348, %r23, 448;
	setp.ge.s32 	%p17, %r348, %r22;
	mov.b32 	%r1949, 2147483647;
	@%p17 bra 	$L__BB46_34;
	ld.global.u32 	%r1949, [%rd5+1792];
$L__BB46_34:
	add.s32 	%r350, %r23, 480;
	setp.ge.s32 	%p18, %r350, %r22;
	mov.b32 	%r1948, 2147483647;
	@%p18 bra 	$L__BB46_36;
	ld.global.u32 	%r1948, [%rd5+1920];
$L__BB46_36:
	add.s32 	%r352, %r23, 512;
	setp.ge.s32 	%p19, %r352, %r22;
	mov.b32 	%r1947, 2147483647;
	@%p19 bra 	$L__BB46_38;
	ld.global.u32 	%r1947, [%rd5+2048];
$L__BB46_38:
	ld.param.u32 	%r1929, [_ZN3cub18CUB_300001_SM_10006detail10radix_sort29DeviceRadixSortOnesweepKernelINS1_5radix10policy_hubIifyE10Policy1000ELNS0_9SortOrderE0EifyiiNS1_21identity_decomposer_tEEEvPT5_SB_PT3_PKSC_PT1_PKSG_PT2_PKSK_T4_iiT6__param_10];
	mov.b32 	%r353, -1;
	shl.b32 	%r354, %r353, %r1929;
	not.b32 	%r74, %r354;
	shr.u32 	%r75, %r1, 5;
	shl.b32 	%r355, %r75, 10;
	mov.u32 	%r356, _ZZN3cub18CUB_300001_SM_10006detail10radix_sort29DeviceRadixSortOnesweepKernelINS1_5radix10policy_hubIifyE10Policy1000ELNS0_9SortOrderE0EifyiiNS1_21identity_decomposer_tEEEvPT5_SB_PT3_PKSC_PT1_PKSG_PT2_PKSK_T4_iiT6_E1s;
	add.s32 	%r76, %r356, %r355;
	setp.gt.s32 	%p20, %r309, 255;
	@%p20 bra 	$L__BB46_51;
	max.s32 	%r357, %r309, 224;
	sub.s32 	%r358, %r357, %r309;
	add.s32 	%r359, %r358, 31;
	shr.u32 	%r360, %r359, 5;
	add.s32 	%r77, %r360, 1;
	and.b32  	%r78, %r77, 15;
	setp.lt.u32 	%p21, %r359, 480;
	mov.u32 	%r1967, %r309;
	@%p21 bra 	$L__BB46_42;
	and.b32  	%r361, %r77, 268435440;
	neg.s32 	%r1965, %r361;
	shl.b32 	%r363, %r309, 2;
	add.s32 	%r364, %r355, %r363;
	add.s32 	%r366, %r364, %r356;
	add.s32 	%r1964, %r366, 1024;
	mov.u32 	%r1967, %r309;
$L__BB46_41:
	.pragma "nounroll";
	mov.b32 	%r367, 0;
	st.shared.u32 	[%r1964+-1024], %r367;
	st.shared.u32 	[%r1964+-896], %r367;
	st.shared.u32 	[%r1964+-768], %r367;
	st.shared.u32 	[%r1964+-640], %r367;
	st.shared.u32 	[%r1964+-512], %r367;
	st.shared.u32 	[%r1964+-384], %r367;
	st.shared.u32 	[%r1964+-256], %r367;
	st.shared.u32 	[%r1964+-128], %r367;
	st.shared.u32 	[%r1964], %r367;
	st.shared.u32 	[%r1964+128], %r367;
	st.shared.u32 	[%r1964+256], %r367;
	st.shared.u32 	[%r1964+384], %r367;
	st.shared.u32 	[%r1964+512], %r367;
	st.shared.u32 	[%r1964+640], %r367;
	st.shared.u32 	[%r1964+768], %r367;
	st.shared.u32 	[%r1964+896], %r367;
	add.s32 	%r1967, %r1967, 512;
	add.s32 	%r1965, %r1965, 16;
	add.s32 	%r1964, %r1964, 2048;
	setp.ne.s32 	%p22, %r1965, 0;
	@%p22 bra 	$L__BB46_41;
$L__BB46_42:
	setp.eq.s32 	%p23, %r78, 0;
	@%p23 bra 	$L__BB46_51;
	and.b32  	%r88, %r77, 7;
	setp.lt.u32 	%p24, %r78, 8;
	@%p24 bra 	$L__BB46_45;
	shl.b32 	%r368, %r1967, 2;
	add.s32 	%r369, %r76, %r368;
	mov.b32 	%r370, 0;
	st.shared.u32 	[%r369], %r370;
	st.shared.u32 	[%r369+128], %r370;
	st.shared.u32 	[%r369+256], %r370;
	st.shared.u32 	[%r369+384], %r370;
	st.shared.u32 	[%r369+512], %r370;
	st.shared.u32 	[%r369+640], %r370;
	st.shared.u32 	[%r369+768], %r370;
	st.shared.u32 	[%r369+896], %r370;
	add.s32 	%r1967, %r1967, 256;
$L__BB46_45:
	setp.eq.s32 	%p25, %r88, 0;
	@%p25 bra 	$L__BB46_51;
	and.b32  	%r91, %r77, 3;
	setp.lt.u32 	%p26, %r88, 4;
	@%p26 bra 	$L__BB46_48;
	shl.b32 	%r371, %r1967, 2;
	add.s32 	%r372, %r76, %r371;
	mov.b32 	%r373, 0;
	st.shared.u32 	[%r372], %r373;
	st.shared.u32 	[%r372+128], %r373;
	st.shared.u32 	[%r372+256], %r373;
	st.shared.u32 	[%r372+384], %r373;
	add.s32 	%r1967, %r1967, 128;
$L__BB46_48:
	setp.eq.s32 	%p27, %r91, 0;
	@%p27 bra 	$L__BB46_51;
	shl.b32 	%r375, %r1967, 2;
	add.s32 	%r376, %r355, %r375;
	add.s32 	%r1971, %r356, %r376;
	neg.s32 	%r1970, %r91;
$L__BB46_50:
	.pragma "nounroll";
	mov.b32 	%r378, 0;
	st.shared.u32 	[%r1971], %r378;
	add.s32 	%r1971, %r1971, 128;
	add.s32 	%r1970, %r1970, 1;
	setp.ne.s32 	%p28, %r1970, 0;
	@%p28 bra 	$L__BB46_50;
$L__BB46_51:
	ld.param.u32 	%r1892, [_ZN3cub18CUB_300001_SM_10006detail10radix_sort29DeviceRadixSortOnesweepKernelINS1_5radix10policy_hubIifyE10Policy1000ELNS0_9SortOrderE0EifyiiNS1_21identity_decomposer_tEEEvPT5_SB_PT3_PKSC_PT1_PKSG_PT2_PKSK_T4_iiT6__param_9];
	bar.warp.sync 	-1;
	xor.b32  	%r380, %r1963, -2147483648;
	shr.u32 	%r381, %r380, %r1892;
	and.b32  	%r100, %r381, %r74;
	shl.b32 	%r382, %r100, 2;
	add.s32 	%r383, %r76, %r382;
	atom.shared.add.u32 	%r384, [%r383], 1;
	xor.b32  	%r1992, %r1962, -2147483648;
	shr.u32 	%r386, %r1992, %r1892;
	and.b32  	%r387, %r386, %r74;
	shl.b32 	%r388, %r387, 2;
	add.s32 	%r389, %r76, %r388;
	atom.shared.add.u32 	%r390, [%r389], 1;
	xor.b32  	%r1991, %r1961, -2147483648;
	shr.u32 	%r392, %r1991, %r1892;
	and.b32  	%r393, %r392, %r74;
	shl.b32 	%r394, %r393, 2;
	add.s32 	%r395, %r76, %r394;
	atom.shared.add.u32 	%r396, [%r395], 1;
	xor.b32  	%r1990, %r1960, -2147483648;
	shr.u32 	%r398, %r1990, %r1892;
	and.b32  	%r399, %r398, %r74;
	shl.b32 	%r400, %r399, 2;
	add.s32 	%r401, %r76, %r400;
	atom.shared.add.u32 	%r402, [%r401], 1;
	xor.b32  	%r403, %r1959, -2147483648;
	shr.u32 	%r404, %r403, %r1892;
	and.b32  	%r405, %r404, %r74;
	shl.b32 	%r406, %r405, 2;
	add.s32 	%r407, %r76, %r406;
	atom.shared.add.u32 	%r408, [%r407], 1;
	xor.b32  	%r409, %r1958, -2147483648;
	shr.u32 	%r410, %r409, %r1892;
	and.b32  	%r411, %r410, %r74;
	shl.b32 	%r412, %r411, 2;
	add.s32 	%r413, %r76, %r412;
	atom.shared.add.u32 	%r414, [%r413], 1;
	xor.b32  	%r415, %r1957, -2147483648;
	shr.u32 	%r416, %r415, %r1892;
	and.b32  	%r417, %r416, %r74;
	shl.b32 	%r418, %r417, 2;
	add.s32 	%r419, %r76, %r418;
	atom.shared.add.u32 	%r420, [%r419], 1;
	xor.b32  	%r421, %r1956, -2147483648;
	shr.u32 	%r422, %r421, %r1892;
	and.b32  	%r423, %r422, %r74;
	shl.b32 	%r424, %r423, 2;
	add.s32 	%r425, %r76, %r424;
	atom.shared.add.u32 	%r426, [%r425], 1;
	xor.b32  	%r427, %r1955, -2147483648;
	shr.u32 	%r428, %r427, %r1892;
	and.b32  	%r429, %r428, %r74;
	shl.b32 	%r430, %r429, 2;
	add.s32 	%r431, %r76, %r430;
	atom.shared.add.u32 	%r432, [%r431], 1;
	xor.b32  	%r433, %r1954, -2147483648;
	shr.u32 	%r434, %r433, %r1892;
	and.b32  	%r435, %r434, %r74;
	shl.b32 	%r436, %r435, 2;
	add.s32 	%r437, %r76, %r436;
	atom.shared.add.u32 	%r438, [%r437], 1;
	xor.b32  	%r439, %r1953, -2147483648;
	shr.u32 	%r440, %r439, %r1892;
	and.b32  	%r441, %r440, %r74;
	shl.b32 	%r442, %r441, 2;
	add.s32 	%r443, %r76, %r442;
	atom.shared.add.u32 	%r444, [%r443], 1;
	xor.b32  	%r445, %r1952, -2147483648;
	shr.u32 	%r446, %r445, %r1892;
	and.b32  	%r447, %r446, %r74;
	shl.b32 	%r448, %r447, 2;
	add.s32 	%r449, %r76, %r448;
	atom.shared.add.u32 	%r450, [%r449], 1;
	xor.b32  	%r451, %r1951, -2147483648;
	shr.u32 	%r452, %r451, %r1892;
	and.b32  	%r453, %r452, %r74;
	shl.b32 	%r454, %r453, 2;
	add.s32 	%r455, %r76, %r454;
	atom.shared.add.u32 	%r456, [%r455], 1;
	xor.b32  	%r457, %r1950, -2147483648;
	shr.u32 	%r458, %r457, %r1892;
	and.b32  	%r459, %r458, %r74;
	shl.b32 	%r460, %r459, 2;
	add.s32 	%r461, %r76, %r460;
	atom.shared.add.u32 	%r462, [%r461], 1;
	xor.b32  	%r463, %r1949, -2147483648;
	shr.u32 	%r464, %r463, %r1892;
	and.b32  	%r465, %r464, %r74;
	shl.b32 	%r466, %r465, 2;
	add.s32 	%r467, %r76, %r466;
	atom.shared.add.u32 	%r468, [%r467], 1;
	xor.b32  	%r469, %r1948, -2147483648;
	shr.u32 	%r470, %r469, %r1892;
	and.b32  	%r471, %r470, %r74;
	shl.b32 	%r472, %r471, 2;
	add.s32 	%r473, %r76, %r472;
	atom.shared.add.u32 	%r474, [%r473], 1;
	xor.b32  	%r1977, %r1947, -2147483648;
	shr.u32 	%r476, %r1977, %r1892;
	and.b32  	%r477, %r476, %r74;
	shl.b32 	%r478, %r477, 2;
	add.s32 	%r479, %r76, %r478;
	atom.shared.add.u32 	%r480, [%r479], 1;
	bar.sync 	0;
	setp.gt.u32 	%p29, %r1, 255;
	shl.b32 	%r481, %r1, 2;
	add.s32 	%r101, %r356, %r481;
	mov.b32 	%r1972, 0;
	@%p29 bra 	$L__BB46_53;
	ld.shared.u32 	%r483, [%r101];
	mov.b32 	%r484, 0;
	st.shared.u32 	[%r101], %r484;
	ld.shared.u32 	%r485, [%r101+1024];
	st.shared.u32 	[%r101+1024], %r483;
	add.s32 	%r486, %r485, %r483;
	ld.shared.u32 	%r487, [%r101+2048];
	st.shared.u32 	[%r101+2048], %r486;
	add.s32 	%r488, %r487, %r486;
	ld.shared.u32 	%r489, [%r101+3072];
	st.shared.u32 	[%r101+3072], %r488;
	add.s32 	%r490, %r489, %r488;
	ld.shared.u32 	%r491, [%r101+4096];
	st.shared.u32 	[%r101+4096], %r490;
	add.s32 	%r492, %r491, %r490;
	ld.shared.u32 	%r493, [%r101+5120];
	st.shared.u32 	[%r101+5120], %r492;
	add.s32 	%r494, %r493, %r492;
	ld.shared.u32 	%r495, [%r101+6144];
	st.shared.u32 	[%r101+6144], %r494;
	add.s32 	%r496, %r495, %r494;
	ld.shared.u32 	%r497, [%r101+7168];
	st.shared.u32 	[%r101+7168], %r496;
	add.s32 	%r498, %r497, %r496;
	ld.shared.u32 	%r499, [%r101+8192];
	st.shared.u32 	[%r101+8192], %r498;
	add.s32 	%r500, %r499, %r498;
	ld.shared.u32 	%r501, [%r101+9216];
	st.shared.u32 	[%r101+9216], %r500;
	add.s32 	%r502, %r501, %r500;
	ld.shared.u32 	%r503, [%r101+10240];
	st.shared.u32 	[%r101+10240], %r502;
	add.s32 	%r504, %r503, %r502;
	ld.shared.u32 	%r505, [%r101+11264];
	st.shared.u32 	[%r101+11264], %r504;
	add.s32 	%r1972, %r505, %r504;
$L__BB46_53:
	setp.gt.u32 	%p30, %r1, 255;
	shl.b32 	%r506, %r3, 8;
	add.s32 	%r507, %r506, %r1;
	mul.wide.s32 	%rd59, %r507, 4;
	add.s64 	%rd6, %rd2, %rd59;
	@%p30 bra 	$L__BB46_55;
	or.b32  	%r508, %r1972, 1073741824;
	st.volatile.global.u32 	[%rd6], %r508;
$L__BB46_55:
	ld.param.u64 	%rd442, [_ZN3cub18CUB_300001_SM_10006detail10radix_sort29DeviceRadixSortOnesweepKernelINS1_5radix10policy_hubIifyE10Policy1000ELNS0_9SortOrderE0EifyiiNS1_21identity_decomposer_tEEEvPT5_SB_PT3_PKSC_PT1_PKSG_PT2_PKSK_T4_iiT6__param_7];
	xor.b32  	%r1988, %r1958, -2147483648;
	xor.b32  	%r1989, %r1959, -2147483648;
	xor.b32  	%r1987, %r1957, -2147483648;
	xor.b32  	%r1986, %r1956, -2147483648;
	xor.b32  	%r1993, %r1963, -2147483648;
	xor.b32  	%r1983, %r1953, -2147483648;
	xor.b32  	%r1985, %r1955, -2147483648;
	xor.b32  	%r1982, %r1952, -2147483648;
	xor.b32  	%r1984, %r1954, -2147483648;
	xor.b32  	%r1980, %r1950, -2147483648;
	xor.b32  	%r1981, %r1951, -2147483648;
	xor.b32  	%r1978, %r1948, -2147483648;
	xor.b32  	%r1979, %r1949, -2147483648;
	setp.lt.u32 	%p31, %r1, 256;
	setp.eq.s32 	%p32, %r1972, 6528;
	and.pred  	%p33, %p31, %p32;
	selp.u32 	%r509, 1, 0, %p33;
	{ 
	.reg .pred 	%p1; 
	.reg .pred 	%p2; 
	setp.ne.u32 	%p1, %r509, 0; 
	bar.red.or.pred 	%p2, 0, %p1; 
	selp.u32 	%r510, 1, 0, %p2; 
	}
	setp.eq.s32 	%p34, %r510, 0;
	and.b32  	%r511, %r1, 992;
	and.b32  	%r512, %r1, 31;
	mul.lo.s32 	%r513, %r511, 17;
	or.b32  	%r514, %r513, %r512;
	cvt.u64.u32 	%rd7, %r514;
	mul.lo.s32 	%r515, %r3, 6528;
	cvt.s64.s32 	%rd60, %r515;
	add.s64 	%rd61, %rd7, %rd60;
	cvta.to.global.u64 	%rd62, %rd442;
	shl.b64 	%rd63, %rd61, 2;
	add.s64 	%rd8, %rd62, %rd63;
	cvt.u64.u32 	%rd9, %r1;
	@%p34 bra 	$L__BB46_175;
	setp.gt.u32 	%p35, %r1, 255;
	shl.b32 	%r516, %r1, 3;
	mov.u32 	%r517, _ZZN3cub18CUB_300001_SM_10006detail10radix_sort29DeviceRadixSortOnesweepKernelINS1_5radix10policy_hubIifyE10Policy1000ELNS0_9SortOrderE0EifyiiNS1_21identity_decomposer_tEEEvPT5_SB_PT3_PKSC_PT1_PKSG_PT2_PKSK_T4_iiT6_E1s;
	add.s32 	%r518, %r517, %r516;
	add.s32 	%r121, %r518, 26112;
	@%p35 bra 	$L__BB46_64;
	ld.param.u64 	%rd436, [_ZN3cub18CUB_300001_SM_10006detail10radix_sort29DeviceRadixSortOnesweepKernelINS1_5radix10policy_hubIifyE10Policy1000ELNS0_9SortOrderE0EifyiiNS1_21identity_decomposer_tEEEvPT5_SB_PT3_PKSC_PT1_PKSG_PT2_PKSK_T4_iiT6__param_3];
	cvta.to.global.u64 	%rd64, %rd436;
	shl.b64 	%rd65, %rd9, 3;
	add.s64 	%rd66, %rd64, %rd65;
	ld.global.u64 	%rd67, [%rd66];
	setp.gt.u32 	%p36, %r1, %r100;
	selp.b64 	%rd68, 6528, 0, %p36;
	sub.s64 	%rd455, %rd67, %rd68;
	st.shared.u64 	[%r121], %rd455;
	setp.lt.s32 	%p37, %r3, 1;
	mov.u32 	%r1976, %r1972;
	@%p37 bra 	$L__BB46_63;
	mov.b32 	%r1974, -1;
	mov.u32 	%r1973, %r3;
	mov.u32 	%r1976, %r1972;
$L__BB46_59:
	ld.param.u64 	%rd429, [_ZN3cub18CUB_300001_SM_10006detail10radix_sort29DeviceRadixSortOnesweepKernelINS1_5radix10policy_hubIifyE10Policy1000ELNS0_9SortOrderE0EifyiiNS1_21identity_decomposer_tEEEvPT5_SB_PT3_PKSC_PT1_PKSG_PT2_PKSK_T4_iiT6__param_0];
	add.s32 	%r125, %r1973, -1;
	shl.b32 	%r520, %r125, 8;
	add.s32 	%r521, %r520, %r1;
	cvta.to.global.u64 	%rd69, %rd429;
	mul.wide.s32 	%rd70, %r521, 4;
	add.s64 	%rd11, %rd69, %rd70;
$L__BB46_60:
	membar.cta;
	ld.volatile.global.u32 	%r126, [%rd11];
	setp.eq.s32 	%p38, %r126, 0;
	@%p38 bra 	$L__BB46_60;
	and.b32  	%r522, %r126, 1073741823;
	add.s32 	%r1976, %r522, %r1976;
	setp.gt.s32 	%p39, %r126, -1;
	vote.sync.ballot.b32 	%r1974, %p39, %r1974;
	setp.gt.u32 	%p41, %r1973, 1;
	and.pred  	%p42, %p39, %p41;
	mov.u32 	%r1973, %r125;
	@%p42 bra 	$L__BB46_59;
	ld.shared.u64 	%rd455, [%r121];
$L__BB46_63:
	or.b32  	%r523, %r1976, -2147483648;
	st.volatile.global.u32 	[%rd6], %r523;
	sub.s32 	%r524, %r1976, %r1972;
	cvt.s64.s32 	%rd71, %r524;
	add.s64 	%rd72, %rd455, %rd71;
	st.shared.u64 	[%r121], %rd72;
$L__BB46_64:
	ld.param.u32 	%r1878, [_ZN3cub18CUB_300001_SM_10006detail10radix_sort29DeviceRadixSortOnesweepKernelINS1_5radix10policy_hubIifyE10Policy1000ELNS0_9SortOrderE0EifyiiNS1_21identity_decomposer_tEEEvPT5_SB_PT3_PKSC_PT1_PKSG_PT2_PKSK_T4_iiT6__param_8];
	ld.param.u64 	%rd432, [_ZN3cub18CUB_300001_SM_10006detail10radix_sort29DeviceRadixSortOnesweepKernelINS1_5radix10policy_hubIifyE10Policy1000ELNS0_9SortOrderE0EifyiiNS1_21identity_decomposer_tEEEvPT5_SB_PT3_PKSC_PT1_PKSG_PT2_PKSK_T4_iiT6__param_2];
	setp.gt.u32 	%p43, %r1, 255;
	setp.lt.s32 	%p44, %r4, %r1878;
	setp.eq.s64 	%p45, %rd432, 0;
	or.pred  	%p46, %p45, %p44;
	or.pred  	%p47, %p43, %p46;
	@%p47 bra 	$L__BB46_66;
	ld.param.u64 	%rd433, [_ZN3cub18CUB_300001_SM_10006detail10radix_sort29DeviceRadixSortOnesweepKernelINS1_5radix10policy_hubIifyE10Policy1000ELNS0_9SortOrderE0EifyiiNS1_21identity_decomposer_tEEEvPT5_SB_PT3_PKSC_PT1_PKSG_PT2_PKSK_T4_iiT6__param_2];
	ld.shared.u64 	%rd73, [%r121];
	setp.gt.u32 	%p48, %r1, %r100;
	selp.b64 	%rd74, 6528, 0, %p48;
	cvt.s64.s32 	%rd75, %r1972;
	add.s64 	%rd76, %rd74, %rd75;
	add.s64 	%rd77, %rd76, %rd73;
	cvta.to.global.u64 	%rd78, %rd433;
	shl.b64 	%rd79, %rd9, 3;
	add.s64 	%rd80, %rd78, %rd79;
	st.global.u64 	[%rd80], %rd77;
$L__BB46_66:
	ld.param.u32 	%r1879, [_ZN3cub18CUB_300001_SM_10006detail10radix_sort29DeviceRadixSortOnesweepKernelINS1_5radix10policy_hubIifyE10Policy1000ELNS0_9SortOrderE0EifyiiNS1_21identity_decomposer_tEEEvPT5_SB_PT3_PKSC_PT1_PKSG_PT2_PKSK_T4_iiT6__param_8];
	setp.gt.s32 	%p49, %r4, %r1879;
	bar.sync 	0;
	shl.b32 	%r525, %r100, 3;
	add.s32 	%r527, %r517, %r525;
	ld.shared.u64 	%rd14, [%r527+26112];
	@%p49 bra 	$L__BB46_68;
	add.s64 	%rd81, %rd14, %rd7;
	shl.b64 	%rd82, %rd81, 2;
	add.s64 	%rd83, %rd1, %rd82;
	st.global.u32 	[%rd83], %r1963;
	st.global.u32 	[%rd83+128], %r1962;
	st.global.u32 	[%rd83+256], %r1961;
	st.global.u32 	[%rd83+384], %r1960;
	st.global.u32 	[%rd83+512], %r1959;
	st.global.u32 	[%rd83+640], %r1958;
	st.global.u32 	[%rd83+768], %r1957;
	st.global.u32 	[%rd83+896], %r1956;
	st.global.u32 	[%rd83+1024], %r1955;
	st.global.u32 	[%rd83+1152], %r1954;
	st.global.u32 	[%rd83+1280], %r1953;
	st.global.u32 	[%rd83+1408], %r1952;
	st.global.u32 	[%rd83+1536], %r1951;
	st.global.u32 	[%rd83+1664], %r1950;
	st.global.u32 	[%rd83+1792], %r1949;
	st.global.u32 	[%rd83+1920], %r1948;
	st.global.u32 	[%rd83+2048], %r1947;
	bra.uni 	$L__BB46_102;
$L__BB46_68:
	ld.param.u32 	%r1880, [_ZN3cub18CUB_300001_SM_10006detail10radix_sort29DeviceRadixSortOnesweepKernelINS1_5radix10policy_hubIifyE10Policy1000ELNS0_9SortOrderE0EifyiiNS1_21identity_decomposer_tEEEvPT5_SB_PT3_PKSC_PT1_PKSG_PT2_PKSK_T4_iiT6__param_8];
	cvt.u32.u64 	%r528, %rd7;
	mad.lo.s32 	%r130, %r3, -6528, %r1880;
	setp.ge.s32 	%p50, %r528, %r130;
	add.s64 	%rd84, %rd14, %rd7;
	shl.b64 	%rd85, %rd84, 2;
	add.s64 	%rd15, %rd1, %rd85;
	@%p50 bra 	$L__BB46_70;
	st.global.u32 	[%rd15], %r1963;
$L__BB46_70:
	add.s32 	%r530, %r528, 32;
	setp.ge.s32 	%p51, %r530, %r130;
	@%p51 bra 	$L__BB46_72;
	st.global.u32 	[%rd15+128], %r1962;
$L__BB46_72:
	add.s32 	%r532, %r528, 64;
	setp.ge.s32 	%p52, %r532, %r130;
	@%p52 bra 	$L__BB46_74;
	st.global.u32 	[%rd15+256], %r1961;
$L__BB46_74:
	add.s32 	%r534, %r528, 96;
	setp.ge.s32 	%p53, %r534, %r130;
	@%p53 bra 	$L__BB46_76;
	st.global.u32 	[%rd15+384], %r1960;
$L__BB46_76:
	add.s32 	%r536, %r528, 128;
	setp.ge.s32 	%p54, %r536, %r130;
	@%p54 bra 	$L__BB46_78;
	st.global.u32 	[%rd15+512], %r1959;
$L__BB46_78:
	add.s32 	%r538, %r528, 160;
	setp.ge.s32 	%p55, %r538, %r130;
	@%p55 bra 	$L__BB46_80;
	st.global.u32 	[%rd15+640], %r1958;
$L__BB46_80:
	add.s32 	%r540, %r528, 192;
	setp.ge.s32 	%p56, %r540, %r130;
	@%p56 bra 	$L__BB46_82;
	st.global.u32 	[%rd15+768], %r1957;
$L__BB46_82:
	add.s32 	%r542, %r528, 224;
	setp.ge.s32 	%p57, %r542, %r130;
	@%p57 bra 	$L__BB46_84;
	st.global.u32 	[%rd15+896], %r1956;
$L__BB46_84:
	add.s32 	%r544, %r528, 256;
	setp.ge.s32 	%p58, %r544, %r130;
	@%p58 bra 	$L__BB46_86;
	st.global.u32 	[%rd15+1024], %r1955;
$L__BB46_86:
	add.s32 	%r546, %r528, 288;
	setp.ge.s32 	%p59, %r546, %r130;
	@%p59 bra 	$L__BB46_88;
	st.global.u32 	[%rd15+1152], %r1954;
$L__BB46_88:
	add.s32 	%r548, %r528, 320;
	setp.ge.s32 	%p60, %r548, %r130;
	@%p60 bra 	$L__BB46_90;
	st.global.u32 	[%rd15+1280], %r1953;
$L__BB46_90:
	add.s32 	%r550, %r528, 352;
	setp.ge.s32 	%p61, %r550, %r130;
	@%p61 bra 	$L__BB46_92;
	st.global.u32 	[%rd15+1408], %r1952;
$L__BB46_92:
	add.s32 	%r552, %r528, 384;
	setp.ge.s32 	%p62, %r552, %r130;
	@%p62 bra 	$L__BB46_94;
	st.global.u32 	[%rd15+1536], %r1951;
$L__BB46_94:
	add.s32 	%r554, %r528, 416;
	setp.ge.s32 	%p63, %r554, %r130;
	@%p63 bra 	$L__BB46_96;
	st.global.u32 	[%rd15+1664], %r1950;
$L__BB46_96:
	add.s32 	%r556, %r528, 448;
	setp.ge.s32 	%p64, %r556, %r130;
	@%p64 bra 	$L__BB46_98;
	st.global.u32 	[%rd15+1792], %r1949;
$L__BB46_98:
	add.s32 	%r558, %r528, 480;
	setp.ge.s32 	%p65, %r558, %r130;
	@%p65 bra 	$L__BB46_100;
	st.global.u32 	[%rd15+1920], %r1948;
$L__BB46_100:
	add.s32 	%r560, %r528, 512;
	setp.ge.s32 	%p66, %r560, %r130;
	@%p66 bra 	$L__BB46_102;
	st.global.u32 	[%rd15+2048], %r1947;
$L__BB46_102:
	ld.param.u32 	%r1881, [_ZN3cub18CUB_300001_SM_10006detail10radix_sort29DeviceRadixSortOnesweepKernelINS1_5radix10policy_hubIifyE10Policy1000ELNS0_9SortOrderE0EifyiiNS1_21identity_decomposer_tEEEvPT5_SB_PT3_PKSC_PT1_PKSG_PT2_PKSK_T4_iiT6__param_8];
	setp.gt.s32 	%p67, %r4, %r1881;
	@%p67 bra 	$L__BB46_104;
	ld.global.f32 	%f235, [%rd8];
	ld.global.f32 	%f234, [%rd8+128];
	ld.global.f32 	%f233, [%rd8+256];
	ld.global.f32 	%f232, [%rd8+384];
	ld.global.f32 	%f231, [%rd8+512];
	ld.global.f32 	%f230, [%rd8+640];
	ld.global.f32 	%f229, [%rd8+768];
	ld.global.f32 	%f228, [%rd8+896];
	ld.global.f32 	%f227, [%rd8+1024];
	ld.global.f32 	%f226, [%rd8+1152];
	ld.global.f32 	%f225, [%rd8+1280];
	ld.global.f32 	%f224, [%rd8+1408];
	ld.global.f32 	%f223, [%rd8+1536];
	ld.global.f32 	%f222, [%rd8+1664];
	ld.global.f32 	%f221, [%rd8+1792];
	ld.global.f32 	%f220, [%rd8+1920];
	ld.global.f32 	%f219, [%rd8+2048];
	bra.uni 	$L__BB46_138;
$L__BB46_104:
	ld.param.u32 	%r1882, [_ZN3cub18CUB_300001_SM_10006detail10radix_sort29DeviceRadixSortOnesweepKernelINS1_5radix10policy_hubIifyE10Policy1000ELNS0_9SortOrderE0EifyiiNS1_21identity_decomposer_tEEEvPT5_SB_PT3_PKSC_PT1_PKSG_PT2_PKSK_T4_iiT6__param_8];
	cvt.u32.u64 	%r561, %rd7;
	sub.s32 	%r131, %r1882, %r515;
	setp.ge.s32 	%p68, %r561, %r131;
	@%p68 bra 	$L__BB46_106;
	ld.global.f32 	%f235, [%rd8];
$L__BB46_106:
	add.s32 	%r564, %r561, 32;
	setp.ge.s32 	%p69, %r564, %r131;
	@%p69 bra 	$L__BB46_108;
	ld.global.f32 	%f234, [%rd8+128];
$L__BB46_108:
	add.s32 	%r566, %r561, 64;
	setp.ge.s32 	%p70, %r566, %r131;
	@%p70 bra 	$L__BB46_110;
	ld.global.f32 	%f233, [%rd8+256];
$L__BB46_110:
	add.s32 	%r568, %r561, 96;
	setp.ge.s32 	%p71, %r568, %r131;
	@%p71 bra 	$L__BB46_112;
	ld.global.f32 	%f232, [%rd8+384];
$L__BB46_112:
	add.s32 	%r570, %r561, 128;
	setp.ge.s32 	%p72, %r570, %r131;
	@%p72 bra 	$L__BB46_114;
	ld.global.f32 	%f231, [%rd8+512];
$L__BB46_114:
	add.s32 	%r572, %r561, 160;
	setp.ge.s32 	%p73, %r572, %r131;
	@%p73 bra 	$L__BB46_116;
	ld.global.f32 	%f230, [%rd8+640];
$L__BB46_116:
	add.s32 	%r574, %r561, 192;
	setp.ge.s32 	%p74, %r574, %r131;
	@%p74 bra 	$L__BB46_118;
	ld.global.f32 	%f229, [%rd8+768];
$L__BB46_118:
	add.s32 	%r576, %r561, 224;
	setp.ge.s32 	%p75, %r576, %r131;
	@%p75 bra 	$L__BB46_120;
	ld.global.f32 	%f228, [%rd8+896];
$L__BB46_120:
	add.s32 	%r578, %r561, 256;
	setp.ge.s32 	%p76, %r578, %r131;
	@%p76 bra 	$L__BB46_122;
	ld.global.f32 	%f227, [%rd8+1024];
$L__BB46_122:
	add.s32 	%r580, %r561, 288;
	setp.ge.s32 	%p77, %r580, %r131;
	@%p77 bra 	$L__BB46_124;
	ld.global.f32 	%f226, [%rd8+1152];
$L__BB46_124:
	add.s32 	%r582, %r561, 320;
	setp.ge.s32 	%p78, %r582, %r131;
	@%p78 bra 	$L__BB46_126;
	ld.global.f32 	%f225, [%rd8+1280];
$L__BB46_126:
	add.s32 	%r584, %r561, 352;
	setp.ge.s32 	%p79, %r584, %r131;
	@%p79 bra 	$L__BB46_128;
	ld.global.f32 	%f224, [%rd8+1408];
$L__BB46_128:
	add.s32 	%r586, %r561, 384;
	setp.ge.s32 	%p80, %r586, %r131;
	@%p80 bra 	$L__BB46_130;
	ld.global.f32 	%f223, [%rd8+1536];
$L__BB46_130:
	add.s32 	%r588, %r561, 416;
	setp.ge.s32 	%p81, %r588, %r131;
	@%p81 bra 	$L__BB46_132;
	ld.global.f32 	%f222, [%rd8+1664];
$L__BB46_132:
	add.s32 	%r590, %r561, 448;
	setp.ge.s32 	%p82, %r590, %r131;
	@%p82 bra 	$L__BB46_134;
	ld.global.f32 	%f221, [%rd8+1792];
$L__BB46_134:
	add.s32 	%r592, %r561, 480;
	setp.ge.s32 	%p83, %r592, %r131;
	@%p83 bra 	$L__BB46_136;
	ld.global.f32 	%f220, [%rd8+1920];
$L__BB46_136:
	add.s32 	%r594, %r561, 512;
	setp.ge.s32 	%p84, %r594, %r131;
	@%p84 bra 	$L__BB46_138;
	ld.global.f32 	%f219, [%rd8+2048];
$L__BB46_138:
	ld.param.u32 	%r1883, [_ZN3cub18CUB_300001_SM_10006detail10radix_sort29DeviceRadixSortOnesweepKernelINS1_5radix10policy_hubIifyE10Policy1000ELNS0_9SortOrderE0EifyiiNS1_21identity_decomposer_tEEEvPT5_SB_PT3_PKSC_PT1_PKSG_PT2_PKSK_T4_iiT6__param_8];
	mad.lo.s32 	%r595, %r3, 6528, 6528;
	setp.gt.s32 	%p85, %r595, %r1883;
	@%p85 bra 	$L__BB46_140;
	ld.param.u64 	%rd439, [_ZN3cub18CUB_300001_SM_10006detail10radix_sort29DeviceRadixSortOnesweepKernelINS1_5radix10policy_hubIifyE10Policy1000ELNS0_9SortOrderE0EifyiiNS1_21identity_decomposer_tEEEvPT5_SB_PT3_PKSC_PT1_PKSG_PT2_PKSK_T4_iiT6__param_6];
	add.s64 	%rd86, %rd14, %rd7;
	cvta.to.global.u64 	%rd87, %rd439;
	shl.b64 	%rd88, %rd86, 2;
	add.s64 	%rd89, %rd87, %rd88;
	st.global.f32 	[%rd89], %f235;
	st.global.f32 	[%rd89+128], %f234;
	st.global.f32 	[%rd89+256], %f233;
	st.global.f32 	[%rd89+384], %f232;
	st.global.f32 	[%rd89+512], %f231;
	st.global.f32 	[%rd89+640], %f230;
	st.global.f32 	[%rd89+768], %f229;
	st.global.f32 	[%rd89+896], %f228;
	st.global.f32 	[%rd89+1024], %f227;
	st.global.f32 	[%rd89+1152], %f226;
	st.global.f32 	[%rd89+1280], %f225;
	st.global.f32 	[%rd89+1408], %f224;
	st.global.f32 	[%rd89+1536], %f223;
	st.global.f32 	[%rd89+1664], %f222;
	st.global.f32 	[%rd89+1792], %f221;
	st.global.f32 	[%rd89+1920], %f220;
	st.global.f32 	[%rd89+2048], %f219;
	bra.uni 	$L__BB46_174;
$L__BB46_140:
	ld.param.u32 	%r1884, [_ZN3cub18CUB_300001_SM_10006detail10radix_sort29DeviceRadixSortOnesweepKernelINS1_5radix10policy_hubIifyE10Policy1000ELNS0_9SortOrderE0EifyiiNS1_21identity_decomposer_tEEEvPT5_SB_PT3_PKSC_PT1_PKSG_PT2_PKSK_T4_iiT6__param_8];
	ld.param.u64 	%rd440, [_ZN3cub18CUB_300001_SM_10006detail10radix_sort29DeviceRadixSortOnesweepKernelINS1_5radix10policy_hubIifyE10Policy1000ELNS0_9SortOrderE0EifyiiNS1_21identity_decomposer_tEEEvPT5_SB_PT3_PKSC_PT1_PKSG_PT2_PKSK_T4_iiT6__param_6];
	cvt.u32.u64 	%r596, %rd7;
	mad.lo.s32 	%r132, %r3, -6528, %r1884;
	setp.ge.s32 	%p86, %r596, %r132;
	add.s64 	%rd90, %rd14, %rd7;
	cvta.to.global.u64 	%rd91, %rd440;
	shl.b64 	%rd92, %rd90, 2;
	add.s64 	%rd16, %rd91, %rd92;
	@%p86 bra 	$L__BB46_142;
	st.global.f32 	[%rd16], %f235;
$L__BB46_142:
	add.s32 	%r598, %r596, 32;
	setp.ge.s32 	%p87, %r598, %r132;
	@%p87 bra 	$L__BB46_144;
	st.global.f32 	[%rd16+128], %f234;
$L__BB46_144:
	add.s32 	%r600, %r596, 64;
	setp.ge.s32 	%p88, %r600, %r132;
	@%p88 bra 	$L__BB46_146;
	st.global.f32 	[%rd16+256], %f233;
$L__BB46_146:
	add.s32 	%r602, %r596, 96;
	setp.ge.s32 	%p89, %r602, %r132;
	@%p89 bra 	$L__BB46_148;
	st.global.f32 	[%rd16+384], %f232;
$L__BB46_148:
	add.s32 	%r604, %r596, 128;
	setp.ge.s32 	%p90, %r604, %r132;
	@%p90 bra 	$L__BB46_150;
	st.global.f32 	[%rd16+512], %f231;
$L__BB46_150:
	add.s32 	%r606, %r596, 160;
	setp.ge.s32 	%p91, %r606, %r132;
	@%p91 bra 	$L__BB46_152;
	st.global.f32 	[%rd16+640], %f230;
$L__BB46_152:
	add.s32 	%r608, %r596, 192;
	setp.ge.s32 	%p92, %r608, %r132;
	@%p92 bra 	$L__BB46_154;
	st.global.f32 	[%rd16+768], %f229;
$L__BB46_154:
	add.s32 	%r610, %r596, 224;
	setp.ge.s32 	%p93, %r610, %r132;
	@%p93 bra 	$L__BB46_156;
	st.global.f32 	[%rd16+896], %f228;
$L__BB46_156:
	add.s32 	%r612, %r596, 256;
	setp.ge.s32 	%p94, %r612, %r132;
	@%p94 bra 	$L__BB46_158;
	st.global.f32 	[%rd16+1024], %f227;
$L__BB46_158:
	add.s32 	%r614, %r596, 288;
	setp.ge.s32 	%p95, %r614, %r132;
	@%p95 bra 	$L__BB46_160;
	st.global.f32 	[%rd16+1152], %f226;
$L__BB46_160:
	add.s32 	%r616, %r596, 320;
	setp.ge.s32 	%p96, %r616, %r132;
	@%p96 bra 	$L__BB46_162;
	st.global.f32 	[%rd16+1280], %f225;
$L__BB46_162:
	add.s32 	%r618, %r596, 352;
	setp.ge.s32 	%p97, %r618, %r132;
	@%p97 bra 	$L__BB46_164;
	st.global.f32 	[%rd16+1408], %f224;
$L__BB46_164:
	add.s32 	%r620, %r596, 384;
	setp.ge.s32 	%p98, %r620, %r132;
	@%p98 bra 	$L__BB46_166;
	st.global.f32 	[%rd16+1536], %f223;
$L__BB46_166:
	add.s32 	%r622, %r596, 416;
	setp.ge.s32 	%p99, %r622, %r132;
	@%p99 bra 	$L__BB46_168;
	st.global.f32 	[%rd16+1664], %f222;
$L__BB46_168:
	add.s32 	%r624, %r596, 448;
	setp.ge.s32 	%p100, %r624, %r132;
	@%p100 bra 	$L__BB46_170;
	st.global.f32 	[%rd16+1792], %f221;
$L__BB46_170:
	add.s32 	%r626, %r596, 480;
	setp.ge.s32 	%p101, %r626, %r132;
	@%p101 bra 	$L__BB46_172;
	st.global.f32 	[%rd16+1920], %f220;
$L__BB46_172:
	add.s32 	%r628, %r596, 512;
	setp.ge.s32 	%p102, %r628, %r132;
	@%p102 bra 	$L__BB46_174;
	st.global.f32 	[%rd16+2048], %f219;
$L__BB46_174:
	// begin inline asm
	exit;
	// end inline asm
	mov.u32 	%r1977, %r1947;
	mov.u32 	%r1978, %r1948;
	mov.u32 	%r1979, %r1949;
	mov.u32 	%r1980, %r1950;
	mov.u32 	%r1981, %r1951;
	mov.u32 	%r1982, %r1952;
	mov.u32 	%r1983, %r1953;
	mov.u32 	%r1984, %r1954;
	mov.u32 	%r1985, %r1955;
	mov.u32 	%r1986, %r1956;
	mov.u32 	%r1987, %r1957;
	mov.u32 	%r1988, %r1958;
	mov.u32 	%r1989, %r1959;
	mov.u32 	%r1990, %r1960;
	mov.u32 	%r1991, %r1961;
	mov.u32 	%r1992, %r1962;
	mov.u32 	%r1993, %r1963;
$L__BB46_175:
	mul.hi.u32 	%r629, %r1, 357913942;
	add.s32 	%r630, %r629, %r1;
	shl.b32 	%r631, %r630, 2;
	mov.u32 	%r632, _ZZN3cub18CUB_300001_SM_10006detail10radix_sort29DeviceRadixSortOnesweepKernelINS1_5radix10policy_hubIifyE10Policy1000ELNS0_9SortOrderE0EifyiiNS1_21identity_decomposer_tEEEvPT5_SB_PT3_PKSC_PT1_PKSG_PT2_PKSK_T4_iiT6_E1s;
	add.s32 	%r633, %r632, %r631;
	add.s32 	%r150, %r633, 13328;
	st.shared.u32 	[%r633+13328], %r1972;
	bar.sync 	0;
	setp.gt.u32 	%p103, %r1, 31;
	@%p103 bra 	$L__BB46_177;
	mad.lo.s32 	%r665, %r1, 52, %r632;
	ld.shared.u32 	%r666, [%r665+13328];
	ld.shared.u32 	%r667, [%r665+13332];
	ld.shared.u32 	%r668, [%r665+13336];
	ld.shared.u32 	%r669, [%r665+13340];
	ld.shared.u32 	%r670, [%r665+13344];
	ld.shared.u32 	%r671, [%r665+13348];
	ld.shared.u32 	%r672, [%r665+13352];
	ld.shared.u32 	%r673, [%r665+13356];
	ld.shared.u32 	%r674, [%r665+13360];
	ld.shared.u32 	%r675, [%r665+13364];
	ld.shared.u32 	%r676, [%r665+13368];
	ld.shared.u32 	%r677, [%r665+13372];
	add.s32 	%r678, %r667, %r666;
	add.s32 	%r679, %r678, %r668;
	add.s32 	%r680, %r679, %r669;
	add.s32 	%r681, %r680, %r670;
	add.s32 	%r682, %r681, %r671;
	add.s32 	%r683, %r682, %r672;
	add.s32 	%r684, %r683, %r673;
	add.s32 	%r685, %r684, %r674;
	add.s32 	%r686, %r685, %r675;
	add.s32 	%r687, %r686, %r676;
	add.s32 	%r638, %r687, %r677;
	mov.b32 	%r636, 1;
	mov.b32 	%r661, 0;
	mov.b32 	%r663, -1;
	// begin inline asm
	{  .reg .s32 r0;  .reg .pred p;  shfl.sync.up.b32 r0|p, %r638, %r636, %r661, %r663;  @p add.s32 r0, r0, %r638;  mov.s32 %r634, r0;}
	// end inline asm
	mov.b32 	%r642, 2;
	// begin inline asm
	{  .reg .s32 r0;  .reg .pred p;  shfl.sync.up.b32 r0|p, %r634, %r642, %r661, %r663;  @p add.s32 r0, r0, %r634;  mov.s32 %r640, r0;}
	// end inline asm
	mov.b32 	%r648, 4;
	// begin inline asm
	{  .reg .s32 r0;  .reg .pred p;  shfl.sync.up.b32 r0|p, %r640, %r648, %r661, %r663;  @p add.s32 r0, r0, %r640;  mov.s32 %r646, r0;}
	// end inline asm
	mov.b32 	%r654, 8;
	// begin inline asm
	{  .reg .s32 r0;  .reg .pred p;  shfl.sync.up.b32 r0|p, %r646, %r654, %r661, %r663;  @p add.s32 r0, r0, %r646;  mov.s32 %r652, r0;}
	// end inline asm
	mov.b32 	%r660, 16;
	// begin inline asm
	{  .reg .s32 r0;  .reg .pred p;  shfl.sync.up.b32 r0|p, %r652, %r660, %r661, %r663;  @p add.s32 r0, r0, %r652;  mov.s32 %r658, r0;}
	// end inline asm
	sub.s32 	%r688, %r658, %r638;
	add.s32 	%r689, %r666, %r688;
	add.s32 	%r690, %r667, %r689;
	add.s32 	%r691, %r668, %r690;
	add.s32 	%r692, %r669, %r691;
	add.s32 	%r693, %r670, %r692;
	add.s32 	%r694, %r671, %r693;
	add.s32 	%r695, %r672, %r694;
	add.s32 	%r696, %r673, %r695;
	add.s32 	%r697, %r674, %r696;
	add.s32 	%r698, %r675, %r697;
	add.s32 	%r699, %r676, %r698;
	st.shared.u32 	[%r665+13328], %r688;
	st.shared.u32 	[%r665+13332], %r689;
	st.shared.u32 	[%r665+13336], %r690;
	st.shared.u32 	[%r665+13340], %r691;
	st.shared.u32 	[%r665+13344], %r692;
	st.shared.u32 	[%r665+13348], %r693;
	st.shared.u32 	[%r665+13352], %r694;
	st.shared.u32 	[%r665+13356], %r695;
	st.shared.u32 	[%r665+13360], %r696;
	st.shared.u32 	[%r665+13364], %r697;
	st.shared.u32 	[%r665+13368], %r698;
	st.shared.u32 	[%r665+13372], %r699;
$L__BB46_177:
	setp.gt.u32 	%p104, %r1, 255;
	bar.sync 	0;
	ld.shared.u32 	%r151, [%r150];
	@%p104 bra 	$L__BB46_179;
	shl.b32 	%r700, %r1, 2;
	add.s32 	%r702, %r632, %r700;
	ld.shared.u32 	%r703, [%r702];
	add.s32 	%r704, %r703, %r151;
	st.shared.u32 	[%r702], %r704;
	ld.shared.u32 	%r705, [%r702+1024];
	add.s32 	%r706, %r705, %r151;
	st.shared.u32 	[%r702+1024], %r706;
	ld.shared.u32 	%r707, [%r702+2048];
	add.s32 	%r708, %r707, %r151;
	st.shared.u32 	[%r702+2048], %r708;
	ld.shared.u32 	%r709, [%r702+3072];
	add.s32 	%r710, %r709, %r151;
	st.shared.u32 	[%r702+3072], %r710;
	ld.shared.u32 	%r711, [%r702+4096];
	add.s32 	%r712, %r711, %r151;
	st.shared.u32 	[%r702+4096], %r712;
	ld.shared.u32 	%r713, [%r702+5120];
	add.s32 	%r714, %r713, %r151;
	st.shared.u32 	[%r702+5120], %r714;
	ld.shared.u32 	%r715, [%r702+6144];
	add.s32 	%r716, %r715, %r151;
	st.shared.u32 	[%r702+6144], %r716;
	ld.shared.u32 	%r717, [%r702+7168];
	add.s32 	%r718, %r717, %r151;
	st.shared.u32 	[%r702+7168], %r718;
	ld.shared.u32 	%r719, [%r702+8192];
	add.s32 	%r720, %r719, %r151;
	st.shared.u32 	[%r702+8192], %r720;
	ld.shared.u32 	%r721, [%r702+9216];
	add.s32 	%r722, %r721, %r151;
	st.shared.u32 	[%r702+9216], %r722;
	ld.shared.u32 	%r723, [%r702+10240];
	add.s32 	%r724, %r723, %r151;
	st.shared.u32 	[%r702+10240], %r724;
	ld.shared.u32 	%r725, [%r702+11264];
	add.s32 	%r726, %r725, %r151;
	st.shared.u32 	[%r702+11264], %r726;
$L__BB46_179:
	ld.param.u32 	%r1930, [_ZN3cub18CUB_300001_SM_10006detail10radix_sort29DeviceRadixSortOnesweepKernelINS1_5radix10policy_hubIifyE10Policy1000ELNS0_9SortOrderE0EifyiiNS1_21identity_decomposer_tEEEvPT5_SB_PT3_PKSC_PT1_PKSG_PT2_PKSK_T4_iiT6__param_10];
	ld.param.u32 	%r1893, [_ZN3cub18CUB_300001_SM_10006detail10radix_sort29DeviceRadixSortOnesweepKernelINS1_5radix10policy_hubIifyE10Policy1000ELNS0_9SortOrderE0EifyiiNS1_21identity_decomposer_tEEEvPT5_SB_PT3_PKSC_PT1_PKSG_PT2_PKSK_T4_iiT6__param_9];
	shl.b32 	%r753, %r1, 5;
	and.b32  	%r754, %r753, 31744;
	add.s32 	%r152, %r632, %r754;
	bar.sync 	0;
	// begin inline asm
	mov.u32 %r727, %lanemask_le;
	// end inline asm
	shr.u32 	%r756, %r1993, %r1893;
	mov.b32 	%r757, -1;
	shl.b32 	%r758, %r757, %r1930;
	not.b32 	%r154, %r758;
	and.b32  	%r750, %r756, %r154;
	mov.b32 	%r730, 1;
	// begin inline asm
	{
    .reg .pred p;
    and.b32 %r728, %r750, %r730;    setp.ne.u32 p, %r728, 0;
    vote.ballot.sync.b32 %r728, p, 0xffffffff;
    @!p not.b32 %r728, %r728;
}

	// end inline asm
	mov.b32 	%r733, 2;
	// begin inline asm
	{
    .reg .pred p;
    and.b32 %r731, %r750, %r733;    setp.ne.u32 p, %r731, 0;
    vote.ballot.sync.b32 %r731, p, 0xffffffff;
    @!p not.b32 %r731, %r731;
}

	// end inline asm
	and.b32  	%r759, %r731, %r728;
	mov.b32 	%r736, 4;
	// begin inline asm
	{
    .reg .pred p;
    and.b32 %r734, %r750, %r736;    setp.ne.u32 p, %r734, 0;
    vote.ballot.sync.b32 %r734, p, 0xffffffff;
    @!p not.b32 %r734, %r734;
}

	// end inline asm
	and.b32  	%r760, %r734, %r759;
	mov.b32 	%r739, 8;
	// begin inline asm
	{
    .reg .pred p;
    and.b32 %r737, %r750, %r739;    setp.ne.u32 p, %r737, 0;
    vote.ballot.sync.b32 %r737, p, 0xffffffff;
    @!p not.b32 %r737, %r737;
}

	// end inline asm
	and.b32  	%r761, %r737, %r760;
	mov.b32 	%r742, 16;
	// begin inline asm
	{
    .reg .pred p;
    and.b32 %r740, %r750, %r742;    setp.ne.u32 p, %r740, 0;
    vote.ballot.sync.b32 %r740, p, 0xffffffff;
    @!p not.b32 %r740, %r740;
}

	// end inline asm
	and.b32  	%r762, %r740, %r761;
	mov.b32 	%r745, 32;
	// begin inline asm
	{
    .reg .pred p;
    and.b32 %r743, %r750, %r745;    setp.ne.u32 p, %r743, 0;
    vote.ballot.sync.b32 %r743, p, 0xffffffff;
    @!p not.b32 %r743, %r743;
}

	// end inline asm
	and.b32  	%r763, %r743, %r762;
	mov.b32 	%r748, 64;
	// begin inline asm
	{
    .reg .pred p;
    and.b32 %r746, %r750, %r748;    setp.ne.u32 p, %r746, 0;
    vote.ballot.sync.b32 %r746, p, 0xffffffff;
    @!p not.b32 %r746, %r746;
}

	// end inline asm
	and.b32  	%r764, %r746, %r763;
	mov.b32 	%r751, 128;
	// begin inline asm
	{
    .reg .pred p;
    and.b32 %r749, %r750, %r751;    setp.ne.u32 p, %r749, 0;
    vote.ballot.sync.b32 %r749, p, 0xffffffff;
    @!p not.b32 %r749, %r749;
}

	// end inline asm
	and.b32  	%r765, %r749, %r764;
	clz.b32 	%r766, %r765;
	sub.s32 	%r156, 31, %r766;
	and.b32  	%r767, %r727, %r765;
	popc.b32 	%r157, %r767;
	setp.ne.s32 	%p105, %r309, %r156;
	mov.b32 	%r1994, 0;
	@%p105 bra 	$L__BB46_181;
	shl.b32 	%r768, %r750, 2;
	add.s32 	%r769, %r152, %r768;
	atom.shared.add.u32 	%r1994, [%r769], %r157;
$L__BB46_181:
	ld.param.u32 	%r1894, [_ZN3cub18CUB_300001_SM_10006detail10radix_sort29DeviceRadixSortOnesweepKernelINS1_5radix10policy_hubIifyE10Policy1000ELNS0_9SortOrderE0EifyiiNS1_21identity_decomposer_tEEEvPT5_SB_PT3_PKSC_PT1_PKSG_PT2_PKSK_T4_iiT6__param_9];
	shfl.sync.idx.b32	%r795|%p106, %r1994, %r156, 31, -1;
	add.s32 	%r160, %r157, %r795;
	shr.u32 	%r796, %r1992, %r1894;
	and.b32  	%r792, %r796, %r154;
	mov.b32 	%r772, 1;
	// begin inline asm
	{
    .reg .pred p;
    and.b32 %r770, %r792, %r772;    setp.ne.u32 p, %r770, 0;
    vote.ballot.sync.b32 %r770, p, 0xffffffff;
    @!p not.b32 %r770, %r770;
}

	// end inline asm
	mov.b32 	%r775, 2;
	// begin inline asm
	{
    .reg .pred p;
    and.b32 %r773, %r792, %r775;    setp.ne.u32 p, %r773, 0;
    vote.ballot.sync.b32 %r773, p, 0xffffffff;
    @!p not.b32 %r773, %r773;
}

	// end inline asm
	and.b32  	%r797, %r773, %r770;
	mov.b32 	%r778, 4;
	// begin inline asm
	{
    .reg .pred p;
    and.b32 %r776, %r792, %r778;    setp.ne.u32 p, %r776, 0;
    vote.ballot.sync.b32 %r776, p, 0xffffffff;
    @!p not.b32 %r776, %r776;
}

	// end inline asm
	and.b32  	%r798, %r776, %r797;
	mov.b32 	%r781, 8;
	// begin inline asm
	{
    .reg .pred p;
    and.b32 %r779, %r792, %r781;    setp.ne.u32 p, %r779, 0;
    vote.ballot.sync.b32 %r779, p, 0xffffffff;
    @!p not.b32 %r779, %r779;
}

	// end inline asm
	and.b32  	%r799, %r779, %r798;
	mov.b32 	%r784, 16;
	// begin inline asm
	{
    .reg .pred p;
    and.b32 %r782, %r792, %r784;    setp.ne.u32 p, %r782, 0;
    vote.ballot.sync.b32 %r782, p, 0xffffffff;
    @!p not.b32 %r782, %r782;
}

	// end inline asm
	and.b32  	%r800, %r782, %r799;
	mov.b32 	%r787, 32;
	// begin inline asm
	{
    .reg .pred p;
    and.b32 %r785, %r792, %r787;    setp.ne.u32 p, %r785, 0;
    vote.ballot.sync.b32 %r785, p, 0xffffffff;
    @!p not.b32 %r785, %r785;
}

	// end inline asm
	and.b32  	%r801, %r785, %r800;
	mov.b32 	%r790, 64;
	// begin inline asm
	{
    .reg .pred p;
    and.b32 %r788, %r792, %r790;    setp.ne.u32 p, %r788, 0;
    vote.ballot.sync.b32 %r788, p, 0xffffffff;
    @!p not.b32 %r788, %r788;
}

	// end inline asm
	and.b32  	%r802, %r788, %r801;
	mov.b32 	%r793, 128;
	// begin inline asm
	{
    .reg .pred p;
    and.b32 %r791, %r792, %r793;    setp.ne.u32 p, %r791, 0;
    vote.ballot.sync.b32 %r791, p, 0xffffffff;
    @!p not.b32 %r791, %r791;
}

	// end inline asm
	and.b32  	%r803, %r791, %r802;
	clz.b32 	%r804, %r803;
	sub.s32 	%r162, 31, %r804;
	and.b32  	%r805, %r727, %r803;
	popc.b32 	%r163, %r805;
	setp.ne.s32 	%p107, %r309, %r162;
	mov.b32 	%r1995, 0;
	@%p107 bra 	$L__BB46_183;
	shl.b32 	%r806, %r792, 2;
	add.s32 	%r807, %r152, %r806;
	atom.shared.add.u32 	%r1995, [%r807], %r163;
$L__BB46_183:
	ld.param.u32 	%r1895, [_ZN3cub18CUB_300001_SM_10006detail10radix_sort29DeviceRadixSortOnesweepKernelINS1_5radix10policy_hubIifyE10Policy1000ELNS0_9SortOrderE0EifyiiNS1_21identity_decomposer_tEEEvPT5_SB_PT3_PKSC_PT1_PKSG_PT2_PKSK_T4_iiT6__param_9];
	shfl.sync.idx.b32	%r833|%p108, %r1995, %r162, 31, -1;
	add.s32 	%r166, %r163, %r833;
	shr.u32 	%r834, %r1991, %r1895;
	and.b32  	%r830, %r834, %r154;
	mov.b32 	%r810, 1;
	// begin inline asm
	{
    .reg .pred p;
    and.b32 %r808, %r830, %r810;    setp.ne.u32 p, %r808, 0;
    vote.ballot.sync.b32 %r808, p, 0xffffffff;
    @!p not.b32 %r808, %r808;
}

	// end inline asm
	mov.b32 	%r813, 2;
	// begin inline asm
	{
    .reg .pred p;
    and.b32 %r811, %r830, %r813;    setp.ne.u32 p, %r811, 0;
    vote.ballot.sync.b32 %r811, p, 0xffffffff;
    @!p not.b32 %r811, %r811;
}

	// end inline asm
	and.b32  	%r835, %r811, %r808;
	mov.b32 	%r816, 4;
	// begin inline asm
	{
    .reg .pred p;
    and.b32 %r814, %r830, %r816;    setp.ne.u32 p, %r814, 0;
    vote.ballot.sync.b32 %r814, p, 0xffffffff;
    @!p not.b32 %r814, %r814;
}

	// end inline asm
	and.b32  	%r836, %r814, %r835;
	mov.b32 	%r819, 8;
	// begin inline asm
	{
    .reg .pred p;
    and.b32 %r817, %r830, %r819;    setp.ne.u32 p, %r817, 0;
    vote.ballot.sync.b32 %r817, p, 0xffffffff;
    @!p not.b32 %r817, %r817;
}

	// end inline asm
	and.b32  	%r837, %r817, %r836;
	mov.b32 	%r822, 16;
	// begin inline asm
	{
    .reg .pred p;
    and.b32 %r820, %r830, %r822;    setp.ne.u32 p, %r820, 0;
    vote.ballot.sync.b32 %r820, p, 0xffffffff;
    @!p not.b32 %r820, %r820;
}

	// end inline asm
	and.b32  	%r838, %r820, %r837;
	mov.b32 	%r825, 32;
	// begin inline asm
	{
    .reg .pred p;
    and.b32 %r823, %r830, %r825;    setp.ne.u32 p, %r823, 0;
    vote.ballot.sync.b32 %r823, p, 0xffffffff;
    @!p not.b32 %r823, %r823;
}

	// end inline asm
	and.b32  	%r839, %r823, %r838;
	mov.b32 	%r828, 64;
	// begin inline asm
	{
    .reg .pred p;
    and.b32 %r826, %r830, %r828;    setp.ne.u32 p, %r826, 0;
    vote.ballot.sync.b32 %r826, p, 0xffffffff;
    @!p not.b32 %r826, %r826;
}

	// end inline asm
	and.b32  	%r840, %r826, %r839;
	mov.b32 	%r831, 128;
	// begin inline asm
	{
    .reg .pred p;
    and.b32 %r829, %r830, %r831;    setp.ne.u32 p, %r829, 0;
    vote.ballot.sync.b32 %r829, p, 0xffffffff;
    @!p not.b32 %r829, %r829;
}

	// end inline asm
	and.b32  	%r841, %r829, %r840;
	clz.b32 	%r842, %r841;
	sub.s32 	%r168, 31, %r842;
	and.b32  	%r843, %r727, %r841;
	popc.b32 	%r169, %r843;
	setp.ne.s32 	%p109, %r309, %r168;
	mov.b32 	%r1996, 0;
	@%p109 bra 	$L__BB46_185;
	shl.b32 	%r844, %r830, 2;
	add.s32 	%r845, %r152, %r844;
	atom.shared.add.u32 	%r1996, [%r845], %r169;
$L__BB46_185:
	ld.param.u32 	%r1896, [_ZN3cub18CUB_300001_SM_10006detail10radix_sort29DeviceRadixSortOnesweepKernelINS1_5radix10policy_hubIifyE10Policy1000ELNS0_9SortOrderE0EifyiiNS1_21identity_decomposer_tEEEvPT5_SB_PT3_PKSC_PT1_PKSG_PT2_PKSK_T4_iiT6__param_9];
	shfl.sync.idx.b32	%r871|%p110, %r1996, %r168, 31, -1;
	add.s32 	%r172, %r169, %r871;
	shr.u32 	%r872, %r1990, %r1896;
	and.b32  	%r868, %r872, %r154;
	mov.b32 	%r848, 1;
	// begin inline asm
	{
    .reg .pred p;
    and.b32 %r846, %r868, %r848;    setp.ne.u32 p, %r846, 0;
    vote.ballot.sync.b32 %r846, p, 0xffffffff;
    @!p not.b32 %r846, %r846;
}

	// end inline asm
	mov.b32 	%r851, 2;
	// begin inline asm
	{
    .reg .pred p;
    and.b32 %r849, %r868, %r851;    setp.ne.u32 p, %r849, 0;
    vote.ballot.sync.b32 %r849, p, 0xffffffff;
    @!p not.b32 %r849, %r849;
}

	// end inline asm
	and.b32  	%r873, %r849, %r846;
	mov.b32 	%r854, 4;
	// begin inline asm
	{
    .reg .pred p;
    and.b32 %r852, %r868, %r854;    setp.ne.u32 p, %r852, 0;
    vote.ballot.sync.b32 %r852, p, 0xffffffff;
    @!p not.b32 %r852, %r852;
}

	// end inline asm
	and.b32  	%r874, %r852, %r873;
	mov.b32 	%r857, 8;
	// begin inline asm
	{
    .reg .pred p;
    and.b32 %r855, %r868, %r857;    setp.ne.u32 p, %r855, 0;
    vote.ballot.sync.b32 %r855, p, 0xffffffff;
    @!p not.b32 %r855, %r855;
}

	// end inline asm
	and.b32  	%r875, %r855, %r874;
	mov.b32 	%r860, 16;
	// begin inline asm
	{
    .reg .pred p;
    and.b32 %r858, %r868, %r860;    setp.ne.u32 p, %r858, 0;
    vote.ballot.sync.b32 %r858, p, 0xffffffff;
    @!p not.b32 %r858, %r858;
}

	// end inline asm
	and.b32  	%r876, %r858, %r875;
	mov.b32 	%r863, 32;
	// begin inline asm
	{
    .reg .pred p;
    and.b32 %r861, %r868, %r863;    setp.ne.u32 p, %r861, 0;
    vote.ballot.sync.b32 %r861, p, 0xffffffff;
    @!p not.b32 %r861, %r861;
}

	// end inline asm
	and.b32  	%r877, %r861, %r876;
	mov.b32 	%r866, 64;
	// begin inline asm
	{
    .reg .pred p;
    and.b32 %r864, %r868, %r866;    setp.ne.u32 p, %r864, 0;
    vote.ballot.sync.b32 %r864, p, 0xffffffff;
    @!p not.b32 %r864, %r864;
}

	// end inline asm
	and.b32  	%r878, %r864, %r877;
	mov.b32 	%r869, 128;
	// begin inline asm
	{
    .reg .pred p;
    and.b32 %r867, %r868, %r869;    setp.ne.u32 p, %r867, 0;
    vote.ballot.sync.b32 %r867, p, 0xffffffff;
    @!p not.b32 %r867, %r867;
}

	// end inline asm
	and.b32  	%r879, %r867, %r878;
	clz.b32 	%r880, %r879;
	sub.s32 	%r174, 31, %r880;
	and.b32  	%r881, %r727, %r879;
	popc.b32 	%r175, %r881;
	setp.ne.s32 	%p111, %r309, %r174;
	mov.b32 	%r1997, 0;
	@%p111 bra 	$L__BB46_187;
	shl.b32 	%r882, %r868, 2;
	add.s32 	%r883, %r152, %r882;
	atom.shared.add.u32 	%r1997, [%r883], %r175;
$L__BB46_187:
	ld.param.u32 	%r1897, [_ZN3cub18CUB_300001_SM_10006detail10radix_sort29DeviceRadixSortOnesweepKernelINS1_5radix10policy_hubIifyE10Policy1000ELNS0_9SortOrderE0EifyiiNS1_21identity_decomposer_tEEEvPT5_SB_PT3_PKSC_PT1_PKSG_PT2_PKSK_T4_iiT6__param_9];
	shfl.sync.idx.b32	%r909|%p112, %r1997, %r174, 31, -1;
	add.s32 	%r178, %r175, %r909;
	shr.u32 	%r910, %r1989, %r1897;
	and.b32  	%r906, %r910, %r154;
	mov.b32 	%r886, 1;
	// begin inline asm
	{
    .reg .pred p;
    and.b32 %r884, %r906, %r886;    setp.ne.u32 p, %r884, 0;
    vote.ballot.sync.b32 %r884, p, 0xffffffff;
    @!p not.b32 %r884, %r884;
}

	// end inline asm
	mov.b32 	%r889, 2;
	// begin inline asm
	{
    .reg .pred p;
    and.b32 %r887, %r906, %r889;    setp.ne.u32 p, %r887, 0;
    vote.ballot.sync.b32 %r887, p, 0xffffffff;
    @!p not.b32 %r887, %r887;
}

	// end inline asm
	and.b32  	%r911, %r887, %r884;
	mov.b32 	%r892, 4;
	// begin inline asm
	{
    .reg .pred p;
    and.b32 %r890, %r906, %r892;    setp.ne.u32 p, %r890, 0;
    vote.ballot.sync.b32 %r890, p, 0xffffffff;
    @!p not.b32 %r890, %r890;
}

	// end inline asm
	and.b32  	%r912, %r890, %r911;
	mov.b32 	%r895, 8;
	// begin inline asm
	{
    .reg .pred p;
    and.b32 %r893, %r906, %r895;    setp.ne.u32 p, %r893, 0;
    vote.ballot.sync.b32 %r893, p, 0xffffffff;
    @!p not.b32 %r893, %r893;
}

	// end inline asm
	and.b32  	%r913, %r893, %r912;
	mov.b32 	%r898, 16;
	// begin inline asm
	{
    .reg .pred p;
    and.b32 %r896, %r906, %r898;    setp.ne.u32 p, %r896, 0;
    vote.ballot.sync.b32 %r896, p, 0xffffffff;
    @!p not.b32 %r896, %r896;
}

	// end inline asm
	and.b32  	%r914, %r896, %r913;
	mov.b32 	%r901, 32;
	// begin inline asm
	{
    .reg .pred p;
    and.b32 %r899, %r906, %r901;    setp.ne.u32 p, %r899, 0;
    vote.ballot.sync.b32 %r899, p, 0xffffffff;
    @!p not.b32 %r899, %r899;
}

	// end inline asm
	and.b32  	%r915, %r899, %r914;
	mov.b32 	%r904, 64;
	// begin inline asm
	{
    .reg .pred p;
    and.b32 %r902, %r906, %r904;    setp.ne.u32 p, %r902, 0;
    vote.ballot.sync.b32 %r902, p, 0xffffffff;
    @!p not.b32 %r902, %r902;
}

	// end inline asm
	and.b32  	%r916, %r902, %r915;
	mov.b32 	%r907, 128;
	// begin inline asm
	{
    .reg .pred p;
    and.b32 %r905, %r906, %r907;    setp.ne.u32 p, %r905, 0;
    vote.ballot.sync.b32 %r905, p, 0xffffffff;
    @!p not.b32 %r905, %r905;
}

	// end inline asm
	and.b32  	%r917, %r905, %r916;
	clz.b32 	%r918, %r917;
	sub.s32 	%r180, 31, %r918;
	and.b32  	%r919, %r727, %r917;
	popc.b32 	%r181, %r919;
	setp.ne.s32 	%p113, %r309, %r180;
	mov.b32 	%r1998, 0;
	@%p113 bra 	$L__BB46_189;
	shl.b32 	%r920, %r906, 2;
	add.s32 	%r921, %r152, %r920;
	atom.shared.add.u32 	%r1998, [%r921], %r181;
$L__BB46_189:
	ld.param.u32 	%r1898, [_ZN3cub18CUB_300001_SM_10006detail10radix_sort29DeviceRadixSortOnesweepKernelINS1_5radix10policy_hubIifyE10Policy1000ELNS0_9SortOrderE0EifyiiNS1_21identity_decomposer_tEEEvPT5_SB_PT3_PKSC_PT1_PKSG_PT2_PKSK_T4_iiT6__param_9];
	shfl.sync.idx.b32	%r947|%p114, %r1998, %r180, 31, -1;
	add.s32 	%r184, %r181, %r947;
	shr.u32 	%r948, %r1988, %r1898;
	and.b32  	%r944, %r948, %r154;
	mov.b32 	%r924, 1;
	// begin inline asm
	{
    .reg .pred p;
    and.b32 %r922, %r944, %r924;    setp.ne.u32 p, %r922, 0;
    vote.ballot.sync.b32 %r922, p, 0xffffffff;
    @!p not.b32 %r922, %r922;
}

	// end inline asm
	mov.b32 	%r927, 2;
	// begin inline asm
	{
    .reg .pred p;
    and.b32 %r925, %r944, %r927;    setp.ne.u32 p, %r925, 0;
    vote.ballot.sync.b32 %r925, p, 0xffffffff;
    @!p not.b32 %r925, %r925;
}

	// end inline asm
	and.b32  	%r949, %r925, %r922;
	mov.b32 	%r930, 4;
	// begin inline asm
	{
    .reg .pred p;
    and.b32 %r928, %r944, %r930;    setp.ne.u32 p, %r928, 0;
    vote.ballot.sync.b32 %r928, p, 0xffffffff;
    @!p not.b32 %r928, %r928;
}

	// end inline asm
	and.b32  	%r950, %r928, %r949;
	mov.b32 	%r933, 8;
	// begin inline asm
	{
    .reg .pred p;
    and.b32 %r931, %r944, %r933;    setp.ne.u32 p, %r931, 0;
    vote.ballot.sync.b32 %r931, p, 0xffffffff;
    @!p not.b32 %r931, %r931;
}

	// end inline asm
	and.b32  	%r951, %r931, %r950;
	mov.b32 	%r936, 16;
	// begin inline asm
	{
    .reg .pred p;
    and.b32 %r934, %r944, %r936;    setp.ne.u32 p, %r934, 0;
    vote.ballot.sync.b32 %r934, p, 0xffffffff;
    @!p not.b32 %r934, %r934;
}

	// end inline asm
	and.b32  	%r952, %r934, %r951;
	mov.b32 	%r939, 32;
	// begin inline asm
	{
    .reg .pred p;
    and.b32 %r937, %r944, %r939;    setp.ne.u32 p, %r937, 0;
    vote.ballot.sync.b32 %r937, p, 0xffffffff;
    @!p not.b32 %r937, %r937;
}

	// end inline asm
	and.b32  	%r953, %r937, %r952;
	mov.b32 	%r942, 64;
	// begin inline asm
	{
    .reg .pred p;
    and.b32 %r940, %r944, %r942;    setp.ne.u32 p, %r940, 0;
    vote.ballot.sync.b32 %r940, p, 0xffffffff;
    @!p not.b32 %r940, %r940;
}

	// end inline asm
	and.b32  	%r954, %r940, %r953;
	mov.b32 	%r945, 128;
	// begin inline asm
	{
    .reg .pred p;
    and.b32 %r943, %r944, %r945;    setp.ne.u32 p, %r943, 0;
    vote.ballot.sync.b32 %r943, p, 0xffffffff;
    @!p not.b32 %r943, %r943;
}

	// end inline asm
	and.b32  	%r955, %r943, %r954;
	clz.b32 	%r956, %r955;
	sub.s32 	%r186, 31, %r956;
	and.b32  	%r957, %r727, %r955;
	popc.b32 	%r187, %r957;
	setp.ne.s32 	%p115, %r309, %r186;
	mov.b32 	%r1999, 0;
	@%p115 bra 	$L__BB46_191;
	shl.b32 	%r958, %r944, 2;
	add.s32 	%r959, %r152, %r958;
	atom.shared.add.u32 	%r1999, [%r959], %r187;
$L__BB46_191:
	ld.param.u32 	%r1899, [_ZN3cub18CUB_300001_SM_10006detail10radix_sort29DeviceRadixSortOnesweepKernelINS1_5radix10policy_hubIifyE10Policy1000ELNS0_9SortOrderE0EifyiiNS1_21identity_decomposer_tEEEvPT5_SB_PT3_PKSC_PT1_PKSG_PT2_PKSK_T4_iiT6__param_9];
	shfl.sync.idx.b32	%r985|%p116, %r1999, %r186, 31, -1;
	add.s32 	%r190, %r187, %r985;
	shr.u32 	%r986, %r1987, %r1899;
	and.b32  	%r982, %r986, %r154;
	mov.b32 	%r962, 1;
	// begin inline asm
	{
    .reg .pred p;
    and.b32 %r960, %r982, %r962;    setp.ne.u32 p, %r960, 0;
    vote.ballot.sync.b32 %r960, p, 0xffffffff;
    @!p not.b32 %r960, %r960;
}

	// end inline asm
	mov.b32 	%r965, 2;
	// begin inline asm
	{
    .reg .pred p;
    and.b32 %r963, %r982, %r965;    setp.ne.u32 p, %r963, 0;
    vote.ballot.sync.b32 %r963, p, 0xffffffff;
    @!p not.b32 %r963, %r963;
}

	// end inline asm
	and.b32  	%r987, %r963, %r960;
	mov.b32 	%r968, 4;
	// begin inline asm
	{
    .reg .pred p;
    and.b32 %r966, %r982, %r968;    setp.ne.u32 p, %r966, 0;
    vote.ballot.sync.b32 %r966, p, 0xffffffff;
    @!p not.b32 %r966, %r966;
}

	// end inline asm
	and.b32  	%r988, %r966, %r987;
	mov.b32 	%r971, 8;
	// begin inline asm
	{
    .reg .pred p;
    and.b32 %r969, %r982, %r971;    setp.ne.u32 p, %r969, 0;
    vote.ballot.sync.b32 %r969, p, 0xffffffff;
    @!p not.b32 %r969, %r969;
}

	// end inline asm
	and.b32  	%r989, %r969, %r988;
	mov.b32 	%r974, 16;
	// begin inline asm
	{
    .reg .pred p;
    and.b32 %r972, %r982, %r974;    setp.ne.u32 p, %r972, 0;
    vote.ballot.sync.b32 %r972, p, 0xffffffff;
    @!p not.b32 %r972, %r972;
}

	// end inline asm
	and.b32  	%r990, %r972, %r989;
	mov.b32 	%r977, 32;
	// begin inline asm
	{
    .reg .pred p;
    and.b32 %r975, %r982, %r977;    setp.ne.u32 p, %r975, 0;
    vote.ballot.sync.b32 %r975, p, 0xffffffff;
    @!p not.b32 %r975, %r975;
}

	// end inline asm
	and.b32  	%r991, %r975, %r990;
	mov.b32 	%r980, 64;
	// begin inline asm
	{
    .reg .pred p;
    and.b32 %r978, %r982, %r980;    setp.ne.u32 p, %r978, 0;
    vote.ballot.sync.b32 %r978, p, 0xffffffff;
    @!p not.b32 %r978, %r978;
}

	// end inline asm
	and.b32  	%r992, %r978, %r991;
	mov.b32 	%r983, 128;
	// begin inline asm
	{
    .reg .pred p;
    and.b32 %r981, %r982, %r983;    setp.ne.u32 p, %r981, 0;
    vote.ballot.sync.b32 %r981, p, 0xffffffff;
    @!p not.b32 %r981, %r981;
}

	// end inline asm
	and.b32  	%r993, %r981, %r992;
	clz.b32 	%r994, %r993;
	sub.s32 	%r192, 31, %r994;
	and.b32  	%r995, %r727, %r993;
	popc.b32 	%r193, %r995;
	setp.ne.s32 	%p117, %r309, %r192;
	mov.b32 	%r2000, 0;
	@%p117 bra 	$L__BB46_193;
	shl.b32 	%r996, %r982, 2;
	add.s32 	%r997, %r152, %r996;
	atom.shared.add.u32 	%r2000, [%r997], %r193;
$L__BB46_193:
	ld.param.u32 	%r1900, [_ZN3cub18CUB_300001_SM_10006detail10radix_sort29DeviceRadixSortOnesweepKernelINS1_5radix10policy_hubIifyE10Policy1000ELNS0_9SortOrderE0EifyiiNS1_21identity_decomposer_tEEEvPT5_SB_PT3_PKSC_PT1_PKSG_PT2_PKSK_T4_iiT6__param_9];
	shfl.sync.idx.b32	%r1023|%p118, %r2000, %r192, 31, -1;
	add.s32 	%r196, %r193, %r1023;
	shr.u32 	%r1024, %r1986, %r1900;
	and.b32  	%r1020, %r1024, %r154;
	mov.b32 	%r1000, 1;
	// begin inline asm
	{
    .reg .pred p;
    and.b32 %r998, %r1020, %r1000;    setp.ne.u32 p, %r998, 0;
    vote.ballot.sync.b32 %r998, p, 0xffffffff;
    @!p not.b32 %r998, %r998;
}

	// end inline asm
	mov.b32 	%r1003, 2;
	// begin inline asm
	{
    .reg .pred p;
    and.b32 %r1001, %r1020, %r1003;    setp.ne.u32 p, %r1001, 0;
    vote.ballot.sync.b32 %r1001, p, 0xffffffff;
    @!p not.b32 %r1001, %r1001;
}

	// end inline asm
	and.b32  	%r1025, %r1001, %r998;
	mov.b32 	%r1006, 4;
	// begin inline asm
	{
    .reg .pred p;
    and.b32 %r1004, %r1020, %r1006;    setp.ne.u32 p, %r1004, 0;
    vote.ballot.sync.b32 %r1004, p, 0xffffffff;
    @!p not.b32 %r1004, %r1004;
}

	// end inline asm
	and.b32  	%r1026, %r1004, %r1025;
	mov.b32 	%r1009, 8;
	// begin inline asm
	{
    .reg .pred p;
    and.b32 %r1007, %r1020, %r1009;    setp.ne.u32 p, %r1007, 0;
    vote.ballot.sync.b32 %r1007, p, 0xffffffff;
    @!p not.b32 %r1007, %r1007;
}

	// end inline asm
	and.b32  	%r1027, %r1007, %r1026;
	mov.b32 	%r1012, 16;
	// begin inline asm
	{
    .reg .pred p;
    and.b32 %r1010, %r1020, %r1012;    setp.ne.u32 p, %r1010, 0;
    vote.ballot.sync.b32 %r1010, p, 0xffffffff;
    @!p not.b32 %r1010, %r1010;
}

	// end inline asm
	and.b32  	%r1028, %r1010, %r1027;
	mov.b32 	%r1015, 32;
	// begin inline asm
	{
    .reg .pred p;
    and.b32 %r1013, %r1020, %r1015;    setp.ne.u32 p, %r1013, 0;
    vote.ballot.sync.b32 %r1013, p, 0xffffffff;
    @!p not.b32 %r1013, %r1013;
}

	// end inline asm
	and.b32  	%r1029, %r1013, %r1028;
	mov.b32 	%r1018, 64;
	// begin inline asm
	{
    .reg .pred p;
    and.b32 %r1016, %r1020, %r1018;    setp.ne.u32 p, %r1016, 0;
    vote.ballot.sync.b32 %r1016, p, 0xffffffff;
    @!p not.b32 %r1016, %r1016;
}

	// end inline asm
	and.b32  	%r1030, %r1016, %r1029;
	mov.b32 	%r1021, 128;
	// begin inline asm
	{
    .reg .pred p;
    and.b32 %r1019, %r1020, %r1021;    setp.ne.u32 p, %r1019, 0;
    vote.ballot.sync.b32 %r1019, p, 0xffffffff;
    @!p not.b32 %r1019, %r1019;
}

	// end inline asm
	and.b32  	%r1031, %r1019, %r1030;
	clz.b32 	%r1032, %r1031;
	sub.s32 	%r198, 31, %r1032;
	and.b32  	%r1033, %r727, %r1031;
	popc.b32 	%r199, %r1033;
	setp.ne.s32 	%p119, %r309, %r198;
	mov.b32 	%r2001, 0;
	@%p119 bra 	$L__BB46_195;
	shl.b32 	%r1034, %r1020, 2;
	add.s32 	%r1035, %r152, %r1034;
	atom.shared.add.u32 	%r2001, [%r1035], %r199;
$L__BB46_195:
	ld.param.u32 	%r1901, [_ZN3cub18CUB_300001_SM_10006detail10radix_sort29DeviceRadixSortOnesweepKernelINS1_5radix10policy_hubIifyE10Policy1000ELNS0_9SortOrderE0EifyiiNS1_21identity_decomposer_tEEEvPT5_SB_PT3_PKSC_PT1_PKSG_PT2_PKSK_T4_iiT6__param_9];
	shfl.sync.idx.b32	%r1061|%p120, %r2001, %r198, 31, -1;
	add.s32 	%r202, %r199, %r1061;
	shr.u32 	%r1062, %r1985, %r1901;
	and.b32  	%r1058, %r1062, %r154;
	mov.b32 	%r1038, 1;
	// begin inline asm
	{
    .reg .pred p;
    and.b32 %r1036, %r1058, %r1038;    setp.ne.u32 p, %r1036, 0;
    vote.ballot.sync.b32 %r1036, p, 0xffffffff;
    @!p not.b32 %r1036, %r1036;
}

	// end inline asm
	mov.b32 	%r1041, 2;
	// begin inline asm
	{
    .reg .pred p;
    and.b32 %r1039, %r1058, %r1041;    setp.ne.u32 p, %r1039, 0;
    vote.ballot.sync.b32 %r1039, p, 0xffffffff;
    @!p not.b32 %r1039, %r1039;
}

	// end inline asm
	and.b32  	%r1063, %r1039, %r1036;
	mov.b32 	%r1044, 4;
	// begin inline asm
	{
    .reg .pred p;
    and.b32 %r1042, %r1058, %r1044;    setp.ne.u32 p, %r1042, 0;
    vote.ballot.sync.b32 %r1042, p, 0xffffffff;
    @!p not.b32 %r1042, %r1042;
}

	// end inline asm
	and.b32  	%r1064, %r1042, %r1063;
	mov.b32 	%r1047, 8;
	// begin inline asm
	{
    .reg .pred p;
    and.b32 %r1045, %r1058, %r1047;    setp.ne.u32 p, %r1045, 0;
    vote.ballot.sync.b32 %r1045, p, 0xffffffff;
    @!p not.b32 %r1045, %r1045;
}

	// end inline asm
	and.b32  	%r1065, %r1045, %r1064;
	mov.b32 	%r1050, 16;
	// begin inline asm
	{
    .reg .pred p;
    and.b32 %r1048, %r1058, %r1050;    setp.ne.u32 p, %r1048, 0;
    vote.ballot.sync.b32 %r1048, p, 0xffffffff;
    @!p not.b32 %r1048, %r1048;
}

	// end inline asm
	and.b32  	%r1066, %r1048, %r1065;
	mov.b32 	%r1053, 32;
	// begin inline asm
	{
    .reg .pred p;
    and.b32 %r1051, %r1058, %r1053;    setp.ne.u32 p, %r1051, 0;
    vote.ballot.sync.b32 %r1051, p, 0xffffffff;
    @!p not.b32 %r1051, %r1051;
}

	// end inline asm
	and.b32  	%r1067, %r1051, %r1066;
	mov.b32 	%r1056, 64;
	// begin inline asm
	{
    .reg .pred p;
    and.b32 %r1054, %r1058, %r1056;    setp.ne.u32 p, %r1054, 0;
    vote.ballot.sync.b32 %r1054, p, 0xffffffff;
    @!p not.b32 %r1054, %r1054;
}

	// end inline asm
	and.b32  	%r1068, %r1054, %r1067;
	mov.b32 	%r1059, 128;
	// begin inline asm
	{
    .reg .pred p;
    and.b32 %r1057, %r1058, %r1059;    setp.ne.u32 p, %r1057, 0;
    vote.ballot.sync.b32 %r1057, p, 0xffffffff;
    @!p not.b32 %r1057, %r1057;
}

	// end inline asm
	and.b32  	%r1069, %r1057, %r1068;
	clz.b32 	%r1070, %r1069;
	sub.s32 	%r204, 31, %r1070;
	and.b32  	%r1071, %r727, %r1069;
	popc.b32 	%r205, %r1071;
	setp.ne.s32 	%p121, %r309, %r204;
	mov.b32 	%r2002, 0;
	@%p121 bra 	$L__BB46_197;
	shl.b32 	%r1072, %r1058, 2;
	add.s32 	%r1073, %r152, %r1072;
	atom.shared.add.u32 	%r2002, [%r1073], %r205;
$L__BB46_197:
	ld.param.u32 	%r1902, [_ZN3cub18CUB_300001_SM_10006detail10radix_sort29DeviceRadixSortOnesweepKernelINS1_5radix10policy_hubIifyE10Policy1000ELNS0_9SortOrderE0EifyiiNS1_21identity_decomposer_tEEEvPT5_SB_PT3_PKSC_PT1_PKSG_PT2_PKSK_T4_iiT6__param_9];
	shfl.sync.idx.b32	%r1099|%p122, %r2002, %r204, 31, -1;
	add.s32 	%r208, %r205, %r1099;
	shr.u32 	%r1100, %r1984, %r1902;
	and.b32  	%r1096, %r1100, %r154;
	mov.b32 	%r1076, 1;
	// begin inline asm
	{
    .reg .pred p;
    and.b32 %r1074, %r1096, %r1076;    setp.ne.u32 p, %r1074, 0;
    vote.ballot.sync.b32 %r1074, p, 0xffffffff;
    @!p not.b32 %r1074, %r1074;
}

	// end inline asm
	mov.b32 	%r1079, 2;
	// begin inline asm
	{
    .reg .pred p;
    and.b32 %r1077, %r1096, %r1079;    setp.ne.u32 p, %r1077, 0;
    vote.ballot.sync.b32 %r1077, p, 0xffffffff;
    @!p not.b32 %r1077, %r1077;
}

	// end inline asm
	and.b32  	%r1101, %r1077, %r1074;
	mov.b32 	%r1082, 4;
	// begin inline asm
	{
    .reg .pred p;
    and.b32 %r1080, %r1096, %r1082;    setp.ne.u32 p, %r1080, 0;
    vote.ballot.sync.b32 %r1080, p, 0xffffffff;
    @!p not.b32 %r1080, %r1080;
}

	// end inline asm
	and.b32  	%r1102, %r1080, %r1101;
	mov.b32 	%r1085, 8;
	// begin inline asm
	{
    .reg .pred p;
    and.b32 %r1083, %r1096, %r1085;    setp.ne.u32 p, %r1083, 0;
    vote.ballot.sync.b32 %r1083, p, 0xffffffff;
    @!p not.b32 %r1083, %r1083;
}

	// end inline asm
	and.b32  	%r1103, %r1083, %r1102;
	mov.b32 	%r1088, 16;
	// begin inline asm
	{
    .reg .pred p;
    and.b32 %r1086, %r1096, %r1088;    setp.ne.u32 p, %r1086, 0;
    vote.ballot.sync.b32 %r1086, p, 0xffffffff;
    @!p not.b32 %r1086, %r1086;
}

	// end inline asm
	and.b32  	%r1104, %r1086, %r1103;
	mov.b32 	%r1091, 32;
	// begin inline asm
	{
    .reg .pred p;
    and.b32 %r1089, %r1096, %r1091;    setp.ne.u32 p, %r1089, 0;
    vote.ballot.sync.b32 %r1089, p, 0xffffffff;
    @!p not.b32 %r1089, %r1089;
}

	// end inline asm
	and.b32  	%r1105, %r1089, %r1104;
	mov.b32 	%r1094, 64;
	// begin inline asm
	{
    .reg .pred p;
    and.b32 %r1092, %r1096, %r1094;    setp.ne.u32 p, %r1092, 0;
    vote.ballot.sync.b32 %r1092, p, 0xffffffff;
    @!p not.b32 %r1092, %r1092;
}

	// end inline asm
	and.b32  	%r1106, %r1092, %r1105;
	mov.b32 	%r1097, 128;
	// begin inline asm
	{
    .reg .pred p;
    and.b32 %r1095, %r1096, %r1097;    setp.ne.u32 p, %r1095, 0;
    vote.ballot.sync.b32 %r1095, p, 0xffffffff;
    @!p not.b32 %r1095, %r1095;
}

	// end inline asm
	and.b32  	%r1107, %r1095, %r1106;
	clz.b32 	%r1108, %r1107;
	sub.s32 	%r210, 31, %r1108;
	and.b32  	%r1109, %r727, %r1107;
	popc.b32 	%r211, %r1109;
	setp.ne.s32 	%p123, %r309, %r210;
	mov.b32 	%r2003, 0;
	@%p123 bra 	$L__BB46_199;
	shl.b32 	%r1114, %r1096, 2;
	add.s32 	%r1115, %r152, %r1114;
	atom.shared.add.u32 	%r2003, [%r1115], %r211;
$L__BB46_199:
	ld.param.u32 	%r1903, [_ZN3cub18CUB_300001_SM_10006detail10radix_sort29DeviceRadixSortOnesweepKernelINS1_5radix10policy_hubIifyE10Policy1000ELNS0_9SortOrderE0EifyiiNS1_21identity_decomposer_tEEEvPT5_SB_PT3_PKSC_PT1_PKSG_PT2_PKSK_T4_iiT6__param_9];
	shfl.sync.idx.b32	%r1141|%p124, %r2003, %r210, 31, -1;
	add.s32 	%r214, %r211, %r1141;
	shr.u32 	%r1142, %r1983, %r1903;
	and.b32  	%r1138, %r1142, %r154;
	mov.b32 	%r1118, 1;
	// begin inline asm
	{
    .reg .pred p;
    and.b32 %r1116, %r1138, %r1118;    setp.ne.u32 p, %r1116, 0;
    vote.ballot.sync.b32 %r1116, p, 0xffffffff;
    @!p not.b32 %r1116, %r1116;
}

	// end inline asm
	mov.b32 	%r1121, 2;
	// begin inline asm
	{
    .reg .pred p;
    and.b32 %r1119, %r1138, %r1121;    setp.ne.u32 p, %r1119, 0;
    vote.ballot.sync.b32 %r1119, p, 0xffffffff;
    @!p not.b32 %r1119, %r1119;
}

	// end inline asm
	and.b32  	%r1143, %r1119, %r1116;
	mov.b32 	%r1124, 4;
	// begin inline asm
	{
    .reg .pred p;
    and.b32 %r1122, %r1138, %r1124;    setp.ne.u32 p, %r1122, 0;
    vote.ballot.sync.b32 %r1122, p, 0xffffffff;
    @!p not.b32 %r1122, %r1122;
}

	// end inline asm
	and.b32  	%r1144, %r1122, %r1143;
	mov.b32 	%r1127, 8;
	// begin inline asm
	{
    .reg .pred p;
    and.b32 %r1125, %r1138, %r1127;    setp.ne.u32 p, %r1125, 0;
    vote.ballot.sync.b32 %r1125, p, 0xffffffff;
    @!p not.b32 %r1125, %r1125;
}

	// end inline asm
	and.b32  	%r1145, %r1125, %r1144;
	mov.b32 	%r1130, 16;
	// begin inline asm
	{
    .reg .pred p;
    and.b32 %r1128, %r1138, %r1130;    setp.ne.u32 p, %r1128, 0;
    vote.ballot.sync.b32 %r1128, p, 0xffffffff;
    @!p not.b32 %r1128, %r1128;
}

	// end inline asm
	and.b32  	%r1146, %r1128, %r1145;
	mov.b32 	%r1133, 32;
	// begin inline asm
	{
    .reg .pred p;
    and.b32 %r1131, %r1138, %r1133;    setp.ne.u32 p, %r1131, 0;
    vote.ballot.sync.b32 %r1131, p, 0xffffffff;
    @!p not.b32 %r1131, %r1131;
}

	// end inline asm
	and.b32  	%r1147, %r1131, %r1146;
	mov.b32 	%r1136, 64;
	// begin inline asm
	{
    .reg .pred p;
    and.b32 %r1134, %r1138, %r1136;    setp.ne.u32 p, %r1134, 0;
    vote.ballot.sync.b32 %r1134, p, 0xffffffff;
    @!p not.b32 %r1134, %r1134;
}

	// end inline asm
	and.b32  	%r1148, %r1134, %r1147;
	mov.b32 	%r1139, 128;
	// begin inline asm
	{
    .reg .pred p;
    and.b32 %r1137, %r1138, %r1139;    setp.ne.u32 p, %r1137, 0;
    vote.ballot.sync.b32 %r1137, p, 0xffffffff;
    @!p not.b32 %r1137, %r1137;
}

	// end inline asm
	and.b32  	%r1149, %r1137, %r1148;
	clz.b32 	%r1150, %r1149;
	sub.s32 	%r216, 31, %r1150;
	and.b32  	%r1151, %r727, %r1149;
	popc.b32 	%r217, %r1151;
	setp.ne.s32 	%p125, %r309, %r216;
	mov.b32 	%r2004, 0;
	@%p125 bra 	$L__BB46_201;
	shl.b32 	%r1156, %r1138, 2;
	add.s32 	%r1157, %r152, %r1156;
	atom.shared.add.u32 	%r2004, [%r1157], %r217;
$L__BB46_201:
	ld.param.u32 	%r1904, [_ZN3cub18CUB_300001_SM_10006detail10radix_sort29DeviceRadixSortOnesweepKernelINS1_5radix10policy_hubIifyE10Policy1000ELNS0_9SortOrderE0EifyiiNS1_21identity_decomposer_tEEEvPT5_SB_PT3_PKSC_PT1_PKSG_PT2_PKSK_T4_iiT6__param_9];
	shfl.sync.idx.b32	%r1183|%p126, %r2004, %r216, 31, -1;
	add.s32 	%r220, %r217, %r1183;
	shr.u32 	%r1184, %r1982, %r1904;
	and.b32  	%r1180, %r1184, %r154;
	mov.b32 	%r1160, 1;
	// begin inline asm
	{
    .reg .pred p;
    and.b32 %r1158, %r1180, %r1160;    setp.ne.u32 p, %r1158, 0;
    vote.ballot.sync.b32 %r1158, p, 0xffffffff;
    @!p not.b32 %r1158, %r1158;
}

	// end inline asm
	mov.b32 	%r1163, 2;
	// begin inline asm
	{
    .reg .pred p;
    and.b32 %r1161, %r1180, %r1163;    setp.ne.u32 p, %r1161, 0;
    vote.ballot.sync.b32 %r1161, p, 0xffffffff;
    @!p not.b32 %r1161, %r1161;
}

	// end inline asm
	and.b32  	%r1185, %r1161, %r1158;
	mov.b32 	%r1166, 4;
	// begin inline asm
	{
    .reg .pred p;
    and.b32 %r1164, %r1180, %r1166;    setp.ne.u32 p, %r1164, 0;
    vote.ballot.sync.b32 %r1164, p, 0xffffffff;
    @!p not.b32 %r1164, %r1164;
}

	// end inline asm
	and.b32  	%r1186, %r1164, %r1185;
	mov.b32 	%r1169, 8;
	// begin inline asm
	{
    .reg .pred p;
    and.b32 %r1167, %r1180, %r1169;    setp.ne.u32 p, %r1167, 0;
    vote.ballot.sync.b32 %r1167, p, 0xffffffff;
    @!p not.b32 %r1167, %r1167;
}

	// end inline asm
	and.b32  	%r1187, %r1167, %r1186;
	mov.b32 	%r1172, 16;
	// begin inline asm
	{
    .reg .pred p;
    and.b32 %r1170, %r1180, %r1172;    setp.ne.u32 p, %r1170, 0;
    vote.ballot.sync.b32 %r1170, p, 0xffffffff;
    @!p not.b32 %r1170, %r1170;
}

	// end inline asm
	and.b32  	%r1188, %r1170, %r1187;
	mov.b32 	%r1175, 32;
	// begin inline asm
	{
    .reg .pred p;
    and.b32 %r1173, %r1180, %r1175;    setp.ne.u32 p, %r1173, 0;
    vote.ballot.sync.b32 %r1173, p, 0xffffffff;
    @!p not.b32 %r1173, %r1173;
}

	// end inline asm
	and.b32  	%r1189, %r1173, %r1188;
	mov.b32 	%r1178, 64;
	// begin inline asm
	{
    .reg .pred p;
    and.b32 %r1176, %r1180, %r1178;    setp.ne.u32 p, %r1176, 0;
    vote.ballot.sync.b32 %r1176, p, 0xffffffff;
    @!p not.b32 %r1176, %r1176;
}

	// end inline asm
	and.b32  	%r1190, %r1176, %r1189;
	mov.b32 	%r1181, 128;
	// begin inline asm
	{
    .reg .pred p;
    and.b32 %r1179, %r1180, %r1181;    setp.ne.u32 p, %r1179, 0;
    vote.ballot.sync.b32 %r1179, p, 0xffffffff;
    @!p not.b32 %r1179, %r1179;
}

	// end inline asm
	and.b32  	%r1191, %r1179, %r1190;
	clz.b32 	%r1192, %r1191;
	sub.s32 	%r222, 31, %r1192;
	and.b32  	%r1193, %r727, %r1191;
	popc.b32 	%r223, %r1193;
	setp.ne.s32 	%p127, %r309, %r222;
	mov.b32 	%r2005, 0;
	@%p127 bra 	$L__BB46_203;
	shl.b32 	%r1198, %r1180, 2;
	add.s32 	%r1199, %r152, %r1198;
	atom.shared.add.u32 	%r2005, [%r1199], %r223;
$L__BB46_203:
	ld.param.u32 	%r1905, [_ZN3cub18CUB_300001_SM_10006detail10radix_sort29DeviceRadixSortOnesweepKernelINS1_5radix10policy_hubIifyE10Policy1000ELNS0_9SortOrderE0EifyiiNS1_21identity_decomposer_tEEEvPT5_SB_PT3_PKSC_PT1_PKSG_PT2_PKSK_T4_iiT6__param_9];
	shfl.sync.idx.b32	%r1225|%p128, %r2005, %r222, 31, -1;
	add.s32 	%r226, %r223, %r1225;
	shr.u32 	%r1226, %r1981, %r1905;
	and.b32  	%r1222, %r1226, %r154;
	mov.b32 	%r1202, 1;
	// begin inline asm
	{
    .reg .pred p;
    and.b32 %r1200, %r1222, %r1202;    setp.ne.u32 p, %r1200, 0;
    vote.ballot.sync.b32 %r1200, p, 0xffffffff;
    @!p not.b32 %r1200, %r1200;
}

	// end inline asm
	mov.b32 	%r1205, 2;
	// begin inline asm
	{
    .reg .pred p;
    and.b32 %r1203, %r1222, %r1205;    setp.ne.u32 p, %r1203, 0;
    vote.ballot.sync.b32 %r1203, p, 0xffffffff;
    @!p not.b32 %r1203, %r1203;
}

	// end inline asm
	and.b32  	%r1227, %r1203, %r1200;
	mov.b32 	%r1208, 4;
	// begin inline asm
	{
    .reg .pred p;
    and.b32 %r1206, %r1222, %r1208;    setp.ne.u32 p, %r1206, 0;
    vote.ballot.sync.b32 %r1206, p, 0xffffffff;
    @!p not.b32 %r1206, %r1206;
}

	// end inline asm
	and.b32  	%r1228, %r1206, %r1227;
	mov.b32 	%r1211, 8;
	// begin inline asm
	{
    .reg .pred p;
    and.b32 %r1209, %r1222, %r1211;    setp.ne.u32 p, %r1209, 0;
    vote.ballot.sync.b32 %r1209, p, 0xffffffff;
    @!p not.b32 %r1209, %r1209;
}

	// end inline asm
	and.b32  	%r1229, %r1209, %r1228;
	mov.b32 	%r1214, 16;
	// begin inline asm
	{
    .reg .pred p;
    and.b32 %r1212, %r1222, %r1214;    setp.ne.u32 p, %r1212, 0;
    vote.ballot.sync.b32 %r1212, p, 0xffffffff;
    @!p not.b32 %r1212, %r1212;
}

	// end inline asm
	and.b32  	%r1230, %r1212, %r1229;
	mov.b32 	%r1217, 32;
	// begin inline asm
	{
    .reg .pred p;
    and.b32 %r1215, %r1222, %r1217;    setp.ne.u32 p, %r1215, 0;
    vote.ballot.sync.b32 %r1215, p, 0xffffffff;
    @!p not.b32 %r1215, %r1215;
}

	// end inline asm
	and.b32  	%r1231, %r1215, %r1230;
	mov.b32 	%r1220, 64;
	// begin inline asm
	{
    .reg .pred p;
    and.b32 %r1218, %r1222, %r1220;    setp.ne.u32 p, %r1218, 0;
    vote.ballot.sync.b32 %r1218, p, 0xffffffff;
    @!p not.b32 %r1218, %r1218;
}

	// end inline asm
	and.b32  	%r1232, %r1218, %r1231;
	mov.b32 	%r1223, 128;
	// begin inline asm
	{
    .reg .pred p;
    and.b32 %r1221, %r1222, %r1223;    setp.ne.u32 p, %r1221, 0;
    vote.ballot.sync.b32 %r1221, p, 0xffffffff;
    @!p not.b32 %r1221, %r1221;
}

	// end inline asm
	and.b32  	%r1233, %r1221, %r1232;
	clz.b32 	%r1234, %r1233;
	sub.s32 	%r228, 31, %r1234;
	and.b32  	%r1235, %r727, %r1233;
	popc.b32 	%r229, %r1235;
	setp.ne.s32 	%p129, %r309, %r228;
	mov.b32 	%r2006, 0;
	@%p129 bra 	$L__BB46_205;
	shl.b32 	%r1240, %r1222, 2;
	add.s32 	%r1241, %r152, %r1240;
	atom.shared.add.u32 	%r2006, [%r1241], %r229;
$L__BB46_205:
	ld.param.u32 	%r1906, [_ZN3cub18CUB_300001_SM_10006detail10radix_sort29DeviceRadixSortOnesweepKernelINS1_5radix10policy_hubIifyE10Policy1000ELNS0_9SortOrderE0EifyiiNS1_21identity_decomposer_tEEEvPT5_SB_PT3_PKSC_PT1_PKSG_PT2_PKSK_T4_iiT6__param_9];
	shfl.sync.idx.b32	%r1267|%p130, %r2006, %r228, 31, -1;
	add.s32 	%r232, %r229, %r1267;
	shr.u32 	%r1268, %r1980, %r1906;
	and.b32  	%r1264, %r1268, %r154;
	mov.b32 	%r1244, 1;
	// begin inline asm
	{
    .reg .pred p;
    and.b32 %r1242, %r1264, %r1244;    setp.ne.u32 p, %r1242, 0;
    vote.ballot.sync.b32 %r1242, p, 0xffffffff;
    @!p not.b32 %r1242, %r1242;
}

	// end inline asm
	mov.b32 	%r1247, 2;
	// begin inline asm
	{
    .reg .pred p;
    and.b32 %r1245, %r1264, %r1247;    setp.ne.u32 p, %r1245, 0;
    vote.ballot.sync.b32 %r1245, p, 0xffffffff;
    @!p not.b32 %r1245, %r1245;
}

	// end inline asm
	and.b32  	%r1269, %r1245, %r1242;
	mov.b32 	%r1250, 4;
	// begin inline asm
	{
    .reg .pred p;
    and.b32 %r1248, %r1264, %r1250;    setp.ne.u32 p, %r1248, 0;
    vote.ballot.sync.b32 %r1248, p, 0xffffffff;
    @!p not.b32 %r1248, %r1248;
}

	// end inline asm
	and.b32  	%r1270, %r1248, %r1269;
	mov.b32 	%r1253, 8;
	// begin inline asm
	{
    .reg .pred p;
    and.b32 %r1251, %r1264, %r1253;    setp.ne.u32 p, %r1251, 0;
    vote.ballot.sync.b32 %r1251, p, 0xffffffff;
    @!p not.b32 %r1251, %r1251;
}

	// end inline asm
	and.b32  	%r1271, %r1251, %r1270;
	mov.b32 	%r1256, 16;
	// begin inline asm
	{
    .reg .pred p;
    and.b32 %r1254, %r1264, %r1256;    setp.ne.u32 p, %r1254, 0;
    vote.ballot.sync.b32 %r1254, p, 0xffffffff;
    @!p not.b32 %r1254, %r1254;
}

	// end inline asm
	and.b32  	%r1272, %r1254, %r1271;
	mov.b32 	%r1259, 32;
	// begin inline asm
	{
    .reg .pred p;
    and.b32 %r1257, %r1264, %r1259;    setp.ne.u32 p, %r1257, 0;
    vote.ballot.sync.b32 %r1257, p, 0xffffffff;
    @!p not.b32 %r1257, %r1257;
}

	// end inline asm
	and.b32  	%r1273, %r1257, %r1272;
	mov.b32 	%r1262, 64;
	// begin inline asm
	{
    .reg .pred p;
    and.b32 %r1260, %r1264, %r1262;    setp.ne.u32 p, %r1260, 0;
    vote.ballot.sync.b32 %r1260, p, 0xffffffff;
    @!p not.b32 %r1260, %r1260;
}

	// end inline asm
	and.b32  	%r1274, %r1260, %r1273;
	mov.b32 	%r1265, 128;
	// begin inline asm
	{
    .reg .pred p;
    and.b32 %r1263, %r1264, %r1265;    setp.ne.u32 p, %r1263, 0;
    vote.ballot.sync.b32 %r1263, p, 0xffffffff;
    @!p not.b32 %r1263, %r1263;
}

	// end inline asm
	and.b32  	%r1275, %r1263, %r1274;
	clz.b32 	%r1276, %r1275;
	sub.s32 	%r234, 31, %r1276;
	and.b32  	%r1277, %r727, %r1275;
	popc.b32 	%r235, %r1277;
	setp.ne.s32 	%p131, %r309, %r234;
	mov.b32 	%r2007, 0;
	@%p131 bra 	$L__BB46_207;
	shl.b32 	%r1282, %r1264, 2;
	add.s32 	%r1283, %r152, %r1282;
	atom.shared.add.u32 	%r2007, [%r1283], %r235;
$L__BB46_207:
	ld.param.u32 	%r1907, [_ZN3cub18CUB_300001_SM_10006detail10radix_sort29DeviceRadixSortOnesweepKernelINS1_5radix10policy_hubIifyE10Policy1000ELNS0_9SortOrderE0EifyiiNS1_21identity_decomposer_tEEEvPT5_SB_PT3_PKSC_PT1_PKSG_PT2_PKSK_T4_iiT6__param_9];
	shfl.sync.idx.b32	%r1309|%p132, %r2007, %r234, 31, -1;
	add.s32 	%r238, %r235, %r1309;
	shr.u32 	%r1310, %r1979, %r1907;
	and.b32  	%r1306, %r1310, %r154;
	mov.b32 	%r1286, 1;
	// begin inline asm
	{
    .reg .pred p;
    and.b32 %r1284, %r1306, %r1286;    setp.ne.u32 p, %r1284, 0;
    vote.ballot.sync.b32 %r1284, p, 0xffffffff;
    @!p not.b32 %r1284, %r1284;
}

	// end inline asm
	mov.b32 	%r1289, 2;
	// begin inline asm
	{
    .reg .pred p;
    and.b32 %r1287, %r1306, %r1289;    setp.ne.u32 p, %r1287, 0;
    vote.ballot.sync.b32 %r1287, p, 0xffffffff;
    @!p not.b32 %r1287, %r1287;
}

	// end inline asm
	and.b32  	%r1311, %r1287, %r1284;
	mov.b32 	%r1292, 4;
	// begin inline asm
	{
    .reg .pred p;
    and.b32 %r1290, %r1306, %r1292;    setp.ne.u32 p, %r1290, 0;
    vote.ballot.sync.b32 %r1290, p, 0xffffffff;
    @!p not.b32 %r1290, %r1290;
}

	// end inline asm
	and.b32  	%r1312, %r1290, %r1311;
	mov.b32 	%r1295, 8;
	// begin inline asm
	{
    .reg .pred p;
    and.b32 %r1293, %r1306, %r1295;    setp.ne.u32 p, %r1293, 0;
    vote.ballot.sync.b32 %r1293, p, 0xffffffff;
    @!p not.b32 %r1293, %r1293;
}

	// end inline asm
	and.b32  	%r1313, %r1293, %r1312;
	mov.b32 	%r1298, 16;
	// begin inline asm
	{
    .reg .pred p;
    and.b32 %r1296, %r1306, %r1298;    setp.ne.u32 p, %r1296, 0;
    vote.ballot.sync.b32 %r1296, p, 0xffffffff;
    @!p not.b32 %r1296, %r1296;
}

	// end inline asm
	and.b32  	%r1314, %r1296, %r1313;
	mov.b32 	%r1301, 32;
	// begin inline asm
	{
    .reg .pred p;
    and.b32 %r1299, %r1306, %r1301;    setp.ne.u32 p, %r1299, 0;
    vote.ballot.sync.b32 %r1299, p, 0xffffffff;
    @!p not.b32 %r1299, %r1299;
}

	// end inline asm
	and.b32  	%r1315, %r1299, %r1314;
	mov.b32 	%r1304, 64;
	// begin inline asm
	{
    .reg .pred p;
    and.b32 %r1302, %r1306, %r1304;    setp.ne.u32 p, %r1302, 0;
    vote.ballot.sync.b32 %r1302, p, 0xffffffff;
    @!p not.b32 %r1302, %r1302;
}

	// end inline asm
	and.b32  	%r1316, %r1302, %r1315;
	mov.b32 	%r1307, 128;
	// begin inline asm
	{
    .reg .pred p;
    and.b32 %r1305, %r1306, %r1307;    setp.ne.u32 p, %r1305, 0;
    vote.ballot.sync.b32 %r1305, p, 0xffffffff;
    @!p not.b32 %r1305, %r1305;
}

	// end inline asm
	and.b32  	%r1317, %r1305, %r1316;
	clz.b32 	%r1318, %r1317;
	sub.s32 	%r240, 31, %r1318;
	and.b32  	%r1319, %r727, %r1317;
	popc.b32 	%r241, %r1319;
	setp.ne.s32 	%p133, %r309, %r240;
	mov.b32 	%r2008, 0;
	@%p133 bra 	$L__BB46_209;
	shl.b32 	%r1324, %r1306, 2;
	add.s32 	%r1325, %r152, %r1324;
	atom.shared.add.u32 	%r2008, [%r1325], %r241;
$L__BB46_209:
	ld.param.u32 	%r1908, [_ZN3cub18CUB_300001_SM_10006detail10radix_sort29DeviceRadixSortOnesweepKernelINS1_5radix10policy_hubIifyE10Policy1000ELNS0_9SortOrderE0EifyiiNS1_21identity_decomposer_tEEEvPT5_SB_PT3_PKSC_PT1_PKSG_PT2_PKSK_T4_iiT6__param_9];
	shfl.sync.idx.b32	%r1351|%p134, %r2008, %r240, 31, -1;
	add.s32 	%r244, %r241, %r1351;
	shr.u32 	%r1352, %r1978, %r1908;
	and.b32  	%r1348, %r1352, %r154;
	mov.b32 	%r1328, 1;
	// begin inline asm
	{
    .reg .pred p;
    and.b32 %r1326, %r1348, %r1328;    setp.ne.u32 p, %r1326, 0;
    vote.ballot.sync.b32 %r1326, p, 0xffffffff;
    @!p not.b32 %r1326, %r1326;
}

	// end inline asm
	mov.b32 	%r1331, 2;
	// begin inline asm
	{
    .reg .pred p;
    and.b32 %r1329, %r1348, %r1331;    setp.ne.u32 p, %r1329, 0;
    vote.ballot.sync.b32 %r1329, p, 0xffffffff;
    @!p not.b32 %r1329, %r1329;
}

	// end inline asm
	and.b32  	%r1353, %r1329, %r1326;
	mov.b32 	%r1334, 4;
	// begin inline asm
	{
    .reg .pred p;
    and.b32 %r1332, %r1348, %r1334;    setp.ne.u32 p, %r1332, 0;
    vote.ballot.sync.b32 %r1332, p, 0xffffffff;
    @!p not.b32 %r1332, %r1332;
}

	// end inline asm
	and.b32  	%r1354, %r1332, %r1353;
	mov.b32 	%r1337, 8;
	// begin inline asm
	{
    .reg .pred p;
    and.b32 %r1335, %r1348, %r1337;    setp.ne.u32 p, %r1335, 0;
    vote.ballot.sync.b32 %r1335, p, 0xffffffff;
    @!p not.b32 %r1335, %r1335;
}

	// end inline asm
	and.b32  	%r1355, %r1335, %r1354;
	mov.b32 	%r1340, 16;
	// begin inline asm
	{
    .reg .pred p;
    and.b32 %r1338, %r1348, %r1340;    setp.ne.u32 p, %r1338, 0;
    vote.ballot.sync.b32 %r1338, p, 0xffffffff;
    @!p not.b32 %r1338, %r1338;
}

	// end inline asm
	and.b32  	%r1356, %r1338, %r1355;
	mov.b32 	%r1343, 32;
	// begin inline asm
	{
    .reg .pred p;
    and.b32 %r1341, %r1348, %r1343;    setp.ne.u32 p, %r1341, 0;
    vote.ballot.sync.b32 %r1341, p, 0xffffffff;
    @!p not.b32 %r1341, %r1341;
}

	// end inline asm
	and.b32  	%r1357, %r1341, %r1356;
	mov.b32 	%r1346, 64;
	// begin inline asm
	{
    .reg .pred p;
    and.b32 %r1344, %r1348, %r1346;    setp.ne.u32 p, %r1344, 0;
    vote.ballot.sync.b32 %r1344, p, 0xffffffff;
    @!p not.b32 %r1344, %r1344;
}

	// end inline asm
	and.b32  	%r1358, %r1344, %r1357;
	mov.b32 	%r1349, 128;
	// begin inline asm
	{
    .reg .pred p;
    and.b32 %r1347, %r1348, %r1349;    setp.ne.u32 p, %r1347, 0;
    vote.ballot.sync.b32 %r1347, p, 0xffffffff;
    @!p not.b32 %r1347, %r1347;
}

	// end inline asm
	and.b32  	%r1359, %r1347, %r1358;
	clz.b32 	%r1360, %r1359;
	sub.s32 	%r246, 31, %r1360;
	and.b32  	%r1361, %r727, %r1359;
	popc.b32 	%r247, %r1361;
	setp.ne.s32 	%p135, %r309, %r246;
	mov.b32 	%r2009, 0;
	@%p135 bra 	$L__BB46_211;
	shl.b32 	%r1366, %r1348, 2;
	add.s32 	%r1367, %r152, %r1366;
	atom.shared.add.u32 	%r2009, [%r1367], %r247;
$L__BB46_211:
	ld.param.u32 	%r1909, [_ZN3cub18CUB_300001_SM_10006detail10radix_sort29DeviceRadixSortOnesweepKernelINS1_5radix10policy_hubIifyE10Policy1000ELNS0_9SortOrderE0EifyiiNS1_21identity_decomposer_tEEEvPT5_SB_PT3_PKSC_PT1_PKSG_PT2_PKSK_T4_iiT6__param_9];
	shfl.sync.idx.b32	%r1393|%p136, %r2009, %r246, 31, -1;
	add.s32 	%r250, %r247, %r1393;
	shr.u32 	%r1394, %r1977, %r1909;
	and.b32  	%r1390, %r1394, %r154;
	mov.b32 	%r1370, 1;
	// begin inline asm
	{
    .reg .pred p;
    and.b32 %r1368, %r1390, %r1370;    setp.ne.u32 p, %r1368, 0;
    vote.ballot.sync.b32 %r1368, p, 0xffffffff;
    @!p not.b32 %r1368, %r1368;
}

	// end inline asm
	mov.b32 	%r1373, 2;
	// begin inline asm
	{
    .reg .pred p;
    and.b32 %r1371, %r1390, %r1373;    setp.ne.u32 p, %r1371, 0;
    vote.ballot.sync.b32 %r1371, p, 0xffffffff;
    @!p not.b32 %r1371, %r1371;
}

	// end inline asm
	and.b32  	%r1395, %r1371, %r1368;
	mov.b32 	%r1376, 4;
	// begin inline asm
	{
    .reg .pred p;
    and.b32 %r1374, %r1390, %r1376;    setp.ne.u32 p, %r1374, 0;
    vote.ballot.sync.b32 %r1374, p, 0xffffffff;
    @!p not.b32 %r1374, %r1374;
}

	// end inline asm
	and.b32  	%r1396, %r1374, %r1395;
	mov.b32 	%r1379, 8;
	// begin inline asm
	{
    .reg .pred p;
    and.b32 %r1377, %r1390, %r1379;    setp.ne.u32 p, %r1377, 0;
    vote.ballot.sync.b32 %r1377, p, 0xffffffff;
    @!p not.b32 %r1377, %r1377;
}

	// end inline asm
	and.b32  	%r1397, %r1377, %r1396;
	mov.b32 	%r1382, 16;
	// begin inline asm
	{
    .reg .pred p;
    and.b32 %r1380, %r1390, %r1382;    setp.ne.u32 p, %r1380, 0;
    vote.ballot.sync.b32 %r1380, p, 0xffffffff;
    @!p not.b32 %r1380, %r1380;
}

	// end inline asm
	and.b32  	%r1398, %r1380, %r1397;
	mov.b32 	%r1385, 32;
	// begin inline asm
	{
    .reg .pred p;
    and.b32 %r1383, %r1390, %r1385;    setp.ne.u32 p, %r1383, 0;
    vote.ballot.sync.b32 %r1383, p, 0xffffffff;
    @!p not.b32 %r1383, %r1383;
}

	// end inline asm
	and.b32  	%r1399, %r1383, %r1398;
	mov.b32 	%r1388, 64;
	// begin inline asm
	{
    .reg .pred p;
    and.b32 %r1386, %r1390, %r1388;    setp.ne.u32 p, %r1386, 0;
    vote.ballot.sync.b32 %r1386, p, 0xffffffff;
    @!p not.b32 %r1386, %r1386;
}

	// end inline asm
	and.b32  	%r1400, %r1386, %r1399;
	mov.b32 	%r1391, 128;
	// begin inline asm
	{
    .reg .pred p;
    and.b32 %r1389, %r1390, %r1391;    setp.ne.u32 p, %r1389, 0;
    vote.ballot.sync.b32 %r1389, p, 0xffffffff;
    @!p not.b32 %r1389, %r1389;
}

	// end inline asm
	and.b32  	%r1401, %r1389, %r1400;
	clz.b32 	%r1402, %r1401;
	sub.s32 	%r252, 31, %r1402;
	and.b32  	%r1403, %r727, %r1401;
	popc.b32 	%r253, %r1403;
	setp.ne.s32 	%p137, %r309, %r252;
	mov.b32 	%r2010, 0;
	@%p137 bra 	$L__BB46_213;
	shl.b32 	%r1408, %r1390, 2;
	add.s32 	%r1409, %r152, %r1408;
	atom.shared.add.u32 	%r2010, [%r1409], %r253;
$L__BB46_213:
	setp.gt.u32 	%p138, %r1, 255;
	shfl.sync.idx.b32	%r1410|%p139, %r2010, %r252, 31, -1;
	add.s32 	%r1411, %r253, %r1410;
	bar.sync 	0;
	shl.b32 	%r1412, %r160, 2;
	add.s32 	%r256, %r632, %r1412;
	st.shared.u32 	[%r256+-4], %r1993;
	shl.b32 	%r1414, %r166, 2;
	add.s32 	%r257, %r632, %r1414;
	st.shared.u32 	[%r257+-4], %r1992;
	shl.b32 	%r1415, %r172, 2;
	add.s32 	%r258, %r632, %r1415;
	st.shared.u32 	[%r258+-4], %r1991;
	shl.b32 	%r1416, %r178, 2;
	add.s32 	%r259, %r632, %r1416;
	st.shared.u32 	[%r259+-4], %r1990;
	shl.b32 	%r1417, %r184, 2;
	add.s32 	%r260, %r632, %r1417;
	st.shared.u32 	[%r260+-4], %r1989;
	shl.b32 	%r1418, %r190, 2;
	add.s32 	%r261, %r632, %r1418;
	st.shared.u32 	[%r261+-4], %r1988;
	shl.b32 	%r1419, %r196, 2;
	add.s32 	%r262, %r632, %r1419;
	st.shared.u32 	[%r262+-4], %r1987;
	shl.b32 	%r1420, %r202, 2;
	add.s32 	%r263, %r632, %r1420;
	st.shared.u32 	[%r263+-4], %r1986;
	shl.b32 	%r1421, %r208, 2;
	add.s32 	%r264, %r632, %r1421;
	st.shared.u32 	[%r264+-4], %r1985;
	shl.b32 	%r1422, %r214, 2;
	add.s32 	%r265, %r632, %r1422;
	st.shared.u32 	[%r265+-4], %r1984;
	shl.b32 	%r1423, %r220, 2;
	add.s32 	%r266, %r632, %r1423;
	st.shared.u32 	[%r266+-4], %r1983;
	shl.b32 	%r1424, %r226, 2;
	add.s32 	%r267, %r632, %r1424;
	st.shared.u32 	[%r267+-4], %r1982;
	shl.b32 	%r1425, %r232, 2;
	add.s32 	%r268, %r632, %r1425;
	st.shared.u32 	[%r268+-4], %r1981;
	shl.b32 	%r1426, %r238, 2;
	add.s32 	%r269, %r632, %r1426;
	st.shared.u32 	[%r269+-4], %r1980;
	shl.b32 	%r1427, %r244, 2;
	add.s32 	%r270, %r632, %r1427;
	st.shared.u32 	[%r270+-4], %r1979;
	shl.b32 	%r1428, %r250, 2;
	add.s32 	%r271, %r632, %r1428;
	st.shared.u32 	[%r271+-4], %r1978;
	shl.b32 	%r1429, %r1411, 2;
	add.s32 	%r272, %r632, %r1429;
	st.shared.u32 	[%r272+-4], %r1977;
	shl.b32 	%r1430, %r1, 3;
	add.s32 	%r1431, %r632, %r1430;
	add.s32 	%r273, %r1431, 26112;
	@%p138 bra 	$L__BB46_221;
	ld.param.u64 	%rd437, [_ZN3cub18CUB_300001_SM_10006detail10radix_sort29DeviceRadixSortOnesweepKernelINS1_5radix10policy_hubIifyE10Policy1000ELNS0_9SortOrderE0EifyiiNS1_21identity_decomposer_tEEEvPT5_SB_PT3_PKSC_PT1_PKSG_PT2_PKSK_T4_iiT6__param_3];
	cvta.to.global.u64 	%rd93, %rd437;
	shl.b64 	%rd94, %rd9, 3;
	add.s64 	%rd95, %rd93, %rd94;
	ld.global.u64 	%rd96, [%rd95];
	cvt.s64.s32 	%rd97, %r151;
	sub.s64 	%rd456, %rd96, %rd97;
	st.shared.u64 	[%r273], %rd456;
	setp.lt.s32 	%p140, %r3, 1;
	mov.u32 	%r2014, %r1972;
	@%p140 bra 	$L__BB46_220;
	mov.b32 	%r2012, -1;
	mov.u32 	%r2011, %r3;
	mov.u32 	%r2014, %r1972;
$L__BB46_216:
	ld.param.u64 	%rd430, [_ZN3cub18CUB_300001_SM_10006detail10radix_sort29DeviceRadixSortOnesweepKernelINS1_5radix10policy_hubIifyE10Policy1000ELNS0_9SortOrderE0EifyiiNS1_21identity_decomposer_tEEEvPT5_SB_PT3_PKSC_PT1_PKSG_PT2_PKSK_T4_iiT6__param_0];
	add.s32 	%r277, %r2011, -1;
	shl.b32 	%r1433, %r277, 8;
	add.s32 	%r1434, %r1433, %r1;
	cvta.to.global.u64 	%rd98, %rd430;
	mul.wide.s32 	%rd99, %r1434, 4;
	add.s64 	%rd19, %rd98, %rd99;
$L__BB46_217:
	membar.cta;
	ld.volatile.global.u32 	%r278, [%rd19];
	setp.eq.s32 	%p141, %r278, 0;
	@%p141 bra 	$L__BB46_217;
	and.b32  	%r1435, %r278, 1073741823;
	add.s32 	%r2014, %r1435, %r2014;
	setp.gt.s32 	%p142, %r278, -1;
	vote.sync.ballot.b32 	%r2012, %p142, %r2012;
	setp.gt.u32 	%p144, %r2011, 1;
	and.pred  	%p145, %p142, %p144;
	mov.u32 	%r2011, %r277;
	@%p145 bra 	$L__BB46_216;
	ld.shared.u64 	%rd456, [%r273];
$L__BB46_220:
	ld.param.u64 	%rd431, [_ZN3cub18CUB_300001_SM_10006detail10radix_sort29DeviceRadixSortOnesweepKernelINS1_5radix10policy_hubIifyE10Policy1000ELNS0_9SortOrderE0EifyiiNS1_21identity_decomposer_tEEEvPT5_SB_PT3_PKSC_PT1_PKSG_PT2_PKSK_T4_iiT6__param_0];
	or.b32  	%r1436, %r2014, -2147483648;
	cvta.to.global.u64 	%rd100, %rd431;
	shl.b32 	%r1437, %r3, 8;
	add.s32 	%r1438, %r1437, %r1;
	mul.wide.s32 	%rd101, %r1438, 4;
	add.s64 	%rd102, %rd100, %rd101;
	st.volatile.global.u32 	[%rd102], %r1436;
	sub.s32 	%r1439, %r2014, %r1972;
	cvt.s64.s32 	%rd103, %r1439;
	add.s64 	%rd104, %rd456, %rd103;
	st.shared.u64 	[%r273], %rd104;
$L__BB46_221:
	ld.param.u32 	%r1885, [_ZN3cub18CUB_300001_SM_10006detail10radix_sort29DeviceRadixSortOnesweepKernelINS1_5radix10policy_hubIifyE10Policy1000ELNS0_9SortOrderE0EifyiiNS1_21identity_decomposer_tEEEvPT5_SB_PT3_PKSC_PT1_PKSG_PT2_PKSK_T4_iiT6__param_8];
	ld.param.u64 	%rd434, [_ZN3cub18CUB_300001_SM_10006detail10radix_sort29DeviceRadixSortOnesweepKernelINS1_5radix10policy_hubIifyE10Policy1000ELNS0_9SortOrderE0EifyiiNS1_21identity_decomposer_tEEEvPT5_SB_PT3_PKSC_PT1_PKSG_PT2_PKSK_T4_iiT6__param_2];
	setp.gt.u32 	%p146, %r1, 255;
	mad.lo.s32 	%r282, %r3, 6528, 6528;
	setp.lt.s32 	%p147, %r282, %r1885;
	setp.eq.s64 	%p148, %rd434, 0;
	or.pred  	%p149, %p148, %p147;
	or.pred  	%p150, %p146, %p149;
	@%p150 bra 	$L__BB46_223;
	ld.param.u64 	%rd435, [_ZN3cub18CUB_300001_SM_10006detail10radix_sort29DeviceRadixSortOnesweepKernelINS1_5radix10policy_hubIifyE10Policy1000ELNS0_9SortOrderE0EifyiiNS1_21identity_decomposer_tEEEvPT5_SB_PT3_PKSC_PT1_PKSG_PT2_PKSK_T4_iiT6__param_2];
	ld.shared.u64 	%rd105, [%r273];
	cvt.s64.s32 	%rd106, %r1972;
	cvt.s64.s32 	%rd107, %r151;
	add.s64 	%rd108, %rd107, %rd106;
	add.s64 	%rd109, %rd108, %rd105;
	cvta.to.global.u64 	%rd110, %rd435;
	shl.b64 	%rd111, %rd9, 3;
	add.s64 	%rd112, %rd110, %rd111;
	st.global.u64 	[%rd112], %rd109;
$L__BB46_223:
	ld.param.u32 	%r1886, [_ZN3cub18CUB_300001_SM_10006detail10radix_sort29DeviceRadixSortOnesweepKernelINS1_5radix10policy_hubIifyE10Policy1000ELNS0_9SortOrderE0EifyiiNS1_21identity_decomposer_tEEEvPT5_SB_PT3_PKSC_PT1_PKSG_PT2_PKSK_T4_iiT6__param_8];
	ld.param.u64 	%rd438, [_ZN3cub18CUB_300001_SM_10006detail10radix_sort29DeviceRadixSortOnesweepKernelINS1_5radix10policy_hubIifyE10Policy1000ELNS0_9SortOrderE0EifyiiNS1_21identity_decomposer_tEEEvPT5_SB_PT3_PKSC_PT1_PKSG_PT2_PKSK_T4_iiT6__param_4];
	cvta.to.global.u64 	%rd22, %rd438;
	shl.b32 	%r1440, %r1, 2;
	add.s32 	%r283, %r632, %r1440;
	setp.gt.s32 	%p151, %r282, %r1886;
	bar.sync 	0;
	@%p151 bra 	$L__BB46_225;
	ld.param.u32 	%r1910, [_ZN3cub18CUB_300001_SM_10006detail10radix_sort29DeviceRadixSortOnesweepKernelINS1_5radix10policy_hubIifyE10Policy1000ELNS0_9SortOrderE0EifyiiNS1_21identity_decomposer_tEEEvPT5_SB_PT3_PKSC_PT1_PKSG_PT2_PKSK_T4_iiT6__param_9];
	ld.shared.u32 	%r1442, [%r283];
	shr.u32 	%r1443, %r1442, %r1910;
	and.b32  	%r1444, %r1443, %r154;
	shl.b32 	%r1445, %r1444, 3;
	add.s32 	%r1447, %r632, 26112;
	add.s32 	%r1448, %r1447, %r1445;
	ld.shared.u64 	%rd113, [%r1448];
	add.s64 	%rd114, %rd113, %rd9;
	xor.b32  	%r1449, %r1442, -2147483648;
	shl.b64 	%rd115, %rd114, 2;
	add.s64 	%rd116, %rd22, %rd115;
	st.global.u32 	[%rd116], %r1449;
	bar.warp.sync 	-1;
	ld.shared.u32 	%r1450, [%r283+1536];
	shr.u32 	%r1451, %r1450, %r1910;
	and.b32  	%r1452, %r1451, %r154;
	shl.b32 	%r1453, %r1452, 3;
	add.s32 	%r1454, %r1447, %r1453;
	ld.shared.u64 	%rd117, [%r1454];
	add.s64 	%rd118, %rd117, %rd9;
	xor.b32  	%r1455, %r1450, -2147483648;
	shl.b64 	%rd119, %rd118, 2;
	add.s64 	%rd120, %rd22, %rd119;
	st.global.u32 	[%rd120+1536], %r1455;
	bar.warp.sync 	-1;
	ld.shared.u32 	%r1456, [%r283+3072];
	shr.u32 	%r1457, %r1456, %r1910;
	and.b32  	%r1458, %r1457, %r154;
	shl.b32 	%r1459, %r1458, 3;
	add.s32 	%r1460, %r1447, %r1459;
	ld.shared.u64 	%rd121, [%r1460];
	add.s64 	%rd122, %rd121, %rd9;
	xor.b32  	%r1461, %r1456, -2147483648;
	shl.b64 	%rd123, %rd122, 2;
	add.s64 	%rd124, %rd22, %rd123;
	st.global.u32 	[%rd124+3072], %r1461;
	bar.warp.sync 	-1;
	ld.shared.u32 	%r1462, [%r283+4608];
	shr.u32 	%r1463, %r1462, %r1910;
	and.b32  	%r1464, %r1463, %r154;
	shl.b32 	%r1465, %r1464, 3;
	add.s32 	%r1466, %r1447, %r1465;
	ld.shared.u64 	%rd125, [%r1466];
	add.s64 	%rd126, %rd125, %rd9;
	xor.b32  	%r1467, %r1462, -2147483648;
	shl.b64 	%rd127, %rd126, 2;
	add.s64 	%rd128, %rd22, %rd127;
	st.global.u32 	[%rd128+4608], %r1467;
	bar.warp.sync 	-1;
	ld.shared.u32 	%r1468, [%r283+6144];
	shr.u32 	%r1469, %r1468, %r1910;
	and.b32  	%r1470, %r1469, %r154;
	shl.b32 	%r1471, %r1470, 3;
	add.s32 	%r1472, %r1447, %r1471;
	ld.shared.u64 	%rd129, [%r1472];
	add.s64 	%rd130, %rd129, %rd9;
	xor.b32  	%r1473, %r1468, -2147483648;
	shl.b64 	%rd131, %rd130, 2;
	add.s64 	%rd132, %rd22, %rd131;
	st.global.u32 	[%rd132+6144], %r1473;
	bar.warp.sync 	-1;
	ld.shared.u32 	%r1474, [%r283+7680];
	shr.u32 	%r1475, %r1474, %r1910;
	and.b32  	%r1476, %r1475, %r154;
	shl.b32 	%r1477, %r1476, 3;
	add.s32 	%r1478, %r1447, %r1477;
	ld.shared.u64 	%rd133, [%r1478];
	add.s64 	%rd134, %rd133, %rd9;
	xor.b32  	%r1479, %r1474, -2147483648;
	shl.b64 	%rd135, %rd134, 2;
	add.s64 	%rd136, %rd22, %rd135;
	st.global.u32 	[%rd136+7680], %r1479;
	bar.warp.sync 	-1;
	ld.shared.u32 	%r1480, [%r283+9216];
	shr.u32 	%r1481, %r1480, %r1910;
	and.b32  	%r1482, %r1481, %r154;
	shl.b32 	%r1483, %r1482, 3;
	add.s32 	%r1484, %r1447, %r1483;
	ld.shared.u64 	%rd137, [%r1484];
	add.s64 	%rd138, %rd137, %rd9;
	xor.b32  	%r1485, %r1480, -2147483648;
	shl.b64 	%rd139, %rd138, 2;
	add.s64 	%rd140, %rd22, %rd139;
	st.global.u32 	[%rd140+9216], %r1485;
	bar.warp.sync 	-1;
	ld.shared.u32 	%r1486, [%r283+10752];
	shr.u32 	%r1487, %r1486, %r1910;
	and.b32  	%r1488, %r1487, %r154;
	shl.b32 	%r1489, %r1488, 3;
	add.s32 	%r1490, %r1447, %r1489;
	ld.shared.u64 	%rd141, [%r1490];
	add.s64 	%rd142, %rd141, %rd9;
	xor.b32  	%r1491, %r1486, -2147483648;
	shl.b64 	%rd143, %rd142, 2;
	add.s64 	%rd144, %rd22, %rd143;
	st.global.u32 	[%rd144+10752], %r1491;
	bar.warp.sync 	-1;
	ld.shared.u32 	%r1492, [%r283+12288];
	shr.u32 	%r1493, %r1492, %r1910;
	and.b32  	%r1494, %r1493, %r154;
	shl.b32 	%r1495, %r1494, 3;
	add.s32 	%r1496, %r1447, %r1495;
	ld.shared.u64 	%rd145, [%r1496];
	add.s64 	%rd146, %rd145, %rd9;
	xor.b32  	%r1497, %r1492, -2147483648;
	shl.b64 	%rd147, %rd146, 2;
	add.s64 	%rd148, %rd22, %rd147;
	st.global.u32 	[%rd148+12288], %r1497;
	bar.warp.sync 	-1;
	ld.shared.u32 	%r1498, [%r283+13824];
	shr.u32 	%r1499, %r1498, %r1910;
	and.b32  	%r1500, %r1499, %r154;
	shl.b32 	%r1501, %r1500, 3;
	add.s32 	%r1502, %r1447, %r1501;
	ld.shared.u64 	%rd149, [%r1502];
	add.s64 	%rd150, %rd149, %rd9;
	xor.b32  	%r1503, %r1498, -2147483648;
	shl.b64 	%rd151, %rd150, 2;
	add.s64 	%rd152, %rd22, %rd151;
	st.global.u32 	[%rd152+13824], %r1503;
	bar.warp.sync 	-1;
	ld.shared.u32 	%r1504, [%r283+15360];
	shr.u32 	%r1505, %r1504, %r1910;
	and.b32  	%r1506, %r1505, %r154;
	shl.b32 	%r1507, %r1506, 3;
	add.s32 	%r1508, %r1447, %r1507;
	ld.shared.u64 	%rd153, [%r1508];
	add.s64 	%rd154, %rd153, %rd9;
	xor.b32  	%r1509, %r1504, -2147483648;
	shl.b64 	%rd155, %rd154, 2;
	add.s64 	%rd156, %rd22, %rd155;
	st.global.u32 	[%rd156+15360], %r1509;
	bar.warp.sync 	-1;
	ld.shared.u32 	%r1510, [%r283+16896];
	shr.u32 	%r1511, %r1510, %r1910;
	and.b32  	%r1512, %r1511, %r154;
	shl.b32 	%r1513, %r1512, 3;
	add.s32 	%r1514, %r1447, %r1513;
	ld.shared.u64 	%rd157, [%r1514];
	add.s64 	%rd158, %rd157, %rd9;
	xor.b32  	%r1515, %r1510, -2147483648;
	shl.b64 	%rd159, %rd158, 2;
	add.s64 	%rd160, %rd22, %rd159;
	st.global.u32 	[%rd160+16896], %r1515;
	bar.warp.sync 	-1;
	ld.shared.u32 	%r1516, [%r283+18432];
	shr.u32 	%r1517, %r1516, %r1910;
	and.b32  	%r1518, %r1517, %r154;
	shl.b32 	%r1519, %r1518, 3;
	add.s32 	%r1520, %r1447, %r1519;
	ld.shared.u64 	%rd161, [%r1520];
	add.s64 	%rd162, %rd161, %rd9;
	xor.b32  	%r1521, %r1516, -2147483648;
	shl.b64 	%rd163, %rd162, 2;
	add.s64 	%rd164, %rd22, %rd163;
	st.global.u32 	[%rd164+18432], %r1521;
	bar.warp.sync 	-1;
	ld.shared.u32 	%r1522, [%r283+19968];
	shr.u32 	%r1523, %r1522, %r1910;
	and.b32  	%r1524, %r1523, %r154;
	shl.b32 	%r1525, %r1524, 3;
	add.s32 	%r1526, %r1447, %r1525;
	ld.shared.u64 	%rd165, [%r1526];
	add.s64 	%rd166, %rd165, %rd9;
	xor.b32  	%r1527, %r1522, -2147483648;
	shl.b64 	%rd167, %rd166, 2;
	add.s64 	%rd168, %rd22, %rd167;
	st.global.u32 	[%rd168+19968], %r1527;
	bar.warp.sync 	-1;
	ld.shared.u32 	%r1528, [%r283+21504];
	shr.u32 	%r1529, %r1528, %r1910;
	and.b32  	%r1530, %r1529, %r154;
	shl.b32 	%r1531, %r1530, 3;
	add.s32 	%r1532, %r1447, %r1531;
	ld.shared.u64 	%rd169, [%r1532];
	add.s64 	%rd170, %rd169, %rd9;
	xor.b32  	%r1533, %r1528, -2147483648;
	shl.b64 	%rd171, %rd170, 2;
	add.s64 	%rd172, %rd22, %rd171;
	st.global.u32 	[%rd172+21504], %r1533;
	bar.warp.sync 	-1;
	ld.shared.u32 	%r1534, [%r283+23040];
	shr.u32 	%r1535, %r1534, %r1910;
	and.b32  	%r1536, %r1535, %r154;
	shl.b32 	%r1537, %r1536, 3;
	add.s32 	%r1538, %r1447, %r1537;
	ld.shared.u64 	%rd173, [%r1538];
	add.s64 	%rd174, %rd173, %rd9;
	xor.b32  	%r1539, %r1534, -2147483648;
	shl.b64 	%rd175, %rd174, 2;
	add.s64 	%rd176, %rd22, %rd175;
	st.global.u32 	[%rd176+23040], %r1539;
	bar.warp.sync 	-1;
	ld.shared.u32 	%r1540, [%r283+24576];
	shr.u32 	%r1541, %r1540, %r1910;
	and.b32  	%r1542, %r1541, %r154;
	shl.b32 	%r1543, %r1542, 3;
	add.s32 	%r1544, %r1447, %r1543;
	ld.shared.u64 	%rd177, [%r1544];
	add.s64 	%rd178, %rd177, %rd9;
	xor.b32  	%r1545, %r1540, -2147483648;
	shl.b64 	%rd179, %rd178, 2;
	add.s64 	%rd180, %rd22, %rd179;
	st.global.u32 	[%rd180+24576], %r1545;
	bar.warp.sync 	-1;
	bra.uni 	$L__BB46_260;
$L__BB46_225:
	ld.param.u32 	%r1887, [_ZN3cub18CUB_300001_SM_10006detail10radix_sort29DeviceRadixSortOnesweepKernelINS1_5radix10policy_hubIifyE10Policy1000ELNS0_9SortOrderE0EifyiiNS1_21identity_decomposer_tEEEvPT5_SB_PT3_PKSC_PT1_PKSG_PT2_PKSK_T4_iiT6__param_8];
	mad.lo.s32 	%r284, %r3, -6528, %r1887;
	setp.ge.s32 	%p152, %r1, %r284;
	@%p152 bra 	$L__BB46_227;
	ld.param.u32 	%r1911, [_ZN3cub18CUB_300001_SM_10006detail10radix_sort29DeviceRadixSortOnesweepKernelINS1_5radix10policy_hubIifyE10Policy1000ELNS0_9SortOrderE0EifyiiNS1_21identity_decomposer_tEEEvPT5_SB_PT3_PKSC_PT1_PKSG_PT2_PKSK_T4_iiT6__param_9];
	ld.shared.u32 	%r1546, [%r283];
	shr.u32 	%r1547, %r1546, %r1911;
	and.b32  	%r1548, %r1547, %r154;
	shl.b32 	%r1549, %r1548, 3;
	add.s32 	%r1551, %r632, %r1549;
	ld.shared.u64 	%rd181, [%r1551+26112];
	xor.b32  	%r1552, %r1546, -2147483648;
	add.s64 	%rd182, %rd181, %rd9;
	shl.b64 	%rd183, %rd182, 2;
	add.s64 	%rd184, %rd22, %rd183;
	st.global.u32 	[%rd184], %r1552;
$L__BB46_227:
	bar.warp.sync 	-1;
	add.s32 	%r1553, %r1, 384;
	setp.ge.s32 	%p153, %r1553, %r284;
	@%p153 bra 	$L__BB46_229;
	ld.param.u32 	%r1912, [_ZN3cub18CUB_300001_SM_10006detail10radix_sort29DeviceRadixSortOnesweepKernelINS1_5radix10policy_hubIifyE10Policy1000ELNS0_9SortOrderE0EifyiiNS1_21identity_decomposer_tEEEvPT5_SB_PT3_PKSC_PT1_PKSG_PT2_PKSK_T4_iiT6__param_9];
	ld.shared.u32 	%r1554, [%r283+1536];
	shr.u32 	%r1555, %r1554, %r1912;
	and.b32  	%r1556, %r1555, %r154;
	shl.b32 	%r1557, %r1556, 3;
	add.s32 	%r1559, %r632, %r1557;
	ld.shared.u64 	%rd185, [%r1559+26112];
	xor.b32  	%r1560, %r1554, -2147483648;
	add.s64 	%rd186, %rd185, %rd9;
	shl.b64 	%rd187, %rd186, 2;
	add.s64 	%rd188, %rd22, %rd187;
	st.global.u32 	[%rd188+1536], %r1560;
$L__BB46_229:
	bar.warp.sync 	-1;
	add.s32 	%r1561, %r1, 768;
	setp.ge.s32 	%p154, %r1561, %r284;
	@%p154 bra 	$L__BB46_231;
	ld.param.u32 	%r1913, [_ZN3cub18CUB_300001_SM_10006detail10radix_sort29DeviceRadixSortOnesweepKernelINS1_5radix10policy_hubIifyE10Policy1000ELNS0_9SortOrderE0EifyiiNS1_21identity_decomposer_tEEEvPT5_SB_PT3_PKSC_PT1_PKSG_PT2_PKSK_T4_iiT6__param_9];
	ld.shared.u32 	%r1562, [%r283+3072];
	shr.u32 	%r1563, %r1562, %r1913;
	and.b32  	%r1564, %r1563, %r154;
	shl.b32 	%r1565, %r1564, 3;
	add.s32 	%r1567, %r632, %r1565;
	ld.shared.u64 	%rd189, [%r1567+26112];
	xor.b32  	%r1568, %r1562, -2147483648;
	add.s64 	%rd190, %rd189, %rd9;
	shl.b64 	%rd191, %rd190, 2;
	add.s64 	%rd192, %rd22, %rd191;
	st.global.u32 	[%rd192+3072], %r1568;
$L__BB46_231:
	bar.warp.sync 	-1;
	add.s32 	%r1569, %r1, 1152;
	setp.ge.s32 	%p155, %r1569, %r284;
	@%p155 bra 	$L__BB46_233;
	ld.param.u32 	%r1914, [_ZN3cub18CUB_300001_SM_10006detail10radix_sort29DeviceRadixSortOnesweepKernelINS1_5radix10policy_hubIifyE10Policy1000ELNS0_9SortOrderE0EifyiiNS1_21identity_decomposer_tEEEvPT5_SB_PT3_PKSC_PT1_PKSG_PT2_PKSK_T4_iiT6__param_9];
	ld.shared.u32 	%r1570, [%r283+4608];
	shr.u32 	%r1571, %r1570, %r1914;
	and.b32  	%r1572, %r1571, %r154;
	shl.b32 	%r1573, %r1572, 3;
	add.s32 	%r1575, %r632, %r1573;
	ld.shared.u64 	%rd193, [%r1575+26112];
	xor.b32  	%r1576, %r1570, -2147483648;
	add.s64 	%rd194, %rd193, %rd9;
	shl.b64 	%rd195, %rd194, 2;
	add.s64 	%rd196, %rd22, %rd195;
	st.global.u32 	[%rd196+4608], %r1576;
$L__BB46_233:
	bar.warp.sync 	-1;
	add.s32 	%r1577, %r1, 1536;
	setp.ge.s32 	%p156, %r1577, %r284;
	@%p156 bra 	$L__BB46_235;
	ld.param.u32 	%r1915, [_ZN3cub18CUB_300001_SM_10006detail10radix_sort29DeviceRadixSortOnesweepKernelINS1_5radix10policy_hubIifyE10Policy1000ELNS0_9SortOrderE0EifyiiNS1_21identity_decomposer_tEEEvPT5_SB_PT3_PKSC_PT1_PKSG_PT2_PKSK_T4_iiT6__param_9];
	ld.shared.u32 	%r1578, [%r283+6144];
	shr.u32 	%r1579, %r1578, %r1915;
	and.b32  	%r1580, %r1579, %r154;
	shl.b32 	%r1581, %r1580, 3;
	add.s32 	%r1583, %r632, %r1581;
	ld.shared.u64 	%rd197, [%r1583+26112];
	xor.b32  	%r1584, %r1578, -2147483648;
	add.s64 	%rd198, %rd197, %rd9;
	shl.b64 	%rd199, %rd198, 2;
	add.s64 	%rd200, %rd22, %rd199;
	st.global.u32 	[%rd200+6144], %r1584;
$L__BB46_235:
	bar.warp.sync 	-1;
	add.s32 	%r1585, %r1, 1920;
	setp.ge.s32 	%p157, %r1585, %r284;
	@%p157 bra 	$L__BB46_237;
	ld.param.u32 	%r1916, [_ZN3cub18CUB_300001_SM_10006detail10radix_sort29DeviceRadixSortOnesweepKernelINS1_5radix10policy_hubIifyE10Policy1000ELNS0_9SortOrderE0EifyiiNS1_21identity_decomposer_tEEEvPT5_SB_PT3_PKSC_PT1_PKSG_PT2_PKSK_T4_iiT6__param_9];
	ld.shared.u32 	%r1586, [%r283+7680];
	shr.u32 	%r1587, %r1586, %r1916;
	and.b32  	%r1588, %r1587, %r154;
	shl.b32 	%r1589, %r1588, 3;
	add.s32 	%r1591, %r632, %r1589;
	ld.shared.u64 	%rd201, [%r1591+26112];
	xor.b32  	%r1592, %r1586, -2147483648;
	add.s64 	%rd202, %rd201, %rd9;
	shl.b64 	%rd203, %rd202, 2;
	add.s64 	%rd204, %rd22, %rd203;
	st.global.u32 	[%rd204+7680], %r1592;
$L__BB46_237:
	bar.warp.sync 	-1;
	add.s32 	%r1593, %r1, 2304;
	setp.ge.s32 	%p158, %r1593, %r284;
	@%p158 bra 	$L__BB46_239;
	ld.param.u32 	%r1917, [_ZN3cub18CUB_300001_SM_10006detail10radix_sort29DeviceRadixSortOnesweepKernelINS1_5radix10policy_hubIifyE10Policy1000ELNS0_9SortOrderE0EifyiiNS1_21identity_decomposer_tEEEvPT5_SB_PT3_PKSC_PT1_PKSG_PT2_PKSK_T4_iiT6__param_9];
	ld.shared.u32 	%r1594, [%r283+9216];
	shr.u32 	%r1595, %r1594, %r1917;
	and.b32  	%r1596, %r1595, %r154;
	shl.b32 	%r1597, %r1596, 3;
	add.s32 	%r1599, %r632, %r1597;
	ld.shared.u64 	%rd205, [%r1599+26112];
	xor.b32  	%r1600, %r1594, -2147483648;
	add.s64 	%rd206, %rd205, %rd9;
	shl.b64 	%rd207, %rd206, 2;
	add.s64 	%rd208, %rd22, %rd207;
	st.global.u32 	[%rd208+9216], %r1600;
$L__BB46_239:
	bar.warp.sync 	-1;
	add.s32 	%r1601, %r1, 2688;
	setp.ge.s32 	%p159, %r1601, %r284;
	@%p159 bra 	$L__BB46_241;
	ld.param.u32 	%r1918, [_ZN3cub18CUB_300001_SM_10006detail10radix_sort29DeviceRadixSortOnesweepKernelINS1_5radix10policy_hubIifyE10Policy1000ELNS0_9SortOrderE0EifyiiNS1_21identity_decomposer_tEEEvPT5_SB_PT3_PKSC_PT1_PKSG_PT2_PKSK_T4_iiT6__param_9];
	ld.shared.u32 	%r1602, [%r283+10752];
	shr.u32 	%r1603, %r1602, %r1918;
	and.b32  	%r1604, %r1603, %r154;
	shl.b32 	%r1605, %r1604, 3;
	add.s32 	%r1607, %r632, %r1605;
	ld.shared.u64 	%rd209, [%r1607+26112];
	xor.b32  	%r1608, %r1602, -2147483648;
	add.s64 	%rd210, %rd209, %rd9;
	shl.b64 	%rd211, %rd210, 2;
	add.s64 	%rd212, %rd22, %rd211;
	st.global.u32 	[%rd212+10752], %r1608;
$L__BB46_241:
	bar.warp.sync 	-1;
	or.b32  	%r1609, %r1, 3072;
	setp.ge.s32 	%p160, %r1609, %r284;
	@%p160 bra 	$L__BB46_243;
	ld.param.u32 	%r1919, [_ZN3cub18CUB_300001_SM_10006detail10radix_sort29DeviceRadixSortOnesweepKernelINS1_5radix10policy_hubIifyE10Policy1000ELNS0_9SortOrderE0EifyiiNS1_21identity_decomposer_tEEEvPT5_SB_PT3_PKSC_PT1_PKSG_PT2_PKSK_T4_iiT6__param_9];
	ld.shared.u32 	%r1610, [%r283+12288];
	shr.u32 	%r1611, %r1610, %r1919;
	and.b32  	%r1612, %r1611, %r154;
	shl.b32 	%r1613, %r1612, 3;
	add.s32 	%r1615, %r632, %r1613;
	ld.shared.u64 	%rd213, [%r1615+26112];
	xor.b32  	%r1616, %r1610, -2147483648;
	add.s64 	%rd214, %rd213, %rd9;
	shl.b64 	%rd215, %rd214, 2;
	add.s64 	%rd216, %rd22, %rd215;
	st.global.u32 	[%rd216+12288], %r1616;
$L__BB46_243:
	bar.warp.sync 	-1;
	add.s32 	%r1617, %r1, 3456;
	setp.ge.s32 	%p161, %r1617, %r284;
	@%p161 bra 	$L__BB46_245;
	ld.param.u32 	%r1920, [_ZN3cub18CUB_300001_SM_10006detail10radix_sort29DeviceRadixSortOnesweepKernelINS1_5radix10policy_hubIifyE10Policy1000ELNS0_9SortOrderE0EifyiiNS1_21identity_decomposer_tEEEvPT5_SB_PT3_PKSC_PT1_PKSG_PT2_PKSK_T4_iiT6__param_9];
	ld.shared.u32 	%r1618, [%r283+13824];
	shr.u32 	%r1619, %r1618, %r1920;
	and.b32  	%r1620, %r1619, %r154;
	shl.b32 	%r1621, %r1620, 3;
	add.s32 	%r1623, %r632, %r1621;
	ld.shared.u64 	%rd217, [%r1623+26112];
	xor.b32  	%r1624, %r1618, -2147483648;
	add.s64 	%rd218, %rd217, %rd9;
	shl.b64 	%rd219, %rd218, 2;
	add.s64 	%rd220, %rd22, %rd219;
	st.global.u32 	[%rd220+13824], %r1624;
$L__BB46_245:
	bar.warp.sync 	-1;
	add.s32 	%r1625, %r1, 3840;
	setp.ge.s32 	%p162, %r1625, %r284;
	@%p162 bra 	$L__BB46_247;
	ld.param.u32 	%r1921, [_ZN3cub18CUB_300001_SM_10006detail10radix_sort29DeviceRadixSortOnesweepKernelINS1_5radix10policy_hubIifyE10Policy1000ELNS0_9SortOrderE0EifyiiNS1_21identity_decomposer_tEEEvPT5_SB_PT3_PKSC_PT1_PKSG_PT2_PKSK_T4_iiT6__param_9];
	ld.shared.u32 	%r1626, [%r283+15360];
	shr.u32 	%r1627, %r1626, %r1921;
	and.b32  	%r1628, %r1627, %r154;
	shl.b32 	%r1629, %r1628, 3;
	add.s32 	%r1631, %r632, %r1629;
	ld.shared.u64 	%rd221, [%r1631+26112];
	xor.b32  	%r1632, %r1626, -2147483648;
	add.s64 	%rd222, %rd221, %rd9;
	shl.b64 	%rd223, %rd222, 2;
	add.s64 	%rd224, %rd22, %rd223;
	st.global.u32 	[%rd224+15360], %r1632;
$L__BB46_247:
	bar.warp.sync 	-1;
	add.s32 	%r1633, %r1, 4224;
	setp.ge.s32 	%p163, %r1633, %r284;
	@%p163 bra 	$L__BB46_249;
	ld.param.u32 	%r1922, [_ZN3cub18CUB_300001_SM_10006detail10radix_sort29DeviceRadixSortOnesweepKernelINS1_5radix10policy_hubIifyE10Policy1000ELNS0_9SortOrderE0EifyiiNS1_21identity_decomposer_tEEEvPT5_SB_PT3_PKSC_PT1_PKSG_PT2_PKSK_T4_iiT6__param_9];
	ld.shared.u32 	%r1634, [%r283+16896];
	shr.u32 	%r1635, %r1634, %r1922;
	and.b32  	%r1636, %r1635, %r154;
	shl.b32 	%r1637, %r1636, 3;
	add.s32 	%r1639, %r632, %r1637;
	ld.shared.u64 	%rd225, [%r1639+26112];
	xor.b32  	%r1640, %r1634, -2147483648;
	add.s64 	%rd226, %rd225, %rd9;
	shl.b64 	%rd227, %rd226, 2;
	add.s64 	%rd228, %rd22, %rd227;
	st.global.u32 	[%rd228+16896], %r1640;
$L__BB46_249:
	bar.warp.sync 	-1;
	add.s32 	%r1641, %r1, 4608;
	setp.ge.s32 	%p164, %r1641, %r284;
	@%p164 bra 	$L__BB46_251;
	ld.param.u32 	%r1923, [_ZN3cub18CUB_300001_SM_10006detail10radix_sort29DeviceRadixSortOnesweepKernelINS1_5radix10policy_hubIifyE10Policy1000ELNS0_9SortOrderE0EifyiiNS1_21identity_decomposer_tEEEvPT5_SB_PT3_PKSC_PT1_PKSG_PT2_PKSK_T4_iiT6__param_9];
	ld.shared.u32 	%r1642, [%r283+18432];
	shr.u32 	%r1643, %r1642, %r1923;
	and.b32  	%r1644, %r1643, %r154;
	shl.b32 	%r1645, %r1644, 3;
	add.s32 	%r1647, %r632, %r1645;
	ld.shared.u64 	%rd229, [%r1647+26112];
	xor.b32  	%r1648, %r1642, -2147483648;
	add.s64 	%rd230, %rd229, %rd9;
	shl.b64 	%rd231, %rd230, 2;
	add.s64 	%rd232, %rd22, %rd231;
	st.global.u32 	[%rd232+18432], %r1648;
$L__BB46_251:
	bar.warp.sync 	-1;
	add.s32 	%r1649, %r1, 4992;
	setp.ge.s32 	%p165, %r1649, %r284;
	@%p165 bra 	$L__BB46_253;
	ld.param.u32 	%r1924, [_ZN3cub18CUB_300001_SM_10006detail10radix_sort29DeviceRadixSortOnesweepKernelINS1_5radix10policy_hubIifyE10Policy1000ELNS0_9SortOrderE0EifyiiNS1_21identity_decomposer_tEEEvPT5_SB_PT3_PKSC_PT1_PKSG_PT2_PKSK_T4_iiT6__param_9];
	ld.shared.u32 	%r1650, [%r283+19968];
	shr.u32 	%r1651, %r1650, %r1924;
	and.b32  	%r1652, %r1651, %r154;
	shl.b32 	%r1653, %r1652, 3;
	add.s32 	%r1655, %r632, %r1653;
	ld.shared.u64 	%rd233, [%r1655+26112];
	xor.b32  	%r1656, %r1650, -2147483648;
	add.s64 	%rd234, %rd233, %rd9;
	shl.b64 	%rd235, %rd234, 2;
	add.s64 	%rd236, %rd22, %rd235;
	st.global.u32 	[%rd236+19968], %r1656;
$L__BB46_253:
	bar.warp.sync 	-1;
	add.s32 	%r1657, %r1, 5376;
	setp.ge.s32 	%p166, %r1657, %r284;
	@%p166 bra 	$L__BB46_255;
	ld.param.u32 	%r1925, [_ZN3cub18CUB_300001_SM_10006detail10radix_sort29DeviceRadixSortOnesweepKernelINS1_5radix10policy_hubIifyE10Policy1000ELNS0_9SortOrderE0EifyiiNS1_21identity_decomposer_tEEEvPT5_SB_PT3_PKSC_PT1_PKSG_PT2_PKSK_T4_iiT6__param_9];
	ld.shared.u32 	%r1658, [%r283+21504];
	shr.u32 	%r1659, %r1658, %r1925;
	and.b32  	%r1660, %r1659, %r154;
	shl.b32 	%r1661, %r1660, 3;
	add.s32 	%r1663, %r632, %r1661;
	ld.shared.u64 	%rd237, [%r1663+26112];
	xor.b32  	%r1664, %r1658, -2147483648;
	add.s64 	%rd238, %rd237, %rd9;
	shl.b64 	%rd239, %rd238, 2;
	add.s64 	%rd240, %rd22, %rd239;
	st.global.u32 	[%rd240+21504], %r1664;
$L__BB46_255:
	bar.warp.sync 	-1;
	add.s32 	%r1665, %r1, 5760;
	setp.ge.s32 	%p167, %r1665, %r284;
	@%p167 bra 	$L__BB46_257;
	ld.param.u32 	%r1926, [_ZN3cub18CUB_300001_SM_10006detail10radix_sort29DeviceRadixSortOnesweepKernelINS1_5radix10policy_hubIifyE10Policy1000ELNS0_9SortOrderE0EifyiiNS1_21identity_decomposer_tEEEvPT5_SB_PT3_PKSC_PT1_PKSG_PT2_PKSK_T4_iiT6__param_9];
	ld.shared.u32 	%r1666, [%r283+23040];
	shr.u32 	%r1667, %r1666, %r1926;
	and.b32  	%r1668, %r1667, %r154;
	shl.b32 	%r1669, %r1668, 3;
	add.s32 	%r1671, %r632, %r1669;
	ld.shared.u64 	%rd241, [%r1671+26112];
	xor.b32  	%r1672, %r1666, -2147483648;
	add.s64 	%rd242, %rd241, %rd9;
	shl.b64 	%rd243, %rd242, 2;
	add.s64 	%rd244, %rd22, %rd243;
	st.global.u32 	[%rd244+23040], %r1672;
$L__BB46_257:
	bar.warp.sync 	-1;
	or.b32  	%r1673, %r1, 6144;
	setp.ge.s32 	%p168, %r1673, %r284;
	@%p168 bra 	$L__BB46_259;
	ld.param.u32 	%r1927, [_ZN3cub18CUB_300001_SM_10006detail10radix_sort29DeviceRadixSortOnesweepKernelINS1_5radix10policy_hubIifyE10Policy1000ELNS0_9SortOrderE0EifyiiNS1_21identity_decomposer_tEEEvPT5_SB_PT3_PKSC_PT1_PKSG_PT2_PKSK_T4_iiT6__param_9];
	ld.shared.u32 	%r1674, [%r283+24576];
	shr.u32 	%r1675, %r1674, %r1927;
	and.b32  	%r1676, %r1675, %r154;
	shl.b32 	%r1677, %r1676, 3;
	add.s32 	%r1679, %r632, %r1677;
	ld.shared.u64 	%rd245, [%r1679+26112];
	xor.b32  	%r1680, %r1674, -2147483648;
	add.s64 	%rd246, %rd245, %rd9;
	shl.b64 	%rd247, %rd246, 2;
	add.s64 	%rd248, %rd22, %rd247;
	st.global.u32 	[%rd248+24576], %r1680;
$L__BB46_259:
	bar.warp.sync 	-1;
$L__BB46_260:
	ld.param.u32 	%r1928, [_ZN3cub18CUB_300001_SM_10006detail10radix_sort29DeviceRadixSortOnesweepKernelINS1_5radix10policy_hubIifyE10Policy1000ELNS0_9SortOrderE0EifyiiNS1_21identity_decomposer_tEEEvPT5_SB_PT3_PKSC_PT1_PKSG_PT2_PKSK_T4_iiT6__param_9];
	ld.param.u32 	%r1888, [_ZN3cub18CUB_300001_SM_10006detail10radix_sort29DeviceRadixSortOnesweepKernelINS1_5radix10policy_hubIifyE10Policy1000ELNS0_9SortOrderE0EifyiiNS1_21identity_decomposer_tEEEvPT5_SB_PT3_PKSC_PT1_PKSG_PT2_PKSK_T4_iiT6__param_8];
	setp.gt.s32 	%p169, %r282, %r1888;
	ld.shared.u32 	%r1681, [%r283];
	shr.u32 	%r1682, %r1681, %r1928;
	and.b32  	%r285, %r1682, %r154;
	ld.shared.u32 	%r1683, [%r283+1536];
	shr.u32 	%r1684, %r1683, %r1928;
	and.b32  	%r286, %r1684, %r154;
	ld.shared.u32 	%r1685, [%r283+3072];
	shr.u32 	%r1686, %r1685, %r1928;
	and.b32  	%r287, %r1686, %r154;
	ld.shared.u32 	%r1687, [%r283+4608];
	shr.u32 	%r1688, %r1687, %r1928;
	and.b32  	%r288, %r1688, %r154;
	ld.shared.u32 	%r1689, [%r283+6144];
	shr.u32 	%r1690, %r1689, %r1928;
	and.b32  	%r289, %r1690, %r154;
	ld.shared.u32 	%r1691, [%r283+7680];
	shr.u32 	%r1692, %r1691, %r1928;
	and.b32  	%r290, %r1692, %r154;
	ld.shared.u32 	%r1693, [%r283+9216];
	shr.u32 	%r1694, %r1693, %r1928;
	and.b32  	%r291, %r1694, %r154;
	ld.shared.u32 	%r1695, [%r283+10752];
	shr.u32 	%r1696, %r1695, %r1928;
	and.b32  	%r292, %r1696, %r154;
	ld.shared.u32 	%r1697, [%r283+12288];
	shr.u32 	%r1698, %r1697, %r1928;
	and.b32  	%r293, %r1698, %r154;
	ld.shared.u32 	%r1699, [%r283+13824];
	shr.u32 	%r1700, %r1699, %r1928;
	and.b32  	%r294, %r1700, %r154;
	ld.shared.u32 	%r1701, [%r283+15360];
	shr.u32 	%r1702, %r1701, %r1928;
	and.b32  	%r295, %r1702, %r154;
	ld.shared.u32 	%r1703, [%r283+16896];
	shr.u32 	%r1704, %r1703, %r1928;
	and.b32  	%r296, %r1704, %r154;
	ld.shared.u32 	%r1705, [%r283+18432];
	shr.u32 	%r1706, %r1705, %r1928;
	and.b32  	%r297, %r1706, %r154;
	ld.shared.u32 	%r1707, [%r283+19968];
	shr.u32 	%r1708, %r1707, %r1928;
	and.b32  	%r298, %r1708, %r154;
	ld.shared.u32 	%r1709, [%r283+21504];
	shr.u32 	%r1710, %r1709, %r1928;
	and.b32  	%r299, %r1710, %r154;
	ld.shared.u32 	%r1711, [%r283+23040];
	shr.u32 	%r1712, %r1711, %r1928;
	and.b32  	%r300, %r1712, %r154;
	ld.shared.u32 	%r1713, [%r283+24576];
	shr.u32 	%r1714, %r1713, %r1928;
	and.b32  	%r301, %r1714, %r154;
	@%p169 bra 	$L__BB46_262;
	ld.param.u64 	%rd443, [_ZN3cub18CUB_300001_SM_10006detail10radix_sort29DeviceRadixSortOnesweepKernelINS1_5radix10policy_hubIifyE10Policy1000ELNS0_9SortOrderE0EifyiiNS1_21identity_decomposer_tEEEvPT5_SB_PT3_PKSC_PT1_PKSG_PT2_PKSK_T4_iiT6__param_7];
	cvta.to.global.u64 	%rd249, %rd443;
	and.b32  	%r1718, %r1, 31;
	or.b32  	%r1719, %r513, %r1718;
	cvt.u64.u32 	%rd250, %r1719;
	mul.lo.s32 	%r1720, %r3, 6528;
	cvt.s64.s32 	%rd251, %r1720;
	add.s64 	%rd252, %rd250, %rd251;
	shl.b64 	%rd253, %rd252, 2;
	add.s64 	%rd254, %rd249, %rd253;
	ld.global.f32 	%f252, [%rd254];
	ld.global.f32 	%f253, [%rd254+128];
	ld.global.f32 	%f254, [%rd254+256];
	ld.global.f32 	%f255, [%rd254+384];
	ld.global.f32 	%f256, [%rd254+512];
	ld.global.f32 	%f257, [%rd254+640];
	ld.global.f32 	%f258, [%rd254+768];
	ld.global.f32 	%f259, [%rd254+896];
	ld.global.f32 	%f260, [%rd254+1024];
	ld.global.f32 	%f261, [%rd254+1152];
	ld.global.f32 	%f262, [%rd254+1280];
	ld.global.f32 	%f263, [%rd254+1408];
	ld.global.f32 	%f264, [%rd254+1536];
	ld.global.f32 	%f265, [%rd254+1664];
	ld.global.f32 	%f266, [%rd254+1792];
	ld.global.f32 	%f267, [%rd254+1920];
	ld.global.f32 	%f268, [%rd254+2048];
	bra.uni 	$L__BB46_296;
$L__BB46_262:
	ld.param.u32 	%r1889, [_ZN3cub18CUB_300001_SM_10006detail10radix_sort29DeviceRadixSortOnesweepKernelINS1_5radix10policy_hubIifyE10Policy1000ELNS0_9SortOrderE0EifyiiNS1_21identity_decomposer_tEEEvPT5_SB_PT3_PKSC_PT1_PKSG_PT2_PKSK_T4_iiT6__param_8];
	ld.param.u64 	%rd444, [_ZN3cub18CUB_300001_SM_10006detail10radix_sort29DeviceRadixSortOnesweepKernelINS1_5radix10policy_hubIifyE10Policy1000ELNS0_9SortOrderE0EifyiiNS1_21identity_decomposer_tEEEvPT5_SB_PT3_PKSC_PT1_PKSG_PT2_PKSK_T4_iiT6__param_7];
	cvta.to.global.u64 	%rd255, %rd444;
	add.s64 	%rd23, %rd255, %rd63;
	cvt.u32.u64 	%r1722, %rd7;
	sub.s32 	%r302, %r1889, %r515;
	setp.ge.s32 	%p170, %r1722, %r302;
	@%p170 bra 	$L__BB46_264;
	ld.global.f32 	%f252, [%rd23];
$L__BB46_264:
	add.s32 	%r1724, %r1722, 32;
	setp.ge.s32 	%p171, %r1724, %r302;
	@%p171 bra 	$L__BB46_266;
	ld.global.f32 	%f253, [%rd23+128];
$L__BB46_266:
	add.s32 	%r1726, %r1722, 64;
	setp.ge.s32 	%p172, %r1726, %r302;
	@%p172 bra 	$L__BB46_268;
	ld.global.f32 	%f254, [%rd23+256];
$L__BB46_268:
	add.s32 	%r1728, %r1722, 96;
	setp.ge.s32 	%p173, %r1728, %r302;
	@%p173 bra 	$L__BB46_270;
	ld.global.f32 	%f255, [%rd23+384];
$L__BB46_270:
	add.s32 	%r1730, %r1722, 128;
	setp.ge.s32 	%p174, %r1730, %r302;
	@%p174 bra 	$L__BB46_272;
	ld.global.f32 	%f256, [%rd23+512];
$L__BB46_272:
	add.s32 	%r1732, %r1722, 160;
	setp.ge.s32 	%p175, %r1732, %r302;
	@%p175 bra 	$L__BB46_274;
	ld.global.f32 	%f257, [%rd23+640];
$L__BB46_274:
	add.s32 	%r1734, %r1722, 192;
	setp.ge.s32 	%p176, %r1734, %r302;
	@%p176 bra 	$L__BB46_276;
	ld.global.f32 	%f258, [%rd23+768];
$L__BB46_276:
	add.s32 	%r1736, %r1722, 224;
	setp.ge.s32 	%p177, %r1736, %r302;
	@%p177 bra 	$L__BB46_278;
	ld.param.u64 	%rd445, [_ZN3cub18CUB_300001_SM_10006detail10radix_sort29DeviceRadixSortOnesweepKernelINS1_5radix10policy_hubIifyE10Policy1000ELNS0_9SortOrderE0EifyiiNS1_21identity_decomposer_tEEEvPT5_SB_PT3_PKSC_PT1_PKSG_PT2_PKSK_T4_iiT6__param_7];
	cvta.to.global.u64 	%rd259, %rd445;
	cvt.s64.s32 	%rd260, %r515;
	add.s64 	%rd261, %rd7, %rd260;
	shl.b64 	%rd262, %rd261, 2;
	add.s64 	%rd263, %rd259, %rd262;
	ld.global.f32 	%f259, [%rd263+896];
$L__BB46_278:
	add.s32 	%r1739, %r1722, 256;
	setp.ge.s32 	%p178, %r1739, %r302;
	@%p178 bra 	$L__BB46_280;
	ld.param.u64 	%rd446, [_ZN3cub18CUB_300001_SM_10006detail10radix_sort29DeviceRadixSortOnesweepKernelINS1_5radix10policy_hubIifyE10Policy1000ELNS0_9SortOrderE0EifyiiNS1_21identity_decomposer_tEEEvPT5_SB_PT3_PKSC_PT1_PKSG_PT2_PKSK_T4_iiT6__param_7];
	cvta.to.global.u64 	%rd264, %rd446;
	cvt.s64.s32 	%rd265, %r515;
	add.s64 	%rd266, %rd7, %rd265;
	shl.b64 	%rd267, %rd266, 2;
	add.s64 	%rd268, %rd264, %rd267;
	ld.global.f32 	%f260, [%rd268+1024];
$L__BB46_280:
	add.s32 	%r1742, %r1722, 288;
	setp.ge.s32 	%p179, %r1742, %r302;
	@%p179 bra 	$L__BB46_282;
	ld.param.u64 	%rd447, [_ZN3cub18CUB_300001_SM_10006detail10radix_sort29DeviceRadixSortOnesweepKernelINS1_5radix10policy_hubIifyE10Policy1000ELNS0_9SortOrderE0EifyiiNS1_21identity_decomposer_tEEEvPT5_SB_PT3_PKSC_PT1_PKSG_PT2_PKSK_T4_iiT6__param_7];
	cvta.to.global.u64 	%rd269, %rd447;
	cvt.s64.s32 	%rd270, %r515;
	add.s64 	%rd271, %rd7, %rd270;
	shl.b64 	%rd272, %rd271, 2;
	add.s64 	%rd273, %rd269, %rd272;
	ld.global.f32 	%f261, [%rd273+1152];
$L__BB46_282:
	add.s32 	%r1745, %r1722, 320;
	setp.ge.s32 	%p180, %r1745, %r302;
	@%p180 bra 	$L__BB46_284;
	ld.param.u64 	%rd448, [_ZN3cub18CUB_300001_SM_10006detail10radix_sort29DeviceRadixSortOnesweepKernelINS1_5radix10policy_hubIifyE10Policy1000ELNS0_9SortOrderE0EifyiiNS1_21identity_decomposer_tEEEvPT5_SB_PT3_PKSC_PT1_PKSG_PT2_PKSK_T4_iiT6__param_7];
	cvta.to.global.u64 	%rd274, %rd448;
	cvt.s64.s32 	%rd275, %r515;
	add.s64 	%rd276, %rd7, %rd275;
	shl.b64 	%rd277, %rd276, 2;
	add.s64 	%rd278, %rd274, %rd277;
	ld.global.f32 	%f262, [%rd278+1280];
$L__BB46_284:
	add.s32 	%r1748, %r1722, 352;
	setp.ge.s32 	%p181, %r1748, %r302;
	@%p181 bra 	$L__BB46_286;
	ld.param.u64 	%rd449, [_ZN3cub18CUB_300001_SM_10006detail10radix_sort29DeviceRadixSortOnesweepKernelINS1_5radix10policy_hubIifyE10Policy1000ELNS0_9SortOrderE0EifyiiNS1_21identity_decomposer_tEEEvPT5_SB_PT3_PKSC_PT1_PKSG_PT2_PKSK_T4_iiT6__param_7];
	cvta.to.global.u64 	%rd279, %rd449;
	mul.lo.s32 	%r1749, %r3, 6528;
	cvt.s64.s32 	%rd280, %r1749;
	add.s64 	%rd281, %rd7, %rd280;
	shl.b64 	%rd282, %rd281, 2;
	add.s64 	%rd283, %rd279, %rd282;
	ld.global.f32 	%f263, [%rd283+1408];
$L__BB46_286:
	add.s32 	%r1751, %r1722, 384;
	setp.ge.s32 	%p182, %r1751, %r302;
	@%p182 bra 	$L__BB46_288;
	ld.param.u64 	%rd450, [_ZN3cub18CUB_300001_SM_10006detail10radix_sort29DeviceRadixSortOnesweepKernelINS1_5radix10policy_hubIifyE10Policy1000ELNS0_9SortOrderE0EifyiiNS1_21identity_decomposer_tEEEvPT5_SB_PT3_PKSC_PT1_PKSG_PT2_PKSK_T4_iiT6__param_7];
	cvta.to.global.u64 	%rd284, %rd450;
	mul.lo.s32 	%r1752, %r3, 6528;
	cvt.s64.s32 	%rd285, %r1752;
	add.s64 	%rd286, %rd7, %rd285;
	shl.b64 	%rd287, %rd286, 2;
	add.s64 	%rd288, %rd284, %rd287;
	ld.global.f32 	%f264, [%rd288+1536];
$L__BB46_288:
	cvt.u32.u64 	%r1753, %rd7;
	add.s32 	%r1754, %r1753, 416;
	setp.ge.s32 	%p183, %r1754, %r302;
	@%p183 bra 	$L__BB46_290;
	ld.param.u64 	%rd451, [_ZN3cub18CUB_300001_SM_10006detail10radix_sort29DeviceRadixSortOnesweepKernelINS1_5radix10policy_hubIifyE10Policy1000ELNS0_9SortOrderE0EifyiiNS1_21identity_decomposer_tEEEvPT5_SB_PT3_PKSC_PT1_PKSG_PT2_PKSK_T4_iiT6__param_7];
	cvta.to.global.u64 	%rd289, %rd451;
	mul.lo.s32 	%r1755, %r3, 6528;
	cvt.s64.s32 	%rd290, %r1755;
	add.s64 	%rd291, %rd7, %rd290;
	shl.b64 	%rd292, %rd291, 2;
	add.s64 	%rd293, %rd289, %rd292;
	ld.global.f32 	%f265, [%rd293+1664];
$L__BB46_290:
	cvt.u32.u64 	%r1756, %rd7;
	add.s32 	%r1757, %r1756, 448;
	setp.ge.s32 	%p184, %r1757, %r302;
	@%p184 bra 	$L__BB46_292;
	ld.param.u64 	%rd452, [_ZN3cub18CUB_300001_SM_10006detail10radix_sort29DeviceRadixSortOnesweepKernelINS1_5radix10policy_hubIifyE10Policy1000ELNS0_9SortOrderE0EifyiiNS1_21identity_decomposer_tEEEvPT5_SB_PT3_PKSC_PT1_PKSG_PT2_PKSK_T4_iiT6__param_7];
	cvta.to.global.u64 	%rd294, %rd452;
	mul.lo.s32 	%r1758, %r3, 6528;
	cvt.s64.s32 	%rd295, %r1758;
	add.s64 	%rd296, %rd7, %rd295;
	shl.b64 	%rd297, %rd296, 2;
	add.s64 	%rd298, %rd294, %rd297;
	ld.global.f32 	%f266, [%rd298+1792];
$L__BB46_292:
	cvt.u32.u64 	%r1759, %rd7;
	add.s32 	%r1760, %r1759, 480;
	setp.ge.s32 	%p185, %r1760, %r302;
	@%p185 bra 	$L__BB46_294;
	ld.param.u64 	%rd453, [_ZN3cub18CUB_300001_SM_10006detail10radix_sort29DeviceRadixSortOnesweepKernelINS1_5radix10policy_hubIifyE10Policy1000ELNS0_9SortOrderE0EifyiiNS1_21identity_decomposer_tEEEvPT5_SB_PT3_PKSC_PT1_PKSG_PT2_PKSK_T4_iiT6__param_7];
	cvta.to.global.u64 	%rd299, %rd453;
	mul.lo.s32 	%r1761, %r3, 6528;
	cvt.s64.s32 	%rd300, %r1761;
	add.s64 	%rd301, %rd7, %rd300;
	shl.b64 	%rd302, %rd301, 2;
	add.s64 	%rd303, %rd299, %rd302;
	ld.global.f32 	%f267, [%rd303+1920];
$L__BB46_294:
	cvt.u32.u64 	%r1762, %rd7;
	add.s32 	%r1763, %r1762, 512;
	setp.ge.s32 	%p186, %r1763, %r302;
	@%p186 bra 	$L__BB46_296;
	ld.param.u64 	%rd454, [_ZN3cub18CUB_300001_SM_10006detail10radix_sort29DeviceRadixSortOnesweepKernelINS1_5radix10policy_hubIifyE10Policy1000ELNS0_9SortOrderE0EifyiiNS1_21identity_decomposer_tEEEvPT5_SB_PT3_PKSC_PT1_PKSG_PT2_PKSK_T4_iiT6__param_7];
	cvta.to.global.u64 	%rd304, %rd454;
	mov.u32 	%r1764, %tid.x;
	and.b32  	%r1765, %r1764, 992;
	mul.lo.s32 	%r1766, %r1765, 17;
	and.b32  	%r1767, %r1764, 31;
	or.b32  	%r1768, %r1766, %r1767;
	cvt.u64.u32 	%rd305, %r1768;
	mul.lo.s32 	%r1769, %r3, 6528;
	cvt.s64.s32 	%rd306, %r1769;
	add.s64 	%rd307, %rd305, %rd306;
	shl.b64 	%rd308, %rd307, 2;
	add.s64 	%rd309, %rd304, %rd308;
	ld.global.f32 	%f268, [%rd309+2048];
$L__BB46_296:
	ld.param.u32 	%r1890, [_ZN3cub18CUB_300001_SM_10006detail10radix_sort29DeviceRadixSortOnesweepKernelINS1_5radix10policy_hubIifyE10Policy1000ELNS0_9SortOrderE0EifyiiNS1_21identity_decomposer_tEEEvPT5_SB_PT3_PKSC_PT1_PKSG_PT2_PKSK_T4_iiT6__param_8];
	ld.param.u64 	%rd441, [_ZN3cub18CUB_300001_SM_10006detail10radix_sort29DeviceRadixSortOnesweepKernelINS1_5radix10policy_hubIifyE10Policy1000ELNS0_9SortOrderE0EifyiiNS1_21identity_decomposer_tEEEvPT5_SB_PT3_PKSC_PT1_PKSG_PT2_PKSK_T4_iiT6__param_6];
	cvta.to.global.u64 	%rd24, %rd441;
	mov.u32 	%r303, %tid.x;
	cvt.u64.u32 	%rd25, %r303;
	shl.b32 	%r1770, %r303, 2;
	mov.u32 	%r1771, _ZZN3cub18CUB_300001_SM_10006detail10radix_sort29DeviceRadixSortOnesweepKernelINS1_5radix10policy_hubIifyE10Policy1000ELNS0_9SortOrderE0EifyiiNS1_21identity_decomposer_tEEEvPT5_SB_PT3_PKSC_PT1_PKSG_PT2_PKSK_T4_iiT6_E1s;
	add.s32 	%r304, %r1771, %r1770;
	mad.lo.s32 	%r1772, %r3, 6528, 6528;
	setp.gt.s32 	%p187, %r1772, %r1890;
	bar.sync 	0;
	st.shared.f32 	[%r256+-4], %f252;
	st.shared.f32 	[%r257+-4], %f253;
	st.shared.f32 	[%r258+-4], %f254;
	st.shared.f32 	[%r259+-4], %f255;
	st.shared.f32 	[%r260+-4], %f256;
	st.shared.f32 	[%r261+-4], %f257;
	st.shared.f32 	[%r262+-4], %f258;
	st.shared.f32 	[%r263+-4], %f259;
	st.shared.f32 	[%r264+-4], %f260;
	st.shared.f32 	[%r265+-4], %f261;
	st.shared.f32 	[%r266+-4], %f262;
	st.shared.f32 	[%r267+-4], %f263;
	st.shared.f32 	[%r268+-4], %f264;
	st.shared.f32 	[%r269+-4], %f265;
	st.shared.f32 	[%r270+-4], %f266;
	st.shared.f32 	[%r271+-4], %f267;
	st.shared.f32 	[%r272+-4], %f268;
	bar.sync 	0;
	@%p187 bra 	$L__BB46_298;
	ld.shared.f32 	%f169, [%r304];
	shl.b32 	%r1773, %r285, 3;
	add.s32 	%r1775, %r1771, 26112;
	add.s32 	%r1776, %r1775, %r1773;
	ld.shared.u64 	%rd310, [%r1776];
	add.s64 	%rd311, %rd310, %rd25;
	shl.b64 	%rd312, %rd311, 2;
	add.s64 	%rd313, %rd24, %rd312;
	st.global.f32 	[%rd313], %f169;
	bar.warp.sync 	-1;
	ld.shared.f32 	%f170, [%r304+1536];
	shl.b32 	%r1777, %r286, 3;
	add.s32 	%r1778, %r1775, %r1777;
	ld.shared.u64 	%rd314, [%r1778];
	add.s64 	%rd315, %rd314, %rd25;
	shl.b64 	%rd316, %rd315, 2;
	add.s64 	%rd317, %rd24, %rd316;
	st.global.f32 	[%rd317+1536], %f170;
	bar.warp.sync 	-1;
	ld.shared.f32 	%f171, [%r304+3072];
	shl.b32 	%r1779, %r287, 3;
	add.s32 	%r1780, %r1775, %r1779;
	ld.shared.u64 	%rd318, [%r1780];
	add.s64 	%rd319, %rd318, %rd25;
	shl.b64 	%rd320, %rd319, 2;
	add.s64 	%rd321, %rd24, %rd320;
	st.global.f32 	[%rd321+3072], %f171;
	bar.warp.sync 	-1;
	ld.shared.f32 	%f172, [%r304+4608];
	shl.b32 	%r1781, %r288, 3;
	add.s32 	%r1782, %r1775, %r1781;
	ld.shared.u64 	%rd322, [%r1782];
	add.s64 	%rd323, %rd322, %rd25;
	shl.b64 	%rd324, %rd323, 2;
	add.s64 	%rd325, %rd24, %rd324;
	st.global.f32 	[%rd325+4608], %f172;
	bar.warp.sync 	-1;
	ld.shared.f32 	%f173, [%r304+6144];
	shl.b32 	%r1783, %r289, 3;
	add.s32 	%r1784, %r1775, %r1783;
	ld.shared.u64 	%rd326, [%r1784];
	add.s64 	%rd327, %rd326, %rd25;
	shl.b64 	%rd328, %rd327, 2;
	add.s64 	%rd329, %rd24, %rd328;
	st.global.f32 	[%rd329+6144], %f173;
	bar.warp.sync 	-1;
	ld.shared.f32 	%f174, [%r304+7680];
	shl.b32 	%r1785, %r290, 3;
	add.s32 	%r1786, %r1775, %r1785;
	ld.shared.u64 	%rd330, [%r1786];
	add.s64 	%rd331, %rd330, %rd25;
	shl.b64 	%rd332, %rd331, 2;
	add.s64 	%rd333, %rd24, %rd332;
	st.global.f32 	[%rd333+7680], %f174;
	bar.warp.sync 	-1;
	ld.shared.f32 	%f175, [%r304+9216];
	shl.b32 	%r1787, %r291, 3;
	add.s32 	%r1788, %r1775, %r1787;
	ld.shared.u64 	%rd334, [%r1788];
	add.s64 	%rd335, %rd334, %rd25;
	shl.b64 	%rd336, %rd335, 2;
	add.s64 	%rd337, %rd24, %rd336;
	st.global.f32 	[%rd337+9216], %f175;
	bar.warp.sync 	-1;
	ld.shared.f32 	%f176, [%r304+10752];
	shl.b32 	%r1789, %r292, 3;
	add.s32 	%r1790, %r1775, %r1789;
	ld.shared.u64 	%rd338, [%r1790];
	add.s64 	%rd339, %rd338, %rd25;
	shl.b64 	%rd340, %rd339, 2;
	add.s64 	%rd341, %rd24, %rd340;
	st.global.f32 	[%rd341+10752], %f176;
	bar.warp.sync 	-1;
	ld.shared.f32 	%f177, [%r304+12288];
	shl.b32 	%r1791, %r293, 3;
	add.s32 	%r1792, %r1775, %r1791;
	ld.shared.u64 	%rd342, [%r1792];
	add.s64 	%rd343, %rd342, %rd25;
	shl.b64 	%rd344, %rd343, 2;
	add.s64 	%rd345, %rd24, %rd344;
	st.global.f32 	[%rd345+12288], %f177;
	bar.warp.sync 	-1;
	ld.shared.f32 	%f178, [%r304+13824];
	shl.b32 	%r1793, %r294, 3;
	add.s32 	%r1794, %r1775, %r1793;
	ld.shared.u64 	%rd346, [%r1794];
	add.s64 	%rd347, %rd346, %rd25;
	shl.b64 	%rd348, %rd347, 2;
	add.s64 	%rd349, %rd24, %rd348;
	st.global.f32 	[%rd349+13824], %f178;
	bar.warp.sync 	-1;
	ld.shared.f32 	%f179, [%r304+15360];
	shl.b32 	%r1795, %r295, 3;
	add.s32 	%r1796, %r1775, %r1795;
	ld.shared.u64 	%rd350, [%r1796];
	add.s64 	%rd351, %rd350, %rd25;
	shl.b64 	%rd352, %rd351, 2;
	add.s64 	%rd353, %rd24, %rd352;
	st.global.f32 	[%rd353+15360], %f179;
	bar.warp.sync 	-1;
	ld.shared.f32 	%f180, [%r304+16896];
	shl.b32 	%r1797, %r296, 3;
	add.s32 	%r1798, %r1775, %r1797;
	ld.shared.u64 	%rd354, [%r1798];
	add.s64 	%rd355, %rd354, %rd25;
	shl.b64 	%rd356, %rd355, 2;
	add.s64 	%rd357, %rd24, %rd356;
	st.global.f32 	[%rd357+16896], %f180;
	bar.warp.sync 	-1;
	ld.shared.f32 	%f181, [%r304+18432];
	shl.b32 	%r1799, %r297, 3;
	add.s32 	%r1800, %r1775, %r1799;
	ld.shared.u64 	%rd358, [%r1800];
	add.s64 	%rd359, %rd358, %rd25;
	shl.b64 	%rd360, %rd359, 2;
	add.s64 	%rd361, %rd24, %rd360;
	st.global.f32 	[%rd361+18432], %f181;
	bar.warp.sync 	-1;
	ld.shared.f32 	%f182, [%r304+19968];
	shl.b32 	%r1801, %r298, 3;
	add.s32 	%r1802, %r1775, %r1801;
	ld.shared.u64 	%rd362, [%r1802];
	add.s64 	%rd363, %rd362, %rd25;
	shl.b64 	%rd364, %rd363, 2;
	add.s64 	%rd365, %rd24, %rd364;
	st.global.f32 	[%rd365+19968], %f182;
	bar.warp.sync 	-1;
	ld.shared.f32 	%f183, [%r304+21504];
	shl.b32 	%r1803, %r299, 3;
	add.s32 	%r1804, %r1775, %r1803;
	ld.shared.u64 	%rd366, [%r1804];
	add.s64 	%rd367, %rd366, %rd25;
	shl.b64 	%rd368, %rd367, 2;
	add.s64 	%rd369, %rd24, %rd368;
	st.global.f32 	[%rd369+21504], %f183;
	bar.warp.sync 	-1;
	ld.shared.f32 	%f184, [%r304+23040];
	shl.b32 	%r1805, %r300, 3;
	add.s32 	%r1806, %r1775, %r1805;
	ld.shared.u64 	%rd370, [%r1806];
	add.s64 	%rd371, %rd370, %rd25;
	shl.b64 	%rd372, %rd371, 2;
	add.s64 	%rd373, %rd24, %rd372;
	st.global.f32 	[%rd373+23040], %f184;
	bar.warp.sync 	-1;
	ld.shared.f32 	%f185, [%r304+24576];
	shl.b32 	%r1807, %r301, 3;
	add.s32 	%r1808, %r1775, %r1807;
	ld.shared.u64 	%rd374, [%r1808];
	add.s64 	%rd375, %rd374, %rd25;
	shl.b64 	%rd376, %rd375, 2;
	add.s64 	%rd377, %rd24, %rd376;
	st.global.f32 	[%rd377+24576], %f185;
	bar.warp.sync 	-1;
	bra.uni 	$L__BB46_333;
$L__BB46_298:
	ld.param.u32 	%r1891, [_ZN3cub18CUB_300001_SM_10006detail10radix_sort29DeviceRadixSortOnesweepKernelINS1_5radix10policy_hubIifyE10Policy1000ELNS0_9SortOrderE0EifyiiNS1_21identity_decomposer_tEEEvPT5_SB_PT3_PKSC_PT1_PKSG_PT2_PKSK_T4_iiT6__param_8];
	mad.lo.s32 	%r305, %r3, -6528, %r1891;
	shl.b32 	%r1809, %r285, 3;
	add.s32 	%r1811, %r1771, %r1809;
	ld.shared.u64 	%rd26, [%r1811+26112];
	setp.ge.s32 	%p188, %r303, %r305;
	@%p188 bra 	$L__BB46_300;
	ld.shared.f32 	%f186, [%r304];
	add.s64 	%rd378, %rd26, %rd25;
	shl.b64 	%rd379, %rd378, 2;
	add.s64 	%rd380, %rd24, %rd379;
	st.global.f32 	[%rd380], %f186;
$L__BB46_300:
	bar.warp.sync 	-1;
	shl.b32 	%r1812, %r286, 3;
	add.s32 	%r1814, %r1771, %r1812;
	ld.shared.u64 	%rd27, [%r1814+26112];
	add.s32 	%r1815, %r303, 384;
	setp.ge.s32 	%p189, %r1815, %r305;
	@%p189 bra 	$L__BB46_302;
	ld.shared.f32 	%f187, [%r304+1536];
	add.s64 	%rd381, %rd27, %rd25;
	shl.b64 	%rd382, %rd381, 2;
	add.s64 	%rd383, %rd24, %rd382;
	st.global.f32 	[%rd383+1536], %f187;
$L__BB46_302:
	bar.warp.sync 	-1;
	shl.b32 	%r1816, %r287, 3;
	add.s32 	%r1818, %r1771, %r1816;
	ld.shared.u64 	%rd28, [%r1818+26112];
	add.s32 	%r1819, %r303, 768;
	setp.ge.s32 	%p190, %r1819, %r305;
	@%p190 bra 	$L__BB46_304;
	ld.shared.f32 	%f188, [%r304+3072];
	add.s64 	%rd384, %rd28, %rd25;
	shl.b64 	%rd385, %rd384, 2;
	add.s64 	%rd386, %rd24, %rd385;
	st.global.f32 	[%rd386+3072], %f188;
$L__BB46_304:
	bar.warp.sync 	-1;
	shl.b32 	%r1820, %r288, 3;
	add.s32 	%r1822, %r1771, %r1820;
	ld.shared.u64 	%rd29, [%r1822+26112];
	add.s32 	%r1823, %r303, 1152;
	setp.ge.s32 	%p191, %r1823, %r305;
	@%p191 bra 	$L__BB46_306;
	ld.shared.f32 	%f189, [%r304+4608];
	add.s64 	%rd387, %rd29, %rd25;
	shl.b64 	%rd388, %rd387, 2;
	add.s64 	%rd389, %rd24, %rd388;
	st.global.f32 	[%rd389+4608], %f189;
$L__BB46_306:
	bar.warp.sync 	-1;
	shl.b32 	%r1824, %r289, 3;
	add.s32 	%r1826, %r1771, %r1824;
	ld.shared.u64 	%rd30, [%r1826+26112];
	add.s32 	%r1827, %r303, 1536;
	setp.ge.s32 	%p192, %r1827, %r305;
	@%p192 bra 	$L__BB46_308;
	ld.shared.f32 	%f190, [%r304+6144];
	add.s64 	%rd390, %rd30, %rd25;
	shl.b64 	%rd391, %rd390, 2;
	add.s64 	%rd392, %rd24, %rd391;
	st.global.f32 	[%rd392+6144], %f190;
$L__BB46_308:
	bar.warp.sync 	-1;
	shl.b32 	%r1828, %r290, 3;
	add.s32 	%r1830, %r1771, %r1828;
	ld.shared.u64 	%rd31, [%r1830+26112];
	add.s32 	%r1831, %r303, 1920;
	setp.ge.s32 	%p193, %r1831, %r305;
	@%p193 bra 	$L__BB46_310;
	ld.shared.f32 	%f191, [%r304+7680];
	add.s64 	%rd393, %rd31, %rd25;
	shl.b64 	%rd394, %rd393, 2;
	add.s64 	%rd395, %rd24, %rd394;
	st.global.f32 	[%rd395+7680], %f191;
$L__BB46_310:
	bar.warp.sync 	-1;
	shl.b32 	%r1832, %r291, 3;
	add.s32 	%r1834, %r1771, %r1832;
	ld.shared.u64 	%rd32, [%r1834+26112];
	add.s32 	%r1835, %r303, 2304;
	setp.ge.s32 	%p194, %r1835, %r305;
	@%p194 bra 	$L__BB46_312;
	ld.shared.f32 	%f192, [%r304+9216];
	add.s64 	%rd396, %rd32, %rd25;
	shl.b64 	%rd397, %rd396, 2;
	add.s64 	%rd398, %rd24, %rd397;
	st.global.f32 	[%rd398+9216], %f192;
$L__BB46_312:
	bar.warp.sync 	-1;
	shl.b32 	%r1836, %r292, 3;
	add.s32 	%r1838, %r1771, %r1836;
	ld.shared.u64 	%rd33, [%r1838+26112];
	add.s32 	%r1839, %r303, 2688;
	setp.ge.s32 	%p195, %r1839, %r305;
	@%p195 bra 	$L__BB46_314;
	ld.shared.f32 	%f193, [%r304+10752];
	add.s64 	%rd399, %rd33, %rd25;
	shl.b64 	%rd400, %rd399, 2;
	add.s64 	%rd401, %rd24, %rd400;
	st.global.f32 	[%rd401+10752], %f193;
$L__BB46_314:
	bar.warp.sync 	-1;
	shl.b32 	%r1840, %r293, 3;
	add.s32 	%r1842, %r1771, %r1840;
	ld.shared.u64 	%rd34, [%r1842+26112];
	or.b32  	%r1843, %r303, 3072;
	setp.ge.s32 	%p196, %r1843, %r305;
	@%p196 bra 	$L__BB46_316;
	ld.shared.f32 	%f194, [%r304+12288];
	add.s64 	%rd402, %rd34, %rd25;
	shl.b64 	%rd403, %rd402, 2;
	add.s64 	%rd404, %rd24, %rd403;
	st.global.f32 	[%rd404+12288], %f194;
$L__BB46_316:
	bar.warp.sync 	-1;
	shl.b32 	%r1844, %r294, 3;
	add.s32 	%r1846, %r1771, %r1844;
	ld.shared.u64 	%rd35, [%r1846+26112];
	add.s32 	%r1847, %r303, 3456;
	setp.ge.s32 	%p197, %r1847, %r305;
	@%p197 bra 	$L__BB46_318;
	ld.shared.f32 	%f195, [%r304+13824];
	add.s64 	%rd405, %rd35, %rd25;
	shl.b64 	%rd406, %rd405, 2;
	add.s64 	%rd407, %rd24, %rd406;
	st.global.f32 	[%rd407+13824], %f195;
$L__BB46_318:
	bar.warp.sync 	-1;
	shl.b32 	%r1848, %r295, 3;
	add.s32 	%r1850, %r1771, %r1848;
	ld.shared.u64 	%rd36, [%r1850+26112];
	add.s32 	%r1851, %r303, 3840;
	setp.ge.s32 	%p198, %r1851, %r305;
	@%p198 bra 	$L__BB46_320;
	ld.shared.f32 	%f196, [%r304+15360];
	add.s64 	%rd408, %rd36, %rd25;
	shl.b64 	%rd409, %rd408, 2;
	add.s64 	%rd410, %rd24, %rd409;
	st.global.f32 	[%rd410+15360], %f196;
$L__BB46_320:
	bar.warp.sync 	-1;
	shl.b32 	%r1852, %r296, 3;
	add.s32 	%r1854, %r1771, %r1852;
	ld.shared.u64 	%rd37, [%r1854+26112];
	add.s32 	%r1855, %r303, 4224;
	setp.ge.s32 	%p199, %r1855, %r305;
	@%p199 bra 	$L__BB46_322;
	ld.shared.f32 	%f197, [%r304+16896];
	add.s64 	%rd411, %rd37, %rd25;
	shl.b64 	%rd412, %rd411, 2;
	add.s64 	%rd413, %rd24, %rd412;
	st.global.f32 	[%rd413+16896], %f197;
$L__BB46_322:
	bar.warp.sync 	-1;
	shl.b32 	%r1856, %r297, 3;
	add.s32 	%r1858, %r1771, %r1856;
	ld.shared.u64 	%rd38, [%r1858+26112];
	add.s32 	%r1859, %r303, 4608;
	setp.ge.s32 	%p200, %r1859, %r305;
	@%p200 bra 	$L__BB46_324;
	ld.shared.f32 	%f198, [%r304+18432];
	add.s64 	%rd414, %rd38, %rd25;
	shl.b64 	%rd415, %rd414, 2;
	add.s64 	%rd416, %rd24, %rd415;
	st.global.f32 	[%rd416+18432], %f198;
$L__BB46_324:
	bar.warp.sync 	-1;
	shl.b32 	%r1860, %r298, 3;
	add.s32 	%r1862, %r1771, %r1860;
	ld.shared.u64 	%rd39, [%r1862+26112];
	add.s32 	%r1863, %r303, 4992;
	setp.ge.s32 	%p201, %r1863, %r305;
	@%p201 bra 	$L__BB46_326;
	ld.shared.f32 	%f199, [%r304+19968];
	add.s64 	%rd417, %rd39, %rd25;
	shl.b64 	%rd418, %rd417, 2;
	add.s64 	%rd419, %rd24, %rd418;
	st.global.f32 	[%rd419+19968], %f199;
$L__BB46_326:
	bar.warp.sync 	-1;
	shl.b32 	%r1864, %r299, 3;
	add.s32 	%r1866, %r1771, %r1864;
	ld.shared.u64 	%rd40, [%r1866+26112];
	add.s32 	%r1867, %r303, 5376;
	setp.ge.s32 	%p202, %r1867, %r305;
	@%p202 bra 	$L__BB46_328;
	ld.shared.f32 	%f200, [%r304+21504];
	add.s64 	%rd420, %rd40, %rd25;
	shl.b64 	%rd421, %rd420, 2;
	add.s64 	%rd422, %rd24, %rd421;
	st.global.f32 	[%rd422+21504], %f200;
$L__BB46_328:
	bar.warp.sync 	-1;
	shl.b32 	%r1868, %r300, 3;
	add.s32 	%r1870, %r1771, %r1868;
	ld.shared.u64 	%rd41, [%r1870+26112];
	add.s32 	%r1871, %r303, 5760;
	setp.ge.s32 	%p203, %r1871, %r305;
	@%p203 bra 	$L__BB46_330;
	ld.shared.f32 	%f201, [%r304+23040];
	add.s64 	%rd423, %rd41, %rd25;
	shl.b64 	%rd424, %rd423, 2;
	add.s64 	%rd425, %rd24, %rd424;
	st.global.f32 	[%rd425+23040], %f201;
$L__BB46_330:
	bar.warp.sync 	-1;
	shl.b32 	%r1872, %r301, 3;
	add.s32 	%r1874, %r1771, %r1872;
	ld.shared.u64 	%rd426, [%r1874+26112];
	add.s64 	%rd42, %rd426, %rd25;
	or.b32  	%r1875, %r303, 6144;
	setp.ge.s32 	%p204, %r1875, %r305;
	@%p204 bra 	$L__BB46_332;
	ld.shared.f32 	%f202, [%r304+24576];
	shl.b64 	%rd427, %rd42, 2;
	add.s64 	%rd428, %rd24, %rd427;
	st.global.f32 	[%rd428+24576], %f202;
$L__BB46_332:
	bar.warp.sync 	-1;
$L__BB46_333:
	ret;

}
	// .globl	_ZN3cub18CUB_300001_SM_10006detail10radix_sort31DeviceRadixSortSingleTileKernelINS1_5radix10policy_hubIiiyE10Policy1000ELNS0_9SortOrderE0EiiyNS1_21identity_decomposer_tEEEvPKT1_PSA_PKT2_PSE_T3_iiT4_
.visible .entry _ZN3cub18CUB_300001_SM_10006detail10radix_sort31DeviceRadixSortSingleTileKernelINS1_5radix10policy_hubIiiyE10Policy1000ELNS0_9SortOrderE0EiiyNS1_21identity_decomposer_tEEEvPKT1_PSA_PKT2_PSE_T3_iiT4_(
	.param .u64 .ptr .align 1 _ZN3cub18CUB_300001_SM_10006detail10radix_sort31DeviceRadixSortSingleTileKernelINS1_5radix10policy_hubIiiyE10Policy1000ELNS0_9SortOrderE0EiiyNS1_21identity_decomposer_tEEEvPKT1_PSA_PKT2_PSE_T3_iiT4__param_0,
	.param .u64 .ptr .align 1 _ZN3cub18CUB_300001_SM_10006detail10radix_sort31DeviceRadixSortSingleTileKernelINS1_5radix10policy_hubIiiyE10Policy1000ELNS0_9SortOrderE0EiiyNS1_21identity_decomposer_tEEEvPKT1_PSA_PKT2_PSE_T3_iiT4__param_1,
	.param .u64 .ptr .align 1 _ZN3cub18CUB_300001_SM_10006detail10radix_sort31DeviceRadixSortSingleTileKernelINS1_5radix10policy_hubIiiyE10Policy1000ELNS0_9SortOrderE0EiiyNS1_21identity_decomposer_tEEEvPKT1_PSA_PKT2_PSE_T3_iiT4__param_2,
	.param .u64 .ptr .align 1 _ZN3cub18CUB_300001_SM_10006detail10radix_sort31DeviceRadixSortSingleTileKernelINS1_5radix10policy_hubIiiyE10Policy1000ELNS0_9SortOrderE0EiiyNS1_21identity_decomposer_tEEEvPKT1_PSA_PKT2_PSE_T3_iiT4__param_3,
	.param .u64 _ZN3cub18CUB_300001_SM_10006detail10radix_sort31DeviceRadixSortSingleTileKernelINS1_5radix10policy_hubIiiyE10Policy1000ELNS0_9SortOrderE0EiiyNS1_21identity_decomposer_tEEEvPKT1_PSA_PKT2_PSE_T3_iiT4__param_4,
	.param .u32 _ZN3cub18CUB_300001_SM_10006detail10radix_sort31DeviceRadixSortSingleTileKernelINS1_5radix10policy_hubIiiyE10Policy1000ELNS0_9SortOrderE0EiiyNS1_21identity_decomposer_tEEEvPKT1_PSA_PKT2_PSE_T3_iiT4__param_5,
	.param .u32 _ZN3cub18CUB_300001_SM_10006detail10radix_sort31DeviceRadixSortSingleTileKernelINS1_5radix10policy_hubIiiyE10Policy1000ELNS0_9SortOrderE0EiiyNS1_21identity_decomposer_tEEEvPKT1_PSA_PKT2_PSE_T3_iiT4__param_6,
	.param .align 1 .b8 _ZN3cub18CUB_300001_SM_10006detail10radix_sort31DeviceRadixSortSingleTileKernelINS1_5radix10policy_hubIiiyE10Policy1000ELNS0_9SortOrderE0EiiyNS1_21identity_decomposer_tEEEvPKT1_PSA_PKT2_PSE_T3_iiT4__param_7[1]
)
.maxntid 256
.minnctapersm 1
{
	.reg .pred 	%p<73>;
	.reg .b16 	%rs<39>;
	.reg .b32 	%r<900>;
	.reg .b64 	%rd<37>;
	// demoted variable
	.shared .align 16 .b8 _ZZN3cub18CUB_300001_SM_10006detail10radix_sort31DeviceRadixSortSingleTileKernelINS1_5radix10policy_hubIiiyE10Policy1000ELNS0_9SortOrderE0EiiyNS1_21identity_decomposer_tEEEvPKT1_PSA_PKT2_PSE_T3_iiT4_E12temp_storage[33856];
	ld.param.u64 	%rd10, [_ZN3cub18CUB_300001_SM_10006detail10radix_sort31DeviceRadixSortSingleTileKernelINS1_5radix10policy_hubIiiyE10Policy1000ELNS0_9SortOrderE0EiiyNS1_21identity_decomposer_tEEEvPKT1_PSA_PKT2_PSE_T3_iiT4__param_0];
	ld.param.u64 	%rd6, [_ZN3cub18CUB_300001_SM_10006detail10radix_sort31DeviceRadixSortSingleTileKernelINS1_5radix10policy_hubIiiyE10Policy1000ELNS0_9SortOrderE0EiiyNS1_21identity_decomposer_tEEEvPKT1_PSA_PKT2_PSE_T3_iiT4__param_1];
	ld.param.u64 	%rd7, [_ZN3cub18CUB_300001_SM_10006detail10radix_sort31DeviceRadixSortSingleTileKernelINS1_5radix10policy_hubIiiyE10Policy1000ELNS0_9SortOrderE0EiiyNS1_21identity_decomposer_tEEEvPKT1_PSA_PKT2_PSE_T3_iiT4__param_2];
	ld.param.u64 	%rd8, [_ZN3cub18CUB_300001_SM_10006detail10radix_sort31DeviceRadixSortSingleTileKernelINS1_5radix10policy_hubIiiyE10Policy1000ELNS0_9SortOrderE0EiiyNS1_21identity_decomposer_tEEEvPKT1_PSA_PKT2_PSE_T3_iiT4__param_3];
	ld.param.u64 	%rd9, [_ZN3cub18CUB_300001_SM_10006detail10radix_sort31DeviceRadixSortSingleTileKernelINS1_5radix10policy_hubIiiyE10Policy1000ELNS0_9SortOrderE0EiiyNS1_21identity_decomposer_tEEEvPKT1_PSA_PKT2_PSE_T3_iiT4__param_4];
	ld.param.u32 	%r303, [_ZN3cub18CUB_300001_SM_10006detail10radix_sort31DeviceRadixSortSingleTileKernelINS1_5radix10policy_hubIiiyE10Policy1000ELNS0_9SortOrderE0EiiyNS1_21identity_decomposer_tEEEvPKT1_PSA_PKT2_PSE_T3_iiT4__param_5];
	ld.param.u32 	%r304, [_ZN3cub18CUB_300001_SM_10006detail10radix_sort31DeviceRadixSortSingleTileKernelINS1_5radix10policy_hubIiiyE10Policy1000ELNS0_9SortOrderE0EiiyNS1_21identity_decomposer_tEEEvPKT1_PSA_PKT2_PSE_T3_iiT4__param_6];
	cvta.to.global.u64 	%rd11, %rd10;
	cvt.u32.u64 	%r1, %rd9;
	mov.u32 	%r2, %tid.x;
	mul.lo.s32 	%r3, %r2, 19;
	setp.ge.s32 	%p1, %r3, %r1;
	mul.wide.u32 	%rd12, %r3, 4;
	add.s64 	%rd1, %rd11, %rd12;
	mov.b32 	%r878, -1;
	@%p1 bra 	$L__BB47_2;
	ld.global.u32 	%r306, [%rd1];
	xor.b32  	%r878, %r306, -2147483648;
$L__BB47_2:
	add.s32 	%r6, %r3, 1;
	setp.ge.s32 	%p2, %r6, %r1;
	mov.b32 	%r877, -1;
	@%p2 bra 	$L__BB47_4;
	ld.global.u32 	%r308, [%rd1+4];
	xor.b32  	%r877, %r308, -2147483648;
$L__BB47_4:
	add.s32 	%r9, %r3, 2;
	setp.ge.s32 	%p3, %r9, %r1;
	mov.b32 	%r876, -1;
	@%p3 bra 	$L__BB47_6;
	ld.global.u32 	%r310, [%rd1+8];
	xor.b32  	%r876, %r310, -2147483648;
$L__BB47_6:
	add.s32 	%r12, %r3, 3;
	setp.ge.s32 	%p4, %r12, %r1;
	mov.b32 	%r875, -1;
	@%p4 bra 	$L__BB47_8;
	ld.global.u32 	%r312, [%rd1+12];
	xor.b32  	%r875, %r312, -2147483648;
$L__BB47_8:
	add.s32 	%r15, %r3, 4;
	setp.ge.s32 	%p5, %r15, %r1;
	mov.b32 	%r874, -1;
	@%p5 bra 	$L__BB47_10;
	ld.global.u32 	%r314, [%rd1+16];
	xor.b32  	%r874, %r314, -2147483648;
$L__BB47_10:
	add.s32 	%r18, %r3, 5;
	setp.ge.s32 	%p6, %r18, %r1;
	mov.b32 	%r873, -1;
	@%p6 bra 	$L__BB47_12;
	ld.global.u32 	%r316, [%rd1+20];
	xor.b32  	%r873, %r316, -2147483648;
$L__BB47_12:
	add.s32 	%r21, %r3, 6;
	setp.ge.s32 	%p7, %r21, %r1;
	mov.b32 	%r872, -1;
	@%p7 bra 	$L__BB47_14;
	ld.global.u32 	%r318, [%rd1+24];
	xor.b32  	%r872, %r318, -2147483648;
$L__BB47_14:
	add.s32 	%r24, %r3, 7;
	setp.ge.s32 	%p8, %r24, %r1;
	mov.b32 	%r871, -1;
	@%p8 bra 	$L__BB47_16;
	ld.global.u32 	%r320, [%rd1+28];
	xor.b32  	%r871, %r320, -2147483648;
$L__BB47_16:
	add.s32 	%r27, %r3, 8;
	setp.ge.s32 	%p9, %r27, %r1;
	mov.b32 	%r870, -1;
	@%p9 bra 	$L__BB47_18;
	ld.global.u32 	%r322, [%rd1+32];
	xor.b32  	%r870, %r322, -2147483648;
$L__BB47_18:
	add.s32 	%r30, %r3, 9;
	setp.ge.s32 	%p10, %r30, %r1;
	mov.b32 	%r869, -1;
	@%p10 bra 	$L__BB47_20;
	ld.global.u32 	%r324, [%rd1+36];
	xor.b32  	%r869, %r324, -2147483648;
$L__BB47_20:
	add.s32 	%r33, %r3, 10;
	setp.ge.s32 	%p11, %r33, %r1;
	mov.b32 	%r868, -1;
	@%p11 bra 	$L__BB47_22;
	ld.global.u32 	%r326, [%rd1+40];
	xor.b32  	%r868, %r326, -2147483648;
$L__BB47_22:
	add.s32 	%r36, %r3, 11;
	setp.ge.s32 	%p12, %r36, %r1;
	mov.b32 	%r867, -1;
	@%p12 bra 	$L__BB47_24;
	ld.global.u32 	%r328, [%rd1+44];
	xor.b32  	%r867, %r328, -2147483648;
$L__BB47_24:
	add.s32 	%r39, %r3, 12;
	setp.ge.s32 	%p13, %r39, %r1;
	mov.b32 	%r866, -1;
	@%p13 bra 	$L__BB47_26;
	ld.global.u32 	%r330, [%rd1+48];
	xor.b32  	%r866, %r330, -2147483648;
$L__BB47_26:
	add.s32 	%r42, %r3, 13;
	setp.ge.s32 	%p14, %r42, %r1;
	mov.b32 	%r865, -1;
	@%p14 bra 	$L__BB47_28;
	ld.global.u32 	%r332, [%rd1+52];
	xor.b32  	%r865, %r332, -2147483648;
$L__BB47_28:
	add.s32 	%r45, %r3, 14;
	setp.ge.s32 	%p15, %r45, %r1;
	mov.b32 	%r864, -1;
	@%p15 bra 	$L__BB47_30;
	ld.global.u32 	%r334, [%rd1+56];
	xor.b32  	%r864, %r334, -2147483648;
$L__BB47_30:
	add.s32 	%r48, %r3, 15;
	setp.ge.s32 	%p16, %r48, %r1;
	mov.b32 	%r863, -1;
	@%p16 bra 	$L__BB47_32;
	ld.global.u32 	%r336, [%rd1+60];
	xor.b32  	%r863, %r336, -2147483648;
$L__BB47_32:
	add.s32 	%r51, %r3, 16;
	setp.ge.s32 	%p17, %r51, %r1;
	mov.b32 	%r862, -1;
	@%p17 bra 	$L__BB47_34;
	ld.global.u32 	%r338, [%rd1+64];
	xor.b32  	%r862, %r338, -2147483648;
$L__BB47_34:
	add.s32 	%r54, %r3, 17;
	setp.ge.s32 	%p18, %r54, %r1;
	mov.b32 	%r861, -1;
	@%p18 bra 	$L__BB47_36;
	ld.global.u32 	%r340, [%rd1+68];
	xor.b32  	%r861, %r340, -2147483648;
$L__BB47_36:
	add.s32 	%r57, %r3, 18;
	setp.ge.s32 	%p19, %r57, %r1;
	mov.b32 	%r860, -1;
	@%p19 bra 	$L__BB47_38;
	ld.global.u32 	%r342, [%rd1+72];
	xor.b32  	%r860, %r342, -2147483648;
$L__BB47_38:
	bar.sync 	0;
	mov.b64 	{%r344, %r345}, %rd9;
	shfl.sync.idx.b32	%r60|%p20, %r344, 0, 31, -1;
	shfl.sync.idx.b32	%r346|%p21, %r345, 0, 31, -1;
	mov.b64 	%rd2, {%r60, %r346};
	setp.ge.s32 	%p22, %r3, %r60;
	cvta.to.global.u64 	%rd13, %rd7;
	add.s64 	%rd3, %rd13, %rd12;
	@%p22 bra 	$L__BB47_40;
	ld.global.u32 	%r897, [%rd3];
$L__BB47_40:
	setp.ge.s32 	%p23, %r6, %r60;
	@%p23 bra 	$L__BB47_42;
	ld.global.u32 	%r896, [%rd3+4];
$L__BB47_42:
	setp.ge.s32 	%p24, %r9, %r60;
	@%p24 bra 	$L__BB47_44;
	ld.global.u32 	%r895, [%rd3+8];
$L__BB47_44:
	setp.ge.s32 	%p25, %r12, %r60;
	@%p25 bra 	$L__BB47_46;
	ld.global.u32 	%r894, [%rd3+12];
$L__BB47_46:
	setp.ge.s32 	%p26, %r15, %r60;
	@%p26 bra 	$L__BB47_48;
	ld.global.u32 	%r893, [%rd3+16];
$L__BB47_48:
	setp.ge.s32 	%p27, %r18, %r60;
	@%p27 bra 	$L__BB47_50;
	ld.global.u32 	%r892, [%rd3+20];
$L__BB47_50:
	setp.ge.s32 	%p28, %r21, %r60;
	@%p28 bra 	$L__BB47_52;
	ld.global.u32 	%r891, [%rd3+24];
$L__BB47_52:
	setp.ge.s32 	%p29, %r24, %r60;
	@%p29 bra 	$L__BB47_54;
	ld.global.u32 	%r890, [%rd3+28];
$L__BB47_54:
	setp.ge.s32 	%p30, %r27, %r60;
	@%p30 bra 	$L__BB47_56;
	ld.global.u32 	%r889, [%rd3+32];
$L__BB47_56:
	setp.ge.s32 	%p31, %r30, %r60;
	@%p31 bra 	$L__BB47_58;
	ld.global.u32 	%r888, [%rd3+36];
$L__BB47_58:
	setp.ge.s32 	%p32, %r33, %r60;
	@%p32 bra 	$L__BB47_60;
	ld.global.u32 	%r887, [%rd3+40];
$L__BB47_60:
	setp.ge.s32 	%p33, %r36, %r60;
	@%p33 bra 	$L__BB47_62;
	ld.global.u32 	%r886, [%rd3+44];
$L__BB47_62:
	setp.ge.s32 	%p34, %r39, %r60;
	@%p34 bra 	$L__BB47_64;
	ld.global.u32 	%r885, [%rd3+48];
$L__BB47_64:
	setp.ge.s32 	%p35, %r42, %r60;
	@%p35 bra 	$L__BB47_66;
	ld.global.u32 	%r884, [%rd3+52];
$L__BB47_66:
	setp.ge.s32 	%p36, %r45, %r60;
	@%p36 bra 	$L__BB47_68;
	ld.global.u32 	%r883, [%rd3+56];
$L__BB47_68:
	setp.ge.s32 	%p37, %r48, %r60;
	@%p37 bra 	$L__BB47_70;
	ld.global.u32 	%r882, [%rd3+60];
$L__BB47_70:
	setp.ge.s32 	%p38, %r51, %r60;
	@%p38 bra 	$L__BB47_72;
	ld.global.u32 	%r881, [%rd3+64];
$L__BB47_72:
	setp.ge.s32 	%p39, %r54, %r60;
	@%p39 bra 	$L__BB47_74;
	ld.global.u32 	%r880, [%rd3+68];
$L__BB47_74:
	setp.ge.s32 	%p40, %r57, %r60;
	@%p40 bra 	$L__BB47_76;
	ld.global.u32 	%r879, [%rd3+72];
$L__BB47_76:
	bar.sync 	0;
	shr.u32 	%r99, %r2, 5;
	shl.b32 	%r366, %r2, 2;
	mov.u32 	%r367, _ZZN3cub18CUB_300001_SM_10006detail10radix_sort31DeviceRadixSortSingleTileKernelINS1_5radix10policy_hubIiiyE10Policy1000ELNS0_9SortOrderE0EiiyNS1_21identity_decomposer_tEEEvPKT1_PSA_PKT2_PSE_T3_iiT4_E12temp_storage;
	add.s32 	%r100, %r367, %r366;
	shl.b32 	%r368, %r2, 7;
	add.s32 	%r101, %r100, %r368;
	shl.b32 	%r369, %r99, 2;
	add.s32 	%r370, %r367, %r369;
	add.s32 	%r102, %r370, 33792;
	mad.lo.s32 	%r103, %r2, -56, %r101;
	add.s32 	%r859, %r303, 6;
	sub.s32 	%r858, %r304, %r303;
$L__BB47_77:
	add.s32 	%r430, %r859, -6;
	min.s32 	%r373, %r858, 6;
	mov.b32 	%r459, 0;
	st.shared.u32 	[%r100], %r459;
	st.shared.u32 	[%r100+1024], %r459;
	st.shared.u32 	[%r100+2048], %r459;
	st.shared.u32 	[%r100+3072], %r459;
	st.shared.u32 	[%r100+4096], %r459;
	st.shared.u32 	[%r100+5120], %r459;
	st.shared.u32 	[%r100+6144], %r459;
	st.shared.u32 	[%r100+7168], %r459;
	st.shared.u32 	[%r100+8192], %r459;
	st.shared.u32 	[%r100+9216], %r459;
	st.shared.u32 	[%r100+10240], %r459;
	st.shared.u32 	[%r100+11264], %r459;
	st.shared.u32 	[%r100+12288], %r459;
	st.shared.u32 	[%r100+13312], %r459;
	st.shared.u32 	[%r100+14336], %r459;
	st.shared.u32 	[%r100+15360], %r459;
	st.shared.u32 	[%r100+16384], %r459;
	st.shared.u32 	[%r100+17408], %r459;
	st.shared.u32 	[%r100+18432], %r459;
	st.shared.u32 	[%r100+19456], %r459;
	st.shared.u32 	[%r100+20480], %r459;
	st.shared.u32 	[%r100+21504], %r459;
	st.shared.u32 	[%r100+22528], %r459;
	st.shared.u32 	[%r100+23552], %r459;
	st.shared.u32 	[%r100+24576], %r459;
	st.shared.u32 	[%r100+25600], %r459;
	st.shared.u32 	[%r100+26624], %r459;
	st.shared.u32 	[%r100+27648], %r459;
	st.shared.u32 	[%r100+28672], %r459;
	st.shared.u32 	[%r100+29696], %r459;
	st.shared.u32 	[%r100+30720], %r459;
	st.shared.u32 	[%r100+31744], %r459;
	st.shared.u32 	[%r100+32768], %r459;
	// begin inline asm
	bmsk.clamp.b32 %r371, %r459, %r373;
	// end inline asm
	// begin inline asm
	shr.b32 %r374, %r878, %r430;
	// end inline asm
	and.b32  	%r462, %r371, %r374;
	shl.b32 	%r463, %r462, 10;
	and.b32  	%r464, %r463, 31744;
	add.s32 	%r465, %r100, %r464;
	shr.u32 	%r466, %r462, 4;
	and.b32  	%r467, %r466, 268435454;
	add.s32 	%r147, %r465, %r467;
	ld.shared.u16 	%rs1, [%r147];
	add.s16 	%rs20, %rs1, 1;
	st.shared.u16 	[%r147], %rs20;
	// begin inline asm
	shr.b32 %r377, %r877, %r430;
	// end inline asm
	and.b32  	%r468, %r371, %r377;
	shl.b32 	%r469, %r468, 10;
	and.b32  	%r470, %r469, 31744;
	add.s32 	%r471, %r100, %r470;
	shr.u32 	%r472, %r468, 4;
	and.b32  	%r473, %r472, 268435454;
	add.s32 	%r148, %r471, %r473;
	ld.shared.u16 	%rs2, [%r148];
	add.s16 	%rs21, %rs2, 1;
	st.shared.u16 	[%r148], %rs21;
	// begin inline asm
	shr.b32 %r380, %r876, %r430;
	// end inline asm
	and.b32  	%r474, %r371, %r380;
	shl.b32 	%r475, %r474, 10;
	and.b32  	%r476, %r475, 31744;
	add.s32 	%r477, %r100, %r476;
	shr.u32 	%r478, %r474, 4;
	and.b32  	%r479, %r478, 268435454;
	add.s32 	%r149, %r477, %r479;
	ld.shared.u16 	%rs3, [%r149];
	add.s16 	%rs22, %rs3, 1;
	st.shared.u16 	[%r149], %rs22;
	// begin inline asm
	shr.b32 %r383, %r875, %r430;
	// end inline asm
	and.b32  	%r480, %r371, %r383;
	shl.b32 	%r481, %r480, 10;
	and.b32  	%r482, %r481, 31744;
	add.s32 	%r483, %r100, %r482;
	shr.u32 	%r484, %r480, 4;
	and.b32  	%r485, %r484, 268435454;
	add.s32 	%r150, %r483, %r485;
	ld.shared.u16 	%rs4, [%r150];
	add.s16 	%rs23, %rs4, 1;
	st.shared.u16 	[%r150], %rs23;
	// begin inline asm
	shr.b32 %r386, %r874, %r430;
	// end inline asm
	and.b32  	%r486, %r371, %r386;
	shl.b32 	%r487, %r486, 10;
	and.b32  	%r488, %r487, 31744;
	add.s32 	%r489, %r100, %r488;
	shr.u32 	%r490, %r486, 4;
	and.b32  	%r491, %r490, 268435454;
	add.s32 	%r151, %r489, %r491;
	ld.shared.u16 	%rs5, [%r151];
	add.s16 	%rs24, %rs5, 1;
	st.shared.u16 	[%r151], %rs24;
	// begin inline asm
	shr.b32 %r389, %r873, %r430;
	// end inline asm
	and.b32  	%r492, %r371, %r389;
	shl.b32 	%r493, %r492, 10;
	and.b32  	%r494, %r493, 31744;
	add.s32 	%r495, %r100, %r494;
	shr.u32 	%r496, %r492, 4;
	and.b32  	%r497, %r496, 268435454;
	add.s32 	%r152, %r495, %r497;
	ld.shared.u16 	%rs6, [%r152];
	add.s16 	%rs25, %rs6, 1;
	st.shared.u16 	[%r152], %rs25;
	// begin inline asm
	shr.b32 %r392, %r872, %r430;
	// end inline asm
	and.b32  	%r498, %r371, %r392;
	shl.b32 	%r499, %r498, 10;
	and.b32  	%r500, %r499, 31744;
	add.s32 	%r501, %r100, %r500;
	shr.u32 	%r502, %r498, 4;
	and.b32  	%r503, %r502, 268435454;
	add.s32 	%r153, %r501, %r503;
	ld.shared.u16 	%rs7, [%r153];
	add.s16 	%rs26, %rs7, 1;
	st.shared.u16 	[%r153], %rs26;
	// begin inline asm
	shr.b32 %r395, %r871, %r430;
	// end inline asm
	and.b32  	%r504, %r371, %r395;
	shl.b32 	%r505, %r504, 10;
	and.b32  	%r506, %r505, 31744;
	add.s32 	%r507, %r100, %r506;
	shr.u32 	%r508, %r504, 4;
	and.b32  	%r509, %r508, 268435454;
	add.s32 	%r154, %r507, %r509;
	ld.shared.u16 	%rs8, [%r154];
	add.s16 	%rs27, %rs8, 1;
	st.shared.u16 	[%r154], %rs27;
	// begin inline asm
	shr.b32 %r398, %r870, %r430;
	// end inline asm
	and.b32  	%r510, %r371, %r398;
	shl.b32 	%r511, %r510, 10;
	and.b32  	%r512, %r511, 31744;
	add.s32 	%r513, %r100, %r512;
	shr.u32 	%r514, %r510, 4;
	and.b32  	%r515, %r514, 268435454;
	add.s32 	%r155, %r513, %r515;
	ld.shared.u16 	%rs9, [%r155];
	add.s16 	%rs28, %rs9, 1;
	st.shared.u16 	[%r155], %rs28;
	// begin inline asm
	shr.b32 %r401, %r869, %r430;
	// end inline asm
	and.b32  	%r516, %r371, %r401;
	shl.b32 	%r517, %r516, 10;
	and.b32  	%r518, %r517, 31744;
	add.s32 	%r519, %r100, %r518;
	shr.u32 	%r520, %r516, 4;
	and.b32  	%r521, %r520, 268435454;
	add.s32 	%r156, %r519, %r521;
	ld.shared.u16 	%rs10, [%r156];
	add.s16 	%rs29, %rs10, 1;
	st.shared.u16 	[%r156], %rs29;
	// begin inline asm
	shr.b32 %r404, %r868, %r430;
	// end inline asm
	and.b32  	%r522, %r371, %r404;
	shl.b32 	%r523, %r522, 10;
	and.b32  	%r524, %r523, 31744;
	add.s32 	%r525, %r100, %r524;
	shr.u32 	%r526, %r522, 4;
	and.b32  	%r527, %r526, 268435454;
	add.s32 	%r157, %r525, %r527;
	ld.shared.u16 	%rs11, [%r157];
	add.s16 	%rs30, %rs11, 1;
	st.shared.u16 	[%r157], %rs30;
	// begin inline asm
	shr.b32 %r407, %r867, %r430;
	// end inline asm
	and.b32  	%r528, %r371, %r407;
	shl.b32 	%r529, %r528, 10;
	and.b32  	%r530, %r529, 31744;
	add.s32 	%r531, %r100, %r530;
	shr.u32 	%r532, %r528, 4;
	and.b32  	%r533, %r532, 268435454;
	add.s32 	%r158, %r531, %r533;
	ld.shared.u16 	%rs12, [%r158];
	add.s16 	%rs31, %rs12, 1;
	st.shared.u16 	[%r158], %rs31;
	// begin inline asm
	shr.b32 %r410, %r866, %r430;
	// end inline asm
	and.b32  	%r534, %r371, %r410;
	shl.b32 	%r535, %r534, 10;
	and.b32  	%r536, %r535, 31744;
	add.s32 	%r537, %r100, %r536;
	shr.u32 	%r538, %r534, 4;
	and.b32  	%r539, %r538, 268435454;
	add.s32 	%r159, %r537, %r539;
	ld.shared.u16 	%rs13, [%r159];
	add.s16 	%rs32, %rs13, 1;
	st.shared.u16 	[%r159], %rs32;
	// begin inline asm
	shr.b32 %r413, %r865, %r430;
	// end inline asm
	and.b32  	%r540, %r371, %r413;
	shl.b32 	%r541, %r540, 10;
	and.b32  	%r542, %r541, 31744;
	add.s32 	%r543, %r100, %r542;
	shr.u32 	%r544, %r540, 4;
	and.b32  	%r545, %r544, 268435454;
	add.s32 	%r160, %r543, %r545;
	ld.shared.u16 	%rs14, [%r160];
	add.s16 	%rs33, %rs14, 1;
	st.shared.u16 	[%r160], %rs33;
	// begin inline asm
	shr.b32 %r416, %r864, %r430;
	// end inline asm
	and.b32  	%r546, %r371, %r416;
	shl.b32 	%r547, %r546, 10;
	and.b32  	%r548, %r547, 31744;
	add.s32 	%r549, %r100, %r548;
	shr.u32 	%r550, %r546, 4;
	and.b32  	%r551, %r550, 268435454;
	add.s32 	%r161, %r549, %r551;
	ld.shared.u16 	%rs15, [%r161];
	add.s16 	%rs34, %rs15, 1;
	st.shared.u16 	[%r161], %rs34;
	// begin inline asm
	shr.b32 %r419, %r863, %r430;
	// end inline asm
	and.b32  	%r552, %r371, %r419;
	shl.b32 	%r553, %r552, 10;
	and.b32  	%r554, %r553, 31744;
	add.s32 	%r555, %r100, %r554;
	shr.u32 	%r556, %r552, 4;
	and.b32  	%r557, %r556, 268435454;
	add.s32 	%r162, %r555, %r557;
	ld.shared.u16 	%rs16, [%r162];
	add.s16 	%rs35, %rs16, 1;
	st.shared.u16 	[%r162], %rs35;
	// begin inline asm
	shr.b32 %r422, %r862, %r430;
	// end inline asm
	and.b32  	%r558, %r371, %r422;
	shl.b32 	%r559, %r558, 10;
	and.b32  	%r560, %r559, 31744;
	add.s32 	%r561, %r100, %r560;
	shr.u32 	%r562, %r558, 4;
	and.b32  	%r563, %r562, 268435454;
	add.s32 	%r163, %r561, %r563;
	ld.shared.u16 	%rs17, [%r163];
	add.s16 	%rs36, %rs17, 1;
	st.shared.u16 	[%r163], %rs36;
	// begin inline asm
	shr.b32 %r425, %r861, %r430;
	// end inline asm
	and.b32  	%r564, %r371, %r425;
	shl.b32 	%r565, %r564, 10;
	and.b32  	%r566, %r565, 31744;
	add.s32 	%r567, %r100, %r566;
	shr.u32 	%r568, %r564, 4;
	and.b32  	%r569, %r568, 268435454;
	add.s32 	%r164, %r567, %r569;
	ld.shared.u16 	%rs18, [%r164];
	add.s16 	%rs37, %rs18, 1;
	st.shared.u16 	[%r164], %rs37;
	// begin inline asm
	shr.b32 %r428, %r860, %r430;
	// end inline asm
	and.b32  	%r570, %r371, %r428;
	shl.b32 	%r571, %r570, 10;
	and.b32  	%r572, %r571, 31744;
	add.s32 	%r573, %r100, %r572;
	shr.u32 	%r574, %r570, 4;
	and.b32  	%r575, %r574, 268435454;
	add.s32 	%r165, %r573, %r575;
	ld.shared.u16 	%rs19, [%r165];
	add.s16 	%rs38, %rs19, 1;
	st.shared.u16 	[%r165], %rs38;
	bar.sync 	0;
	ld.shared.u32 	%r166, [%r101];
	ld.shared.u32 	%r576, [%r101+4];
	ld.shared.u32 	%r577, [%r101+8];
	ld.shared.u32 	%r578, [%r101+12];
	ld.shared.u32 	%r579, [%r101+16];
	ld.shared.u32 	%r580, [%r101+20];
	ld.shared.u32 	%r581, [%r101+24];
	ld.shared.u32 	%r582, [%r101+28];
	ld.shared.u32 	%r583, [%r101+32];
	ld.shared.u32 	%r584, [%r101+36];
	ld.shared.u32 	%r585, [%r101+40];
	ld.shared.u32 	%r586, [%r101+44];
	ld.shared.u32 	%r587, [%r101+48];
	ld.shared.u32 	%r588, [%r101+52];
	ld.shared.u32 	%r589, [%r101+56];
	ld.shared.u32 	%r590, [%r101+60];
	ld.shared.u32 	%r591, [%r101+64];
	ld.shared.u32 	%r592, [%r101+68];
	ld.shared.u32 	%r593, [%r101+72];
	ld.shared.u32 	%r594, [%r101+76];
	ld.shared.u32 	%r595, [%r101+80];
	ld.shared.u32 	%r596, [%r101+84];
	ld.shared.u32 	%r597, [%r101+88];
	ld.shared.u32 	%r598, [%r101+92];
	ld.shared.u32 	%r599, [%r101+96];
	ld.shared.u32 	%r600, [%r101+100];
	ld.shared.u32 	%r601, [%r101+104];
	ld.shared.u32 	%r602, [%r101+108];
	ld.shared.u32 	%r603, [%r101+112];
	ld.shared.u32 	%r604, [%r101+116];
	ld.shared.u32 	%r605, [%r101+120];
	ld.shared.u32 	%r606, [%r101+124];
	ld.shared.u32 	%r607, [%r101+128];
	add.s32 	%r167, %r576, %r166;
	add.s32 	%r168, %r577, %r167;
	add.s32 	%r169, %r578, %r168;
	add.s32 	%r170, %r579, %r169;
	add.s32 	%r171, %r580, %r170;
	add.s32 	%r172, %r581, %r171;
	add.s32 	%r173, %r582, %r172;
	add.s32 	%r174, %r583, %r173;
	add.s32 	%r175, %r584, %r174;
	add.s32 	%r176, %r585, %r175;
	add.s32 	%r177, %r586, %r176;
	add.s32 	%r178, %r587, %r177;
	add.s32 	%r179, %r588, %r178;
	add.s32 	%r180, %r589, %r179;
	add.s32 	%r181, %r590, %r180;
	add.s32 	%r182, %r591, %r181;
	add.s32 	%r183, %r592, %r182;
	add.s32 	%r184, %r593, %r183;
	add.s32 	%r185, %r594, %r184;
	add.s32 	%r186, %r595, %r185;
	add.s32 	%r187, %r596, %r186;
	add.s32 	%r188, %r597, %r187;
	add.s32 	%r189, %r598, %r188;
	add.s32 	%r190, %r599, %r189;
	add.s32 	%r191, %r600, %r190;
	add.s32 	%r192, %r601, %r191;
	add.s32 	%r193, %r602, %r192;
	add.s32 	%r194, %r603, %r193;
	add.s32 	%r195, %r604, %r194;
	add.s32 	%r196, %r605, %r195;
	add.s32 	%r197, %r606, %r196;
	add.s32 	%r436, %r607, %r197;
	// begin inline asm
	mov.u32 %r431, %laneid;
	// end inline asm
	mov.b32 	%r434, 1;
	mov.b32 	%r461, -1;
	// begin inline asm
	{  .reg .u32 r0;  .reg .pred p;  shfl.sync.up.b32 r0|p, %r436, %r434, %r459, %r461;  @p add.u32 r0, r0, %r436;  mov.u32 %r432, r0;}
	// end inline asm
	mov.b32 	%r440, 2;
	// begin inline asm
	{  .reg .u32 r0;  .reg .pred p;  shfl.sync.up.b32 r0|p, %r432, %r440, %r459, %r461;  @p add.u32 r0, r0, %r432;  mov.u32 %r438, r0;}
	// end inline asm
	mov.b32 	%r446, 4;
	// begin inline asm
	{  .reg .u32 r0;  .reg .pred p;  shfl.sync.up.b32 r0|p, %r438, %r446, %r459, %r461;  @p add.u32 r0, r0, %r438;  mov.u32 %r444, r0;}
	// end inline asm
	mov.b32 	%r452, 8;
	// begin inline asm
	{  .reg .u32 r0;  .reg .pred p;  shfl.sync.up.b32 r0|p, %r444, %r452, %r459, %r461;  @p add.u32 r0, r0, %r444;  mov.u32 %r450, r0;}
	// end inline asm
	mov.b32 	%r458, 16;
	// begin inline asm
	{  .reg .u32 r0;  .reg .pred p;  shfl.sync.up.b32 r0|p, %r450, %r458, %r459, %r461;  @p add.u32 r0, r0, %r450;  mov.u32 %r456, r0;}
	// end inline asm
	setp.ne.s32 	%p41, %r431, 31;
	@%p41 bra 	$L__BB47_79;
	st.shared.u32 	[%r102], %r456;
$L__BB47_79:
	sub.s32 	%r608, %r456, %r436;
	setp.gt.u32 	%p42, %r2, 31;
	setp.eq.s32 	%p43, %r99, 7;
	setp.eq.s32 	%p44, %r99, 6;
	setp.eq.s32 	%p45, %r99, 5;
	setp.eq.s32 	%p46, %r99, 4;
	setp.eq.s32 	%p47, %r99, 3;
	setp.eq.s32 	%p48, %r99, 2;
	setp.eq.s32 	%p49, %r99, 1;
	bar.sync 	0;
	ld.shared.v4.u32 	{%r609, %r610, %r611, %r612}, [_ZZN3cub18CUB_300001_SM_10006detail10radix_sort31DeviceRadixSortSingleTileKernelINS1_5radix10policy_hubIiiyE10Policy1000ELNS0_9SortOrderE0EiiyNS1_21identity_decomposer_tEEEvPKT1_PSA_PKT2_PSE_T3_iiT4_E12temp_storage+33792];
	selp.b32 	%r613, %r609, %r898, %p49;
	add.s32 	%r614, %r610, %r609;
	selp.b32 	%r615, %r614, %r613, %p48;
	add.s32 	%r616, %r614, %r611;
	selp.b32 	%r617, %r616, %r615, %p47;
	add.s32 	%r618, %r616, %r612;
	selp.b32 	%r619, %r618, %r617, %p46;
	ld.shared.v4.u32 	{%r620, %r621, %r622, %r623}, [_ZZN3cub18CUB_300001_SM_10006detail10radix_sort31DeviceRadixSortSingleTileKernelINS1_5radix10policy_hubIiiyE10Policy1000ELNS0_9SortOrderE0EiiyNS1_21identity_decomposer_tEEEvPKT1_PSA_PKT2_PSE_T3_iiT4_E12temp_storage+33808];
	add.s32 	%r624, %r618, %r620;
	selp.b32 	%r625, %r624, %r619, %p45;
	add.s32 	%r626, %r624, %r621;
	selp.b32 	%r627, %r626, %r625, %p44;
	add.s32 	%r628, %r626, %r622;
	selp.b32 	%r898, %r628, %r627, %p43;
	add.s32 	%r202, %r628, %r623;
	setp.ne.s32 	%p50, %r431, 0;
	selp.b32 	%r629, %r608, 0, %p50;
	add.s32 	%r630, %r898, %r629;
	or.pred  	%p51, %p42, %p50;
	selp.b32 	%r899, %r630, %r608, %p42;
	@%p51 bra 	$L__BB47_81;
	shl.b32 	%r899, %r202, 16;
	st.shared.u32 	[_ZZN3cub18CUB_300001_SM_10006detail10radix_sort31DeviceRadixSortSingleTileKernelINS1_5radix10policy_hubIiiyE10Policy1000ELNS0_9SortOrderE0EiiyNS1_21identity_decomposer_tEEEvPKT1_PSA_PKT2_PSE_T3_iiT4_E12temp_storage+33832], %r899;
$L__BB47_81:
	setp.eq.s32 	%p52, %r2, 0;
	bar.sync 	0;
	ld.shared.u32 	%r631, [_ZZN3cub18CUB_300001_SM_10006detail10radix_sort31DeviceRadixSortSingleTileKernelINS1_5radix10policy_hubIiiyE10Policy1000ELNS0_9SortOrderE0EiiyNS1_21identity_decomposer_tEEEvPKT1_PSA_PKT2_PSE_T3_iiT4_E12temp_storage+33832];
	selp.b32 	%r632, 0, %r631, %p52;
	add.s32 	%r633, %r899, %r632;
	add.s32 	%r634, %r166, %r633;
	add.s32 	%r635, %r167, %r633;
	add.s32 	%r636, %r168, %r633;
	add.s32 	%r637, %r169, %r633;
	add.s32 	%r638, %r170, %r633;
	add.s32 	%r639, %r171, %r633;
	add.s32 	%r640, %r172, %r633;
	add.s32 	%r641, %r173, %r633;
	add.s32 	%r642, %r174, %r633;
	add.s32 	%r643, %r175, %r633;
	add.s32 	%r644, %r176, %r633;
	add.s32 	%r645, %r177, %r633;
	add.s32 	%r646, %r178, %r633;
	add.s32 	%r647, %r179, %r633;
	add.s32 	%r648, %r180, %r633;
	add.s32 	%r649, %r181, %r633;
	add.s32 	%r650, %r182, %r633;
	add.s32 	%r651, %r183, %r633;
	add.s32 	%r652, %r184, %r633;
	add.s32 	%r653, %r185, %r633;
	add.s32 	%r654, %r186, %r633;
	add.s32 	%r655, %r187, %r633;
	add.s32 	%r656, %r188, %r633;
	add.s32 	%r657, %r189, %r633;
	add.s32 	%r658, %r190, %r633;
	add.s32 	%r659, %r191, %r633;
	add.s32 	%r660, %r192, %r633;
	add.s32 	%r661, %r193, %r633;
	add.s32 	%r662, %r194, %r633;
	add.s32 	%r663, %r195, %r633;
	add.s32 	%r664, %r196, %r633;
	add.s32 	%r665, %r197, %r633;
	st.shared.u32 	[%r101], %r633;
	st.shared.u32 	[%r101+4], %r634;
	st.shared.u32 	[%r101+8], %r635;
	st.shared.u32 	[%r101+12], %r636;
	st.shared.u32 	[%r101+16], %r637;
	st.shared.u32 	[%r101+20], %r638;
	st.shared.u32 	[%r101+24], %r639;
	st.shared.u32 	[%r101+28], %r640;
	st.shared.u32 	[%r101+32], %r641;
	st.shared.u32 	[%r101+36], %r642;
	st.shared.u32 	[%r101+40], %r643;
	st.shared.u32 	[%r101+44], %r644;
	st.shared.u32 	[%r101+48], %r645;
	st.shared.u32 	[%r101+52], %r646;
	st.shared.u32 	[%r101+56], %r647;
	st.shared.u32 	[%r101+60], %r648;
	st.shared.u32 	[%r101+64], %r649;
	st.shared.u32 	[%r101+68], %r650;
	st.shared.u32 	[%r101+72], %r651;
	st.shared.u32 	[%r101+76], %r652;
	st.shared.u32 	[%r101+80], %r653;
	st.shared.u32 	[%r101+84], %r654;
	st.shared.u32 	[%r101+88], %r655;
	st.shared.u32 	[%r101+92], %r656;
	st.shared.u32 	[%r101+96], %r657;
	st.shared.u32 	[%r101+100], %r658;
	st.shared.u32 	[%r101+104], %r659;
	st.shared.u32 	[%r101+108], %r660;
	st.shared.u32 	[%r101+112], %r661;
	st.shared.u32 	[%r101+116], %r662;
	st.shared.u32 	[%r101+120], %r663;
	st.shared.u32 	[%r101+124], %r664;
	st.shared.u32 	[%r101+128], %r665;
	bar.sync 	0;
	cvt.u32.u16 	%r666, %rs1;
	ld.shared.u16 	%r667, [%r147];
	add.s32 	%r206, %r667, %r666;
	cvt.u32.u16 	%r668, %rs2;
	ld.shared.u16 	%r669, [%r148];
	add.s32 	%r207, %r669, %r668;
	cvt.u32.u16 	%r670, %rs3;
	ld.shared.u16 	%r671, [%r149];
	add.s32 	%r208, %r671, %r670;
	cvt.u32.u16 	%r672, %rs4;
	ld.shared.u16 	%r673, [%r150];
	add.s32 	%r209, %r673, %r672;
	cvt.u32.u16 	%r674, %rs5;
	ld.shared.u16 	%r675, [%r151];
	add.s32 	%r210, %r675, %r674;
	cvt.u32.u16 	%r676, %rs6;
	ld.shared.u16 	%r677, [%r152];
	add.s32 	%r211, %r677, %r676;
	cvt.u32.u16 	%r678, %rs7;
	ld.shared.u16 	%r679, [%r153];
	add.s32 	%r212, %r679, %r678;
	cvt.u32.u16 	%r680, %rs8;
	ld.shared.u16 	%r681, [%r154];
	add.s32 	%r213, %r681, %r680;
	cvt.u32.u16 	%r682, %rs9;
	ld.shared.u16 	%r683, [%r155];
	add.s32 	%r214, %r683, %r682;
	cvt.u32.u16 	%r684, %rs10;
	ld.shared.u16 	%r685, [%r156];
	add.s32 	%r215, %r685, %r684;
	cvt.u32.u16 	%r686, %rs11;
	ld.shared.u16 	%r687, [%r157];
	add.s32 	%r216, %r687, %r686;
	cvt.u32.u16 	%r688, %rs12;
	ld.shared.u16 	%r689, [%r158];
	add.s32 	%r217, %r689, %r688;
	cvt.u32.u16 	%r690, %rs13;
	ld.shared.u16 	%r691, [%r159];
	add.s32 	%r218, %r691, %r690;
	cvt.u32.u16 	%r692, %rs14;
	ld.shared.u16 	%r693, [%r160];
	add.s32 	%r219, %r693, %r692;
	cvt.u32.u16 	%r694, %rs15;
	ld.shared.u16 	%r695, [%r161];
	add.s32 	%r220, %r695, %r694;
	cvt.u32.u16 	%r696, %rs16;
	ld.shared.u16 	%r697, [%r162];
	add.s32 	%r221, %r697, %r696;
	cvt.u32.u16 	%r698, %rs17;
	ld.shared.u16 	%r699, [%r163];
	add.s32 	%r222, %r699, %r698;
	cvt.u32.u16 	%r700, %rs18;
	ld.shared.u16 	%r701, [%r164];
	add.s32 	%r223, %r701, %r700;
	cvt.u32.u16 	%r702, %rs19;
	ld.shared.u16 	%r703, [%r165];
	add.s32 	%r224, %r703, %r702;
	bar.sync 	0;
	setp.lt.s32 	%p53, %r859, %r304;
	@%p53 bra 	$L__BB47_121;
	cvt.u64.u32 	%rd15, %r2;
	shl.b32 	%r704, %r206, 2;
	mov.u32 	%r705, _ZZN3cub18CUB_300001_SM_10006detail10radix_sort31DeviceRadixSortSingleTileKernelINS1_5radix10policy_hubIiiyE10Policy1000ELNS0_9SortOrderE0EiiyNS1_21identity_decomposer_tEEEvPKT1_PSA_PKT2_PSE_T3_iiT4_E12temp_storage;
	add.s32 	%r706, %r705, %r704;
	st.shared.u32 	[%r706], %r878;
	shl.b32 	%r707, %r207, 2;
	add.s32 	%r708, %r705, %r707;
	st.shared.u32 	[%r708], %r877;
	shl.b32 	%r709, %r208, 2;
	add.s32 	%r710, %r705, %r709;
	st.shared.u32 	[%r710], %r876;
	shl.b32 	%r711, %r209, 2;
	add.s32 	%r712, %r705, %r711;
	st.shared.u32 	[%r712], %r875;
	shl.b32 	%r713, %r210, 2;
	add.s32 	%r714, %r705, %r713;
	st.shared.u32 	[%r714], %r874;
	shl.b32 	%r715, %r211, 2;
	add.s32 	%r716, %r705, %r715;
	st.shared.u32 	[%r716], %r873;
	shl.b32 	%r717, %r212, 2;
	add.s32 	%r718, %r705, %r717;
	st.shared.u32 	[%r718], %r872;
	shl.b32 	%r719, %r213, 2;
	add.s32 	%r720, %r705, %r719;
	st.shared.u32 	[%r720], %r871;
	shl.b32 	%r721, %r214, 2;
	add.s32 	%r722, %r705, %r721;
	st.shared.u32 	[%r722], %r870;
	shl.b32 	%r723, %r215, 2;
	add.s32 	%r724, %r705, %r723;
	st.shared.u32 	[%r724], %r869;
	shl.b32 	%r725, %r216, 2;
	add.s32 	%r726, %r705, %r725;
	st.shared.u32 	[%r726], %r868;
	shl.b32 	%r727, %r217, 2;
	add.s32 	%r728, %r705, %r727;
	st.shared.u32 	[%r728], %r867;
	shl.b32 	%r729, %r218, 2;
	add.s32 	%r730, %r705, %r729;
	st.shared.u32 	[%r730], %r866;
	shl.b32 	%r731, %r219, 2;
	add.s32 	%r732, %r705, %r731;
	st.shared.u32 	[%r732], %r865;
	shl.b32 	%r733, %r220, 2;
	add.s32 	%r734, %r705, %r733;
	st.shared.u32 	[%r734], %r864;
	shl.b32 	%r735, %r221, 2;
	add.s32 	%r736, %r705, %r735;
	st.shared.u32 	[%r736], %r863;
	shl.b32 	%r737, %r222, 2;
	add.s32 	%r738, %r705, %r737;
	st.shared.u32 	[%r738], %r862;
	shl.b32 	%r739, %r223, 2;
	add.s32 	%r740, %r705, %r739;
	st.shared.u32 	[%r740], %r861;
	shl.b32 	%r741, %r224, 2;
	add.s32 	%r742, %r705, %r741;
	st.shared.u32 	[%r742], %r860;
	bar.sync 	0;
	mad.lo.s32 	%r225, %r2, -72, %r103;
	ld.shared.u32 	%r226, [%r225];
	ld.shared.u32 	%r227, [%r225+1024];
	ld.shared.u32 	%r228, [%r225+2048];
	ld.shared.u32 	%r229, [%r225+3072];
	ld.shared.u32 	%r230, [%r225+4096];
	ld.shared.u32 	%r231, [%r225+5120];
	ld.shared.u32 	%r232, [%r225+6144];
	ld.shared.u32 	%r233, [%r225+7168];
	ld.shared.u32 	%r234, [%r225+8192];
	ld.shared.u32 	%r235, [%r225+9216];
	ld.shared.u32 	%r236, [%r225+10240];
	ld.shared.u32 	%r237, [%r225+11264];
	ld.shared.u32 	%r238, [%r225+12288];
	ld.shared.u32 	%r239, [%r225+13312];
	ld.shared.u32 	%r240, [%r225+14336];
	ld.shared.u32 	%r241, [%r225+15360];
	ld.shared.u32 	%r242, [%r225+16384];
	ld.shared.u32 	%r243, [%r225+17408];
	ld.shared.u32 	%r244, [%r225+18432];
	bar.sync 	0;
	st.shared.u32 	[%r706], %r897;
	st.shared.u32 	[%r708], %r896;
	st.shared.u32 	[%r710], %r895;
	st.shared.u32 	[%r712], %r894;
	st.shared.u32 	[%r714], %r893;
	st.shared.u32 	[%r716], %r892;
	st.shared.u32 	[%r718], %r891;
	st.shared.u32 	[%r720], %r890;
	st.shared.u32 	[%r722], %r889;
	st.shared.u32 	[%r724], %r888;
	st.shared.u32 	[%r726], %r887;
	st.shared.u32 	[%r728], %r886;
	st.shared.u32 	[%r730], %r885;
	st.shared.u32 	[%r732], %r884;
	st.shared.u32 	[%r734], %r883;
	st.shared.u32 	[%r736], %r882;
	st.shared.u32 	[%r738], %r881;
	st.shared.u32 	[%r740], %r880;
	st.shared.u32 	[%r742], %r879;
	bar.sync 	0;
	ld.shared.u32 	%r245, [%r225+1024];
	ld.shared.u32 	%r246, [%r225+2048];
	ld.shared.u32 	%r247, [%r225+3072];
	ld.shared.u32 	%r248, [%r225+4096];
	ld.shared.u32 	%r249, [%r225+5120];
	ld.shared.u32 	%r250, [%r225+6144];
	ld.shared.u32 	%r251, [%r225+7168];
	ld.shared.u32 	%r252, [%r225+8192];
	ld.shared.u32 	%r253, [%r225+9216];
	ld.shared.u32 	%r254, [%r225+10240];
	ld.shared.u32 	%r255, [%r225+11264];
	ld.shared.u32 	%r256, [%r225+12288];
	ld.shared.u32 	%r257, [%r225+13312];
	ld.shared.u32 	%r258, [%r225+14336];
	ld.shared.u32 	%r259, [%r225+15360];
	ld.shared.u32 	%r260, [%r225+16384];
	ld.shared.u32 	%r261, [%r225+17408];
	ld.shared.u32 	%r262, [%r225+18432];
	setp.gt.u64 	%p54, %rd2, %rd15;
	cvta.to.global.u64 	%rd16, %rd6;
	mul.wide.u32 	%rd17, %r2, 4;
	add.s64 	%rd4, %rd16, %rd17;
	cvta.to.global.u64 	%rd18, %rd8;
	add.s64 	%rd5, %rd18, %rd17;
	@%p54 bra 	$L__BB47_83;
	bra.uni 	$L__BB47_84;
$L__BB47_83:
	xor.b32  	%r743, %r226, -2147483648;
	ld.shared.u32 	%r744, [%r225];
	st.global.u32 	[%rd4], %r743;
	st.global.u32 	[%rd5], %r744;
$L__BB47_84:
	add.s32 	%r745, %r2, 256;
	cvt.u64.u32 	%rd19, %r745;
	setp.le.u64 	%p55, %rd2, %rd19;
	@%p55 bra 	$L__BB47_86;
	xor.b32  	%r746, %r227, -2147483648;
	st.global.u32 	[%rd4+1024], %r746;
	st.global.u32 	[%rd5+1024], %r245;
$L__BB47_86:
	add.s32 	%r747, %r2, 512;
	cvt.u64.u32 	%rd20, %r747;
	setp.le.u64 	%p56, %rd2, %rd20;
	@%p56 bra 	$L__BB47_88;
	xor.b32  	%r748, %r228, -2147483648;
	st.global.u32 	[%rd4+2048], %r748;
	st.global.u32 	[%rd5+2048], %r246;
$L__BB47_88:
	add.s32 	%r749, %r2, 768;
	cvt.u64.u32 	%rd21, %r749;
	setp.le.u64 	%p57, %rd2, %rd21;
	@%p57 bra 	$L__BB47_90;
	xor.b32  	%r750, %r229, -2147483648;
	st.global.u32 	[%rd4+3072], %r750;
	st.global.u32 	[%rd5+3072], %r247;
$L__BB47_90:
	or.b32  	%r751, %r2, 1024;
	cvt.u64.u32 	%rd22, %r751;
	setp.le.u64 	%p58, %rd2, %rd22;
	@%p58 bra 	$L__BB47_92;
	xor.b32  	%r752, %r230, -2147483648;
	st.global.u32 	[%rd4+4096], %r752;
	st.global.u32 	[%rd5+4096], %r248;
$L__BB47_92:
	add.s32 	%r753, %r2, 1280;
	cvt.u64.u32 	%rd23, %r753;
	setp.le.u64 	%p59, %rd2, %rd23;
	@%p59 bra 	$L__BB47_94;
	xor.b32  	%r754, %r231, -2147483648;
	st.global.u32 	[%rd4+5120], %r754;
	st.global.u32 	[%rd5+5120], %r249;
$L__BB47_94:
	add.s32 	%r755, %r2, 1536;
	cvt.u64.u32 	%rd24, %r755;
	setp.le.u64 	%p60, %rd2, %rd24;
	@%p60 bra 	$L__BB47_96;
	xor.b32  	%r756, %r232, -2147483648;
	st.global.u32 	[%rd4+6144], %r756;
	st.global.u32 	[%rd5+6144], %r250;
$L__BB47_96:
	add.s32 	%r757, %r2, 1792;
	cvt.u64.u32 	%rd25, %r757;
	setp.le.u64 	%p61, %rd2, %rd25;
	@%p61 bra 	$L__BB47_98;
	xor.b32  	%r758, %r233, -2147483648;
	st.global.u32 	[%rd4+7168], %r758;
	st.global.u32 	[%rd5+7168], %r251;
$L__BB47_98:
	or.b32  	%r759, %r2, 2048;
	cvt.u64.u32 	%rd26, %r759;
	setp.le.u64 	%p62, %rd2, %rd26;
	@%p62 bra 	$L__BB47_100;
	xor.b32  	%r760, %r234, -2147483648;
	st.global.u32 	[%rd4+8192], %r760;
	st.global.u32 	[%rd5+8192], %r252;
$L__BB47_100:
	add.s32 	%r761, %r2, 2304;
	cvt.u64.u32 	%rd27, %r761;
	setp.le.u64 	%p63, %rd2, %rd27;
	@%p63 bra 	$L__BB47_102;
	xor.b32  	%r762, %r235, -2147483648;
	st.global.u32 	[%rd4+9216], %r762;
	st.global.u32 	[%rd5+9216], %r253;
$L__BB47_102:
	add.s32 	%r763, %r2, 2560;
	cvt.u64.u32 	%rd28, %r763;
	setp.le.u64 	%p64, %rd2, %rd28;
	@%p64 bra 	$L__BB47_104;
	xor.b32  	%r764, %r236, -2147483648;
	st.global.u32 	[%rd4+10240], %r764;
	st.global.u32 	[%rd5+10240], %r254;
$L__BB47_104:
	add.s32 	%r765, %r2, 2816;
	cvt.u64.u32 	%rd29, %r765;
	setp.le.u64 	%p65, %rd2, %rd29;
	@%p65 bra 	$L__BB47_106;
	xor.b32  	%r766, %r237, -2147483648;
	st.global.u32 	[%rd4+11264], %r766;
	st.global.u32 	[%rd5+11264], %r255;
$L__BB47_106:
	or.b32  	%r767, %r2, 3072;
	cvt.u64.u32 	%rd30, %r767;
	setp.le.u64 	%p66, %rd2, %rd30;
	@%p66 bra 	$L__BB47_108;
	xor.b32  	%r768, %r238, -2147483648;
	st.global.u32 	[%rd4+12288], %r768;
	st.global.u32 	[%rd5+12288], %r256;
$L__BB47_108:
	add.s32 	%r769, %r2, 3328;
	cvt.u64.u32 	%rd31, %r769;
	setp.le.u64 	%p67, %rd2, %rd31;
	@%p67 bra 	$L__BB47_110;
	xor.b32  	%r770, %r239, -2147483648;
	st.global.u32 	[%rd4+13312], %r770;
	st.global.u32 	[%rd5+13312], %r257;
$L__BB47_110:
	add.s32 	%r771, %r2, 3584;
	cvt.u64.u32 	%rd32, %r771;
	setp.le.u64 	%p68, %rd2, %rd32;
	@%p68 bra 	$L__BB47_112;
	xor.b32  	%r772, %r240, -2147483648;
	st.global.u32 	[%rd4+14336], %r772;
	st.global.u32 	[%rd5+14336], %r258;
$L__BB47_112:
	add.s32 	%r773, %r2, 3840;
	cvt.u64.u32 	%rd33, %r773;
	setp.le.u64 	%p69, %rd2, %rd33;
	@%p69 bra 	$L__BB47_114;
	xor.b32  	%r774, %r241, -2147483648;
	st.global.u32 	[%rd4+15360], %r774;
	st.global.u32 	[%rd5+15360], %r259;
$L__BB47_114:
	or.b32  	%r775, %r2, 4096;
	cvt.u64.u32 	%rd34, %r775;
	setp.le.u64 	%p70, %rd2, %rd34;
	@%p70 bra 	$L__BB47_116;
	xor.b32  	%r776, %r242, -2147483648;
	st.global.u32 	[%rd4+16384], %r776;
	st.global.u32 	[%rd5+16384], %r260;
$L__BB47_116:
	add.s32 	%r777, %r2, 4352;
	cvt.u64.u32 	%rd35, %r777;
	setp.le.u64 	%p71, %rd2, %rd35;
	@%p71 bra 	$L__BB47_118;
	xor.b32  	%r778, %r243, -2147483648;
	st.global.u32 	[%rd4+17408], %r778;
	st.global.u32 	[%rd5+17408], %r261;
$L__BB47_118:
	add.s32 	%r779, %r2, 4608;
	cvt.u64.u32 	%rd36, %r779;
	setp.le.u64 	%p72, %rd2, %rd36;
	@%p72 bra 	$L__BB47_120;
	xor.b32  	%r780, %r244, -2147483648;
	st.global.u32 	[%rd4+18432], %r780;
	st.global.u32 	[%rd5+18432], %r262;
$L__BB47_120:
	ret;
$L__BB47_121:
	shl.b32 	%r781, %r206, 2;
	mov.u32 	%r782, _ZZN3cub18CUB_300001_SM_10006detail10radix_sort31DeviceRadixSortSingleTileKernelINS1_5radix10policy_hubIiiyE10Policy1000ELNS0_9SortOrderE0EiiyNS1_21identity_decomposer_tEEEvPKT1_PSA_PKT2_PSE_T3_iiT4_E12temp_storage;
	add.s32 	%r783, %r782, %r781;
	st.shared.u32 	[%r783], %r878;
	shl.b32 	%r784, %r207, 2;
	add.s32 	%r785, %r782, %r784;
	st.shared.u32 	[%r785], %r877;
	shl.b32 	%r786, %r208, 2;
	add.s32 	%r787, %r782, %r786;
	st.shared.u32 	[%r787], %r876;
	shl.b32 	%r788, %r209, 2;
	add.s32 	%r789, %r782, %r788;
	st.shared.u32 	[%r789], %r875;
	shl.b32 	%r790, %r210, 2;
	add.s32 	%r791, %r782, %r790;
	st.shared.u32 	[%r791], %r874;
	shl.b32 	%r792, %r211, 2;
	add.s32 	%r793, %r782, %r792;
	st.shared.u32 	[%r793], %r873;
	shl.b32 	%r794, %r212, 2;
	add.s32 	%r795, %r782, %r794;
	st.shared.u32 	[%r795], %r872;
	shl.b32 	%r796, %r213, 2;
	add.s32 	%r797, %r782, %r796;
	st.shared.u32 	[%r797], %r871;
	shl.b32 	%r798, %r214, 2;
	add.s32 	%r799, %r782, %r798;
	st.shared.u32 	[%r799], %r870;
	shl.b32 	%r800, %r215, 2;
	add.s32 	%r801, %r782, %r800;
	st.shared.u32 	[%r801], %r869;
	shl.b32 	%r802, %r216, 2;
	add.s32 	%r803, %r782, %r802;
	st.shared.u32 	[%r803], %r868;
	shl.b32 	%r804, %r217, 2;
	add.s32 	%r805, %r782, %r804;
	st.shared.u32 	[%r805], %r867;
	shl.b32 	%r806, %r218, 2;
	add.s32 	%r807, %r782, %r806;
	st.shared.u32 	[%r807], %r866;
	shl.b32 	%r808, %r219, 2;
	add.s32 	%r809, %r782, %r808;
	st.shared.u32 	[%r809], %r865;
	shl.b32 	%r810, %r220, 2;
	add.s32 	%r811, %r782, %r810;
	st.shared.u32 	[%r811], %r864;
	shl.b32 	%r812, %r221, 2;
	add.s32 	%r813, %r782, %r812;
	st.shared.u32 	[%r813], %r863;
	shl.b32 	%r814, %r222, 2;
	add.s32 	%r815, %r782, %r814;
	st.shared.u32 	[%r815], %r862;
	shl.b32 	%r816, %r223, 2;
	add.s32 	%r817, %r782, %r816;
	st.shared.u32 	[%r817], %r861;
	shl.b32 	%r818, %r224, 2;
	add.s32 	%r819, %r782, %r818;
	st.shared.u32 	[%r819], %r860;
	bar.sync 	0;
	ld.shared.u32 	%r878, [%r103];
	ld.shared.u32 	%r877, [%r103+4];
	ld.shared.u32 	%r876, [%r103+8];
	ld.shared.u32 	%r875, [%r103+12];
	ld.shared.u32 	%r874, [%r103+16];
	ld.shared.u32 	%r873, [%r103+20];
	ld.shared.u32 	%r872, [%r103+24];
	ld.shared.u32 	%r871, [%r103+28];
	ld.shared.u32 	%r870, [%r103+32];
	ld.shared.u32 	%r869, [%r103+36];
	ld.shared.u32 	%r868, [%r103+40];
	ld.shared.u32 	%r867, [%r103+44];
	ld.shared.u32 	%r866, [%r103+48];
	ld.shared.u32 	%r865, [%r103+52];
	ld.shared.u32 	%r864, [%r103+56];
	ld.shared.u32 	%r863, [%r103+60];
	ld.shared.u32 	%r862, [%r103+64];
	ld.shared.u32 	%r861, [%r103+68];
	ld.shared.u32 	%r860, [%r103+72];
	bar.sync 	0;
	st.shared.u32 	[%r783], %r897;
	st.shared.u32 	[%r785], %r896;
	st.shared.u32 	[%r787], %r895;
	st.shared.u32 	[%r789], %r894;
	st.shared.u32 	[%r791], %r893;
	st.shared.u32 	[%r793], %r892;
	st.shared.u32 	[%r795], %r891;
	st.shared.u32 	[%r797], %r890;
	st.shared.u32 	[%r799], %r889;
	st.shared.u32 	[%r801], %r888;
	st.shared.u32 	[%r803], %r887;
	st.shared.u32 	[%r805], %r886;
	st.shared.u32 	[%r807], %r885;
	st.shared.u32 	[%r809], %r884;
	st.shared.u32 	[%r811], %r883;
	st.shared.u32 	[%r813], %r882;
	st.shared.u32 	[%r815], %r881;
	st.shared.u32 	[%r817], %r880;
	st.shared.u32 	[%r819], %r879;
	bar.sync 	0;
	ld.shared.u32 	%r897, [%r103];
	ld.shared.u32 	%r896, [%r103+4];
	ld.shared.u32 	%r895, [%r103+8];
	ld.shared.u32 	%r894, [%r103+12];
	ld.shared.u32 	%r893, [%r103+16];
	ld.shared.u32 	%r892, [%r103+20];
	ld.shared.u32 	%r891, [%r103+24];
	ld.shared.u32 	%r890, [%r103+28];
	ld.shared.u32 	%r889, [%r103+32];
	ld.shared.u32 	%r888, [%r103+36];
	ld.shared.u32 	%r887, [%r103+40];
	ld.shared.u32 	%r886, [%r103+44];
	ld.shared.u32 	%r885, [%r103+48];
	ld.shared.u32 	%r884, [%r103+52];
	ld.shared.u32 	%r883, [%r103+56];
	ld.shared.u32 	%r882, [%r103+60];
	ld.shared.u32 	%r881, [%r103+64];
	ld.shared.u32 	%r880, [%r103+68];
	ld.shared.u32 	%r879, [%r103+72];
	bar.sync 	0;
	add.s32 	%r859, %r859, 6;
	add.s32 	%r858, %r858, -6;
	bra.uni 	$L__BB47_77;

}
	// .globl	_ZN3cub18CUB_300001_SM_10006detail10radix_sort30DeviceRadixSortHistogramKernelINS1_5radix10policy_hubIiiyE10Policy1000ELNS0_9SortOrderE0EiyNS1_21identity_decomposer_tEEEvPT2_PKT1_SA_iiT3_
.visible .entry _ZN3cub18CUB_300001_SM_10006detail10radix_sort30DeviceRadixSortHistogramKernelINS1_5radix10policy_hubIiiyE10Policy1000ELNS0_9SortOrderE0EiyNS1_21identity_decomposer_tEEEvPT2_PKT1_SA_iiT3_(
	.param .u64 .ptr .align 1 _ZN3cub18CUB_300001_SM_10006detail10radix_sort30DeviceRadixSortHistogramKernelINS1_5radix10policy_hubIiiyE10Policy1000ELNS0_9SortOrderE0EiyNS1_21identity_decomposer_tEEEvPT2_PKT1_SA_iiT3__param_0,
	.param .u64 .ptr .align 1 _ZN3cub18CUB_300001_SM_10006detail10radix_sort30DeviceRadixSortHistogramKernelINS1_5radix10policy_hubIiiyE10Policy1000ELNS0_9SortOrderE0EiyNS1_21identity_decomposer_tEEEvPT2_PKT1_SA_iiT3__param_1,
	.param .u64 _ZN3cub18CUB_300001_SM_10006detail10radix_sort30DeviceRadixSortHistogramKernelINS1_5radix10policy_hubIiiyE10Policy1000ELNS0_9SortOrderE0EiyNS1_21identity_decomposer_tEEEvPT2_PKT1_SA_iiT3__param_2,
	.param .u32 _ZN3cub18CUB_300001_SM_10006detail10radix_sort30DeviceRadixSortHistogramKernelINS1_5radix10policy_hubIiiyE10Policy1000ELNS0_9SortOrderE0EiyNS1_21identity_decomposer_tEEEvPT2_PKT1_SA_iiT3__param_3,
	.param .u32 _ZN3cub18CUB_300001_SM_10006detail10radix_sort30DeviceRadixSortHistogramKernelINS1_5radix10policy_hubIiiyE10Policy1000ELNS0_9SortOrderE0EiyNS1_21identity_decomposer_tEEEvPT2_PKT1_SA_iiT3__param_4,
	.param .align 1 .b8 _ZN3cub18CUB_300001_SM_10006detail10radix_sort30DeviceRadixSortHistogramKernelINS1_5radix10policy_hubIiiyE10Policy1000ELNS0_9SortOrderE0EiyNS1_21identity_decomposer_tEEEvPT2_PKT1_SA_iiT3__param_5[1]
)
.maxntid 128
{
	.reg .pred 	%p<91>;
	.reg .b32 	%r<486>;
	.reg .b64 	%rd<137>;
	// demoted variable
	.shared .align 4 .b8 _ZZN3cub18CUB_300001_SM_10006detail10radix_sort30DeviceRadixSortHistogramKernelINS1_5radix10policy_hubIiiyE10Policy1000ELNS0_9SortOrderE0EiyNS1_21identity_decomposer_tEEEvPT2_PKT1_SA_iiT3_E12temp_storage[4096];
	ld.param.u64 	%rd18, [_ZN3cub18CUB_300001_SM_10006detail10radix_sort30DeviceRadixSortHistogramKernelINS1_5radix10policy_hubIiiyE10Policy1000ELNS0_9SortOrderE0EiyNS1_21identity_decomposer_tEEEvPT2_PKT1_SA_iiT3__param_0];
	ld.param.u64 	%rd19, [_ZN3cub18CUB_300001_SM_10006detail10radix_sort30DeviceRadixSortHistogramKernelINS1_5radix10policy_hubIiiyE10Policy1000ELNS0_9SortOrderE0EiyNS1_21identity_decomposer_tEEEvPT2_PKT1_SA_iiT3__param_1];
	ld.param.u64 	%rd17, [_ZN3cub18CUB_300001_SM_10006detail10radix_sort30DeviceRadixSortHistogramKernelINS1_5radix10policy_hubIiiyE10Policy1000ELNS0_9SortOrderE0EiyNS1_21identity_decomposer_tEEEvPT2_PKT1_SA_iiT3__param_2];
	ld.param.u32 	%r174, [_ZN3cub18CUB_300001_SM_10006detail10radix_sort30DeviceRadixSortHistogramKernelINS1_5radix10policy_hubIiiyE10Policy1000ELNS0_9SortOrderE0EiyNS1_21identity_decomposer_tEEEvPT2_PKT1_SA_iiT3__param_3];
	ld.param.u32 	%r175, [_ZN3cub18CUB_300001_SM_10006detail10radix_sort30DeviceRadixSortHistogramKernelINS1_5radix10policy_hubIiiyE10Policy1000ELNS0_9SortOrderE0EiyNS1_21identity_decomposer_tEEEvPT2_PKT1_SA_iiT3__param_4];
	cvta.to.global.u64 	%rd1, %rd19;
	cvta.to.global.u64 	%rd2, %rd18;
	setp.eq.s64 	%p2, %rd17, 0;
	@%p2 bra 	$L__BB48_153;
	sub.s32 	%r176, %r175, %r174;
	add.s32 	%r177, %r176, 7;
	shr.s32 	%r178, %r177, 31;
	shr.u32 	%r179, %r178, 29;
	add.s32 	%r180, %r177, %r179;
	shr.s32 	%r181, %r180, 3;
	mov.u32 	%r182, %tid.x;
	setp.gt.u32 	%p3, %r182, 255;
	setp.lt.s32 	%p4, %r177, 8;
	mov.u32 	%r183, %ctaid.x;
	shl.b32 	%r184, %r183, 11;
	cvt.u64.u32 	%rd3, %r184;
	mov.u32 	%r185, %nctaid.x;
	shl.b32 	%r186, %r185, 11;
	cvt.u64.u32 	%rd4, %r186;
	add.s32 	%r1, %r181, -1;
	and.b32  	%r2, %r181, 15;
	and.b32  	%r3, %r181, 7;
	add.s32 	%r4, %r3, -1;
	and.b32  	%r5, %r181, 3;
	or.pred  	%p1, %p3, %p4;
	shl.b32 	%r187, %r182, 2;
	mov.u32 	%r188, _ZZN3cub18CUB_300001_SM_10006detail10radix_sort30DeviceRadixSortHistogramKernelINS1_5radix10policy_hubIiiyE10Policy1000ELNS0_9SortOrderE0EiyNS1_21identity_decomposer_tEEEvPT2_PKT1_SA_iiT3_E12temp_storage;
	add.s32 	%r6, %r188, %r187;
	and.b32  	%r7, %r181, 268435440;
	cvt.u64.u32 	%rd5, %r182;
	add.s32 	%r8, %r182, 128;
	add.s32 	%r9, %r182, 256;
	add.s32 	%r10, %r182, 384;
	add.s32 	%r11, %r182, 512;
	add.s32 	%r12, %r182, 640;
	add.s32 	%r13, %r182, 768;
	or.b32  	%r14, %r182, 1024;
	add.s32 	%r15, %r182, 1920;
	and.b32  	%r16, %r181, 268435448;
	and.b32  	%r17, %r181, 1;
	neg.s32 	%r18, %r7;
	add.s32 	%r19, %r6, 8192;
	add.s64 	%rd21, %rd17, -1;
	shr.u64 	%rd22, %rd21, 30;
	add.s64 	%rd23, %rd22, 1;
	min.u64 	%rd6, %rd23, %rd17;
	mov.b64 	%rd135, 0;
$L__BB48_2:
	@%p1 bra 	$L__BB48_30;
	setp.lt.u32 	%p5, %r1, 15;
	mov.b32 	%r439, 0;
	@%p5 bra 	$L__BB48_6;
	mov.u32 	%r436, %r19;
	mov.u32 	%r437, %r18;
$L__BB48_5:
	.pragma "nounroll";
	mov.b32 	%r190, 0;
	st.shared.u32 	[%r436+-8192], %r190;
	st.shared.u32 	[%r436+-7168], %r190;
	st.shared.u32 	[%r436+-6144], %r190;
	st.shared.u32 	[%r436+-5120], %r190;
	st.shared.u32 	[%r436+-4096], %r190;
	st.shared.u32 	[%r436+-3072], %r190;
	st.shared.u32 	[%r436+-2048], %r190;
	st.shared.u32 	[%r436+-1024], %r190;
	st.shared.u32 	[%r436], %r190;
	st.shared.u32 	[%r436+1024], %r190;
	st.shared.u32 	[%r436+2048], %r190;
	st.shared.u32 	[%r436+3072], %r190;
	st.shared.u32 	[%r436+4096], %r190;
	st.shared.u32 	[%r436+5120], %r190;
	st.shared.u32 	[%r436+6144], %r190;
	st.shared.u32 	[%r436+7168], %r190;
	add.s32 	%r437, %r437, 16;
	add.s32 	%r436, %r436, 16384;
	setp.ne.s32 	%p6, %r437, 0;
	mov.u32 	%r439, %r7;
	@%p6 bra 	$L__BB48_5;
$L__BB48_6:
	add.s32 	%r25, %r2, -1;
	setp.eq.s32 	%p7, %r2, 0;
	@%p7 bra 	$L__BB48_16;
	setp.lt.u32 	%p8, %r25, 7;
	@%p8 bra 	$L__BB48_9;
	shl.b32 	%r191, %r439, 10;
	add.s32 	%r192, %r6, %r191;
	mov.b32 	%r193, 0;
	st.shared.u32 	[%r192], %r193;
	st.shared.u32 	[%r192+1024], %r193;
	st.shared.u32 	[%r192+2048], %r193;
	st.shared.u32 	[%r192+3072], %r193;
	st.shared.u32 	[%r192+4096], %r193;
	st.shared.u32 	[%r192+5120], %r193;
	st.shared.u32 	[%r192+6144], %r193;
	st.shared.u32 	[%r192+7168], %r193;
	add.s32 	%r439, %r439, 8;
$L__BB48_9:
	setp.eq.s32 	%p9, %r3, 0;
	@%p9 bra 	$L__BB48_16;
	setp.lt.u32 	%p10, %r4, 3;
	@%p10 bra 	$L__BB48_12;
	shl.b32 	%r194, %r439, 10;
	add.s32 	%r195, %r6, %r194;
	mov.b32 	%r196, 0;
	st.shared.u32 	[%r195], %r196;
	st.shared.u32 	[%r195+1024], %r196;
	st.shared.u32 	[%r195+2048], %r196;
	st.shared.u32 	[%r195+3072], %r196;
	add.s32 	%r439, %r439, 4;
$L__BB48_12:
	setp.eq.s32 	%p11, %r5, 0;
	@%p11 bra 	$L__BB48_16;
	setp.eq.s32 	%p12, %r5, 1;
	shl.b32 	%r197, %r439, 10;
	add.s32 	%r30, %r6, %r197;
	mov.b32 	%r198, 0;
	st.shared.u32 	[%r30], %r198;
	@%p12 bra 	$L__BB48_16;
	setp.eq.s32 	%p13, %r5, 2;
	mov.b32 	%r199, 0;
	st.shared.u32 	[%r30+1024], %r199;
	@%p13 bra 	$L__BB48_16;
	mov.b32 	%r200, 0;
	st.shared.u32 	[%r30+2048], %r200;
$L__BB48_16:
	cvt.u32.u64 	%r201, %rd5;
	setp.gt.u32 	%p14, %r201, 127;
	@%p14 bra 	$L__BB48_30;
	setp.lt.u32 	%p15, %r1, 15;
	mov.b32 	%r443, 0;
	@%p15 bra 	$L__BB48_20;
	mov.b32 	%r441, 0;
$L__BB48_19:
	.pragma "nounroll";
	shl.b32 	%r204, %r441, 10;
	add.s32 	%r205, %r6, %r204;
	mov.b32 	%r206, 0;
	st.shared.u32 	[%r205+512], %r206;
	st.shared.u32 	[%r205+1536], %r206;
	st.shared.u32 	[%r205+2560], %r206;
	st.shared.u32 	[%r205+3584], %r206;
	st.shared.u32 	[%r205+4608], %r206;
	st.shared.u32 	[%r205+5632], %r206;
	st.shared.u32 	[%r205+6656], %r206;
	st.shared.u32 	[%r205+7680], %r206;
	st.shared.u32 	[%r205+8704], %r206;
	st.shared.u32 	[%r205+9728], %r206;
	st.shared.u32 	[%r205+10752], %r206;
	st.shared.u32 	[%r205+11776], %r206;
	st.shared.u32 	[%r205+12800], %r206;
	st.shared.u32 	[%r205+13824], %r206;
	st.shared.u32 	[%r205+14848], %r206;
	st.shared.u32 	[%r205+15872], %r206;
	add.s32 	%r441, %r441, 16;
	setp.ne.s32 	%p16, %r441, %r7;
	mov.u32 	%r443, %r7;
	@%p16 bra 	$L__BB48_19;
$L__BB48_20:
	setp.eq.s32 	%p17, %r2, 0;
	@%p17 bra 	$L__BB48_30;
	setp.lt.u32 	%p18, %r25, 7;
	@%p18 bra 	$L__BB48_23;
	shl.b32 	%r207, %r443, 10;
	add.s32 	%r208, %r6, %r207;
	mov.b32 	%r209, 0;
	st.shared.u32 	[%r208+512], %r209;
	st.shared.u32 	[%r208+1536], %r209;
	st.shared.u32 	[%r208+2560], %r209;
	st.shared.u32 	[%r208+3584], %r209;
	st.shared.u32 	[%r208+4608], %r209;
	st.shared.u32 	[%r208+5632], %r209;
	st.shared.u32 	[%r208+6656], %r209;
	st.shared.u32 	[%r208+7680], %r209;
	add.s32 	%r443, %r443, 8;
$L__BB48_23:
	setp.eq.s32 	%p19, %r3, 0;
	@%p19 bra 	$L__BB48_30;
	setp.lt.u32 	%p20, %r4, 3;
	@%p20 bra 	$L__BB48_26;
	shl.b32 	%r210, %r443, 10;
	add.s32 	%r211, %r6, %r210;
	mov.b32 	%r212, 0;
	st.shared.u32 	[%r211+512], %r212;
	st.shared.u32 	[%r211+1536], %r212;
	st.shared.u32 	[%r211+2560], %r212;
	st.shared.u32 	[%r211+3584], %r212;
	add.s32 	%r443, %r443, 4;
$L__BB48_26:
	setp.eq.s32 	%p21, %r5, 0;
	@%p21 bra 	$L__BB48_30;
	setp.eq.s32 	%p22, %r5, 1;
	shl.b32 	%r213, %r443, 10;
	add.s32 	%r38, %r6, %r213;
	mov.b32 	%r214, 0;
	st.shared.u32 	[%r38+512], %r214;
	@%p22 bra 	$L__BB48_30;
	setp.eq.s32 	%p23, %r5, 2;
	mov.b32 	%r215, 0;
	st.shared.u32 	[%r38+1536], %r215;
	@%p23 bra 	$L__BB48_30;
	mov.b32 	%r216, 0;
	st.shared.u32 	[%r38+2560], %r216;
$L__BB48_30:
	bar.sync 	0;
	bar.sync 	0;
	shl.b64 	%rd8, %rd135, 30;
	sub.s64 	%rd24, %rd17, %rd8;
	min.u64 	%rd9, %rd24, 1073741824;
	setp.le.u64 	%p24, %rd9, %rd3;
	@%p24 bra 	$L__BB48_70;
	mov.u64 	%rd136, %rd3;
$L__BB48_32:
	add.s64 	%rd11, %rd136, %rd8;
	sub.s64 	%rd12, %rd17, %rd11;
	setp.lt.u64 	%p25, %rd12, 2048;
	@%p25 bra 	$L__BB48_34;
	add.s64 	%rd27, %rd11, %rd5;
	shl.b64 	%rd28, %rd27, 2;
	add.s64 	%rd29, %rd1, %rd28;
	ld.global.u32 	%r475, [%rd29];
	ld.global.u32 	%r474, [%rd29+512];
	ld.global.u32 	%r473, [%rd29+1024];
	ld.global.u32 	%r472, [%rd29+1536];
	ld.global.u32 	%r471, [%rd29+2048];
	ld.global.u32 	%r470, [%rd29+2560];
	ld.global.u32 	%r469, [%rd29+3072];
	ld.global.u32 	%r468, [%rd29+3584];
	ld.global.u32 	%r467, [%rd29+4096];
	ld.global.u32 	%r466, [%rd29+4608];
	ld.global.u32 	%r465, [%rd29+5120];
	ld.global.u32 	%r464, [%rd29+5632];
	ld.global.u32 	%r463, [%rd29+6144];
	ld.global.u32 	%r462, [%rd29+6656];
	ld.global.u32 	%r461, [%rd29+7168];
	ld.global.u32 	%r460, [%rd29+7680];
	bra.uni 	$L__BB48_66;
$L__BB48_34:
	cvt.u32.u64 	%r218, %rd5;
	cvt.u32.u64 	%r55, %rd12;
	setp.ge.s32 	%p26, %r218, %r55;
	add.s64 	%rd25, %rd11, %rd5;
	shl.b64 	%rd26, %rd25, 2;
	add.s64 	%rd13, %rd1, %rd26;
	mov.b32 	%r475, 2147483647;
	@%p26 bra 	$L__BB48_36;
	ld.global.u32 	%r475, [%rd13];
$L__BB48_36:
	setp.ge.s32 	%p27, %r8, %r55;
	mov.b32 	%r474, 2147483647;
	@%p27 bra 	$L__BB48_38;
	ld.global.u32 	%r474, [%rd13+512];
$L__BB48_38:
	setp.ge.s32 	%p28, %r9, %r55;
	mov.b32 	%r473, 2147483647;
	@%p28 bra 	$L__BB48_40;
	ld.global.u32 	%r473, [%rd13+1024];
$L__BB48_40:
	setp.ge.s32 	%p29, %r10, %r55;
	mov.b32 	%r472, 2147483647;
	@%p29 bra 	$L__BB48_42;
	ld.global.u32 	%r472, [%rd13+1536];
$L__BB48_42:
	setp.ge.s32 	%p30, %r11, %r55;
	mov.b32 	%r471, 2147483647;
	@%p30 bra 	$L__BB48_44;
	ld.global.u32 	%r471, [%rd13+2048];
$L__BB48_44:
	setp.ge.s32 	%p31, %r12, %r55;
	mov.b32 	%r470, 2147483647;
	@%p31 bra 	$L__BB48_46;
	ld.global.u32 	%r470, [%rd13+2560];
$L__BB48_46:
	setp.ge.s32 	%p32, %r13, %r55;
	mov.b32 	%r469, 2147483647;
	@%p32 bra 	$L__BB48_48;
	ld.global.u32 	%r469, [%rd13+3072];
$L__BB48_48:
	mov.u32 	%r226, %tid.x;
	add.s32 	%r227, %r226, 896;
	setp.ge.s32 	%p33, %r227, %r55;
	mov.b32 	%r468, 2147483647;
	@%p33 bra 	$L__BB48_50;
	ld.global.u32 	%r468, [%rd13+3584];
$L__BB48_50:
	setp.ge.s32 	%p34, %r14, %r55;
	mov.b32 	%r467, 2147483647;
	@%p34 bra 	$L__BB48_52;
	ld.global.u32 	%r467, [%rd13+4096];
$L__BB48_52:
	add.s32 	%r231, %r226, 1152;
	setp.ge.s32 	%p35, %r231, %r55;
	mov.b32 	%r466, 2147483647;
	@%p35 bra 	$L__BB48_54;
	ld.global.u32 	%r466, [%rd13+4608];
$L__BB48_54:
	add.s32 	%r234, %r226, 1280;
	setp.ge.s32 	%p36, %r234, %r55;
	mov.b32 	%r465, 2147483647;
	@%p36 bra 	$L__BB48_56;
	ld.global.u32 	%r465, [%rd13+5120];
$L__BB48_56:
	add.s32 	%r237, %r226, 1408;
	setp.ge.s32 	%p37, %r237, %r55;
	mov.b32 	%r464, 2147483647;
	@%p37 bra 	$L__BB48_58;
	ld.global.u32 	%r464, [%rd13+5632];
$L__BB48_58:
	add.s32 	%r240, %r226, 1536;
	setp.ge.s32 	%p38, %r240, %r55;
	mov.b32 	%r463, 2147483647;
	@%p38 bra 	$L__BB48_60;
	ld.global.u32 	%r463, [%rd13+6144];
$L__BB48_60:
	add.s32 	%r243, %r226, 1664;
	setp.ge.s32 	%p39, %r243, %r55;
	mov.b32 	%r462, 2147483647;
	@%p39 bra 	$L__BB48_62;
	ld.global.u32 	%r462, [%rd13+6656];
$L__BB48_62:
	add.s32 	%r246, %r226, 1792;
	setp.ge.s32 	%p40, %r246, %r55;
	mov.b32 	%r461, 2147483647;
	@%p40 bra 	$L__BB48_64;
	ld.global.u32 	%r461, [%rd13+7168];
$L__BB48_64:
	setp.ge.s32 	%p41, %r15, %r55;
	mov.b32 	%r460, 2147483647;
	@%p41 bra 	$L__BB48_66;
	ld.global.u32 	%r460, [%rd13+7680];
$L__BB48_66:
	setp.le.s32 	%p42, %r175, %r174;
	@%p42 bra 	$L__BB48_69;
	xor.b32  	%r103, %r460, -2147483648;
	xor.b32  	%r104, %r461, -2147483648;
	xor.b32  	%r105, %r462, -2147483648;
	xor.b32  	%r106, %r463, -2147483648;
	xor.b32  	%r107, %r464, -2147483648;
	xor.b32  	%r108, %r465, -2147483648;
	xor.b32  	%r109, %r466, -2147483648;
	xor.b32  	%r110, %r467, -2147483648;
	xor.b32  	%r111, %r468, -2147483648;
	xor.b32  	%r112, %r469, -2147483648;
	xor.b32  	%r113, %r470, -2147483648;
	xor.b32  	%r114, %r471, -2147483648;
	xor.b32  	%r115, %r472, -2147483648;
	xor.b32  	%r116, %r473, -2147483648;
	xor.b32  	%r117, %r474, -2147483648;
	xor.b32  	%r118, %r475, -2147483648;
	mov.b32 	%r476, 0;
	mov.u32 	%r477, %r174;
$L__BB48_68:
	sub.s32 	%r249, %r175, %r477;
	shl.b32 	%r250, %r476, 10;
	mov.u32 	%r251, _ZZN3cub18CUB_300001_SM_10006detail10radix_sort30DeviceRadixSortHistogramKernelINS1_5radix10policy_hubIiiyE10Policy1000ELNS0_9SortOrderE0EiyNS1_21identity_decomposer_tEEEvPT2_PKT1_SA_iiT3_E12temp_storage;
	add.s32 	%r252, %r251, %r250;
	min.s32 	%r253, %r249, 8;
	mov.b32 	%r254, -1;
	shl.b32 	%r255, %r254, %r253;
	not.b32 	%r256, %r255;
	shr.u32 	%r257, %r118, %r477;
	and.b32  	%r258, %r257, %r256;
	shl.b32 	%r259, %r258, 2;
	add.s32 	%r260, %r252, %r259;
	atom.shared.add.u32 	%r261, [%r260], 1;
	shr.u32 	%r262, %r117, %r477;
	and.b32  	%r263, %r262, %r256;
	shl.b32 	%r264, %r263, 2;
	add.s32 	%r265, %r252, %r264;
	atom.shared.add.u32 	%r266, [%r265], 1;
	shr.u32 	%r267, %r116, %r477;
	and.b32  	%r268, %r267, %r256;
	shl.b32 	%r269, %r268, 2;
	add.s32 	%r270, %r252, %r269;
	atom.shared.add.u32 	%r271, [%r270], 1;
	shr.u32 	%r272, %r115, %r477;
	and.b32  	%r273, %r272, %r256;
	shl.b32 	%r274, %r273, 2;
	add.s32 	%r275, %r252, %r274;
	atom.shared.add.u32 	%r276, [%r275], 1;
	shr.u32 	%r277, %r114, %r477;
	and.b32  	%r278, %r277, %r256;
	shl.b32 	%r279, %r278, 2;
	add.s32 	%r280, %r252, %r279;
	atom.shared.add.u32 	%r281, [%r280], 1;
	shr.u32 	%r282, %r113, %r477;
	and.b32  	%r283, %r282, %r256;
	shl.b32 	%r284, %r283, 2;
	add.s32 	%r285, %r252, %r284;
	atom.shared.add.u32 	%r286, [%r285], 1;
	shr.u32 	%r287, %r112, %r477;
	and.b32  	%r288, %r287, %r256;
	shl.b32 	%r289, %r288, 2;
	add.s32 	%r290, %r252, %r289;
	atom.shared.add.u32 	%r291, [%r290], 1;
	shr.u32 	%r292, %r111, %r477;
	and.b32  	%r293, %r292, %r256;
	shl.b32 	%r294, %r293, 2;
	add.s32 	%r295, %r252, %r294;
	atom.shared.add.u32 	%r296, [%r295], 1;
	shr.u32 	%r297, %r110, %r477;
	and.b32  	%r298, %r297, %r256;
	shl.b32 	%r299, %r298, 2;
	add.s32 	%r300, %r252, %r299;
	atom.shared.add.u32 	%r301, [%r300], 1;
	shr.u32 	%r302, %r109, %r477;
	and.b32  	%r303, %r302, %r256;
	shl.b32 	%r304, %r303, 2;
	add.s32 	%r305, %r252, %r304;
	atom.shared.add.u32 	%r306, [%r305], 1;
	shr.u32 	%r307, %r108, %r477;
	and.b32  	%r308, %r307, %r256;
	shl.b32 	%r309, %r308, 2;
	add.s32 	%r310, %r252, %r309;
	atom.shared.add.u32 	%r311, [%r310], 1;
	shr.u32 	%r312, %r107, %r477;
	and.b32  	%r313, %r312, %r256;
	shl.b32 	%r314, %r313, 2;
	add.s32 	%r315, %r252, %r314;
	atom.shared.add.u32 	%r316, [%r315], 1;
	shr.u32 	%r317, %r106, %r477;
	and.b32  	%r318, %r317, %r256;
	shl.b32 	%r319, %r318, 2;
	add.s32 	%r320, %r252, %r319;
	atom.shared.add.u32 	%r321, [%r320], 1;
	shr.u32 	%r322, %r105, %r477;
	and.b32  	%r323, %r322, %r256;
	shl.b32 	%r324, %r323, 2;
	add.s32 	%r325, %r252, %r324;
	atom.shared.add.u32 	%r326, [%r325], 1;
	shr.u32 	%r327, %r104, %r477;
	and.b32  	%r328, %r327, %r256;
	shl.b32 	%r329, %r328, 2;
	add.s32 	%r330, %r252, %r329;
	atom.shared.add.u32 	%r331, [%r330], 1;
	shr.u32 	%r332, %r103, %r477;
	and.b32  	%r333, %r332, %r256;
	shl.b32 	%r334, %r333, 2;
	add.s32 	%r335, %r252, %r334;
	atom.shared.add.u32 	%r336, [%r335], 1;
	add.s32 	%r477, %r477, 8;
	add.s32 	%r476, %r476, 1;
	setp.lt.s32 	%p43, %r477, %r175;
	@%p43 bra 	$L__BB48_68;
$L__BB48_69:
	add.s64 	%rd136, %rd136, %rd4;
	setp.lt.u64 	%p44, %rd136, %rd9;
	@%p44 bra 	$L__BB48_32;
$L__BB48_70:
	bar.sync 	0;
	@%p1 bra 	$L__BB48_152;
	setp.lt.u32 	%p45, %r1, 7;
	mov.b32 	%r480, 0;
	@%p45 bra 	$L__BB48_90;
	mov.b32 	%r478, 0;
$L__BB48_73:
	.pragma "nounroll";
	shl.b32 	%r339, %r478, 10;
	add.s32 	%r124, %r6, %r339;
	ld.shared.u32 	%r125, [%r124];
	setp.eq.s32 	%p46, %r125, 0;
	@%p46 bra 	$L__BB48_75;
	cvt.u32.u64 	%r340, %rd5;
	shl.b32 	%r341, %r478, 8;
	add.s32 	%r342, %r341, %r340;
	mul.wide.u32 	%rd30, %r342, 8;
	add.s64 	%rd31, %rd2, %rd30;
	cvt.u64.u32 	%rd32, %r125;
	atom.global.add.u64 	%rd33, [%rd31], %rd32;
$L__BB48_75:
	ld.shared.u32 	%r126, [%r124+1024];
	setp.eq.s32 	%p47, %r126, 0;
	@%p47 bra 	$L__BB48_77;
	cvt.u32.u64 	%r343, %rd5;
	shl.b32 	%r344, %r478, 8;
	add.s32 	%r345, %r344, %r343;
	add.s32 	%r346, %r345, 256;
	mul.wide.u32 	%rd34, %r346, 8;
	add.s64 	%rd35, %rd2, %rd34;
	cvt.u64.u32 	%rd36, %r126;
	atom.global.add.u64 	%rd37, [%rd35], %rd36;
$L__BB48_77:
	ld.shared.u32 	%r127, [%r124+2048];
	setp.eq.s32 	%p48, %r127, 0;
	@%p48 bra 	$L__BB48_79;
	cvt.u32.u64 	%r347, %rd5;
	shl.b32 	%r348, %r478, 8;
	add.s32 	%r349, %r348, %r347;
	add.s32 	%r350, %r349, 512;
	mul.wide.u32 	%rd38, %r350, 8;
	add.s64 	%rd39, %rd2, %rd38;
	cvt.u64.u32 	%rd40, %r127;
	atom.global.add.u64 	%rd41, [%rd39], %rd40;
$L__BB48_79:
	ld.shared.u32 	%r128, [%r124+3072];
	setp.eq.s32 	%p49, %r128, 0;
	@%p49 bra 	$L__BB48_81;
	cvt.u32.u64 	%r351, %rd5;
	shl.b32 	%r352, %r478, 8;
	add.s32 	%r353, %r352, %r351;
	add.s32 	%r354, %r353, 768;
	mul.wide.u32 	%rd42, %r354, 8;
	add.s64 	%rd43, %rd2, %rd42;
	cvt.u64.u32 	%rd44, %r128;
	atom.global.add.u64 	%rd45, [%rd43], %rd44;
$L__BB48_81:
	ld.shared.u32 	%r129, [%r124+4096];
	setp.eq.s32 	%p50, %r129, 0;
	@%p50 bra 	$L__BB48_83;
	cvt.u32.u64 	%r355, %rd5;
	shl.b32 	%r356, %r478, 8;
	add.s32 	%r357, %r356, %r355;
	add.s32 	%r358, %r357, 1024;
	mul.wide.u32 	%rd46, %r358, 8;
	add.s64 	%rd47, %rd2, %rd46;
	cvt.u64.u32 	%rd48, %r129;
	atom.global.add.u64 	%rd49, [%rd47], %rd48;
$L__BB48_83:
	ld.shared.u32 	%r130, [%r124+5120];
	setp.eq.s32 	%p51, %r130, 0;
	@%p51 bra 	$L__BB48_85;
	cvt.u32.u64 	%r359, %rd5;
	shl.b32 	%r360, %r478, 8;
	add.s32 	%r361, %r360, %r359;
	add.s32 	%r362, %r361, 1280;
	mul.wide.u32 	%rd50, %r362, 8;
	add.s64 	%rd51, %rd2, %rd50;
	cvt.u64.u32 	%rd52, %r130;
	atom.global.add.u64 	%rd53, [%rd51], %rd52;
$L__BB48_85:
	ld.shared.u32 	%r131, [%r124+6144];
	setp.eq.s32 	%p52, %r131, 0;
	@%p52 bra 	$L__BB48_87;
	cvt.u32.u64 	%r363, %rd5;
	shl.b32 	%r364, %r478, 8;
	add.s32 	%r365, %r364, %r363;
	add.s32 	%r366, %r365, 1536;
	mul.wide.u32 	%rd54, %r366, 8;
	add.s64 	%rd55, %rd2, %rd54;
	cvt.u64.u32 	%rd56, %r131;
	atom.global.add.u64 	%rd57, [%rd55], %rd56;
$L__BB48_87:
	ld.shared.u32 	%r132, [%r124+7168];
	setp.eq.s32 	%p53, %r132, 0;
	@%p53 bra 	$L__BB48_89;
	cvt.u32.u64 	%r367, %rd5;
	shl.b32 	%r368, %r478, 8;
	add.s32 	%r369, %r368, %r367;
	add.s32 	%r370, %r369, 1792;
	mul.wide.u32 	%rd58, %r370, 8;
	add.s64 	%rd59, %rd2, %rd58;
	cvt.u64.u32 	%rd60, %r132;
	atom.global.add.u64 	%rd61, [%rd59], %rd60;
$L__BB48_89:
	add.s32 	%r478, %r478, 8;
	setp.ne.s32 	%p54, %r478, %r16;
	mov.u32 	%r480, %r16;
	@%p54 bra 	$L__BB48_73;
$L__BB48_90:
	add.s32 	%r135, %r5, -1;
	setp.eq.s32 	%p55, %r3, 0;
	@%p55 bra 	$L__BB48_111;
	setp.lt.u32 	%p56, %r4, 3;
	@%p56 bra 	$L__BB48_101;
	shl.b32 	%r371, %r480, 10;
	add.s32 	%r136, %r6, %r371;
	ld.shared.u32 	%r137, [%r136];
	setp.eq.s32 	%p57, %r137, 0;
	@%p57 bra 	$L__BB48_94;
	cvt.u32.u64 	%r372, %rd5;
	shl.b32 	%r373, %r480, 8;
	add.s32 	%r374, %r373, %r372;
	mul.wide.u32 	%rd62, %r374, 8;
	add.s64 	%rd63, %rd2, %rd62;
	cvt.u64.u32 	%rd64, %r137;
	atom.global.add.u64 	%rd65, [%rd63], %rd64;
$L__BB48_94:
	ld.shared.u32 	%r138, [%r136+1024];
	setp.eq.s32 	%p58, %r138, 0;
	@%p58 bra 	$L__BB48_96;
	cvt.u32.u64 	%r375, %rd5;
	shl.b32 	%r376, %r480, 8;
	add.s32 	%r377, %r376, %r375;
	add.s32 	%r378, %r377, 256;
	mul.wide.u32 	%rd66, %r378, 8;
	add.s64 	%rd67, %rd2, %rd66;
	cvt.u64.u32 	%rd68, %r138;
	atom.global.add.u64 	%rd69, [%rd67], %rd68;
$L__BB48_96:
	ld.shared.u32 	%r139, [%r136+2048];
	setp.eq.s32 	%p59, %r139, 0;
	@%p59 bra 	$L__BB48_98;
	cvt.u32.u64 	%r379, %rd5;
	shl.b32 	%r380, %r480, 8;
	add.s32 	%r381, %r380, %r379;
	add.s32 	%r382, %r381, 512;
	mul.wide.u32 	%rd70, %r382, 8;
	add.s64 	%rd71, %rd2, %rd70;
	cvt.u64.u32 	%rd72, %r139;
	atom.global.add.u64 	%rd73, [%rd71], %rd72;
$L__BB48_98:
	ld.shared.u32 	%r140, [%r136+3072];
	setp.eq.s32 	%p60, %r140, 0;
	@%p60 bra 	$L__BB48_100;
	cvt.u32.u64 	%r383, %rd5;
	shl.b32 	%r384, %r480, 8;
	add.s32 	%r385, %r384, %r383;
	add.s32 	%r386, %r385, 768;
	mul.wide.u32 	%rd74, %r386, 8;
	add.s64 	%rd75, %rd2, %rd74;
	cvt.u64.u32 	%rd76, %r140;
	atom.global.add.u64 	%rd77, [%rd75], %rd76;
$L__BB48_100:
	add.s32 	%r480, %r480, 4;
$L__BB48_101:
	setp.eq.s32 	%p61, %r5, 0;
	@%p61 bra 	$L__BB48_111;
	setp.eq.s32 	%p62, %r135, 0;
	@%p62 bra 	$L__BB48_108;
	shl.b32 	%r387, %r480, 10;
	add.s32 	%r143, %r6, %r387;
	ld.shared.u32 	%r144, [%r143];
	setp.eq.s32 	%p63, %r144, 0;
	@%p63 bra 	$L__BB48_105;
	cvt.u32.u64 	%r388, %rd5;
	shl.b32 	%r389, %r480, 8;
	add.s32 	%r390, %r389, %r388;
	mul.wide.u32 	%rd78, %r390, 8;
	add.s64 	%rd79, %rd2, %rd78;
	cvt.u64.u32 	%rd80, %r144;
	atom.global.add.u64 	%rd81, [%rd79], %rd80;
$L__BB48_105:
	ld.shared.u32 	%r145, [%r143+1024];
	setp.eq.s32 	%p64, %r145, 0;
	@%p64 bra 	$L__BB48_107;
	cvt.u32.u64 	%r391, %rd5;
	shl.b32 	%r392, %r480, 8;
	add.s32 	%r393, %r392, %r391;
	add.s32 	%r394, %r393, 256;
	mul.wide.u32 	%rd82, %r394, 8;
	add.s64 	%rd83, %rd2, %rd82;
	cvt.u64.u32 	%rd84, %r145;
	atom.global.add.u64 	%rd85, [%rd83], %rd84;
$L__BB48_107:
	add.s32 	%r480, %r480, 2;
$L__BB48_108:
	setp.eq.s32 	%p65, %r17, 0;
	@%p65 bra 	$L__BB48_111;
	shl.b32 	%r395, %r480, 10;
	add.s32 	%r396, %r6, %r395;
	ld.shared.u32 	%r148, [%r396];
	setp.eq.s32 	%p66, %r148, 0;
	@%p66 bra 	$L__BB48_111;
	cvt.u32.u64 	%r397, %rd5;
	shl.b32 	%r398, %r480, 8;
	add.s32 	%r399, %r398, %r397;
	mul.wide.u32 	%rd86, %r399, 8;
	add.s64 	%rd87, %rd2, %rd86;
	cvt.u64.u32 	%rd88, %r148;
	atom.global.add.u64 	%rd89, [%rd87], %rd88;
$L__BB48_111:
	cvt.u32.u64 	%r400, %rd5;
	setp.gt.u32 	%p67, %r400, 127;
	@%p67 bra 	$L__BB48_152;
	setp.lt.u32 	%p68, %r1, 7;
	mov.b32 	%r484, 0;
	@%p68 bra 	$L__BB48_131;
	mov.b32 	%r482, 0;
$L__BB48_114:
	.pragma "nounroll";
	shl.b32 	%r404, %r482, 10;
	add.s32 	%r150, %r6, %r404;
	ld.shared.u32 	%r151, [%r150+512];
	setp.eq.s32 	%p69, %r151, 0;
	shl.b32 	%r405, %r482, 8;
	add.s32 	%r406, %r405, %r400;
	mul.wide.u32 	%rd90, %r406, 8;
	add.s64 	%rd15, %rd2, %rd90;
	@%p69 bra 	$L__BB48_116;
	cvt.u64.u32 	%rd91, %r151;
	atom.global.add.u64 	%rd92, [%rd15+1024], %rd91;
$L__BB48_116:
	ld.shared.u32 	%r152, [%r150+1536];
	setp.eq.s32 	%p70, %r152, 0;
	@%p70 bra 	$L__BB48_118;
	cvt.u64.u32 	%rd93, %r152;
	atom.global.add.u64 	%rd94, [%rd15+3072], %rd93;
$L__BB48_118:
	ld.shared.u32 	%r153, [%r150+2560];
	setp.eq.s32 	%p71, %r153, 0;
	@%p71 bra 	$L__BB48_120;
	cvt.u64.u32 	%rd95, %r153;
	atom.global.add.u64 	%rd96, [%rd15+5120], %rd95;
$L__BB48_120:
	ld.shared.u32 	%r154, [%r150+3584];
	setp.eq.s32 	%p72, %r154, 0;
	@%p72 bra 	$L__BB48_122;
	cvt.u64.u32 	%rd97, %r154;
	atom.global.add.u64 	%rd98, [%rd15+7168], %rd97;
$L__BB48_122:
	ld.shared.u32 	%r155, [%r150+4608];
	setp.eq.s32 	%p73, %r155, 0;
	@%p73 bra 	$L__BB48_124;
	cvt.u64.u32 	%rd99, %r155;
	atom.global.add.u64 	%rd100, [%rd15+9216], %rd99;
$L__BB48_124:
	ld.shared.u32 	%r156, [%r150+5632];
	setp.eq.s32 	%p74, %r156, 0;
	@%p74 bra 	$L__BB48_126;
	cvt.u64.u32 	%rd101, %r156;
	atom.global.add.u64 	%rd102, [%rd15+11264], %rd101;
$L__BB48_126:
	ld.shared.u32 	%r157, [%r150+6656];
	setp.eq.s32 	%p75, %r157, 0;
	@%p75 bra 	$L__BB48_128;
	cvt.u64.u32 	%rd103, %r157;
	atom.global.add.u64 	%rd104, [%rd15+13312], %rd103;
$L__BB48_128:
	ld.shared.u32 	%r158, [%r150+7680];
	setp.eq.s32 	%p76, %r158, 0;
	@%p76 bra 	$L__BB48_130;
	cvt.u64.u32 	%rd105, %r158;
	atom.global.add.u64 	%rd106, [%rd15+15360], %rd105;
$L__BB48_130:
	add.s32 	%r482, %r482, 8;
	setp.ne.s32 	%p77, %r482, %r16;
	mov.u32 	%r484, %r16;
	@%p77 bra 	$L__BB48_114;
$L__BB48_131:
	setp.eq.s32 	%p78, %r3, 0;
	@%p78 bra 	$L__BB48_152;
	setp.lt.u32 	%p79, %r4, 3;
	@%p79 bra 	$L__BB48_142;
	shl.b32 	%r407, %r484, 10;
	add.s32 	%r161, %r6, %r407;
	ld.shared.u32 	%r162, [%r161+512];
	setp.eq.s32 	%p80, %r162, 0;
	@%p80 bra 	$L__BB48_135;
	shl.b32 	%r409, %r484, 8;
	add.s32 	%r410, %r409, %r400;
	mul.wide.u32 	%rd107, %r410, 8;
	add.s64 	%rd108, %rd2, %rd107;
	cvt.u64.u32 	%rd109, %r162;
	atom.global.add.u64 	%rd110, [%rd108+1024], %rd109;
$L__BB48_135:
	ld.shared.u32 	%r163, [%r161+1536];
	setp.eq.s32 	%p81, %r163, 0;
	@%p81 bra 	$L__BB48_137;
	shl.b32 	%r412, %r484, 8;
	add.s32 	%r413, %r412, %r400;
	add.s32 	%r414, %r413, 256;
	mul.wide.u32 	%rd111, %r414, 8;
	add.s64 	%rd112, %rd2, %rd111;
	cvt.u64.u32 	%rd113, %r163;
	atom.global.add.u64 	%rd114, [%rd112+1024], %rd113;
$L__BB48_137:
	ld.shared.u32 	%r164, [%r161+2560];
	setp.eq.s32 	%p82, %r164, 0;
	@%p82 bra 	$L__BB48_139;
	shl.b32 	%r416, %r484, 8;
	add.s32 	%r417, %r416, %r400;
	add.s32 	%r418, %r417, 512;
	mul.wide.u32 	%rd115, %r418, 8;
	add.s64 	%rd116, %rd2, %rd115;
	cvt.u64.u32 	%rd117, %r164;
	atom.global.add.u64 	%rd118, [%rd116+1024], %rd117;
$L__BB48_139:
	ld.shared.u32 	%r165, [%r161+3584];
	setp.eq.s32 	%p83, %r165, 0;
	@%p83 bra 	$L__BB48_141;
	shl.b32 	%r420, %r484, 8;
	add.s32 	%r421, %r420, %r400;
	add.s32 	%r422, %r421, 768;
	mul.wide.u32 	%rd119, %r422, 8;
	add.s64 	%rd120, %rd2, %rd119;
	cvt.u64.u32 	%rd121, %r165;
	atom.global.add.u64 	%rd122, [%rd120+1024], %rd121;
$L__BB48_141:
	add.s32 	%r484, %r484, 4;
$L__BB48_142:
	setp.eq.s32 	%p84, %r5, 0;
	@%p84 bra 	$L__BB48_152;
	setp.eq.s32 	%p85, %r135, 0;
	@%p85 bra 	$L__BB48_149;
	shl.b32 	%r423, %r484, 10;
	add.s32 	%r168, %r6, %r423;
	ld.shared.u32 	%r169, [%r168+512];
	setp.eq.s32 	%p86, %r169, 0;
	@%p86 bra 	$L__BB48_146;
	shl.b32 	%r425, %r484, 8;
	add.s32 	%r426, %r425, %r400;
	mul.wide.u32 	%rd123, %r426, 8;
	add.s64 	%rd124, %rd2, %rd123;
	cvt.u64.u32 	%rd125, %r169;
	atom.global.add.u64 	%rd126, [%rd124+1024], %rd125;
$L__BB48_146:
	ld.shared.u32 	%r170, [%r168+1536];
	setp.eq.s32 	%p87, %r170, 0;
	@%p87 bra 	$L__BB48_148;
	shl.b32 	%r428, %r484, 8;
	add.s32 	%r429, %r428, %r400;
	add.s32 	%r430, %r429, 256;
	mul.wide.u32 	%rd127, %r430, 8;
	add.s64 	%rd128, %rd2, %rd127;
	cvt.u64.u32 	%rd129, %r170;
	atom.global.add.u64 	%rd130, [%rd128+1024], %rd129;
$L__BB48_148:
	add.s32 	%r484, %r484, 2;
$L__BB48_149:
	setp.eq.s32 	%p88, %r17, 0;
	@%p88 bra 	$L__BB48_152;
	shl.b32 	%r431, %r484, 10;
	add.s32 	%r432, %r6, %r431;
	ld.shared.u32 	%r173, [%r432+512];
	setp.eq.s32 	%p89, %r173, 0;
	@%p89 bra 	$L__BB48_152;
	shl.b32 	%r434, %r484, 8;
	add.s32 	%r435, %r434, %r400;
	mul.wide.u32 	%rd131, %r435, 8;
	add.s64 	%rd132, %rd2, %rd131;
	cvt.u64.u32 	%rd133, %r173;
	atom.global.add.u64 	%rd134, [%rd132+1024], %rd133;
$L__BB48_152:
	bar.sync 	0;
	add.s64 	%rd135, %rd135, 1;
	setp.ne.s64 	%p90, %rd135, %rd6;
	@%p90 bra 	$L__BB48_2;
$L__BB48_153:
	ret;

}
	// .globl	_ZN3cub18CUB_300001_SM_10006detail10radix_sort33DeviceRadixSortExclusiveSumKernelINS1_5radix10policy_hubIiiyE10Policy1000EyEEvPT0_
.visible .entry _ZN3cub18CUB_300001_SM_10006detail10radix_sort33DeviceRadixSortExclusiveSumKernelINS1_5radix10policy_hubIiiyE10Policy1000EyEEvPT0_(
	.param .u64 .ptr .align 1 _ZN3cub18CUB_300001_SM_10006detail10radix_sort33DeviceRadixSortExclusiveSumKernelINS1_5radix10policy_hubIiiyE10Policy1000EyEEvPT0__param_0
)
{
	.reg .pred 	%p<4>;
	.reg .b32 	%r<28>;
	.reg .b64 	%rd<54>;
	// demoted variable
	.shared .align 16 .b8 _ZZN3cub18CUB_300001_SM_10006detail10radix_sort33DeviceRadixSortExclusiveSumKernelINS1_5radix10policy_hubIiiyE10Policy1000EyEEvPT0_E12temp_storage[2336];
	ld.param.u64 	%rd5, [_ZN3cub18CUB_300001_SM_10006detail10radix_sort33DeviceRadixSortExclusiveSumKernelINS1_5radix10policy_hubIiiyE10Policy1000EyEEvPT0__param_0];
	cvta.to.global.u64 	%rd6, %rd5;
	mov.u32 	%r3, %ctaid.x;
	shl.b32 	%r4, %r3, 8;
	mov.u32 	%r1, %tid.x;
	setp.gt.u32 	%p1, %r1, 255;
	add.s32 	%r5, %r4, %r1;
	mul.wide.s32 	%rd7, %r5, 8;
	add.s64 	%rd1, %rd6, %rd7;
	@%p1 bra 	$L__BB49_2;
	ld.global.u64 	%rd53, [%rd1];
$L__BB49_2:
	shr.u32 	%r6, %r1, 3;
	add.s32 	%r7, %r6, %r1;
	shl.b32 	%r8, %r7, 3;
	mov.u32 	%r9, _ZZN3cub18CUB_300001_SM_10006detail10radix_sort33DeviceRadixSortExclusiveSumKernelINS1_5radix10policy_hubIiiyE10Policy1000EyEEvPT0_E12temp_storage;
	add.s32 	%r10, %r9, %r8;
	add.s32 	%r2, %r10, 16;
	st.shared.u64 	[%r10+16], %rd53;
	bar.sync 	0;
	setp.gt.u32 	%p2, %r1, 31;
	@%p2 bra 	$L__BB49_4;
	mad.lo.s32 	%r27, %r1, 72, %r9;
	ld.shared.u64 	%rd23, [%r27+16];
	ld.shared.u64 	%rd24, [%r27+24];
	ld.shared.u64 	%rd25, [%r27+32];
	ld.shared.u64 	%rd26, [%r27+40];
	ld.shared.u64 	%rd27, [%r27+48];
	ld.shared.u64 	%rd28, [%r27+56];
	ld.shared.u64 	%rd29, [%r27+64];
	ld.shared.u64 	%rd30, [%r27+72];
	add.s64 	%rd31, %rd24, %rd23;
	add.s64 	%rd32, %rd31, %rd25;
	add.s64 	%rd33, %rd32, %rd26;
	add.s64 	%rd34, %rd33, %rd27;
	add.s64 	%rd35, %rd34, %rd28;
	add.s64 	%rd36, %rd35, %rd29;
	add.s64 	%rd10, %rd36, %rd30;
	mov.b32 	%r11, 1;
	mov.b32 	%r24, 0;
	mov.b32 	%r25, -1;
	// begin inline asm
	{  .reg .u64 r0;  .reg .u32 lo;  .reg .u32 hi;  .reg .pred p;  mov.b64 {lo, hi}, %rd10;  shfl.sync.up.b32 lo|p, lo, %r11, %r24, %r25;  shfl.sync.up.b32 hi|p, hi, %r11, %r24, %r25;  mov.b64 r0, {lo, hi};  @p add.u64 r0, r0, %rd10;  mov.u64 %rd8, r0;}
	// end inline asm
	mov.b32 	%r14, 2;
	// begin inline asm
	{  .reg .u64 r0;  .reg .u32 lo;  .reg .u32 hi;  .reg .pred p;  mov.b64 {lo, hi}, %rd8;  shfl.sync.up.b32 lo|p, lo, %r14, %r24, %r25;  shfl.sync.up.b32 hi|p, hi, %r14, %r24, %r25;  mov.b64 r0, {lo, hi};  @p add.u64 r0, r0, %rd8;  mov.u64 %rd11, r0;}
	// end inline asm
	mov.b32 	%r17, 4;
	// begin inline asm
	{  .reg .u64 r0;  .reg .u32 lo;  .reg .u32 hi;  .reg .pred p;  mov.b64 {lo, hi}, %rd11;  shfl.sync.up.b32 lo|p, lo, %r17, %r24, %r25;  shfl.sync.up.b32 hi|p, hi, %r17, %r24, %r25;  mov.b64 r0, {lo, hi};  @p add.u64 r0, r0, %rd11;  mov.u64 %rd14, r0;}
	// end inline asm
	mov.b32 	%r20, 8;
	// begin inline asm
	{  .reg .u64 r0;  .reg .u32 lo;  .reg .u32 hi;  .reg .pred p;  mov.b64 {lo, hi}, %rd14;  shfl.sync.up.b32 lo|p, lo, %r20, %r24, %r25;  shfl.sync.up.b32 hi|p, hi, %r20, %r24, %r25;  mov.b64 r0, {lo, hi};  @p add.u64 r0, r0, %rd14;  mov.u64 %rd17, r0;}
	// end inline asm
	mov.b32 	%r23, 16;
	// begin inline asm
	{  .reg .u64 r0;  .reg .u32 lo;  .reg .u32 hi;  .reg .pred p;  mov.b64 {lo, hi}, %rd17;  shfl.sync.up.b32 lo|p, lo, %r23, %r24, %r25;  shfl.sync.up.b32 hi|p, hi, %r23, %r24, %r25;  mov.b64 r0, {lo, hi};  @p add.u64 r0, r0, %rd17;  mov.u64 %rd20, r0;}
	// end inline asm
	sub.s64 	%rd37, %rd20, %rd10;
	ld.shared.u64 	%rd38, [%r27+16];
	ld.shared.u64 	%rd39, [%r27+24];
	ld.shared.u64 	%rd40, [%r27+32];
	ld.shared.u64 	%rd41, [%r27+40];
	ld.shared.u64 	%rd42, [%r27+48];
	ld.shared.u64 	%rd43, [%r27+56];
	ld.shared.u64 	%rd44, [%r27+64];
	add.s64 	%rd45, %rd38, %rd37;
	add.s64 	%rd46, %rd39, %rd45;
	add.s64 	%rd47, %rd40, %rd46;
	add.s64 	%rd48, %rd41, %rd47;
	add.s64 	%rd49, %rd42, %rd48;
	add.s64 	%rd50, %rd43, %rd49;
	add.s64 	%rd51, %rd44, %rd50;
	st.shared.u64 	[%r27+16], %rd37;
	st.shared.u64 	[%r27+24], %rd45;
	st.shared.u64 	[%r27+32], %rd46;
	st.shared.u64 	[%r27+40], %rd47;
	st.shared.u64 	[%r27+48], %rd48;
	st.shared.u64 	[%r27+56], %rd49;
	st.shared.u64 	[%r27+64], %rd50;
	st.shared.u64 	[%r27+72], %rd51;
$L__BB49_4:
	setp.gt.u32 	%p3, %r1, 255;
	bar.sync 	0;
	@%p3 bra 	$L__BB49_6;
	ld.shared.u64 	%rd52, [%r2];
	st.global.u64 	[%rd1], %rd52;
$L__BB49_6:
	ret;

}
	// .globl	_ZN3cub18CUB_300001_SM_10006detail10radix_sort29DeviceRadixSortOnesweepKernelINS1_5radix10policy_hubIiiyE10Policy1000ELNS0_9SortOrderE0EiiyiiNS1_21identity_decomposer_tEEEvPT5_SB_PT3_PKSC_PT1_PKSG_PT2_PKSK_T4_iiT6_
.visible .entry _ZN3cub18CUB_300001_SM_10006detail10radix_sort29DeviceRadixSortOnesweepKernelINS1_5radix10policy_hubIiiyE10Policy1000ELNS0_9SortOrderE0EiiyiiNS1_21identity_decomposer_tEEEvPT5_SB_PT3_PKSC_PT1_PKSG_PT2_PKSK_T4_iiT6_(
	.param .u64 .ptr .align 1 _ZN3cub18CUB_300001_SM_10006detail10radix_sort29DeviceRadixSortOnesweepKernelINS1_5radix10policy_hubIiiyE10Policy1000ELNS0_9SortOrderE0EiiyiiNS1_21identity_decomposer_tEEEvPT5_SB_PT3_PKSC_PT1_PKSG_PT2_PKSK_T4_iiT6__param_0,
	.param .u64 .ptr .align 1 _ZN3cub18CUB_300001_SM_10006detail10radix_sort29DeviceRadixSortOnesweepKernelINS1_5radix10policy_hubIiiyE10Policy1000ELNS0_9SortOrderE0EiiyiiNS1_21identity_decomposer_tEEEvPT5_SB_PT3_PKSC_PT1_PKSG_PT2_PKSK_T4_iiT6__param_1,
	.param .u64 .ptr .align 1 _ZN3cub18CUB_300001_SM_10006detail10radix_sort29DeviceRadixSortOnesweepKernelINS1_5radix10policy_hubIiiyE10Policy1000ELNS0_9SortOrderE0EiiyiiNS1_21identity_decomposer_tEEEvPT5_SB_PT3_PKSC_PT1_PKSG_PT2_PKSK_T4_iiT6__param_2,
	.param .u64 .ptr .align 1 _ZN3cub18CUB_300001_SM_10006detail10radix_sort29DeviceRadixSortOnesweepKernelINS1_5radix10policy_hubIiiyE10Policy1000ELNS0_9SortOrderE0EiiyiiNS1_21identity_decomposer_tEEEvPT5_SB_PT3_PKSC_PT1_PKSG_PT2_PKSK_T4_iiT6__param_3,
	.param .u64 .ptr .align 1 _ZN3cub18CUB_300001_SM_10006detail10radix_sort29DeviceRadixSortOnesweepKernelINS1_5radix10policy_hubIiiyE10Policy1000ELNS0_9SortOrderE0EiiyiiNS1_21identity_decomposer_tEEEvPT5_SB_PT3_PKSC_PT1_PKSG_PT2_PKSK_T4_iiT6__param_4,
	.param .u64 .ptr .align 1 _ZN3cub18CUB_300001_SM_10006detail10radix_sort29DeviceRadixSortOnesweepKernelINS1_5radix10policy_hubIiiyE10Policy1000ELNS0_9SortOrderE0EiiyiiNS1_21identity_decomposer_tEEEvPT5_SB_PT3_PKSC_PT1_PKSG_PT2_PKSK_T4_iiT6__param_5,
	.param .u64 .ptr .align 1 _ZN3cub18CUB_300001_SM_10006detail10radix_sort29DeviceRadixSortOnesweepKernelINS1_5radix10policy_hubIiiyE10Policy1000ELNS0_9SortOrderE0EiiyiiNS1_21identity_decomposer_tEEEvPT5_SB_PT3_PKSC_PT1_PKSG_PT2_PKSK_T4_iiT6__param_6,
	.param .u64 .ptr .align 1 _ZN3cub18CUB_300001_SM_10006detail10radix_sort29DeviceRadixSortOnesweepKernelINS1_5radix10policy_hubIiiyE10Policy1000ELNS0_9SortOrderE0EiiyiiNS1_21identity_decomposer_tEEEvPT5_SB_PT3_PKSC_PT1_PKSG_PT2_PKSK_T4_iiT6__param_7,
	.param .u32 _ZN3cub18CUB_300001_SM_10006detail10radix_sort29DeviceRadixSortOnesweepKernelINS1_5radix10policy_hubIiiyE10Policy1000ELNS0_9SortOrderE0EiiyiiNS1_21identity_decomposer_tEEEvPT5_SB_PT3_PKSC_PT1_PKSG_PT2_PKSK_T4_iiT6__param_8,
	.param .u32 _ZN3cub18CUB_300001_SM_10006detail10radix_sort29DeviceRadixSortOnesweepKernelINS1_5radix10policy_hubIiiyE10Policy1000ELNS0_9SortOrderE0EiiyiiNS1_21identity_decomposer_tEEEvPT5_SB_PT3_PKSC_PT1_PKSG_PT2_PKSK_T4_iiT6__param_9,
	.param .u32 _ZN3cub18CUB_300001_SM_10006detail10radix_sort29DeviceRadixSortOnesweepKernelINS1_5radix10policy_hubIiiyE10Policy1000ELNS0_9SortOrderE0EiiyiiNS1_21identity_decomposer_tEEEvPT5_SB_PT3_PKSC_PT1_PKSG_PT2_PKSK_T4_iiT6__param_10,
	.param .align 1 .b8 _ZN3cub18CUB_300001_SM_10006detail10radix_sort29DeviceRadixSortOnesweepKernelINS1_5radix10policy_hubIiiyE10Policy1000ELNS0_9SortOrderE0EiiyiiNS1_21identity_decomposer_tEEEvPT5_SB_PT3_PKSC_PT1_PKSG_PT2_PKSK_T4_iiT6__param_11[1]
)
.maxntid 384
{
	.reg .pred 	%p<205>;
	.reg .b32 	%r<2283>;
	.reg .b64 	%rd<457>;
	// demoted variable
	.shared .align 16 .b8 _ZZN3cub18CUB_300001_SM_10006detail10radix_sort29DeviceRadixSortOnesweepKernelINS1_5radix10policy_hubIiiyE10Policy1000ELNS0_9SortOrderE0EiiyiiNS1_21identity_decomposer_tEEEvPT5_SB_PT3_PKSC_PT1_PKSG_PT2_PKSK_T4_iiT6_E1s[28160];
	ld.param.u64 	%rd43, [_ZN3cub18CUB_300001_SM_10006detail10radix_sort29DeviceRadixSortOnesweepKernelINS1_5radix10policy_hubIiiyE10Policy1000ELNS0_9SortOrderE0EiiyiiNS1_21identity_decomposer_tEEEvPT5_SB_PT3_PKSC_PT1_PKSG_PT2_PKSK_T4_iiT6__param_0];
	ld.param.u64 	%rd44, [_ZN3cub18CUB_300001_SM_10006detail10radix_sort29DeviceRadixSortOnesweepKernelINS1_5radix10policy_hubIiiyE10Policy1000ELNS0_9SortOrderE0EiiyiiNS1_21identity_decomposer_tEEEvPT5_SB_PT3_PKSC_PT1_PKSG_PT2_PKSK_T4_iiT6__param_1];
	ld.param.u64 	%rd47, [_ZN3cub18CUB_300001_SM_10006detail10radix_sort29DeviceRadixSortOnesweepKernelINS1_5radix10policy_hubIiiyE10Policy1000ELNS0_9SortOrderE0EiiyiiNS1_21identity_decomposer_tEEEvPT5_SB_PT3_PKSC_PT1_PKSG_PT2_PKSK_T4_iiT6__param_4];
	ld.param.u64 	%rd50, [_ZN3cub18CUB_300001_SM_10006detail10radix_sort29DeviceRadixSortOnesweepKernelINS1_5radix10policy_hubIiiyE10Policy1000ELNS0_9SortOrderE0EiiyiiNS1_21identity_decomposer_tEEEvPT5_SB_PT3_PKSC_PT1_PKSG_PT2_PKSK_T4_iiT6__param_5];
	cvta.to.global.u64 	%rd1, %rd47;
	cvta.to.global.u64 	%rd2, %rd43;
	cvta.to.global.u64 	%rd3, %rd50;
	mov.u32 	%r1, %tid.x;
	// begin inline asm
	mov.u32 %r443, %laneid;
	// end inline asm
	setp.ne.s32 	%p1, %r1, 0;
	@%p1 bra 	$L__BB50_2;
	cvta.to.global.u64 	%rd51, %rd44;
	atom.global.add.u32 	%r444, [%rd51], 1;
	st.shared.u32 	[_ZZN3cub18CUB_300001_SM_10006detail10radix_sort29DeviceRadixSortOnesweepKernelINS1_5radix10policy_hubIiiyE10Policy1000ELNS0_9SortOrderE0EiiyiiNS1_21identity_decomposer_tEEEvPT5_SB_PT3_PKSC_PT1_PKSG_PT2_PKSK_T4_iiT6_E1s+26112], %r444;
$L__BB50_2:
	ld.param.u32 	%r2078, [_ZN3cub18CUB_300001_SM_10006detail10radix_sort29DeviceRadixSortOnesweepKernelINS1_5radix10policy_hubIiiyE10Policy1000ELNS0_9SortOrderE0EiiyiiNS1_21identity_decomposer_tEEEvPT5_SB_PT3_PKSC_PT1_PKSG_PT2_PKSK_T4_iiT6__param_8];
	bar.sync 	0;
	ld.shared.u32 	%r3, [_ZZN3cub18CUB_300001_SM_10006detail10radix_sort29DeviceRadixSortOnesweepKernelINS1_5radix10policy_hubIiiyE10Policy1000ELNS0_9SortOrderE0EiiyiiNS1_21identity_decomposer_tEEEvPT5_SB_PT3_PKSC_PT1_PKSG_PT2_PKSK_T4_iiT6_E1s+26112];
	mul.lo.s32 	%r445, %r3, 6528;
	add.s32 	%r4, %r445, 6528;
	setp.gt.s32 	%p2, %r4, %r2078;
	cvt.s64.s32 	%rd4, %r445;
	@%p2 bra 	$L__BB50_4;
	and.b32  	%r446, %r1, 31;
	and.b32  	%r447, %r1, 992;
	mul.lo.s32 	%r448, %r447, 17;
	or.b32  	%r449, %r448, %r446;
	cvt.u64.u32 	%rd52, %r449;
	add.s64 	%rd53, %rd52, %rd4;
	shl.b64 	%rd54, %rd53, 2;
	add.s64 	%rd55, %rd3, %rd54;
	ld.global.u32 	%r2165, [%rd55];
	ld.global.u32 	%r2164, [%rd55+128];
	ld.global.u32 	%r2163, [%rd55+256];
	ld.global.u32 	%r2162, [%rd55+384];
	ld.global.u32 	%r2161, [%rd55+512];
	ld.global.u32 	%r2160, [%rd55+640];
	ld.global.u32 	%r2159, [%rd55+768];
	ld.global.u32 	%r2158, [%rd55+896];
	ld.global.u32 	%r2157, [%rd55+1024];
	ld.global.u32 	%r2156, [%rd55+1152];
	ld.global.u32 	%r2155, [%rd55+1280];
	ld.global.u32 	%r2154, [%rd55+1408];
	ld.global.u32 	%r2153, [%rd55+1536];
	ld.global.u32 	%r2152, [%rd55+1664];
	ld.global.u32 	%r2151, [%rd55+1792];
	ld.global.u32 	%r2150, [%rd55+1920];
	ld.global.u32 	%r2149, [%rd55+2048];
	bra.uni 	$L__BB50_38;
$L__BB50_4:
	ld.param.u32 	%r2079, [_ZN3cub18CUB_300001_SM_10006detail10radix_sort29DeviceRadixSortOnesweepKernelINS1_5radix10policy_hubIiiyE10Policy1000ELNS0_9SortOrderE0EiiyiiNS1_21identity_decomposer_tEEEvPT5_SB_PT3_PKSC_PT1_PKSG_PT2_PKSK_T4_iiT6__param_8];
	cvt.u32.u64 	%r451, %rd4;
	sub.s32 	%r22, %r2079, %r451;
	and.b32  	%r452, %r1, 31;
	and.b32  	%r453, %r1, 992;
	mul.lo.s32 	%r454, %r453, 17;
	or.b32  	%r23, %r454, %r452;
	setp.ge.s32 	%p3, %r23, %r22;
	cvt.u64.u32 	%rd56, %r23;
	add.s64 	%rd57, %rd56, %rd4;
	shl.b64 	%rd58, %rd57, 2;
	add.s64 	%rd5, %rd3, %rd58;
	mov.b32 	%r2165, 2147483647;
	@%p3 bra 	$L__BB50_6;
	ld.global.u32 	%r2165, [%rd5];
$L__BB50_6:
	add.s32 	%r456, %r23, 32;
	setp.ge.s32 	%p4, %r456, %r22;
	mov.b32 	%r2164, 2147483647;
	@%p4 bra 	$L__BB50_8;
	ld.global.u32 	%r2164, [%rd5+128];
$L__BB50_8:
	add.s32 	%r458, %r23, 64;
	setp.ge.s32 	%p5, %r458, %r22;
	mov.b32 	%r2163, 2147483647;
	@%p5 bra 	$L__BB50_10;
	ld.global.u32 	%r2163, [%rd5+256];
$L__BB50_10:
	add.s32 	%r460, %r23, 96;
	setp.ge.s32 	%p6, %r460, %r22;
	mov.b32 	%r2162, 2147483647;
	@%p6 bra 	$L__BB50_12;
	ld.global.u32 	%r2162, [%rd5+384];
$L__BB50_12:
	add.s32 	%r462, %r23, 128;
	setp.ge.s32 	%p7, %r462, %r22;
	mov.b32 	%r2161, 2147483647;
	@%p7 bra 	$L__BB50_14;
	ld.global.u32 	%r2161, [%rd5+512];
$L__BB50_14:
	add.s32 	%r464, %r23, 160;
	setp.ge.s32 	%p8, %r464, %r22;
	mov.b32 	%r2160, 2147483647;
	@%p8 bra 	$L__BB50_16;
	ld.global.u32 	%r2160, [%rd5+640];
$L__BB50_16:
	add.s32 	%r466, %r23, 192;
	setp.ge.s32 	%p9, %r466, %r22;
	mov.b32 	%r2159, 2147483647;
	@%p9 bra 	$L__BB50_18;
	ld.global.u32 	%r2159, [%rd5+768];
$L__BB50_18:
	add.s32 	%r468, %r23, 224;
	setp.ge.s32 	%p10, %r468, %r22;
	mov.b32 	%r2158, 2147483647;
	@%p10 bra 	$L__BB50_20;
	ld.global.u32 	%r2158, [%rd5+896];
$L__BB50_20:
	add.s32 	%r470, %r23, 256;
	setp.ge.s32 	%p11, %r470, %r22;
	mov.b32 	%r2157, 2147483647;
	@%p11 bra 	$L__BB50_22;
	ld.global.u32 	%r2157, [%rd5+1024];
$L__BB50_22:
	add.s32 	%r472, %r23, 288;
	setp.ge.s32 	%p12, %r472, %r22;
	mov.b32 	%r2156, 2147483647;
	@%p12 bra 	$L__BB50_24;
	ld.global.u32 	%r2156, [%rd5+1152];
$L__BB50_24:
	add.s32 	%r474, %r23, 320;
	setp.ge.s32 	%p13, %r474, %r22;
	mov.b32 	%r2155, 2147483647;
	@%p13 bra 	$L__BB50_26;
	ld.global.u32 	%r2155, [%rd5+1280];
$L__BB50_26:
	add.s32 	%r476, %r23, 352;
	setp.ge.s32 	%p14, %r476, %r22;
	mov.b32 	%r2154, 2147483647;
	@%p14 bra 	$L__BB50_28;
	ld.global.u32 	%r2154, [%rd5+1408];
$L__BB50_28:
	add.s32 	%r478, %r23, 384;
	setp.ge.s32 	%p15, %r478, %r22;
	mov.b32 	%r2153, 2147483647;
	@%p15 bra 	$L__BB50_30;
	ld.global.u32 	%r2153, [%rd5+1536];
$L__BB50_30:
	add.s32 	%r480, %r23, 416;
	setp.ge.s32 	%p16, %r480, %r22;
	mov.b32 	%r2152, 2147483647;
	@%p16 bra 	$L__BB50_32;
	ld.global.u32 	%r2152, [%rd5+1664];
$L__BB50_32:
	add.s32 	%r482, %r23, 448;
	setp.ge.s32 	%p17, %r482, %r22;
	mov.b32 	%r2151, 2147483647;
	@%p17 bra 	$L__BB50_34;
	ld.global.u32 	%r2151, [%rd5+1792];
$L__BB50_34:
	add.s32 	%r484, %r23, 480;
	setp.ge.s32 	%p18, %r484, %r22;
	mov.b32 	%r2150, 2147483647;
	@%p18 bra 	$L__BB50_36;
	ld.global.u32 	%r2150, [%rd5+1920];
$L__BB50_36:
	add.s32 	%r486, %r23, 512;
	setp.ge.s32 	%p19, %r486, %r22;
	mov.b32 	%r2149, 2147483647;
	@%p19 bra 	$L__BB50_38;
	ld.global.u32 	%r2149, [%rd5+2048];
$L__BB50_38:
	ld.param.u32 	%r2131, [_ZN3cub18CUB_300001_SM_10006detail10radix_sort29DeviceRadixSortOnesweepKernelINS1_5radix10policy_hubIiiyE10Policy1000ELNS0_9SortOrderE0EiiyiiNS1_21identity_decomposer_tEEEvPT5_SB_PT3_PKSC_PT1_PKSG_PT2_PKSK_T4_iiT6__param_10];
	mov.b32 	%r487, -1;
	shl.b32 	%r488, %r487, %r2131;
	not.b32 	%r74, %r488;
	shr.u32 	%r75, %r1, 5;
	shl.b32 	%r489, %r75, 10;
	mov.u32 	%r490, _ZZN3cub18CUB_300001_SM_10006detail10radix_sort29DeviceRadixSortOnesweepKernelINS1_5radix10policy_hubIiiyE10Policy1000ELNS0_9SortOrderE0EiiyiiNS1_21identity_decomposer_tEEEvPT5_SB_PT3_PKSC_PT1_PKSG_PT2_PKSK_T4_iiT6_E1s;
	add.s32 	%r76, %r490, %r489;
	setp.gt.s32 	%p20, %r443, 255;
	@%p20 bra 	$L__BB50_51;
	max.s32 	%r491, %r443, 224;
	sub.s32 	%r492, %r491, %r443;
	add.s32 	%r493, %r492, 31;
	shr.u32 	%r494, %r493, 5;
	add.s32 	%r77, %r494, 1;
	and.b32  	%r78, %r77, 15;
	setp.lt.u32 	%p21, %r493, 480;
	mov.u32 	%r2169, %r443;
	@%p21 bra 	$L__BB50_42;
	and.b32  	%r495, %r77, 268435440;
	neg.s32 	%r2167, %r495;
	shl.b32 	%r497, %r443, 2;
	add.s32 	%r498, %r489, %r497;
	add.s32 	%r500, %r498, %r490;
	add.s32 	%r2166, %r500, 1024;
	mov.u32 	%r2169, %r443;
$L__BB50_41:
	.pragma "nounroll";
	mov.b32 	%r501, 0;
	st.shared.u32 	[%r2166+-1024], %r501;
	st.shared.u32 	[%r2166+-896], %r501;
	st.shared.u32 	[%r2166+-768], %r501;
	st.shared.u32 	[%r2166+-640], %r501;
	st.shared.u32 	[%r2166+-512], %r501;
	st.shared.u32 	[%r2166+-384], %r501;
	st.shared.u32 	[%r2166+-256], %r501;
	st.shared.u32 	[%r2166+-128], %r501;
	st.shared.u32 	[%r2166], %r501;
	st.shared.u32 	[%r2166+128], %r501;
	st.shared.u32 	[%r2166+256], %r501;
	st.shared.u32 	[%r2166+384], %r501;
	st.shared.u32 	[%r2166+512], %r501;
	st.shared.u32 	[%r2166+640], %r501;
	st.shared.u32 	[%r2166+768], %r501;
	st.shared.u32 	[%r2166+896], %r501;
	add.s32 	%r2169, %r2169, 512;
	add.s32 	%r2167, %r2167, 16;
	add.s32 	%r2166, %r2166, 2048;
	setp.ne.s32 	%p22, %r2167, 0;
	@%p22 bra 	$L__BB50_41;
$L__BB50_42:
	setp.eq.s32 	%p23, %r78, 0;
	@%p23 bra 	$L__BB50_51;
	and.b32  	%r88, %r77, 7;
	setp.lt.u32 	%p24, %r78, 8;
	@%p24 bra 	$L__BB50_45;
	shl.b32 	%r502, %r2169, 2;
	add.s32 	%r503, %r76, %r502;
	mov.b32 	%r504, 0;
	st.shared.u32 	[%r503], %r504;
	st.shared.u32 	[%r503+128], %r504;
	st.shared.u32 	[%r503+256], %r504;
	st.shared.u32 	[%r503+384], %r504;
	st.shared.u32 	[%r503+512], %r504;
	st.shared.u32 	[%r503+640], %r504;
	st.shared.u32 	[%r503+768], %r504;
	st.shared.u32 	[%r503+896], %r504;
	add.s32 	%r2169, %r2169, 256;
$L__BB50_45:
	setp.eq.s32 	%p25, %r88, 0;
	@%p25 bra 	$L__BB50_51;
	and.b32  	%r91, %r77, 3;
	setp.lt.u32 	%p26, %r88, 4;
	@%p26 bra 	$L__BB50_48;
	shl.b32 	%r505, %r2169, 2;
	add.s32 	%r506, %r76, %r505;
	mov.b32 	%r507, 0;
	st.shared.u32 	[%r506], %r507;
	st.shared.u32 	[%r506+128], %r507;
	st.shared.u32 	[%r506+256], %r507;
	st.shared.u32 	[%r506+384], %r507;
	add.s32 	%r2169, %r2169, 128;
$L__BB50_48:
	setp.eq.s32 	%p27, %r91, 0;
	@%p27 bra 	$L__BB50_51;
	shl.b32 	%r509, %r2169, 2;
	add.s32 	%r510, %r489, %r509;
	add.s32 	%r2173, %r490, %r510;
	neg.s32 	%r2172, %r91;
$L__BB50_50:
	.pragma "nounroll";
	mov.b32 	%r512, 0;
	st.shared.u32 	[%r2173], %r512;
	add.s32 	%r2173, %r2173, 128;
	add.s32 	%r2172, %r2172, 1;
	setp.ne.s32 	%p28, %r2172, 0;
	@%p28 bra 	$L__BB50_50;
$L__BB50_51:
	ld.param.u32 	%r2094, [_ZN3cub18CUB_300001_SM_10006detail10radix_sort29DeviceRadixSortOnesweepKernelINS1_5radix10policy_hubIiiyE10Policy1000ELNS0_9SortOrderE0EiiyiiNS1_21identity_decomposer_tEEEvPT5_SB_PT3_PKSC_PT1_PKSG_PT2_PKSK_T4_iiT6__param_9];
	bar.warp.sync 	-1;
	xor.b32  	%r514, %r2165, -2147483648;
	shr.u32 	%r515, %r514, %r2094;
	and.b32  	%r100, %r515, %r74;
	shl.b32 	%r516, %r100, 2;
	add.s32 	%r517, %r76, %r516;
	atom.shared.add.u32 	%r518, [%r517], 1;
	xor.b32  	%r2227, %r2164, -2147483648;
	shr.u32 	%r520, %r2227, %r2094;
	and.b32  	%r521, %r520, %r74;
	shl.b32 	%r522, %r521, 2;
	add.s32 	%r523, %r76, %r522;
	atom.shared.add.u32 	%r524, [%r523], 1;
	xor.b32  	%r2226, %r2163, -2147483648;
	shr.u32 	%r526, %r2226, %r2094;
	and.b32  	%r527, %r526, %r74;
	shl.b32 	%r528, %r527, 2;
	add.s32 	%r529, %r76, %r528;
	atom.shared.add.u32 	%r530, [%r529], 1;
	xor.b32  	%r2225, %r2162, -2147483648;
	shr.u32 	%r532, %r2225, %r2094;
	and.b32  	%r533, %r532, %r74;
	shl.b32 	%r534, %r533, 2;
	add.s32 	%r535, %r76, %r534;
	atom.shared.add.u32 	%r536, [%r535], 1;
	xor.b32  	%r537, %r2161, -2147483648;
	shr.u32 	%r538, %r537, %r2094;
	and.b32  	%r539, %r538, %r74;
	shl.b32 	%r540, %r539, 2;
	add.s32 	%r541, %r76, %r540;
	atom.shared.add.u32 	%r542, [%r541], 1;
	xor.b32  	%r543, %r2160, -2147483648;
	shr.u32 	%r544, %r543, %r2094;
	and.b32  	%r545, %r544, %r74;
	shl.b32 	%r546, %r545, 2;
	add.s32 	%r547, %r76, %r546;
	atom.shared.add.u32 	%r548, [%r547], 1;
	xor.b32  	%r549, %r2159, -2147483648;
	shr.u32 	%r550, %r549, %r2094;
	and.b32  	%r551, %r550, %r74;
	shl.b32 	%r552, %r551, 2;
	add.s32 	%r553, %r76, %r552;
	atom.shared.add.u32 	%r554, [%r553], 1;
	xor.b32  	%r555, %r2158, -2147483648;
	shr.u32 	%r556, %r555, %r2094;
	and.b32  	%r557, %r556, %r74;
	shl.b32 	%r558, %r557, 2;
	add.s32 	%r559, %r76, %r558;
	atom.shared.add.u32 	%r560, [%r559], 1;
	xor.b32  	%r561, %r2157, -2147483648;
	shr.u32 	%r562, %r561, %r2094;
	and.b32  	%r563, %r562, %r74;
	shl.b32 	%r564, %r563, 2;
	add.s32 	%r565, %r76, %r564;
	atom.shared.add.u32 	%r566, [%r565], 1;
	xor.b32  	%r567, %r2156, -2147483648;
	shr.u32 	%r568, %r567, %r2094;
	and.b32  	%r569, %r568, %r74;
	shl.b32 	%r570, %r569, 2;
	add.s32 	%r571, %r76, %r570;
	atom.shared.add.u32 	%r572, [%r571], 1;
	xor.b32  	%r573, %r2155, -2147483648;
	shr.u32 	%r574, %r573, %r2094;
	and.b32  	%r575, %r574, %r74;
	shl.b32 	%r576, %r575, 2;
	add.s32 	%r577, %r76, %r576;
	atom.shared.add.u32 	%r578, [%r577], 1;
	xor.b32  	%r579, %r2154, -2147483648;
	shr.u32 	%r580, %r579, %r2094;
	and.b32  	%r581, %r580, %r74;
	shl.b32 	%r582, %r581, 2;
	add.s32 	%r583, %r76, %r582;
	atom.shared.add.u32 	%r584, [%r583], 1;
	xor.b32  	%r585, %r2153, -2147483648;
	shr.u32 	%r586, %r585, %r2094;
	and.b32  	%r587, %r586, %r74;
	shl.b32 	%r588, %r587, 2;
	add.s32 	%r589, %r76, %r588;
	atom.shared.add.u32 	%r590, [%r589], 1;
	xor.b32  	%r591, %r2152, -2147483648;
	shr.u32 	%r592, %r591, %r2094;
	and.b32  	%r593, %r592, %r74;
	shl.b32 	%r594, %r593, 2;
	add.s32 	%r595, %r76, %r594;
	atom.shared.add.u32 	%r596, [%r595], 1;
	xor.b32  	%r597, %r2151, -2147483648;
	shr.u32 	%r598, %r597, %r2094;
	and.b32  	%r599, %r598, %r74;
	shl.b32 	%r600, %r599, 2;
	add.s32 	%r601, %r76, %r600;
	atom.shared.add.u32 	%r602, [%r601], 1;
	xor.b32  	%r603, %r2150, -2147483648;
	shr.u32 	%r604, %r603, %r2094;
	and.b32  	%r605, %r604, %r74;
	shl.b32 	%r606, %r605, 2;
	add.s32 	%r607, %r76, %r606;
	atom.shared.add.u32 	%r608, [%r607], 1;
	xor.b32  	%r2212, %r2149, -2147483648;
	shr.u32 	%r610, %r2212, %r2094;
	and.b32  	%r611, %r610, %r74;
	shl.b32 	%r612, %r611, 2;
	add.s32 	%r613, %r76, %r612;
	atom.shared.add.u32 	%r614, [%r613], 1;
	bar.sync 	0;
	setp.gt.u32 	%p29, %r1, 255;
	shl.b32 	%r615, %r1, 2;
	add.s32 	%r101, %r490, %r615;
	mov.b32 	%r2174, 0;
	@%p29 bra 	$L__BB50_53;
	ld.shared.u32 	%r617, [%r101];
	mov.b32 	%r618, 0;
	st.shared.u32 	[%r101], %r618;
	ld.shared.u32 	%r619, [%r101+1024];
	st.shared.u32 	[%r101+1024], %r617;
	add.s32 	%r620, %r619, %r617;
	ld.shared.u32 	%r621, [%r101+2048];
	st.shared.u32 	[%r101+2048], %r620;
	add.s32 	%r622, %r621, %r620;
	ld.shared.u32 	%r623, [%r101+3072];
	st.shared.u32 	[%r101+3072], %r622;
	add.s32 	%r624, %r623, %r622;
	ld.shared.u32 	%r625, [%r101+4096];
	st.shared.u32 	[%r101+4096], %r624;
	add.s32 	%r626, %r625, %r624;
	ld.shared.u32 	%r627, [%r101+5120];
	st.shared.u32 	[%r101+5120], %r626;
	add.s32 	%r628, %r627, %r626;
	ld.shared.u32 	%r629, [%r101+6144];
	st.shared.u32 	[%r101+6144], %r628;
	add.s32 	%r630, %r629, %r628;
	ld.shared.u32 	%r631, [%r101+7168];
	st.shared.u32 	[%r101+7168], %r630;
	add.s32 	%r632, %r631, %r630;
	ld.shared.u32 	%r633, [%r101+8192];
	st.shared.u32 	[%r101+8192], %r632;
	add.s32 	%r634, %r633, %r632;
	ld.shared.u32 	%r635, [%r101+9216];
	st.shared.u32 	[%r101+9216], %r634;
	add.s32 	%r636, %r635, %r634;
	ld.shared.u32 	%r637, [%r101+10240];
	st.shared.u32 	[%r101+10240], %r636;
	add.s32 	%r638, %r637, %r636;
	ld.shared.u32 	%r639, [%r101+11264];
	st.shared.u32 	[%r101+11264], %r638;
	add.s32 	%r2174, %r639, %r638;
$L__BB50_53:
	setp.gt.u32 	%p30, %r1, 255;
	shl.b32 	%r640, %r3, 8;
	add.s32 	%r641, %r640, %r1;
	mul.wide.s32 	%rd59, %r641, 4;
	add.s64 	%rd6, %rd2, %rd59;
	@%p30 bra 	$L__BB50_55;
	or.b32  	%r642, %r2174, 1073741824;
	st.volatile.global.u32 	[%rd6], %r642;
$L__BB50_55:
	ld.param.u64 	%rd442, [_ZN3cub18CUB_300001_SM_10006detail10radix_sort29DeviceRadixSortOnesweepKernelINS1_5radix10policy_hubIiiyE10Policy1000ELNS0_9SortOrderE0EiiyiiNS1_21identity_decomposer_tEEEvPT5_SB_PT3_PKSC_PT1_PKSG_PT2_PKSK_T4_iiT6__param_7];
	xor.b32  	%r2223, %r2160, -2147483648;
	xor.b32  	%r2224, %r2161, -2147483648;
	xor.b32  	%r2222, %r2159, -2147483648;
	xor.b32  	%r2221, %r2158, -2147483648;
	xor.b32  	%r2228, %r2165, -2147483648;
	xor.b32  	%r2218, %r2155, -2147483648;
	xor.b32  	%r2220, %r2157, -2147483648;
	xor.b32  	%r2217, %r2154, -2147483648;
	xor.b32  	%r2219, %r2156, -2147483648;
	xor.b32  	%r2215, %r2152, -2147483648;
	xor.b32  	%r2216, %r2153, -2147483648;
	xor.b32  	%r2213, %r2150, -2147483648;
	xor.b32  	%r2214, %r2151, -2147483648;
	setp.lt.u32 	%p31, %r1, 256;
	setp.eq.s32 	%p32, %r2174, 6528;
	and.pred  	%p33, %p31, %p32;
	selp.u32 	%r643, 1, 0, %p33;
	{ 
	.reg .pred 	%p1; 
	.reg .pred 	%p2; 
	setp.ne.u32 	%p1, %r643, 0; 
	bar.red.or.pred 	%p2, 0, %p1; 
	selp.u32 	%r644, 1, 0, %p2; 
	}
	setp.eq.s32 	%p34, %r644, 0;
	and.b32  	%r645, %r1, 992;
	and.b32  	%r646, %r1, 31;
	mul.lo.s32 	%r647, %r645, 17;
	or.b32  	%r648, %r647, %r646;
	cvt.u64.u32 	%rd7, %r648;
	mul.lo.s32 	%r649, %r3, 6528;
	cvt.s64.s32 	%rd60, %r649;
	add.s64 	%rd61, %rd7, %rd60;
	cvta.to.global.u64 	%rd62, %rd442;
	shl.b64 	%rd63, %rd61, 2;
	add.s64 	%rd8, %rd62, %rd63;
	cvt.u64.u32 	%rd9, %r1;
	@%p34 bra 	$L__BB50_175;
	setp.gt.u32 	%p35, %r1, 255;
	shl.b32 	%r650, %r1, 3;
	mov.u32 	%r651, _ZZN3cub18CUB_300001_SM_10006detail10radix_sort29DeviceRadixSortOnesweepKernelINS1_5radix10policy_hubIiiyE10Policy1000ELNS0_9SortOrderE0EiiyiiNS1_21identity_decomposer_tEEEvPT5_SB_PT3_PKSC_PT1_PKSG_PT2_PKSK_T4_iiT6_E1s;
	add.s32 	%r652, %r651, %r650;
	add.s32 	%r121, %r652, 26112;
	@%p35 bra 	$L__BB50_64;
	ld.param.u64 	%rd436, [_ZN3cub18CUB_300001_SM_10006detail10radix_sort29DeviceRadixSortOnesweepKernelINS1_5radix10policy_hubIiiyE10Policy1000ELNS0_9SortOrderE0EiiyiiNS1_21identity_decomposer_tEEEvPT5_SB_PT3_PKSC_PT1_PKSG_PT2_PKSK_T4_iiT6__param_3];
	cvta.to.global.u64 	%rd64, %rd436;
	shl.b64 	%rd65, %rd9, 3;
	add.s64 	%rd66, %rd64, %rd65;
	ld.global.u64 	%rd67, [%rd66];
	setp.gt.u32 	%p36, %r1, %r100;
	selp.b64 	%rd68, 6528, 0, %p36;
	sub.s64 	%rd455, %rd67, %rd68;
	st.shared.u64 	[%r121], %rd455;
	setp.lt.s32 	%p37, %r3, 1;
	mov.u32 	%r2178, %r2174;
	@%p37 bra 	$L__BB50_63;
	mov.b32 	%r2176, -1;
	mov.u32 	%r2175, %r3;
	mov.u32 	%r2178, %r2174;
$L__BB50_59:
	ld.param.u64 	%rd429, [_ZN3cub18CUB_300001_SM_10006detail10radix_sort29DeviceRadixSortOnesweepKernelINS1_5radix10policy_hubIiiyE10Policy1000ELNS0_9SortOrderE0EiiyiiNS1_21identity_decomposer_tEEEvPT5_SB_PT3_PKSC_PT1_PKSG_PT2_PKSK_T4_iiT6__param_0];
	add.s32 	%r125, %r2175, -1;
	shl.b32 	%r654, %r125, 8;
	add.s32 	%r655, %r654, %r1;
	cvta.to.global.u64 	%rd69, %rd429;
	mul.wide.s32 	%rd70, %r655, 4;
	add.s64 	%rd11, %rd69, %rd70;
$L__BB50_60:
	membar.cta;
	ld.volatile.global.u32 	%r126, [%rd11];
	setp.eq.s32 	%p38, %r126, 0;
	@%p38 bra 	$L__BB50_60;
	and.b32  	%r656, %r126, 1073741823;
	add.s32 	%r2178, %r656, %r2178;
	setp.gt.s32 	%p39, %r126, -1;
	vote.sync.ballot.b32 	%r2176, %p39, %r2176;
	setp.gt.u32 	%p41, %r2175, 1;
	and.pred  	%p42, %p39, %p41;
	mov.u32 	%r2175, %r125;
	@%p42 bra 	$L__BB50_59;
	ld.shared.u64 	%rd455, [%r121];
$L__BB50_63:
	or.b32  	%r657, %r2178, -2147483648;
	st.volatile.global.u32 	[%rd6], %r657;
	sub.s32 	%r658, %r2178, %r2174;
	cvt.s64.s32 	%rd71, %r658;
	add.s64 	%rd72, %rd455, %rd71;
	st.shared.u64 	[%r121], %rd72;
$L__BB50_64:
	ld.param.u32 	%r2080, [_ZN3cub18CUB_300001_SM_10006detail10radix_sort29DeviceRadixSortOnesweepKernelINS1_5radix10policy_hubIiiyE10Policy1000ELNS0_9SortOrderE0EiiyiiNS1_21identity_decomposer_tEEEvPT5_SB_PT3_PKSC_PT1_PKSG_PT2_PKSK_T4_iiT6__param_8];
	ld.param.u64 	%rd432, [_ZN3cub18CUB_300001_SM_10006detail10radix_sort29DeviceRadixSortOnesweepKernelINS1_5radix10policy_hubIiiyE10Policy1000ELNS0_9SortOrderE0EiiyiiNS1_21identity_decomposer_tEEEvPT5_SB_PT3_PKSC_PT1_PKSG_PT2_PKSK_T4_iiT6__param_2];
	setp.gt.u32 	%p43, %r1, 255;
	setp.lt.s32 	%p44, %r4, %r2080;
	setp.eq.s64 	%p45, %rd432, 0;
	or.pred  	%p46, %p45, %p44;
	or.pred  	%p47, %p43, %p46;
	@%p47 bra 	$L__BB50_66;
	ld.param.u64 	%rd433, [_ZN3cub18CUB_300001_SM_10006detail10radix_sort29DeviceRadixSortOnesweepKernelINS1_5radix10policy_hubIiiyE10Policy1000ELNS0_9SortOrderE0EiiyiiNS1_21identity_decomposer_tEEEvPT5_SB_PT3_PKSC_PT1_PKSG_PT2_PKSK_T4_iiT6__param_2];
	ld.shared.u64 	%rd73, [%r121];
	setp.gt.u32 	%p48, %r1, %r100;
	selp.b64 	%rd74, 6528, 0, %p48;
	cvt.s64.s32 	%rd75, %r2174;
	add.s64 	%rd76, %rd74, %rd75;
	add.s64 	%rd77, %rd76, %rd73;
	cvta.to.global.u64 	%rd78, %rd433;
	shl.b64 	%rd79, %rd9, 3;
	add.s64 	%rd80, %rd78, %rd79;
	st.global.u64 	[%rd80], %rd77;
$L__BB50_66:
	ld.param.u32 	%r2081, [_ZN3cub18CUB_300001_SM_10006detail10radix_sort29DeviceRadixSortOnesweepKernelINS1_5radix10policy_hubIiiyE10Policy1000ELNS0_9SortOrderE0EiiyiiNS1_21identity_decomposer_tEEEvPT5_SB_PT3_PKSC_PT1_PKSG_PT2_PKSK_T4_iiT6__param_8];
	setp.gt.s32 	%p49, %r4, %r2081;
	bar.sync 	0;
	shl.b32 	%r659, %r100, 3;
	add.s32 	%r661, %r651, %r659;
	ld.shared.u64 	%rd14, [%r661+26112];
	@%p49 bra 	$L__BB50_68;
	add.s64 	%rd81, %rd14, %rd7;
	shl.b64 	%rd82, %rd81, 2;
	add.s64 	%rd83, %rd1, %rd82;
	st.global.u32 	[%rd83], %r2165;
	st.global.u32 	[%rd83+128], %r2164;
	st.global.u32 	[%rd83+256], %r2163;
	st.global.u32 	[%rd83+384], %r2162;
	st.global.u32 	[%rd83+512], %r2161;
	st.global.u32 	[%rd83+640], %r2160;
	st.global.u32 	[%rd83+768], %r2159;
	st.global.u32 	[%rd83+896], %r2158;
	st.global.u32 	[%rd83+1024], %r2157;
	st.global.u32 	[%rd83+1152], %r2156;
	st.global.u32 	[%rd83+1280], %r2155;
	st.global.u32 	[%rd83+1408], %r2154;
	st.global.u32 	[%rd83+1536], %r2153;
	st.global.u32 	[%rd83+1664], %r2152;
	st.global.u32 	[%rd83+1792], %r2151;
	st.global.u32 	[%rd83+1920], %r2150;
	st.global.u32 	[%rd83+2048], %r2149;
	bra.uni 	$L__BB50_102;
$L__BB50_68:
	ld.param.u32 	%r2082, [_ZN3cub18CUB_300001_SM_10006detail10radix_sort29DeviceRadixSortOnesweepKernelINS1_5radix10policy_hubIiiyE10Policy1000ELNS0_9SortOrderE0EiiyiiNS1_21identity_decomposer_tEEEvPT5_SB_PT3_PKSC_PT1_PKSG_PT2_PKSK_T4_iiT6__param_8];
	cvt.u32.u64 	%r662, %rd7;
	mad.lo.s32 	%r130, %r3, -6528, %r2082;
	setp.ge.s32 	%p50, %r662, %r130;
	add.s64 	%rd84, %rd14, %rd7;
	shl.b64 	%rd85, %rd84, 2;
	add.s64 	%rd15, %rd1, %rd85;
	@%p50 bra 	$L__BB50_70;
	st.global.u32 	[%rd15], %r2165;
$L__BB50_70:
	add.s32 	%r664, %r662, 32;
	setp.ge.s32 	%p51, %r664, %r130;
	@%p51 bra 	$L__BB50_72;
	st.global.u32 	[%rd15+128], %r2164;
$L__BB50_72:
	add.s32 	%r666, %r662, 64;
	setp.ge.s32 	%p52, %r666, %r130;
	@%p52 bra 	$L__BB50_74;
	st.global.u32 	[%rd15+256], %r2163;
$L__BB50_74:
	add.s32 	%r668, %r662, 96;
	setp.ge.s32 	%p53, %r668, %r130;
	@%p53 bra 	$L__BB50_76;
	st.global.u32 	[%rd15+384], %r2162;
$L__BB50_76:
	add.s32 	%r670, %r662, 128;
	setp.ge.s32 	%p54, %r670, %r130;
	@%p54 bra 	$L__BB50_78;
	st.global.u32 	[%rd15+512], %r2161;
$L__BB50_78:
	add.s32 	%r672, %r662, 160;
	setp.ge.s32 	%p55, %r672, %r130;
	@%p55 bra 	$L__BB50_80;
	st.global.u32 	[%rd15+640], %r2160;
$L__BB50_80:
	add.s32 	%r674, %r662, 192;
	setp.ge.s32 	%p56, %r674, %r130;
	@%p56 bra 	$L__BB50_82;
	st.global.u32 	[%rd15+768], %r2159;
$L__BB50_82:
	add.s32 	%r676, %r662, 224;
	setp.ge.s32 	%p57, %r676, %r130;
	@%p57 bra 	$L__BB50_84;
	st.global.u32 	[%rd15+896], %r2158;
$L__BB50_84:
	add.s32 	%r678, %r662, 256;
	setp.ge.s32 	%p58, %r678, %r130;
	@%p58 bra 	$L__BB50_86;
	st.global.u32 	[%rd15+1024], %r2157;
$L__BB50_86:
	add.s32 	%r680, %r662, 288;
	setp.ge.s32 	%p59, %r680, %r130;
	@%p59 bra 	$L__BB50_88;
	st.global.u32 	[%rd15+1152], %r2156;
$L__BB50_88:
	add.s32 	%r682, %r662, 320;
	setp.ge.s32 	%p60, %r682, %r130;
	@%p60 bra 	$L__BB50_90;
	st.global.u32 	[%rd15+1280], %r2155;
$L__BB50_90:
	add.s32 	%r684, %r662, 352;
	setp.ge.s32 	%p61, %r684, %r130;
	@%p61 bra 	$L__BB50_92;
	st.global.u32 	[%rd15+1408], %r2154;
$L__BB50_92:
	add.s32 	%r686, %r662, 384;
	setp.ge.s32 	%p62, %r686, %r130;
	@%p62 bra 	$L__BB50_94;
	st.global.u32 	[%rd15+1536], %r2153;
$L__BB50_94:
	add.s32 	%r688, %r662, 416;
	setp.ge.s32 	%p63, %r688, %r130;
	@%p63 bra 	$L__BB50_96;
	st.global.u32 	[%rd15+1664], %r2152;
$L__BB50_96:
	add.s32 	%r690, %r662, 448;
	setp.ge.s32 	%p64, %r690, %r130;
	@%p64 bra 	$L__BB50_98;
	st.global.u32 	[%rd15+1792], %r2151;
$L__BB50_98:
	add.s32 	%r692, %r662, 480;
	setp.ge.s32 	%p65, %r692, %r130;
	@%p65 bra 	$L__BB50_100;
	st.global.u32 	[%rd15+1920], %r2150;
$L__BB50_100:
	add.s32 	%r694, %r662, 512;
	setp.ge.s32 	%p66, %r694, %r130;
	@%p66 bra 	$L__BB50_102;
	st.global.u32 	[%rd15+2048], %r2149;
$L__BB50_102:
	ld.param.u32 	%r2083, [_ZN3cub18CUB_300001_SM_10006detail10radix_sort29DeviceRadixSortOnesweepKernelINS1_5radix10policy_hubIiiyE10Policy1000ELNS0_9SortOrderE0EiiyiiNS1_21identity_decomposer_tEEEvPT5_SB_PT3_PKSC_PT1_PKSG_PT2_PKSK_T4_iiT6__param_8];
	setp.gt.s32 	%p67, %r4, %r2083;
	@%p67 bra 	$L__BB50_104;
	ld.global.u32 	%r2211, [%rd8];
	ld.global.u32 	%r2210, [%rd8+128];
	ld.global.u32 	%r2209, [%rd8+256];
	ld.global.u32 	%r2208, [%rd8+384];
	ld.global.u32 	%r2207, [%rd8+512];
	ld.global.u32 	%r2206, [%rd8+640];
	ld.global.u32 	%r2205, [%rd8+768];
	ld.global.u32 	%r2204, [%rd8+896];
	ld.global.u32 	%r2203, [%rd8+1024];
	ld.global.u32 	%r2202, [%rd8+1152];
	ld.global.u32 	%r2201, [%rd8+1280];
	ld.global.u32 	%r2200, [%rd8+1408];
	ld.global.u32 	%r2199, [%rd8+1536];
	ld.global.u32 	%r2198, [%rd8+1664];
	ld.global.u32 	%r2197, [%rd8+1792];
	ld.global.u32 	%r2196, [%rd8+1920];
	ld.global.u32 	%r2195, [%rd8+2048];
	bra.uni 	$L__BB50_138;
$L__BB50_104:
	ld.param.u32 	%r2084, [_ZN3cub18CUB_300001_SM_10006detail10radix_sort29DeviceRadixSortOnesweepKernelINS1_5radix10policy_hubIiiyE10Policy1000ELNS0_9SortOrderE0EiiyiiNS1_21identity_decomposer_tEEEvPT5_SB_PT3_PKSC_PT1_PKSG_PT2_PKSK_T4_iiT6__param_8];
	cvt.u32.u64 	%r696, %rd7;
	sub.s32 	%r148, %r2084, %r649;
	setp.ge.s32 	%p68, %r696, %r148;
	@%p68 bra 	$L__BB50_106;
	ld.global.u32 	%r2211, [%rd8];
$L__BB50_106:
	add.s32 	%r700, %r696, 32;
	setp.ge.s32 	%p69, %r700, %r148;
	@%p69 bra 	$L__BB50_108;
	ld.global.u32 	%r2210, [%rd8+128];
$L__BB50_108:
	add.s32 	%r703, %r696, 64;
	setp.ge.s32 	%p70, %r703, %r148;
	@%p70 bra 	$L__BB50_110;
	ld.global.u32 	%r2209, [%rd8+256];
$L__BB50_110:
	add.s32 	%r706, %r696, 96;
	setp.ge.s32 	%p71, %r706, %r148;
	@%p71 bra 	$L__BB50_112;
	ld.global.u32 	%r2208, [%rd8+384];
$L__BB50_112:
	add.s32 	%r709, %r696, 128;
	setp.ge.s32 	%p72, %r709, %r148;
	@%p72 bra 	$L__BB50_114;
	ld.global.u32 	%r2207, [%rd8+512];
$L__BB50_114:
	add.s32 	%r712, %r696, 160;
	setp.ge.s32 	%p73, %r712, %r148;
	@%p73 bra 	$L__BB50_116;
	ld.global.u32 	%r2206, [%rd8+640];
$L__BB50_116:
	add.s32 	%r715, %r696, 192;
	setp.ge.s32 	%p74, %r715, %r148;
	@%p74 bra 	$L__BB50_118;
	ld.global.u32 	%r2205, [%rd8+768];
$L__BB50_118:
	add.s32 	%r718, %r696, 224;
	setp.ge.s32 	%p75, %r718, %r148;
	@%p75 bra 	$L__BB50_120;
	ld.global.u32 	%r2204, [%rd8+896];
$L__BB50_120:
	add.s32 	%r721, %r696, 256;
	setp.ge.s32 	%p76, %r721, %r148;
	@%p76 bra 	$L__BB50_122;
	ld.global.u32 	%r2203, [%rd8+1024];
$L__BB50_122:
	add.s32 	%r724, %r696, 288;
	setp.ge.s32 	%p77, %r724, %r148;
	@%p77 bra 	$L__BB50_124;
	ld.global.u32 	%r2202, [%rd8+1152];
$L__BB50_124:
	add.s32 	%r727, %r696, 320;
	setp.ge.s32 	%p78, %r727, %r148;
	@%p78 bra 	$L__BB50_126;
	ld.global.u32 	%r2201, [%rd8+1280];
$L__BB50_126:
	add.s32 	%r730, %r696, 352;
	setp.ge.s32 	%p79, %r730, %r148;
	@%p79 bra 	$L__BB50_128;
	ld.global.u32 	%r2200, [%rd8+1408];
$L__BB50_128:
	add.s32 	%r733, %r696, 384;
	setp.ge.s32 	%p80, %r733, %r148;
	@%p80 bra 	$L__BB50_130;
	ld.global.u32 	%r2199, [%rd8+1536];
$L__BB50_130:
	add.s32 	%r736, %r696, 416;
	setp.ge.s32 	%p81, %r736, %r148;
	@%p81 bra 	$L__BB50_132;
	ld.global.u32 	%r2198, [%rd8+1664];
$L__BB50_132:
	add.s32 	%r739, %r696, 448;
	setp.ge.s32 	%p82, %r739, %r148;
	@%p82 bra 	$L__BB50_134;
	ld.global.u32 	%r2197, [%rd8+1792];
$L__BB50_134:
	add.s32 	%r742, %r696, 480;
	setp.ge.s32 	%p83, %r742, %r148;
	@%p83 bra 	$L__BB50_136;
	ld.global.u32 	%r2196, [%rd8+1920];
$L__BB50_136:
	add.s32 	%r745, %r696, 512;
	setp.ge.s32 	%p84, %r745, %r148;
	@%p84 bra 	$L__BB50_138;
	ld.global.u32 	%r2195, [%rd8+2048];
$L__BB50_138:
	ld.param.u32 	%r2085, [_ZN3cub18CUB_300001_SM_10006detail10radix_sort29DeviceRadixSortOnesweepKernelINS1_5radix10policy_hubIiiyE10Policy1000ELNS0_9SortOrderE0EiiyiiNS1_21identity_decomposer_tEEEvPT5_SB_PT3_PKSC_PT1_PKSG_PT2_PKSK_T4_iiT6__param_8];
	mad.lo.s32 	%r746, %r3, 6528, 6528;
	setp.gt.s32 	%p85, %r746, %r2085;
	@%p85 bra 	$L__BB50_140;
	ld.param.u64 	%rd439, [_ZN3cub18CUB_300001_SM_10006detail10radix_sort29DeviceRadixSortOnesweepKernelINS1_5radix10policy_hubIiiyE10Policy1000ELNS0_9SortOrderE0EiiyiiNS1_21identity_decomposer_tEEEvPT5_SB_PT3_PKSC_PT1_PKSG_PT2_PKSK_T4_iiT6__param_6];
	add.s64 	%rd86, %rd14, %rd7;
	cvta.to.global.u64 	%rd87, %rd439;
	shl.b64 	%rd88, %rd86, 2;
	add.s64 	%rd89, %rd87, %rd88;
	st.global.u32 	[%rd89], %r2211;
	st.global.u32 	[%rd89+128], %r2210;
	st.global.u32 	[%rd89+256], %r2209;
	st.global.u32 	[%rd89+384], %r2208;
	st.global.u32 	[%rd89+512], %r2207;
	st.global.u32 	[%rd89+640], %r2206;
	st.global.u32 	[%rd89+768], %r2205;
	st.global.u32 	[%rd89+896], %r2204;
	st.global.u32 	[%rd89+1024], %r2203;
	st.global.u32 	[%rd89+1152], %r2202;
	st.global.u32 	[%rd89+1280], %r2201;
	st.global.u32 	[%rd89+1408], %r2200;
	st.global.u32 	[%rd89+1536], %r2199;
	st.global.u32 	[%rd89+1664], %r2198;
	st.global.u32 	[%rd89+1792], %r2197;
	st.global.u32 	[%rd89+1920], %r2196;
	st.global.u32 	[%rd89+2048], %r2195;
	bra.uni 	$L__BB50_174;
$L__BB50_140:
	ld.param.u32 	%r2086, [_ZN3cub18CUB_300001_SM_10006detail10radix_sort29DeviceRadixSortOnesweepKernelINS1_5radix10policy_hubIiiyE10Policy1000ELNS0_9SortOrderE0EiiyiiNS1_21identity_decomposer_tEEEvPT5_SB_PT3_PKSC_PT1_PKSG_PT2_PKSK_T4_iiT6__param_8];
	ld.param.u64 	%rd440, [_ZN3cub18CUB_300001_SM_10006detail10radix_sort29DeviceRadixSortOnesweepKernelINS1_5radix10policy_hubIiiyE10Policy1000ELNS0_9SortOrderE0EiiyiiNS1_21identity_decomposer_tEEEvPT5_SB_PT3_PKSC_PT1_PKSG_PT2_PKSK_T4_iiT6__param_6];
	cvt.u32.u64 	%r747, %rd7;
	mad.lo.s32 	%r199, %r3, -6528, %r2086;
	setp.ge.s32 	%p86, %r747, %r199;
	add.s64 	%rd90, %rd14, %rd7;
	cvta.to.global.u64 	%rd91, %rd440;
	shl.b64 	%rd92, %rd90, 2;
	add.s64 	%rd16, %rd91, %rd92;
	@%p86 bra 	$L__BB50_142;
	st.global.u32 	[%rd16], %r2211;
$L__BB50_142:
	add.s32 	%r749, %r747, 32;
	setp.ge.s32 	%p87, %r749, %r199;
	@%p87 bra 	$L__BB50_144;
	st.global.u32 	[%rd16+128], %r2210;
$L__BB50_144:
	add.s32 	%r751, %r747, 64;
	setp.ge.s32 	%p88, %r751, %r199;
	@%p88 bra 	$L__BB50_146;
	st.global.u32 	[%rd16+256], %r2209;
$L__BB50_146:
	add.s32 	%r753, %r747, 96;
	setp.ge.s32 	%p89, %r753, %r199;
	@%p89 bra 	$L__BB50_148;
	st.global.u32 	[%rd16+384], %r2208;
$L__BB50_148:
	add.s32 	%r755, %r747, 128;
	setp.ge.s32 	%p90, %r755, %r199;
	@%p90 bra 	$L__BB50_150;
	st.global.u32 	[%rd16+512], %r2207;
$L__BB50_150:
	add.s32 	%r757, %r747, 160;
	setp.ge.s32 	%p91, %r757, %r199;
	@%p91 bra 	$L__BB50_152;
	st.global.u32 	[%rd16+640], %r2206;
$L__BB50_152:
	add.s32 	%r759, %r747, 192;
	setp.ge.s32 	%p92, %r759, %r199;
	@%p92 bra 	$L__BB50_154;
	st.global.u32 	[%rd16+768], %r2205;
$L__BB50_154:
	add.s32 	%r761, %r747, 224;
	setp.ge.s32 	%p93, %r761, %r199;
	@%p93 bra 	$L__BB50_156;
	st.global.u32 	[%rd16+896], %r2204;
$L__BB50_156:
	add.s32 	%r763, %r747, 256;
	setp.ge.s32 	%p94, %r763, %r199;
	@%p94 bra 	$L__BB50_158;
	st.global.u32 	[%rd16+1024], %r2203;
$L__BB50_158:
	add.s32 	%r765, %r747, 288;
	setp.ge.s32 	%p95, %r765, %r199;
	@%p95 bra 	$L__BB50_160;
	st.global.u32 	[%rd16+1152], %r2202;
$L__BB50_160:
	add.s32 	%r767, %r747, 320;
	setp.ge.s32 	%p96, %r767, %r199;
	@%p96 bra 	$L__BB50_162;
	st.global.u32 	[%rd16+1280], %r2201;
$L__BB50_162:
	add.s32 	%r769, %r747, 352;
	setp.ge.s32 	%p97, %r769, %r199;
	@%p97 bra 	$L__BB50_164;
	st.global.u32 	[%rd16+1408], %r2200;
$L__BB50_164:
	add.s32 	%r771, %r747, 384;
	setp.ge.s32 	%p98, %r771, %r199;
	@%p98 bra 	$L__BB50_166;
	st.global.u32 	[%rd16+1536], %r2199;
$L__BB50_166:
	add.s32 	%r773, %r747, 416;
	setp.ge.s32 	%p99, %r773, %r199;
	@%p99 bra 	$L__BB50_168;
	st.global.u32 	[%rd16+1664], %r2198;
$L__BB50_168:
	add.s32 	%r775, %r747, 448;
	setp.ge.s32 	%p100, %r775, %r199;
	@%p100 bra 	$L__BB50_170;
	st.global.u32 	[%rd16+1792], %r2197;
$L__BB50_170:
	add.s32 	%r777, %r747, 480;
	setp.ge.s32 	%p101, %r777, %r199;
	@%p101 bra 	$L__BB50_172;
	st.global.u32 	[%rd16+1920], %r2196;
$L__BB50_172:
	add.s32 	%r779, %r747, 512;
	setp.ge.s32 	%p102, %r779, %r199;
	@%p102 bra 	$L__BB50_174;
	st.global.u32 	[%rd16+2048], %r2195;
$L__BB50_174:
	// begin inline asm
	exit;
	// end inline asm
	mov.u32 	%r2212, %r2149;
	mov.u32 	%r2213, %r2150;
	mov.u32 	%r2214, %r2151;
	mov.u32 	%r2215, %r2152;
	mov.u32 	%r2216, %r2153;
	mov.u32 	%r2217, %r2154;
	mov.u32 	%r2218, %r2155;
	mov.u32 	%r2219, %r2156;
	mov.u32 	%r2220, %r2157;
	mov.u32 	%r2221, %r2158;
	mov.u32 	%r2222, %r2159;
	mov.u32 	%r2223, %r2160;
	mov.u32 	%r2224, %r2161;
	mov.u32 	%r2225, %r2162;
	mov.u32 	%r2226, %r2163;
	mov.u32 	%r2227, %r2164;
	mov.u32 	%r2228, %r2165;
$L__BB50_175:
	mul.hi.u32 	%r780, %r1, 357913942;
	add.s32 	%r781, %r780, %r1;
	shl.b32 	%r782, %r781, 2;
	mov.u32 	%r783, _ZZN3cub18CUB_300001_SM_10006detail10radix_sort29DeviceRadixSortOnesweepKernelINS1_5radix10policy_hubIiiyE10Policy1000ELNS0_9SortOrderE0EiiyiiNS1_21identity_decomposer_tEEEvPT5_SB_PT3_PKSC_PT1_PKSG_PT2_PKSK_T4_iiT6_E1s;
	add.s32 	%r784, %r783, %r782;
	add.s32 	%r217, %r784, 13328;
	st.shared.u32 	[%r784+13328], %r2174;
	bar.sync 	0;
	setp.gt.u32 	%p103, %r1, 31;
	@%p103 bra 	$L__BB50_177;
	mad.lo.s32 	%r816, %r1, 52, %r783;
	ld.shared.u32 	%r817, [%r816+13328];
	ld.shared.u32 	%r818, [%r816+13332];
	ld.shared.u32 	%r819, [%r816+13336];
	ld.shared.u32 	%r820, [%r816+13340];
	ld.shared.u32 	%r821, [%r816+13344];
	ld.shared.u32 	%r822, [%r816+13348];
	ld.shared.u32 	%r823, [%r816+13352];
	ld.shared.u32 	%r824, [%r816+13356];
	ld.shared.u32 	%r825, [%r816+13360];
	ld.shared.u32 	%r826, [%r816+13364];
	ld.shared.u32 	%r827, [%r816+13368];
	ld.shared.u32 	%r828, [%r816+13372];
	add.s32 	%r829, %r818, %r817;
	add.s32 	%r830, %r829, %r819;
	add.s32 	%r831, %r830, %r820;
	add.s32 	%r832, %r831, %r821;
	add.s32 	%r833, %r832, %r822;
	add.s32 	%r834, %r833, %r823;
	add.s32 	%r835, %r834, %r824;
	add.s32 	%r836, %r835, %r825;
	add.s32 	%r837, %r836, %r826;
	add.s32 	%r838, %r837, %r827;
	add.s32 	%r789, %r838, %r828;
	mov.b32 	%r787, 1;
	mov.b32 	%r812, 0;
	mov.b32 	%r814, -1;
	// begin inline asm
	{  .reg .s32 r0;  .reg .pred p;  shfl.sync.up.b32 r0|p, %r789, %r787, %r812, %r814;  @p add.s32 r0, r0, %r789;  mov.s32 %r785, r0;}
	// end inline asm
	mov.b32 	%r793, 2;
	// begin inline asm
	{  .reg .s32 r0;  .reg .pred p;  shfl.sync.up.b32 r0|p, %r785, %r793, %r812, %r814;  @p add.s32 r0, r0, %r785;  mov.s32 %r791, r0;}
	// end inline asm
	mov.b32 	%r799, 4;
	// begin inline asm
	{  .reg .s32 r0;  .reg .pred p;  shfl.sync.up.b32 r0|p, %r791, %r799, %r812, %r814;  @p add.s32 r0, r0, %r791;  mov.s32 %r797, r0;}
	// end inline asm
	mov.b32 	%r805, 8;
	// begin inline asm
	{  .reg .s32 r0;  .reg .pred p;  shfl.sync.up.b32 r0|p, %r797, %r805, %r812, %r814;  @p add.s32 r0, r0, %r797;  mov.s32 %r803, r0;}
	// end inline asm
	mov.b32 	%r811, 16;
	// begin inline asm
	{  .reg .s32 r0;  .reg .pred p;  shfl.sync.up.b32 r0|p, %r803, %r811, %r812, %r814;  @p add.s32 r0, r0, %r803;  mov.s32 %r809, r0;}
	// end inline asm
	sub.s32 	%r839, %r809, %r789;
	add.s32 	%r840, %r817, %r839;
	add.s32 	%r841, %r818, %r840;
	add.s32 	%r842, %r819, %r841;
	add.s32 	%r843, %r820, %r842;
	add.s32 	%r844, %r821, %r843;
	add.s32 	%r845, %r822, %r844;
	add.s32 	%r846, %r823, %r845;
	add.s32 	%r847, %r824, %r846;
	add.s32 	%r848, %r825, %r847;
	add.s32 	%r849, %r826, %r848;
	add.s32 	%r850, %r827, %r849;
	st.shared.u32 	[%r816+13328], %r839;
	st.shared.u32 	[%r816+13332], %r840;
	st.shared.u32 	[%r816+13336], %r841;
	st.shared.u32 	[%r816+13340], %r842;
	st.shared.u32 	[%r816+13344], %r843;
	st.shared.u32 	[%r816+13348], %r844;
	st.shared.u32 	[%r816+13352], %r845;
	st.shared.u32 	[%r816+13356], %r846;
	st.shared.u32 	[%r816+13360], %r847;
	st.shared.u32 	[%r816+13364], %r848;
	st.shared.u32 	[%r816+13368], %r849;
	st.shared.u32 	[%r816+13372], %r850;
$L__BB50_177:
	setp.gt.u32 	%p104, %r1, 255;
	bar.sync 	0;
	ld.shared.u32 	%r218, [%r217];
	@%p104 bra 	$L__BB50_179;
	shl.b32 	%r851, %r1, 2;
	add.s32 	%r853, %r783, %r851;
	ld.shared.u32 	%r854, [%r853];
	add.s32 	%r855, %r854, %r218;
	st.shared.u32 	[%r853], %r855;
	ld.shared.u32 	%r856, [%r853+1024];
	add.s32 	%r857, %r856, %r218;
	st.shared.u32 	[%r853+1024], %r857;
	ld.shared.u32 	%r858, [%r853+2048];
	add.s32 	%r859, %r858, %r218;
	st.shared.u32 	[%r853+2048], %r859;
	ld.shared.u32 	%r860, [%r853+3072];
	add.s32 	%r861, %r860, %r218;
	st.shared.u32 	[%r853+3072], %r861;
	ld.shared.u32 	%r862, [%r853+4096];
	add.s32 	%r863, %r862, %r218;
	st.shared.u32 	[%r853+4096], %r863;
	ld.shared.u32 	%r864, [%r853+5120];
	add.s32 	%r865, %r864, %r218;
	st.shared.u32 	[%r853+5120], %r865;
	ld.shared.u32 	%r866, [%r853+6144];
	add.s32 	%r867, %r866, %r218;
	st.shared.u32 	[%r853+6144], %r867;
	ld.shared.u32 	%r868, [%r853+7168];
	add.s32 	%r869, %r868, %r218;
	st.shared.u32 	[%r853+7168], %r869;
	ld.shared.u32 	%r870, [%r853+8192];
	add.s32 	%r871, %r870, %r218;
	st.shared.u32 	[%r853+8192], %r871;
	ld.shared.u32 	%r872, [%r853+9216];
	add.s32 	%r873, %r872, %r218;
	st.shared.u32 	[%r853+9216], %r873;
	ld.shared.u32 	%r874, [%r853+10240];
	add.s32 	%r875, %r874, %r218;
	st.shared.u32 	[%r853+10240], %r875;
	ld.shared.u32 	%r876, [%r853+11264];
	add.s32 	%r877, %r876, %r218;
	st.shared.u32 	[%r853+11264], %r877;
$L__BB50_179:
	ld.param.u32 	%r2132, [_ZN3cub18CUB_300001_SM_10006detail10radix_sort29DeviceRadixSortOnesweepKernelINS1_5radix10policy_hubIiiyE10Policy1000ELNS0_9SortOrderE0EiiyiiNS1_21identity_decomposer_tEEEvPT5_SB_PT3_PKSC_PT1_PKSG_PT2_PKSK_T4_iiT6__param_10];
	ld.param.u32 	%r2095, [_ZN3cub18CUB_300001_SM_10006detail10radix_sort29DeviceRadixSortOnesweepKernelINS1_5radix10policy_hubIiiyE10Policy1000ELNS0_9SortOrderE0EiiyiiNS1_21identity_decomposer_tEEEvPT5_SB_PT3_PKSC_PT1_PKSG_PT2_PKSK_T4_iiT6__param_9];
	shl.b32 	%r904, %r1, 5;
	and.b32  	%r905, %r904, 31744;
	add.s32 	%r219, %r783, %r905;
	bar.sync 	0;
	// begin inline asm
	mov.u32 %r878, %lanemask_le;
	// end inline asm
	shr.u32 	%r907, %r2228, %r2095;
	mov.b32 	%r908, -1;
	shl.b32 	%r909, %r908, %r2132;
	not.b32 	%r221, %r909;
	and.b32  	%r901, %r907, %r221;
	mov.b32 	%r881, 1;
	// begin inline asm
	{
    .reg .pred p;
    and.b32 %r879, %r901, %r881;    setp.ne.u32 p, %r879, 0;
    vote.ballot.sync.b32 %r879, p, 0xffffffff;
    @!p not.b32 %r879, %r879;
}

	// end inline asm
	mov.b32 	%r884, 2;
	// begin inline asm
	{
    .reg .pred p;
    and.b32 %r882, %r901, %r884;    setp.ne.u32 p, %r882, 0;
    vote.ballot.sync.b32 %r882, p, 0xffffffff;
    @!p not.b32 %r882, %r882;
}

	// end inline asm
	and.b32  	%r910, %r882, %r879;
	mov.b32 	%r887, 4;
	// begin inline asm
	{
    .reg .pred p;
    and.b32 %r885, %r901, %r887;    setp.ne.u32 p, %r885, 0;
    vote.ballot.sync.b32 %r885, p, 0xffffffff;
    @!p not.b32 %r885, %r885;
}

	// end inline asm
	and.b32  	%r911, %r885, %r910;
	mov.b32 	%r890, 8;
	// begin inline asm
	{
    .reg .pred p;
    and.b32 %r888, %r901, %r890;    setp.ne.u32 p, %r888, 0;
    vote.ballot.sync.b32 %r888, p, 0xffffffff;
    @!p not.b32 %r888, %r888;
}

	// end inline asm
	and.b32  	%r912, %r888, %r911;
	mov.b32 	%r893, 16;
	// begin inline asm
	{
    .reg .pred p;
    and.b32 %r891, %r901, %r893;    setp.ne.u32 p, %r891, 0;
    vote.ballot.sync.b32 %r891, p, 0xffffffff;
    @!p not.b32 %r891, %r891;
}

	// end inline asm
	and.b32  	%r913, %r891, %r912;
	mov.b32 	%r896, 32;
	// begin inline asm
	{
    .reg .pred p;
    and.b32 %r894, %r901, %r896;    setp.ne.u32 p, %r894, 0;
    vote.ballot.sync.b32 %r894, p, 0xffffffff;
    @!p not.b32 %r894, %r894;
}

	// end inline asm
	and.b32  	%r914, %r894, %r913;
	mov.b32 	%r899, 64;
	// begin inline asm
	{
    .reg .pred p;
    and.b32 %r897, %r901, %r899;    setp.ne.u32 p, %r897, 0;
    vote.ballot.sync.b32 %r897, p, 0xffffffff;
    @!p not.b32 %r897, %r897;
}

	// end inline asm
	and.b32  	%r915, %r897, %r914;
	mov.b32 	%r902, 128;
	// begin inline asm
	{
    .reg .pred p;
    and.b32 %r900, %r901, %r902;    setp.ne.u32 p, %r900, 0;
    vote.ballot.sync.b32 %r900, p, 0xffffffff;
    @!p not.b32 %r900, %r900;
}

	// end inline asm
	and.b32  	%r916, %r900, %r915;
	clz.b32 	%r917, %r916;
	sub.s32 	%r223, 31, %r917;
	and.b32  	%r918, %r878, %r916;
	popc.b32 	%r224, %r918;
	setp.ne.s32 	%p105, %r443, %r223;
	mov.b32 	%r2229, 0;
	@%p105 bra 	$L__BB50_181;
	shl.b32 	%r919, %r901, 2;
	add.s32 	%r920, %r219, %r919;
	atom.shared.add.u32 	%r2229, [%r920], %r224;
$L__BB50_181:
	ld.param.u32 	%r2096, [_ZN3cub18CUB_300001_SM_10006detail10radix_sort29DeviceRadixSortOnesweepKernelINS1_5radix10policy_hubIiiyE10Policy1000ELNS0_9SortOrderE0EiiyiiNS1_21identity_decomposer_tEEEvPT5_SB_PT3_PKSC_PT1_PKSG_PT2_PKSK_T4_iiT6__param_9];
	shfl.sync.idx.b32	%r946|%p106, %r2229, %r223, 31, -1;
	add.s32 	%r227, %r224, %r946;
	shr.u32 	%r947, %r2227, %r2096;
	and.b32  	%r943, %r947, %r221;
	mov.b32 	%r923, 1;
	// begin inline asm
	{
    .reg .pred p;
    and.b32 %r921, %r943, %r923;    setp.ne.u32 p, %r921, 0;
    vote.ballot.sync.b32 %r921, p, 0xffffffff;
    @!p not.b32 %r921, %r921;
}

	// end inline asm
	mov.b32 	%r926, 2;
	// begin inline asm
	{
    .reg .pred p;
    and.b32 %r924, %r943, %r926;    setp.ne.u32 p, %r924, 0;
    vote.ballot.sync.b32 %r924, p, 0xffffffff;
    @!p not.b32 %r924, %r924;
}

	// end inline asm
	and.b32  	%r948, %r924, %r921;
	mov.b32 	%r929, 4;
	// begin inline asm
	{
    .reg .pred p;
    and.b32 %r927, %r943, %r929;    setp.ne.u32 p, %r927, 0;
    vote.ballot.sync.b32 %r927, p, 0xffffffff;
    @!p not.b32 %r927, %r927;
}

	// end inline asm
	and.b32  	%r949, %r927, %r948;
	mov.b32 	%r932, 8;
	// begin inline asm
	{
    .reg .pred p;
    and.b32 %r930, %r943, %r932;    setp.ne.u32 p, %r930, 0;
    vote.ballot.sync.b32 %r930, p, 0xffffffff;
    @!p not.b32 %r930, %r930;
}

	// end inline asm
	and.b32  	%r950, %r930, %r949;
	mov.b32 	%r935, 16;
	// begin inline asm
	{
    .reg .pred p;
    and.b32 %r933, %r943, %r935;    setp.ne.u32 p, %r933, 0;
    vote.ballot.sync.b32 %r933, p, 0xffffffff;
    @!p not.b32 %r933, %r933;
}

	// end inline asm
	and.b32  	%r951, %r933, %r950;
	mov.b32 	%r938, 32;
	// begin inline asm
	{
    .reg .pred p;
    and.b32 %r936, %r943, %r938;    setp.ne.u32 p, %r936, 0;
    vote.ballot.sync.b32 %r936, p, 0xffffffff;
    @!p not.b32 %r936, %r936;
}

	// end inline asm
	and.b32  	%r952, %r936, %r951;
	mov.b32 	%r941, 64;
	// begin inline asm
	{
    .reg .pred p;
    and.b32 %r939, %r943, %r941;    setp.ne.u32 p, %r939, 0;
    vote.ballot.sync.b32 %r939, p, 0xffffffff;
    @!p not.b32 %r939, %r939;
}

	// end inline asm
	and.b32  	%r953, %r939, %r952;
	mov.b32 	%r944, 128;
	// begin inline asm
	{
    .reg .pred p;
    and.b32 %r942, %r943, %r944;    setp.ne.u32 p, %r942, 0;
    vote.ballot.sync.b32 %r942, p, 0xffffffff;
    @!p not.b32 %r942, %r942;
}

	// end inline asm
	and.b32  	%r954, %r942, %r953;
	clz.b32 	%r955, %r954;
	sub.s32 	%r229, 31, %r955;
	and.b32  	%r956, %r878, %r954;
	popc.b32 	%r230, %r956;
	setp.ne.s32 	%p107, %r443, %r229;
	mov.b32 	%r2230, 0;
	@%p107 bra 	$L__BB50_183;
	shl.b32 	%r957, %r943, 2;
	add.s32 	%r958, %r219, %r957;
	atom.shared.add.u32 	%r2230, [%r958], %r230;
$L__BB50_183:
	ld.param.u32 	%r2097, [_ZN3cub18CUB_300001_SM_10006detail10radix_sort29DeviceRadixSortOnesweepKernelINS1_5radix10policy_hubIiiyE10Policy1000ELNS0_9SortOrderE0EiiyiiNS1_21identity_decomposer_tEEEvPT5_SB_PT3_PKSC_PT1_PKSG_PT2_PKSK_T4_iiT6__param_9];
	shfl.sync.idx.b32	%r984|%p108, %r2230, %r229, 31, -1;
	add.s32 	%r233, %r230, %r984;
	shr.u32 	%r985, %r2226, %r2097;
	and.b32  	%r981, %r985, %r221;
	mov.b32 	%r961, 1;
	// begin inline asm
	{
    .reg .pred p;
    and.b32 %r959, %r981, %r961;    setp.ne.u32 p, %r959, 0;
    vote.ballot.sync.b32 %r959, p, 0xffffffff;
    @!p not.b32 %r959, %r959;
}

	// end inline asm
	mov.b32 	%r964, 2;
	// begin inline asm
	{
    .reg .pred p;
    and.b32 %r962, %r981, %r964;    setp.ne.u32 p, %r962, 0;
    vote.ballot.sync.b32 %r962, p, 0xffffffff;
    @!p not.b32 %r962, %r962;
}

	// end inline asm
	and.b32  	%r986, %r962, %r959;
	mov.b32 	%r967, 4;
	// begin inline asm
	{
    .reg .pred p;
    and.b32 %r965, %r981, %r967;    setp.ne.u32 p, %r965, 0;
    vote.ballot.sync.b32 %r965, p, 0xffffffff;
    @!p not.b32 %r965, %r965;
}

	// end inline asm
	and.b32  	%r987, %r965, %r986;
	mov.b32 	%r970, 8;
	// begin inline asm
	{
    .reg .pred p;
    and.b32 %r968, %r981, %r970;    setp.ne.u32 p, %r968, 0;
    vote.ballot.sync.b32 %r968, p, 0xffffffff;
    @!p not.b32 %r968, %r968;
}

	// end inline asm
	and.b32  	%r988, %r968, %r987;
	mov.b32 	%r973, 16;
	// begin inline asm
	{
    .reg .pred p;
    and.b32 %r971, %r981, %r973;    setp.ne.u32 p, %r971, 0;
    vote.ballot.sync.b32 %r971, p, 0xffffffff;
    @!p not.b32 %r971, %r971;
}

	// end inline asm
	and.b32  	%r989, %r971, %r988;
	mov.b32 	%r976, 32;
	// begin inline asm
	{
    .reg .pred p;
    and.b32 %r974, %r981, %r976;    setp.ne.u32 p, %r974, 0;
    vote.ballot.sync.b32 %r974, p, 0xffffffff;
    @!p not.b32 %r974, %r974;
}

	// end inline asm
	and.b32  	%r990, %r974, %r989;
	mov.b32 	%r979, 64;
	// begin inline asm
	{
    .reg .pred p;
    and.b32 %r977, %r981, %r979;    setp.ne.u32 p, %r977, 0;
    vote.ballot.sync.b32 %r977, p, 0xffffffff;
    @!p not.b32 %r977, %r977;
}

	// end inline asm
	and.b32  	%r991, %r977, %r990;
	mov.b32 	%r982, 128;
	// begin inline asm
	{
    .reg .pred p;
    and.b32 %r980, %r981, %r982;    setp.ne.u32 p, %r980, 0;
    vote.ballot.sync.b32 %r980, p, 0xffffffff;
    @!p not.b32 %r980, %r980;
}

	// end inline asm
	and.b32  	%r992, %r980, %r991;
	clz.b32 	%r993, %r992;
	sub.s32 	%r235, 31, %r993;
	and.b32  	%r994, %r878, %r992;
	popc.b32 	%r236, %r994;
	setp.ne.s32 	%p109, %r443, %r235;
	mov.b32 	%r2231, 0;
	@%p109 bra 	$L__BB50_185;
	shl.b32 	%r995, %r981, 2;
	add.s32 	%r996, %r219, %r995;
	atom.shared.add.u32 	%r2231, [%r996], %r236;
$L__BB50_185:
	ld.param.u32 	%r2098, [_ZN3cub18CUB_300001_SM_10006detail10radix_sort29DeviceRadixSortOnesweepKernelINS1_5radix10policy_hubIiiyE10Policy1000ELNS0_9SortOrderE0EiiyiiNS1_21identity_decomposer_tEEEvPT5_SB_PT3_PKSC_PT1_PKSG_PT2_PKSK_T4_iiT6__param_9];
	shfl.sync.idx.b32	%r1022|%p110, %r2231, %r235, 31, -1;
	add.s32 	%r239, %r236, %r1022;
	shr.u32 	%r1023, %r2225, %r2098;
	and.b32  	%r1019, %r1023, %r221;
	mov.b32 	%r999, 1;
	// begin inline asm
	{
    .reg .pred p;
    and.b32 %r997, %r1019, %r999;    setp.ne.u32 p, %r997, 0;
    vote.ballot.sync.b32 %r997, p, 0xffffffff;
    @!p not.b32 %r997, %r997;
}

	// end inline asm
	mov.b32 	%r1002, 2;
	// begin inline asm
	{
    .reg .pred p;
    and.b32 %r1000, %r1019, %r1002;    setp.ne.u32 p, %r1000, 0;
    vote.ballot.sync.b32 %r1000, p, 0xffffffff;
    @!p not.b32 %r1000, %r1000;
}

	// end inline asm
	and.b32  	%r1024, %r1000, %r997;
	mov.b32 	%r1005, 4;
	// begin inline asm
	{
    .reg .pred p;
    and.b32 %r1003, %r1019, %r1005;    setp.ne.u32 p, %r1003, 0;
    vote.ballot.sync.b32 %r1003, p, 0xffffffff;
    @!p not.b32 %r1003, %r1003;
}

	// end inline asm
	and.b32  	%r1025, %r1003, %r1024;
	mov.b32 	%r1008, 8;
	// begin inline asm
	{
    .reg .pred p;
    and.b32 %r1006, %r1019, %r1008;    setp.ne.u32 p, %r1006, 0;
    vote.ballot.sync.b32 %r1006, p, 0xffffffff;
    @!p not.b32 %r1006, %r1006;
}

	// end inline asm
	and.b32  	%r1026, %r1006, %r1025;
	mov.b32 	%r1011, 16;
	// begin inline asm
	{
    .reg .pred p;
    and.b32 %r1009, %r1019, %r1011;    setp.ne.u32 p, %r1009, 0;
    vote.ballot.sync.b32 %r1009, p, 0xffffffff;
    @!p not.b32 %r1009, %r1009;
}

	// end inline asm
	and.b32  	%r1027, %r1009, %r1026;
	mov.b32 	%r1014, 32;
	// begin inline asm
	{
    .reg .pred p;
    and.b32 %r1012, %r1019, %r1014;    setp.ne.u32 p, %r1012, 0;
    vote.ballot.sync.b32 %r1012, p, 0xffffffff;
    @!p not.b32 %r1012, %r1012;
}

	// end inline asm
	and.b32  	%r1028, %r1012, %r1027;
	mov.b32 	%r1017, 64;
	// begin inline asm
	{
    .reg .pred p;
    and.b32 %r1015, %r1019, %r1017;    setp.ne.u32 p, %r1015, 0;
    vote.ballot.sync.b32 %r1015, p, 0xffffffff;
    @!p not.b32 %r1015, %r1015;
}

	// end inline asm
	and.b32  	%r1029, %r1015, %r1028;
	mov.b32 	%r1020, 128;
	// begin inline asm
	{
    .reg .pred p;
    and.b32 %r1018, %r1019, %r1020;    setp.ne.u32 p, %r1018, 0;
    vote.ballot.sync.b32 %r1018, p, 0xffffffff;
    @!p not.b32 %r1018, %r1018;
}

	// end inline asm
	and.b32  	%r1030, %r1018, %r1029;
	clz.b32 	%r1031, %r1030;
	sub.s32 	%r241, 31, %r1031;
	and.b32  	%r1032, %r878, %r1030;
	popc.b32 	%r242, %r1032;
	setp.ne.s32 	%p111, %r443, %r241;
	mov.b32 	%r2232, 0;
	@%p111 bra 	$L__BB50_187;
	shl.b32 	%r1033, %r1019, 2;
	add.s32 	%r1034, %r219, %r1033;
	atom.shared.add.u32 	%r2232, [%r1034], %r242;
$L__BB50_187:
	ld.param.u32 	%r2099, [_ZN3cub18CUB_300001_SM_10006detail10radix_sort29DeviceRadixSortOnesweepKernelINS1_5radix10policy_hubIiiyE10Policy1000ELNS0_9SortOrderE0EiiyiiNS1_21identity_decomposer_tEEEvPT5_SB_PT3_PKSC_PT1_PKSG_PT2_PKSK_T4_iiT6__param_9];
	shfl.sync.idx.b32	%r1060|%p112, %r2232, %r241, 31, -1;
	add.s32 	%r245, %r242, %r1060;
	shr.u32 	%r1061, %r2224, %r2099;
	and.b32  	%r1057, %r1061, %r221;
	mov.b32 	%r1037, 1;
	// begin inline asm
	{
    .reg .pred p;
    and.b32 %r1035, %r1057, %r1037;    setp.ne.u32 p, %r1035, 0;
    vote.ballot.sync.b32 %r1035, p, 0xffffffff;
    @!p not.b32 %r1035, %r1035;
}

	// end inline asm
	mov.b32 	%r1040, 2;
	// begin inline asm
	{
    .reg .pred p;
    and.b32 %r1038, %r1057, %r1040;    setp.ne.u32 p, %r1038, 0;
    vote.ballot.sync.b32 %r1038, p, 0xffffffff;
    @!p not.b32 %r1038, %r1038;
}

	// end inline asm
	and.b32  	%r1062, %r1038, %r1035;
	mov.b32 	%r1043, 4;
	// begin inline asm
	{
    .reg .pred p;
    and.b32 %r1041, %r1057, %r1043;    setp.ne.u32 p, %r1041, 0;
    vote.ballot.sync.b32 %r1041, p, 0xffffffff;
    @!p not.b32 %r1041, %r1041;
}

	// end inline asm
	and.b32  	%r1063, %r1041, %r1062;
	mov.b32 	%r1046, 8;
	// begin inline asm
	{
    .reg .pred p;
    and.b32 %r1044, %r1057, %r1046;    setp.ne.u32 p, %r1044, 0;
    vote.ballot.sync.b32 %r1044, p, 0xffffffff;
    @!p not.b32 %r1044, %r1044;
}

	// end inline asm
	and.b32  	%r1064, %r1044, %r1063;
	mov.b32 	%r1049, 16;
	// begin inline asm
	{
    .reg .pred p;
    and.b32 %r1047, %r1057, %r1049;    setp.ne.u32 p, %r1047, 0;
    vote.ballot.sync.b32 %r1047, p, 0xffffffff;
    @!p not.b32 %r1047, %r1047;
}

	// end inline asm
	and.b32  	%r1065, %r1047, %r1064;
	mov.b32 	%r1052, 32;
	// begin inline asm
	{
    .reg .pred p;
    and.b32 %r1050, %r1057, %r1052;    setp.ne.u32 p, %r1050, 0;
    vote.ballot.sync.b32 %r1050, p, 0xffffffff;
    @!p not.b32 %r1050, %r1050;
}

	// end inline asm
	and.b32  	%r1066, %r1050, %r1065;
	mov.b32 	%r1055, 64;
	// begin inline asm
	{
    .reg .pred p;
    and.b32 %r1053, %r1057, %r1055;    setp.ne.u32 p, %r1053, 0;
    vote.ballot.sync.b32 %r1053, p, 0xffffffff;
    @!p not.b32 %r1053, %r1053;
}

	// end inline asm
	and.b32  	%r1067, %r1053, %r1066;
	mov.b32 	%r1058, 128;
	// begin inline asm
	{
    .reg .pred p;
    and.b32 %r1056, %r1057, %r1058;    setp.ne.u32 p, %r1056, 0;
    vote.ballot.sync.b32 %r1056, p, 0xffffffff;
    @!p not.b32 %r1056, %r1056;
}

	// end inline asm
	and.b32  	%r1068, %r1056, %r1067;
	clz.b32 	%r1069, %r1068;
	sub.s32 	%r247, 31, %r1069;
	and.b32  	%r1070, %r878, %r1068;
	popc.b32 	%r248, %r1070;
	setp.ne.s32 	%p113, %r443, %r247;
	mov.b32 	%r2233, 0;
	@%p113 bra 	$L__BB50_189;
	shl.b32 	%r1071, %r1057, 2;
	add.s32 	%r1072, %r219, %r1071;
	atom.shared.add.u32 	%r2233, [%r1072], %r248;
$L__BB50_189:
	ld.param.u32 	%r2100, [_ZN3cub18CUB_300001_SM_10006detail10radix_sort29DeviceRadixSortOnesweepKernelINS1_5radix10policy_hubIiiyE10Policy1000ELNS0_9SortOrderE0EiiyiiNS1_21identity_decomposer_tEEEvPT5_SB_PT3_PKSC_PT1_PKSG_PT2_PKSK_T4_iiT6__param_9];
	shfl.sync.idx.b32	%r1098|%p114, %r2233, %r247, 31, -1;
	add.s32 	%r251, %r248, %r1098;
	shr.u32 	%r1099, %r2223, %r2100;
	and.b32  	%r1095, %r1099, %r221;
	mov.b32 	%r1075, 1;
	// begin inline asm
	{
    .reg .pred p;
    and.b32 %r1073, %r1095, %r1075;    setp.ne.u32 p, %r1073, 0;
    vote.ballot.sync.b32 %r1073, p, 0xffffffff;
    @!p not.b32 %r1073, %r1073;
}

	// end inline asm
	mov.b32 	%r1078, 2;
	// begin inline asm
	{
    .reg .pred p;
    and.b32 %r1076, %r1095, %r1078;    setp.ne.u32 p, %r1076, 0;
    vote.ballot.sync.b32 %r1076, p, 0xffffffff;
    @!p not.b32 %r1076, %r1076;
}

	// end inline asm
	and.b32  	%r1100, %r1076, %r1073;
	mov.b32 	%r1081, 4;
	// begin inline asm
	{
    .reg .pred p;
    and.b32 %r1079, %r1095, %r1081;    setp.ne.u32 p, %r1079, 0;
    vote.ballot.sync.b32 %r1079, p, 0xffffffff;
    @!p not.b32 %r1079, %r1079;
}

	// end inline asm
	and.b32  	%r1101, %r1079, %r1100;
	mov.b32 	%r1084, 8;
	// begin inline asm
	{
    .reg .pred p;
    and.b32 %r1082, %r1095, %r1084;    setp.ne.u32 p, %r1082, 0;
    vote.ballot.sync.b32 %r1082, p, 0xffffffff;
    @!p not.b32 %r1082, %r1082;
}

	// end inline asm
	and.b32  	%r1102, %r1082, %r1101;
	mov.b32 	%r1087, 16;
	// begin inline asm
	{
    .reg .pred p;
    and.b32 %r1085, %r1095, %r1087;    setp.ne.u32 p, %r1085, 0;
    vote.ballot.sync.b32 %r1085, p, 0xffffffff;
    @!p not.b32 %r1085, %r1085;
}

	// end inline asm
	and.b32  	%r1103, %r1085, %r1102;
	mov.b32 	%r1090, 32;
	// begin inline asm
	{
    .reg .pred p;
    and.b32 %r1088, %r1095, %r1090;    setp.ne.u32 p, %r1088, 0;
    vote.ballot.sync.b32 %r1088, p, 0xffffffff;
    @!p not.b32 %r1088, %r1088;
}

	// end inline asm
	and.b32  	%r1104, %r1088, %r1103;
	mov.b32 	%r1093, 64;
	// begin inline asm
	{
    .reg .pred p;
    and.b32 %r1091, %r1095, %r1093;    setp.ne.u32 p, %r1091, 0;
    vote.ballot.sync.b32 %r1091, p, 0xffffffff;
    @!p not.b32 %r1091, %r1091;
}

	// end inline asm
	and.b32  	%r1105, %r1091, %r1104;
	mov.b32 	%r1096, 128;
	// begin inline asm
	{
    .reg .pred p;
    and.b32 %r1094, %r1095, %r1096;    setp.ne.u32 p, %r1094, 0;
    vote.ballot.sync.b32 %r1094, p, 0xffffffff;
    @!p not.b32 %r1094, %r1094;
}

	// end inline asm
	and.b32  	%r1106, %r1094, %r1105;
	clz.b32 	%r1107, %r1106;
	sub.s32 	%r253, 31, %r1107;
	and.b32  	%r1108, %r878, %r1106;
	popc.b32 	%r254, %r1108;
	setp.ne.s32 	%p115, %r443, %r253;
	mov.b32 	%r2234, 0;
	@%p115 bra 	$L__BB50_191;
	shl.b32 	%r1109, %r1095, 2;
	add.s32 	%r1110, %r219, %r1109;
	atom.shared.add.u32 	%r2234, [%r1110], %r254;
$L__BB50_191:
	ld.param.u32 	%r2101, [_ZN3cub18CUB_300001_SM_10006detail10radix_sort29DeviceRadixSortOnesweepKernelINS1_5radix10policy_hubIiiyE10Policy1000ELNS0_9SortOrderE0EiiyiiNS1_21identity_decomposer_tEEEvPT5_SB_PT3_PKSC_PT1_PKSG_PT2_PKSK_T4_iiT6__param_9];
	shfl.sync.idx.b32	%r1136|%p116, %r2234, %r253, 31, -1;
	add.s32 	%r257, %r254, %r1136;
	shr.u32 	%r1137, %r2222, %r2101;
	and.b32  	%r1133, %r1137, %r221;
	mov.b32 	%r1113, 1;
	// begin inline asm
	{
    .reg .pred p;
    and.b32 %r1111, %r1133, %r1113;    setp.ne.u32 p, %r1111, 0;
    vote.ballot.sync.b32 %r1111, p, 0xffffffff;
    @!p not.b32 %r1111, %r1111;
}

	// end inline asm
	mov.b32 	%r1116, 2;
	// begin inline asm
	{
    .reg .pred p;
    and.b32 %r1114, %r1133, %r1116;    setp.ne.u32 p, %r1114, 0;
    vote.ballot.sync.b32 %r1114, p, 0xffffffff;
    @!p not.b32 %r1114, %r1114;
}

	// end inline asm
	and.b32  	%r1138, %r1114, %r1111;
	mov.b32 	%r1119, 4;
	// begin inline asm
	{
    .reg .pred p;
    and.b32 %r1117, %r1133, %r1119;    setp.ne.u32 p, %r1117, 0;
    vote.ballot.sync.b32 %r1117, p, 0xffffffff;
    @!p not.b32 %r1117, %r1117;
}

	// end inline asm
	and.b32  	%r1139, %r1117, %r1138;
	mov.b32 	%r1122, 8;
	// begin inline asm
	{
    .reg .pred p;
    and.b32 %r1120, %r1133, %r1122;    setp.ne.u32 p, %r1120, 0;
    vote.ballot.sync.b32 %r1120, p, 0xffffffff;
    @!p not.b32 %r1120, %r1120;
}

	// end inline asm
	and.b32  	%r1140, %r1120, %r1139;
	mov.b32 	%r1125, 16;
	// begin inline asm
	{
    .reg .pred p;
    and.b32 %r1123, %r1133, %r1125;    setp.ne.u32 p, %r1123, 0;
    vote.ballot.sync.b32 %r1123, p, 0xffffffff;
    @!p not.b32 %r1123, %r1123;
}

	// end inline asm
	and.b32  	%r1141, %r1123, %r1140;
	mov.b32 	%r1128, 32;
	// begin inline asm
	{
    .reg .pred p;
    and.b32 %r1126, %r1133, %r1128;    setp.ne.u32 p, %r1126, 0;
    vote.ballot.sync.b32 %r1126, p, 0xffffffff;
    @!p not.b32 %r1126, %r1126;
}

	// end inline asm
	and.b32  	%r1142, %r1126, %r1141;
	mov.b32 	%r1131, 64;
	// begin inline asm
	{
    .reg .pred p;
    and.b32 %r1129, %r1133, %r1131;    setp.ne.u32 p, %r1129, 0;
    vote.ballot.sync.b32 %r1129, p, 0xffffffff;
    @!p not.b32 %r1129, %r1129;
}

	// end inline asm
	and.b32  	%r1143, %r1129, %r1142;
	mov.b32 	%r1134, 128;
	// begin inline asm
	{
    .reg .pred p;
    and.b32 %r1132, %r1133, %r1134;    setp.ne.u32 p, %r1132, 0;
    vote.ballot.sync.b32 %r1132, p, 0xffffffff;
    @!p not.b32 %r1132, %r1132;
}

	// end inline asm
	and.b32  	%r1144, %r1132, %r1143;
	clz.b32 	%r1145, %r1144;
	sub.s32 	%r259, 31, %r1145;
	and.b32  	%r1146, %r878, %r1144;
	popc.b32 	%r260, %r1146;
	setp.ne.s32 	%p117, %r443, %r259;
	mov.b32 	%r2235, 0;
	@%p117 bra 	$L__BB50_193;
	shl.b32 	%r1147, %r1133, 2;
	add.s32 	%r1148, %r219, %r1147;
	atom.shared.add.u32 	%r2235, [%r1148], %r260;
$L__BB50_193:
	ld.param.u32 	%r2102, [_ZN3cub18CUB_300001_SM_10006detail10radix_sort29DeviceRadixSortOnesweepKernelINS1_5radix10policy_hubIiiyE10Policy1000ELNS0_9SortOrderE0EiiyiiNS1_21identity_decomposer_tEEEvPT5_SB_PT3_PKSC_PT1_PKSG_PT2_PKSK_T4_iiT6__param_9];
	shfl.sync.idx.b32	%r1174|%p118, %r2235, %r259, 31, -1;
	add.s32 	%r263, %r260, %r1174;
	shr.u32 	%r1175, %r2221, %r2102;
	and.b32  	%r1171, %r1175, %r221;
	mov.b32 	%r1151, 1;
	// begin inline asm
	{
    .reg .pred p;
    and.b32 %r1149, %r1171, %r1151;    setp.ne.u32 p, %r1149, 0;
    vote.ballot.sync.b32 %r1149, p, 0xffffffff;
    @!p not.b32 %r1149, %r1149;
}

	// end inline asm
	mov.b32 	%r1154, 2;
	// begin inline asm
	{
    .reg .pred p;
    and.b32 %r1152, %r1171, %r1154;    setp.ne.u32 p, %r1152, 0;
    vote.ballot.sync.b32 %r1152, p, 0xffffffff;
    @!p not.b32 %r1152, %r1152;
}

	// end inline asm
	and.b32  	%r1176, %r1152, %r1149;
	mov.b32 	%r1157, 4;
	// begin inline asm
	{
    .reg .pred p;
    and.b32 %r1155, %r1171, %r1157;    setp.ne.u32 p, %r1155, 0;
    vote.ballot.sync.b32 %r1155, p, 0xffffffff;
    @!p not.b32 %r1155, %r1155;
}

	// end inline asm
	and.b32  	%r1177, %r1155, %r1176;
	mov.b32 	%r1160, 8;
	// begin inline asm
	{
    .reg .pred p;
    and.b32 %r1158, %r1171, %r1160;    setp.ne.u32 p, %r1158, 0;
    vote.ballot.sync.b32 %r1158, p, 0xffffffff;
    @!p not.b32 %r1158, %r1158;
}

	// end inline asm
	and.b32  	%r1178, %r1158, %r1177;
	mov.b32 	%r1163, 16;
	// begin inline asm
	{
    .reg .pred p;
    and.b32 %r1161, %r1171, %r1163;    setp.ne.u32 p, %r1161, 0;
    vote.ballot.sync.b32 %r1161, p, 0xffffffff;
    @!p not.b32 %r1161, %r1161;
}

	// end inline asm
	and.b32  	%r1179, %r1161, %r1178;
	mov.b32 	%r1166, 32;
	// begin inline asm
	{
    .reg .pred p;
    and.b32 %r1164, %r1171, %r1166;    setp.ne.u32 p, %r1164, 0;
    vote.ballot.sync.b32 %r1164, p, 0xffffffff;
    @!p not.b32 %r1164, %r1164;
}

	// end inline asm
	and.b32  	%r1180, %r1164, %r1179;
	mov.b32 	%r1169, 64;
	// begin inline asm
	{
    .reg .pred p;
    and.b32 %r1167, %r1171, %r1169;    setp.ne.u32 p, %r1167, 0;
    vote.ballot.sync.b32 %r1167, p, 0xffffffff;
    @!p not.b32 %r1167, %r1167;
}

	// end inline asm
	and.b32  	%r1181, %r1167, %r1180;
	mov.b32 	%r1172, 128;
	// begin inline asm
	{
    .reg .pred p;
    and.b32 %r1170, %r1171, %r1172;    setp.ne.u32 p, %r1170, 0;
    vote.ballot.sync.b32 %r1170, p, 0xffffffff;
    @!p not.b32 %r1170, %r1170;
}

	// end inline asm
	and.b32  	%r1182, %r1170, %r1181;
	clz.b32 	%r1183, %r1182;
	sub.s32 	%r265, 31, %r1183;
	and.b32  	%r1184, %r878, %r1182;
	popc.b32 	%r266, %r1184;
	setp.ne.s32 	%p119, %r443, %r265;
	mov.b32 	%r2236, 0;
	@%p119 bra 	$L__BB50_195;
	shl.b32 	%r1185, %r1171, 2;
	add.s32 	%r1186, %r219, %r1185;
	atom.shared.add.u32 	%r2236, [%r1186], %r266;
$L__BB50_195:
	ld.param.u32 	%r2103, [_ZN3cub18CUB_300001_SM_10006detail10radix_sort29DeviceRadixSortOnesweepKernelINS1_5radix10policy_hubIiiyE10Policy1000ELNS0_9SortOrderE0EiiyiiNS1_21identity_decomposer_tEEEvPT5_SB_PT3_PKSC_PT1_PKSG_PT2_PKSK_T4_iiT6__param_9];
	shfl.sync.idx.b32	%r1212|%p120, %r2236, %r265, 31, -1;
	add.s32 	%r269, %r266, %r1212;
	shr.u32 	%r1213, %r2220, %r2103;
	and.b32  	%r1209, %r1213, %r221;
	mov.b32 	%r1189, 1;
	// begin inline asm
	{
    .reg .pred p;
    and.b32 %r1187, %r1209, %r1189;    setp.ne.u32 p, %r1187, 0;
    vote.ballot.sync.b32 %r1187, p, 0xffffffff;
    @!p not.b32 %r1187, %r1187;
}

	// end inline asm
	mov.b32 	%r1192, 2;
	// begin inline asm
	{
    .reg .pred p;
    and.b32 %r1190, %r1209, %r1192;    setp.ne.u32 p, %r1190, 0;
    vote.ballot.sync.b32 %r1190, p, 0xffffffff;
    @!p not.b32 %r1190, %r1190;
}

	// end inline asm
	and.b32  	%r1214, %r1190, %r1187;
	mov.b32 	%r1195, 4;
	// begin inline asm
	{
    .reg .pred p;
    and.b32 %r1193, %r1209, %r1195;    setp.ne.u32 p, %r1193, 0;
    vote.ballot.sync.b32 %r1193, p, 0xffffffff;
    @!p not.b32 %r1193, %r1193;
}

	// end inline asm
	and.b32  	%r1215, %r1193, %r1214;
	mov.b32 	%r1198, 8;
	// begin inline asm
	{
    .reg .pred p;
    and.b32 %r1196, %r1209, %r1198;    setp.ne.u32 p, %r1196, 0;
    vote.ballot.sync.b32 %r1196, p, 0xffffffff;
    @!p not.b32 %r1196, %r1196;
}

	// end inline asm
	and.b32  	%r1216, %r1196, %r1215;
	mov.b32 	%r1201, 16;
	// begin inline asm
	{
    .reg .pred p;
    and.b32 %r1199, %r1209, %r1201;    setp.ne.u32 p, %r1199, 0;
    vote.ballot.sync.b32 %r1199, p, 0xffffffff;
    @!p not.b32 %r1199, %r1199;
}

	// end inline asm
	and.b32  	%r1217, %r1199, %r1216;
	mov.b32 	%r1204, 32;
	// begin inline asm
	{
    .reg .pred p;
    and.b32 %r1202, %r1209, %r1204;    setp.ne.u32 p, %r1202, 0;
    vote.ballot.sync.b32 %r1202, p, 0xffffffff;
    @!p not.b32 %r1202, %r1202;
}

	// end inline asm
	and.b32  	%r1218, %r1202, %r1217;
	mov.b32 	%r1207, 64;
	// begin inline asm
	{
    .reg .pred p;
    and.b32 %r1205, %r1209, %r1207;    setp.ne.u32 p, %r1205, 0;
    vote.ballot.sync.b32 %r1205, p, 0xffffffff;
    @!p not.b32 %r1205, %r1205;
}

	// end inline asm
	and.b32  	%r1219, %r1205, %r1218;
	mov.b32 	%r1210, 128;
	// begin inline asm
	{
    .reg .pred p;
    and.b32 %r1208, %r1209, %r1210;    setp.ne.u32 p, %r1208, 0;
    vote.ballot.sync.b32 %r1208, p, 0xffffffff;
    @!p not.b32 %r1208, %r1208;
}

	// end inline asm
	and.b32  	%r1220, %r1208, %r1219;
	clz.b32 	%r1221, %r1220;
	sub.s32 	%r271, 31, %r1221;
	and.b32  	%r1222, %r878, %r1220;
	popc.b32 	%r272, %r1222;
	setp.ne.s32 	%p121, %r443, %r271;
	mov.b32 	%r2237, 0;
	@%p121 bra 	$L__BB50_197;
	shl.b32 	%r1223, %r1209, 2;
	add.s32 	%r1224, %r219, %r1223;
	atom.shared.add.u32 	%r2237, [%r1224], %r272;
$L__BB50_197:
	ld.param.u32 	%r2104, [_ZN3cub18CUB_300001_SM_10006detail10radix_sort29DeviceRadixSortOnesweepKernelINS1_5radix10policy_hubIiiyE10Policy1000ELNS0_9SortOrderE0EiiyiiNS1_21identity_decomposer_tEEEvPT5_SB_PT3_PKSC_PT1_PKSG_PT2_PKSK_T4_iiT6__param_9];
	shfl.sync.idx.b32	%r1250|%p122, %r2237, %r271, 31, -1;
	add.s32 	%r275, %r272, %r1250;
	shr.u32 	%r1251, %r2219, %r2104;
	and.b32  	%r1247, %r1251, %r221;
	mov.b32 	%r1227, 1;
	// begin inline asm
	{
    .reg .pred p;
    and.b32 %r1225, %r1247, %r1227;    setp.ne.u32 p, %r1225, 0;
    vote.ballot.sync.b32 %r1225, p, 0xffffffff;
    @!p not.b32 %r1225, %r1225;
}

	// end inline asm
	mov.b32 	%r1230, 2;
	// begin inline asm
	{
    .reg .pred p;
    and.b32 %r1228, %r1247, %r1230;    setp.ne.u32 p, %r1228, 0;
    vote.ballot.sync.b32 %r1228, p, 0xffffffff;
    @!p not.b32 %r1228, %r1228;
}

	// end inline asm
	and.b32  	%r1252, %r1228, %r1225;
	mov.b32 	%r1233, 4;
	// begin inline asm
	{
    .reg .pred p;
    and.b32 %r1231, %r1247, %r1233;    setp.ne.u32 p, %r1231, 0;
    vote.ballot.sync.b32 %r1231, p, 0xffffffff;
    @!p not.b32 %r1231, %r1231;
}

	// end inline asm
	and.b32  	%r1253, %r1231, %r1252;
	mov.b32 	%r1236, 8;
	// begin inline asm
	{
    .reg .pred p;
    and.b32 %r1234, %r1247, %r1236;    setp.ne.u32 p, %r1234, 0;
    vote.ballot.sync.b32 %r1234, p, 0xffffffff;
    @!p not.b32 %r1234, %r1234;
}

	// end inline asm
	and.b32  	%r1254, %r1234, %r1253;
	mov.b32 	%r1239, 16;
	// begin inline asm
	{
    .reg .pred p;
    and.b32 %r1237, %r1247, %r1239;    setp.ne.u32 p, %r1237, 0;
    vote.ballot.sync.b32 %r1237, p, 0xffffffff;
    @!p not.b32 %r1237, %r1237;
}

	// end inline asm
	and.b32  	%r1255, %r1237, %r1254;
	mov.b32 	%r1242, 32;
	// begin inline asm
	{
    .reg .pred p;
    and.b32 %r1240, %r1247, %r1242;    setp.ne.u32 p, %r1240, 0;
    vote.ballot.sync.b32 %r1240, p, 0xffffffff;
    @!p not.b32 %r1240, %r1240;
}

	// end inline asm
	and.b32  	%r1256, %r1240, %r1255;
	mov.b32 	%r1245, 64;
	// begin inline asm
	{
    .reg .pred p;
    and.b32 %r1243, %r1247, %r1245;    setp.ne.u32 p, %r1243, 0;
    vote.ballot.sync.b32 %r1243, p, 0xffffffff;
    @!p not.b32 %r1243, %r1243;
}

	// end inline asm
	and.b32  	%r1257, %r1243, %r1256;
	mov.b32 	%r1248, 128;
	// begin inline asm
	{
    .reg .pred p;
    and.b32 %r1246, %r1247, %r1248;    setp.ne.u32 p, %r1246, 0;
    vote.ballot.sync.b32 %r1246, p, 0xffffffff;
    @!p not.b32 %r1246, %r1246;
}

	// end inline asm
	and.b32  	%r1258, %r1246, %r1257;
	clz.b32 	%r1259, %r1258;
	sub.s32 	%r277, 31, %r1259;
	and.b32  	%r1260, %r878, %r1258;
	popc.b32 	%r278, %r1260;
	setp.ne.s32 	%p123, %r443, %r277;
	mov.b32 	%r2238, 0;
	@%p123 bra 	$L__BB50_199;
	shl.b32 	%r1265, %r1247, 2;
	add.s32 	%r1266, %r219, %r1265;
	atom.shared.add.u32 	%r2238, [%r1266], %r278;
$L__BB50_199:
	ld.param.u32 	%r2105, [_ZN3cub18CUB_300001_SM_10006detail10radix_sort29DeviceRadixSortOnesweepKernelINS1_5radix10policy_hubIiiyE10Policy1000ELNS0_9SortOrderE0EiiyiiNS1_21identity_decomposer_tEEEvPT5_SB_PT3_PKSC_PT1_PKSG_PT2_PKSK_T4_iiT6__param_9];
	shfl.sync.idx.b32	%r1292|%p124, %r2238, %r277, 31, -1;
	add.s32 	%r281, %r278, %r1292;
	shr.u32 	%r1293, %r2218, %r2105;
	and.b32  	%r1289, %r1293, %r221;
	mov.b32 	%r1269, 1;
	// begin inline asm
	{
    .reg .pred p;
    and.b32 %r1267, %r1289, %r1269;    setp.ne.u32 p, %r1267, 0;
    vote.ballot.sync.b32 %r1267, p, 0xffffffff;
    @!p not.b32 %r1267, %r1267;
}

	// end inline asm
	mov.b32 	%r1272, 2;
	// begin inline asm
	{
    .reg .pred p;
    and.b32 %r1270, %r1289, %r1272;    setp.ne.u32 p, %r1270, 0;
    vote.ballot.sync.b32 %r1270, p, 0xffffffff;
    @!p not.b32 %r1270, %r1270;
}

	// end inline asm
	and.b32  	%r1294, %r1270, %r1267;
	mov.b32 	%r1275, 4;
	// begin inline asm
	{
    .reg .pred p;
    and.b32 %r1273, %r1289, %r1275;    setp.ne.u32 p, %r1273, 0;
    vote.ballot.sync.b32 %r1273, p, 0xffffffff;
    @!p not.b32 %r1273, %r1273;
}

	// end inline asm
	and.b32  	%r1295, %r1273, %r1294;
	mov.b32 	%r1278, 8;
	// begin inline asm
	{
    .reg .pred p;
    and.b32 %r1276, %r1289, %r1278;    setp.ne.u32 p, %r1276, 0;
    vote.ballot.sync.b32 %r1276, p, 0xffffffff;
    @!p not.b32 %r1276, %r1276;
}

	// end inline asm
	and.b32  	%r1296, %r1276, %r1295;
	mov.b32 	%r1281, 16;
	// begin inline asm
	{
    .reg .pred p;
    and.b32 %r1279, %r1289, %r1281;    setp.ne.u32 p, %r1279, 0;
    vote.ballot.sync.b32 %r1279, p, 0xffffffff;
    @!p not.b32 %r1279, %r1279;
}

	// end inline asm
	and.b32  	%r1297, %r1279, %r1296;
	mov.b32 	%r1284, 32;
	// begin inline asm
	{
    .reg .pred p;
    and.b32 %r1282, %r1289, %r1284;    setp.ne.u32 p, %r1282, 0;
    vote.ballot.sync.b32 %r1282, p, 0xffffffff;
    @!p not.b32 %r1282, %r1282;
}

	// end inline asm
	and.b32  	%r1298, %r1282, %r1297;
	mov.b32 	%r1287, 64;
	// begin inline asm
	{
    .reg .pred p;
    and.b32 %r1285, %r1289, %r1287;    setp.ne.u32 p, %r1285, 0;
    vote.ballot.sync.b32 %r1285, p, 0xffffffff;
    @!p not.b32 %r1285, %r1285;
}

	// end inline asm
	and.b32  	%r1299, %r1285, %r1298;
	mov.b32 	%r1290, 128;
	// begin inline asm
	{
    .reg .pred p;
    and.b32 %r1288, %r1289, %r1290;    setp.ne.u32 p, %r1288, 0;
    vote.ballot.sync.b32 %r1288, p, 0xffffffff;
    @!p not.b32 %r1288, %r1288;
}

	// end inline asm
	and.b32  	%r1300, %r1288, %r1299;
	clz.b32 	%r1301, %r1300;
	sub.s32 	%r283, 31, %r1301;
	and.b32  	%r1302, %r878, %r1300;
	popc.b32 	%r284, %r1302;
	setp.ne.s32 	%p125, %r443, %r283;
	mov.b32 	%r2239, 0;
	@%p125 bra 	$L__BB50_201;
	shl.b32 	%r1307, %r1289, 2;
	add.s32 	%r1308, %r219, %r1307;
	atom.shared.add.u32 	%r2239, [%r1308], %r284;
$L__BB50_201:
	ld.param.u32 	%r2106, [_ZN3cub18CUB_300001_SM_10006detail10radix_sort29DeviceRadixSortOnesweepKernelINS1_5radix10policy_hubIiiyE10Policy1000ELNS0_9SortOrderE0EiiyiiNS1_21identity_decomposer_tEEEvPT5_SB_PT3_PKSC_PT1_PKSG_PT2_PKSK_T4_iiT6__param_9];
	shfl.sync.idx.b32	%r1334|%p126, %r2239, %r283, 31, -1;
	add.s32 	%r287, %r284, %r1334;
	shr.u32 	%r1335, %r2217, %r2106;
	and.b32  	%r1331, %r1335, %r221;
	mov.b32 	%r1311, 1;
	// begin inline asm
	{
    .reg .pred p;
    and.b32 %r1309, %r1331, %r1311;    setp.ne.u32 p, %r1309, 0;
    vote.ballot.sync.b32 %r1309, p, 0xffffffff;
    @!p not.b32 %r1309, %r1309;
}

	// end inline asm
	mov.b32 	%r1314, 2;
	// begin inline asm
	{
    .reg .pred p;
    and.b32 %r1312, %r1331, %r1314;    setp.ne.u32 p, %r1312, 0;
    vote.ballot.sync.b32 %r1312, p, 0xffffffff;
    @!p not.b32 %r1312, %r1312;
}

	// end inline asm
	and.b32  	%r1336, %r1312, %r1309;
	mov.b32 	%r1317, 4;
	// begin inline asm
	{
    .reg .pred p;
    and.b32 %r1315, %r1331, %r1317;    setp.ne.u32 p, %r1315, 0;
    vote.ballot.sync.b32 %r1315, p, 0xffffffff;
    @!p not.b32 %r1315, %r1315;
}

	// end inline asm
	and.b32  	%r1337, %r1315, %r1336;
	mov.b32 	%r1320, 8;
	// begin inline asm
	{
    .reg .pred p;
    and.b32 %r1318, %r1331, %r1320;    setp.ne.u32 p, %r1318, 0;
    vote.ballot.sync.b32 %r1318, p, 0xffffffff;
    @!p not.b32 %r1318, %r1318;
}

	// end inline asm
	and.b32  	%r1338, %r1318, %r1337;
	mov.b32 	%r1323, 16;
	// begin inline asm
	{
    .reg .pred p;
    and.b32 %r1321, %r1331, %r1323;    setp.ne.u32 p, %r1321, 0;
    vote.ballot.sync.b32 %r1321, p, 0xffffffff;
    @!p not.b32 %r1321, %r1321;
}

	// end inline asm
	and.b32  	%r1339, %r1321, %r1338;
	mov.b32 	%r1326, 32;
	// begin inline asm
	{
    .reg .pred p;
    and.b32 %r1324, %r1331, %r1326;    setp.ne.u32 p, %r1324, 0;
    vote.ballot.sync.b32 %r1324, p, 0xffffffff;
    @!p not.b32 %r1324, %r1324;
}

	// end inline asm
	and.b32  	%r1340, %r1324, %r1339;
	mov.b32 	%r1329, 64;
	// begin inline asm
	{
    .reg .pred p;
    and.b32 %r1327, %r1331, %r1329;    setp.ne.u32 p, %r1327, 0;
    vote.ballot.sync.b32 %r1327, p, 0xffffffff;
    @!p not.b32 %r1327, %r1327;
}

	// end inline asm
	and.b32  	%r1341, %r1327, %r1340;
	mov.b32 	%r1332, 128;
	// begin inline asm
	{
    .reg .pred p;
    and.b32 %r1330, %r1331, %r1332;    setp.ne.u32 p, %r1330, 0;
    vote.ballot.sync.b32 %r1330, p, 0xffffffff;
    @!p not.b32 %r1330, %r1330;
}

	// end inline asm
	and.b32  	%r1342, %r1330, %r1341;
	clz.b32 	%r1343, %r1342;
	sub.s32 	%r289, 31, %r1343;
	and.b32  	%r1344, %r878, %r1342;
	popc.b32 	%r290, %r1344;
	setp.ne.s32 	%p127, %r443, %r289;
	mov.b32 	%r2240, 0;
	@%p127 bra 	$L__BB50_203;
	shl.b32 	%r1349, %r1331, 2;
	add.s32 	%r1350, %r219, %r1349;
	atom.shared.add.u32 	%r2240, [%r1350], %r290;
$L__BB50_203:
	ld.param.u32 	%r2107, [_ZN3cub18CUB_300001_SM_10006detail10radix_sort29DeviceRadixSortOnesweepKernelINS1_5radix10policy_hubIiiyE10Policy1000ELNS0_9SortOrderE0EiiyiiNS1_21identity_decomposer_tEEEvPT5_SB_PT3_PKSC_PT1_PKSG_PT2_PKSK_T4_iiT6__param_9];
	shfl.sync.idx.b32	%r1376|%p128, %r2240, %r289, 31, -1;
	add.s32 	%r293, %r290, %r1376;
	shr.u32 	%r1377, %r2216, %r2107;
	and.b32  	%r1373, %r1377, %r221;
	mov.b32 	%r1353, 1;
	// begin inline asm
	{
    .reg .pred p;
    and.b32 %r1351, %r1373, %r1353;    setp.ne.u32 p, %r1351, 0;
    vote.ballot.sync.b32 %r1351, p, 0xffffffff;
    @!p not.b32 %r1351, %r1351;
}

	// end inline asm
	mov.b32 	%r1356, 2;
	// begin inline asm
	{
    .reg .pred p;
    and.b32 %r1354, %r1373, %r1356;    setp.ne.u32 p, %r1354, 0;
    vote.ballot.sync.b32 %r1354, p, 0xffffffff;
    @!p not.b32 %r1354, %r1354;
}

	// end inline asm
	and.b32  	%r1378, %r1354, %r1351;
	mov.b32 	%r1359, 4;
	// begin inline asm
	{
    .reg .pred p;
    and.b32 %r1357, %r1373, %r1359;    setp.ne.u32 p, %r1357, 0;
    vote.ballot.sync.b32 %r1357, p, 0xffffffff;
    @!p not.b32 %r1357, %r1357;
}

	// end inline asm
	and.b32  	%r1379, %r1357, %r1378;
	mov.b32 	%r1362, 8;
	// begin inline asm
	{
    .reg .pred p;
    and.b32 %r1360, %r1373, %r1362;    setp.ne.u32 p, %r1360, 0;
    vote.ballot.sync.b32 %r1360, p, 0xffffffff;
    @!p not.b32 %r1360, %r1360;
}

	// end inline asm
	and.b32  	%r1380, %r1360, %r1379;
	mov.b32 	%r1365, 16;
	// begin inline asm
	{
    .reg .pred p;
    and.b32 %r1363, %r1373, %r1365;    setp.ne.u32 p, %r1363, 0;
    vote.ballot.sync.b32 %r1363, p, 0xffffffff;
    @!p not.b32 %r1363, %r1363;
}

	// end inline asm
	and.b32  	%r1381, %r1363, %r1380;
	mov.b32 	%r1368, 32;
	// begin inline asm
	{
    .reg .pred p;
    and.b32 %r1366, %r1373, %r1368;    setp.ne.u32 p, %r1366, 0;
    vote.ballot.sync.b32 %r1366, p, 0xffffffff;
    @!p not.b32 %r1366, %r1366;
}

	// end inline asm
	and.b32  	%r1382, %r1366, %r1381;
	mov.b32 	%r1371, 64;
	// begin inline asm
	{
    .reg .pred p;
    and.b32 %r1369, %r1373, %r1371;    setp.ne.u32 p, %r1369, 0;
    vote.ballot.sync.b32 %r1369, p, 0xffffffff;
    @!p not.b32 %r1369, %r1369;
}

	// end inline asm
	and.b32  	%r1383, %r1369, %r1382;
	mov.b32 	%r1374, 128;
	// begin inline asm
	{
    .reg .pred p;
    and.b32 %r1372, %r1373, %r1374;    setp.ne.u32 p, %r1372, 0;
    vote.ballot.sync.b32 %r1372, p, 0xffffffff;
    @!p not.b32 %r1372, %r1372;
}

	// end inline asm
	and.b32  	%r1384, %r1372, %r1383;
	clz.b32 	%r1385, %r1384;
	sub.s32 	%r295, 31, %r1385;
	and.b32  	%r1386, %r878, %r1384;
	popc.b32 	%r296, %r1386;
	setp.ne.s32 	%p129, %r443, %r295;
	mov.b32 	%r2241, 0;
	@%p129 bra 	$L__BB50_205;
	shl.b32 	%r1391, %r1373, 2;
	add.s32 	%r1392, %r219, %r1391;
	atom.shared.add.u32 	%r2241, [%r1392], %r296;
$L__BB50_205:
	ld.param.u32 	%r2108, [_ZN3cub18CUB_300001_SM_10006detail10radix_sort29DeviceRadixSortOnesweepKernelINS1_5radix10policy_hubIiiyE10Policy1000ELNS0_9SortOrderE0EiiyiiNS1_21identity_decomposer_tEEEvPT5_SB_PT3_PKSC_PT1_PKSG_PT2_PKSK_T4_iiT6__param_9];
	shfl.sync.idx.b32	%r1418|%p130, %r2241, %r295, 31, -1;
	add.s32 	%r299, %r296, %r1418;
	shr.u32 	%r1419, %r2215, %r2108;
	and.b32  	%r1415, %r1419, %r221;
	mov.b32 	%r1395, 1;
	// begin inline asm
	{
    .reg .pred p;
    and.b32 %r1393, %r1415, %r1395;    setp.ne.u32 p, %r1393, 0;
    vote.ballot.sync.b32 %r1393, p, 0xffffffff;
    @!p not.b32 %r1393, %r1393;
}

	// end inline asm
	mov.b32 	%r1398, 2;
	// begin inline asm
	{
    .reg .pred p;
    and.b32 %r1396, %r1415, %r1398;    setp.ne.u32 p, %r1396, 0;
    vote.ballot.sync.b32 %r1396, p, 0xffffffff;
    @!p not.b32 %r1396, %r1396;
}

	// end inline asm
	and.b32  	%r1420, %r1396, %r1393;
	mov.b32 	%r1401, 4;
	// begin inline asm
	{
    .reg .pred p;
    and.b32 %r1399, %r1415, %r1401;    setp.ne.u32 p, %r1399, 0;
    vote.ballot.sync.b32 %r1399, p, 0xffffffff;
    @!p not.b32 %r1399, %r1399;
}

	// end inline asm
	and.b32  	%r1421, %r1399, %r1420;
	mov.b32 	%r1404, 8;
	// begin inline asm
	{
    .reg .pred p;
    and.b32 %r1402, %r1415, %r1404;    setp.ne.u32 p, %r1402, 0;
    vote.ballot.sync.b32 %r1402, p, 0xffffffff;
    @!p not.b32 %r1402, %r1402;
}

	// end inline asm
	and.b32  	%r1422, %r1402, %r1421;
	mov.b32 	%r1407, 16;
	// begin inline asm
	{
    .reg .pred p;
    and.b32 %r1405, %r1415, %r1407;    setp.ne.u32 p, %r1405, 0;
    vote.ballot.sync.b32 %r1405, p, 0xffffffff;
    @!p not.b32 %r1405, %r1405;
}

	// end inline asm
	and.b32  	%r1423, %r1405, %r1422;
	mov.b32 	%r1410, 32;
	// begin inline asm
	{
    .reg .pred p;
    and.b32 %r1408, %r1415, %r1410;    setp.ne.u32 p, %r1408, 0;
    vote.ballot.sync.b32 %r1408, p, 0xffffffff;
    @!p not.b32 %r1408, %r1408;
}

	// end inline asm
	and.b32  	%r1424, %r1408, %r1423;
	mov.b32 	%r1413, 64;
	// begin inline asm
	{
    .reg .pred p;
    and.b32 %r1411, %r1415, %r1413;    setp.ne.u32 p, %r1411, 0;
    vote.ballot.sync.b32 %r1411, p, 0xffffffff;
    @!p not.b32 %r1411, %r1411;
}

	// end inline asm
	and.b32  	%r1425, %r1411, %r1424;
	mov.b32 	%r1416, 128;
	// begin inline asm
	{
    .reg .pred p;
    and.b32 %r1414, %r1415, %r1416;    setp.ne.u32 p, %r1414, 0;
    vote.ballot.sync.b32 %r1414, p, 0xffffffff;
    @!p not.b32 %r1414, %r1414;
}

	// end inline asm
	and.b32  	%r1426, %r1414, %r1425;
	clz.b32 	%r1427, %r1426;
	sub.s32 	%r301, 31, %r1427;
	and.b32  	%r1428, %r878, %r1426;
	popc.b32 	%r302, %r1428;
	setp.ne.s32 	%p131, %r443, %r301;
	mov.b32 	%r2242, 0;
	@%p131 bra 	$L__BB50_207;
	shl.b32 	%r1433, %r1415, 2;
	add.s32 	%r1434, %r219, %r1433;
	atom.shared.add.u32 	%r2242, [%r1434], %r302;
$L__BB50_207:
	ld.param.u32 	%r2109, [_ZN3cub18CUB_300001_SM_10006detail10radix_sort29DeviceRadixSortOnesweepKernelINS1_5radix10policy_hubIiiyE10Policy1000ELNS0_9SortOrderE0EiiyiiNS1_21identity_decomposer_tEEEvPT5_SB_PT3_PKSC_PT1_PKSG_PT2_PKSK_T4_iiT6__param_9];
	shfl.sync.idx.b32	%r1460|%p132, %r2242, %r301, 31, -1;
	add.s32 	%r305, %r302, %r1460;
	shr.u32 	%r1461, %r2214, %r2109;
	and.b32  	%r1457, %r1461, %r221;
	mov.b32 	%r1437, 1;
	// begin inline asm
	{
    .reg .pred p;
    and.b32 %r1435, %r1457, %r1437;    setp.ne.u32 p, %r1435, 0;
    vote.ballot.sync.b32 %r1435, p, 0xffffffff;
    @!p not.b32 %r1435, %r1435;
}

	// end inline asm
	mov.b32 	%r1440, 2;
	// begin inline asm
	{
    .reg .pred p;
    and.b32 %r1438, %r1457, %r1440;    setp.ne.u32 p, %r1438, 0;
    vote.ballot.sync.b32 %r1438, p, 0xffffffff;
    @!p not.b32 %r1438, %r1438;
}

	// end inline asm
	and.b32  	%r1462, %r1438, %r1435;
	mov.b32 	%r1443, 4;
	// begin inline asm
	{
    .reg .pred p;
    and.b32 %r1441, %r1457, %r1443;    setp.ne.u32 p, %r1441, 0;
    vote.ballot.sync.b32 %r1441, p, 0xffffffff;
    @!p not.b32 %r1441, %r1441;
}

	// end inline asm
	and.b32  	%r1463, %r1441, %r1462;
	mov.b32 	%r1446, 8;
	// begin inline asm
	{
    .reg .pred p;
    and.b32 %r1444, %r1457, %r1446;    setp.ne.u32 p, %r1444, 0;
    vote.ballot.sync.b32 %r1444, p, 0xffffffff;
    @!p not.b32 %r1444, %r1444;
}

	// end inline asm
	and.b32  	%r1464, %r1444, %r1463;
	mov.b32 	%r1449, 16;
	// begin inline asm
	{
    .reg .pred p;
    and.b32 %r1447, %r1457, %r1449;    setp.ne.u32 p, %r1447, 0;
    vote.ballot.sync.b32 %r1447, p, 0xffffffff;
    @!p not.b32 %r1447, %r1447;
}

	// end inline asm
	and.b32  	%r1465, %r1447, %r1464;
	mov.b32 	%r1452, 32;
	// begin inline asm
	{
    .reg .pred p;
    and.b32 %r1450, %r1457, %r1452;    setp.ne.u32 p, %r1450, 0;
    vote.ballot.sync.b32 %r1450, p, 0xffffffff;
    @!p not.b32 %r1450, %r1450;
}

	// end inline asm
	and.b32  	%r1466, %r1450, %r1465;
	mov.b32 	%r1455, 64;
	// begin inline asm
	{
    .reg .pred p;
    and.b32 %r1453, %r1457, %r1455;    setp.ne.u32 p, %r1453, 0;
    vote.ballot.sync.b32 %r1453, p, 0xffffffff;
    @!p not.b32 %r1453, %r1453;
}

	// end inline asm
	and.b32  	%r1467, %r1453, %r1466;
	mov.b32 	%r1458, 128;
	// begin inline asm
	{
    .reg .pred p;
    and.b32 %r1456, %r1457, %r1458;    setp.ne.u32 p, %r1456, 0;
    vote.ballot.sync.b32 %r1456, p, 0xffffffff;
    @!p not.b32 %r1456, %r1456;
}

	// end inline asm
	and.b32  	%r1468, %r1456, %r1467;
	clz.b32 	%r1469, %r1468;
	sub.s32 	%r307, 31, %r1469;
	and.b32  	%r1470, %r878, %r1468;
	popc.b32 	%r308, %r1470;
	setp.ne.s32 	%p133, %r443, %r307;
	mov.b32 	%r2243, 0;
	@%p133 bra 	$L__BB50_209;
	shl.b32 	%r1475, %r1457, 2;
	add.s32 	%r1476, %r219, %r1475;
	atom.shared.add.u32 	%r2243, [%r1476], %r308;
$L__BB50_209:
	ld.param.u32 	%r2110, [_ZN3cub18CUB_300001_SM_10006detail10radix_sort29DeviceRadixSortOnesweepKernelINS1_5radix10policy_hubIiiyE10Policy1000ELNS0_9SortOrderE0EiiyiiNS1_21identity_decomposer_tEEEvPT5_SB_PT3_PKSC_PT1_PKSG_PT2_PKSK_T4_iiT6__param_9];
	shfl.sync.idx.b32	%r1502|%p134, %r2243, %r307, 31, -1;
	add.s32 	%r311, %r308, %r1502;
	shr.u32 	%r1503, %r2213, %r2110;
	and.b32  	%r1499, %r1503, %r221;
	mov.b32 	%r1479, 1;
	// begin inline asm
	{
    .reg .pred p;
    and.b32 %r1477, %r1499, %r1479;    setp.ne.u32 p, %r1477, 0;
    vote.ballot.sync.b32 %r1477, p, 0xffffffff;
    @!p not.b32 %r1477, %r1477;
}

	// end inline asm
	mov.b32 	%r1482, 2;
	// begin inline asm
	{
    .reg .pred p;
    and.b32 %r1480, %r1499, %r1482;    setp.ne.u32 p, %r1480, 0;
    vote.ballot.sync.b32 %r1480, p, 0xffffffff;
    @!p not.b32 %r1480, %r1480;
}

	// end inline asm
	and.b32  	%r1504, %r1480, %r1477;
	mov.b32 	%r1485, 4;
	// begin inline asm
	{
    .reg .pred p;
    and.b32 %r1483, %r1499, %r1485;    setp.ne.u32 p, %r1483, 0;
    vote.ballot.sync.b32 %r1483, p, 0xffffffff;
    @!p not.b32 %r1483, %r1483;
}

	// end inline asm
	and.b32  	%r1505, %r1483, %r1504;
	mov.b32 	%r1488, 8;
	// begin inline asm
	{
    .reg .pred p;
    and.b32 %r1486, %r1499, %r1488;    setp.ne.u32 p, %r1486, 0;
    vote.ballot.sync.b32 %r1486, p, 0xffffffff;
    @!p not.b32 %r1486, %r1486;
}

	// end inline asm
	and.b32  	%r1506, %r1486, %r1505;
	mov.b32 	%r1491, 16;
	// begin inline asm
	{
    .reg .pred p;
    and.b32 %r1489, %r1499, %r1491;    setp.ne.u32 p, %r1489, 0;
    vote.ballot.sync.b32 %r1489, p, 0xffffffff;
    @!p not.b32 %r1489, %r1489;
}

	// end inline asm
	and.b32  	%r1507, %r1489, %r1506;
	mov.b32 	%r1494, 32;
	// begin inline asm
	{
    .reg .pred p;
    and.b32 %r1492, %r1499, %r1494;    setp.ne.u32 p, %r1492, 0;
    vote.ballot.sync.b32 %r1492, p, 0xffffffff;
    @!p not.b32 %r1492, %r1492;
}

	// end inline asm
	and.b32  	%r1508, %r1492, %r1507;
	mov.b32 	%r1497, 64;
	// begin inline asm
	{
    .reg .pred p;
    and.b32 %r1495, %r1499, %r1497;    setp.ne.u32 p, %r1495, 0;
    vote.ballot.sync.b32 %r1495, p, 0xffffffff;
    @!p not.b32 %r1495, %r1495;
}

	// end inline asm
	and.b32  	%r1509, %r1495, %r1508;
	mov.b32 	%r1500, 128;
	// begin inline asm
	{
    .reg .pred p;
    and.b32 %r1498, %r1499, %r1500;    setp.ne.u32 p, %r1498, 0;
    vote.ballot.sync.b32 %r1498, p, 0xffffffff;
    @!p not.b32 %r1498, %r1498;
}

	// end inline asm
	and.b32  	%r1510, %r1498, %r1509;
	clz.b32 	%r1511, %r1510;
	sub.s32 	%r313, 31, %r1511;
	and.b32  	%r1512, %r878, %r1510;
	popc.b32 	%r314, %r1512;
	setp.ne.s32 	%p135, %r443, %r313;
	mov.b32 	%r2244, 0;
	@%p135 bra 	$L__BB50_211;
	shl.b32 	%r1517, %r1499, 2;
	add.s32 	%r1518, %r219, %r1517;
	atom.shared.add.u32 	%r2244, [%r1518], %r314;
$L__BB50_211:
	ld.param.u32 	%r2111, [_ZN3cub18CUB_300001_SM_10006detail10radix_sort29DeviceRadixSortOnesweepKernelINS1_5radix10policy_hubIiiyE10Policy1000ELNS0_9SortOrderE0EiiyiiNS1_21identity_decomposer_tEEEvPT5_SB_PT3_PKSC_PT1_PKSG_PT2_PKSK_T4_iiT6__param_9];
	shfl.sync.idx.b32	%r1544|%p136, %r2244, %r313, 31, -1;
	add.s32 	%r317, %r314, %r1544;
	shr.u32 	%r1545, %r2212, %r2111;
	and.b32  	%r1541, %r1545, %r221;
	mov.b32 	%r1521, 1;
	// begin inline asm
	{
    .reg .pred p;
    and.b32 %r1519, %r1541, %r1521;    setp.ne.u32 p, %r1519, 0;
    vote.ballot.sync.b32 %r1519, p, 0xffffffff;
    @!p not.b32 %r1519, %r1519;
}

	// end inline asm
	mov.b32 	%r1524, 2;
	// begin inline asm
	{
    .reg .pred p;
    and.b32 %r1522, %r1541, %r1524;    setp.ne.u32 p, %r1522, 0;
    vote.ballot.sync.b32 %r1522, p, 0xffffffff;
    @!p not.b32 %r1522, %r1522;
}

	// end inline asm
	and.b32  	%r1546, %r1522, %r1519;
	mov.b32 	%r1527, 4;
	// begin inline asm
	{
    .reg .pred p;
    and.b32 %r1525, %r1541, %r1527;    setp.ne.u32 p, %r1525, 0;
    vote.ballot.sync.b32 %r1525, p, 0xffffffff;
    @!p not.b32 %r1525, %r1525;
}

	// end inline asm
	and.b32  	%r1547, %r1525, %r1546;
	mov.b32 	%r1530, 8;
	// begin inline asm
	{
    .reg .pred p;
    and.b32 %r1528, %r1541, %r1530;    setp.ne.u32 p, %r1528, 0;
    vote.ballot.sync.b32 %r1528, p, 0xffffffff;
    @!p not.b32 %r1528, %r1528;
}

	// end inline asm
	and.b32  	%r1548, %r1528, %r1547;
	mov.b32 	%r1533, 16;
	// begin inline asm
	{
    .reg .pred p;
    and.b32 %r1531, %r1541, %r1533;    setp.ne.u32 p, %r1531, 0;
    vote.ballot.sync.b32 %r1531, p, 0xffffffff;
    @!p not.b32 %r1531, %r1531;
}

	// end inline asm
	and.b32  	%r1549, %r1531, %r1548;
	mov.b32 	%r1536, 32;
	// begin inline asm
	{
    .reg .pred p;
    and.b32 %r1534, %r1541, %r1536;    setp.ne.u32 p, %r1534, 0;
    vote.ballot.sync.b32 %r1534, p, 0xffffffff;
    @!p not.b32 %r1534, %r1534;
}

	// end inline asm
	and.b32  	%r1550, %r1534, %r1549;
	mov.b32 	%r1539, 64;
	// begin inline asm
	{
    .reg .pred p;
    and.b32 %r1537, %r1541, %r1539;    setp.ne.u32 p, %r1537, 0;
    vote.ballot.sync.b32 %r1537, p, 0xffffffff;
    @!p not.b32 %r1537, %r1537;
}

	// end inline asm
	and.b32  	%r1551, %r1537, %r1550;
	mov.b32 	%r1542, 128;
	// begin inline asm
	{
    .reg .pred p;
    and.b32 %r1540, %r1541, %r1542;    setp.ne.u32 p, %r1540, 0;
    vote.ballot.sync.b32 %r1540, p, 0xffffffff;
    @!p not.b32 %r1540, %r1540;
}

	// end inline asm
	and.b32  	%r1552, %r1540, %r1551;
	clz.b32 	%r1553, %r1552;
	sub.s32 	%r319, 31, %r1553;
	and.b32  	%r1554, %r878, %r1552;
	popc.b32 	%r320, %r1554;
	setp.ne.s32 	%p137, %r443, %r319;
	mov.b32 	%r2245, 0;
	@%p137 bra 	$L__BB50_213;
	shl.b32 	%r1559, %r1541, 2;
	add.s32 	%r1560, %r219, %r1559;
	atom.shared.add.u32 	%r2245, [%r1560], %r320;
$L__BB50_213:
	setp.gt.u32 	%p138, %r1, 255;
	shfl.sync.idx.b32	%r1561|%p139, %r2245, %r319, 31, -1;
	add.s32 	%r1562, %r320, %r1561;
	bar.sync 	0;
	shl.b32 	%r1563, %r227, 2;
	add.s32 	%r323, %r783, %r1563;
	st.shared.u32 	[%r323+-4], %r2228;
	shl.b32 	%r1565, %r233, 2;
	add.s32 	%r324, %r783, %r1565;
	st.shared.u32 	[%r324+-4], %r2227;
	shl.b32 	%r1566, %r239, 2;
	add.s32 	%r325, %r783, %r1566;
	st.shared.u32 	[%r325+-4], %r2226;
	shl.b32 	%r1567, %r245, 2;
	add.s32 	%r326, %r783, %r1567;
	st.shared.u32 	[%r326+-4], %r2225;
	shl.b32 	%r1568, %r251, 2;
	add.s32 	%r327, %r783, %r1568;
	st.shared.u32 	[%r327+-4], %r2224;
	shl.b32 	%r1569, %r257, 2;
	add.s32 	%r328, %r783, %r1569;
	st.shared.u32 	[%r328+-4], %r2223;
	shl.b32 	%r1570, %r263, 2;
	add.s32 	%r329, %r783, %r1570;
	st.shared.u32 	[%r329+-4], %r2222;
	shl.b32 	%r1571, %r269, 2;
	add.s32 	%r330, %r783, %r1571;
	st.shared.u32 	[%r330+-4], %r2221;
	shl.b32 	%r1572, %r275, 2;
	add.s32 	%r331, %r783, %r1572;
	st.shared.u32 	[%r331+-4], %r2220;
	shl.b32 	%r1573, %r281, 2;
	add.s32 	%r332, %r783, %r1573;
	st.shared.u32 	[%r332+-4], %r2219;
	shl.b32 	%r1574, %r287, 2;
	add.s32 	%r333, %r783, %r1574;
	st.shared.u32 	[%r333+-4], %r2218;
	shl.b32 	%r1575, %r293, 2;
	add.s32 	%r334, %r783, %r1575;
	st.shared.u32 	[%r334+-4], %r2217;
	shl.b32 	%r1576, %r299, 2;
	add.s32 	%r335, %r783, %r1576;
	st.shared.u32 	[%r335+-4], %r2216;
	shl.b32 	%r1577, %r305, 2;
	add.s32 	%r336, %r783, %r1577;
	st.shared.u32 	[%r336+-4], %r2215;
	shl.b32 	%r1578, %r311, 2;
	add.s32 	%r337, %r783, %r1578;
	st.shared.u32 	[%r337+-4], %r2214;
	shl.b32 	%r1579, %r317, 2;
	add.s32 	%r338, %r783, %r1579;
	st.shared.u32 	[%r338+-4], %r2213;
	shl.b32 	%r1580, %r1562, 2;
	add.s32 	%r339, %r783, %r1580;
	st.shared.u32 	[%r339+-4], %r2212;
	shl.b32 	%r1581, %r1, 3;
	add.s32 	%r1582, %r783, %r1581;
	add.s32 	%r340, %r1582, 26112;
	@%p138 bra 	$L__BB50_221;
	ld.param.u64 	%rd437, [_ZN3cub18CUB_300001_SM_10006detail10radix_sort29DeviceRadixSortOnesweepKernelINS1_5radix10policy_hubIiiyE10Policy1000ELNS0_9SortOrderE0EiiyiiNS1_21identity_decomposer_tEEEvPT5_SB_PT3_PKSC_PT1_PKSG_PT2_PKSK_T4_iiT6__param_3];
	cvta.to.global.u64 	%rd93, %rd437;
	shl.b64 	%rd94, %rd9, 3;
	add.s64 	%rd95, %rd93, %rd94;
	ld.global.u64 	%rd96, [%rd95];
	cvt.s64.s32 	%rd97, %r218;
	sub.s64 	%rd456, %rd96, %rd97;
	st.shared.u64 	[%r340], %rd456;
	setp.lt.s32 	%p140, %r3, 1;
	mov.u32 	%r2249, %r2174;
	@%p140 bra 	$L__BB50_220;
	mov.b32 	%r2247, -1;
	mov.u32 	%r2246, %r3;
	mov.u32 	%r2249, %r2174;
$L__BB50_216:
	ld.param.u64 	%rd430, [_ZN3cub18CUB_300001_SM_10006detail10radix_sort29DeviceRadixSortOnesweepKernelINS1_5radix10policy_hubIiiyE10Policy1000ELNS0_9SortOrderE0EiiyiiNS1_21identity_decomposer_tEEEvPT5_SB_PT3_PKSC_PT1_PKSG_PT2_PKSK_T4_iiT6__param_0];
	add.s32 	%r344, %r2246, -1;
	shl.b32 	%r1584, %r344, 8;
	add.s32 	%r1585, %r1584, %r1;
	cvta.to.global.u64 	%rd98, %rd430;
	mul.wide.s32 	%rd99, %r1585, 4;
	add.s64 	%rd19, %rd98, %rd99;
$L__BB50_217:
	membar.cta;
	ld.volatile.global.u32 	%r345, [%rd19];
	setp.eq.s32 	%p141, %r345, 0;
	@%p141 bra 	$L__BB50_217;
	and.b32  	%r1586, %r345, 1073741823;
	add.s32 	%r2249, %r1586, %r2249;
	setp.gt.s32 	%p142, %r345, -1;
	vote.sync.ballot.b32 	%r2247, %p142, %r2247;
	setp.gt.u32 	%p144, %r2246, 1;
	and.pred  	%p145, %p142, %p144;
	mov.u32 	%r2246, %r344;
	@%p145 bra 	$L__BB50_216;
	ld.shared.u64 	%rd456, [%r340];
$L__BB50_220:
	ld.param.u64 	%rd431, [_ZN3cub18CUB_300001_SM_10006detail10radix_sort29DeviceRadixSortOnesweepKernelINS1_5radix10policy_hubIiiyE10Policy1000ELNS0_9SortOrderE0EiiyiiNS1_21identity_decomposer_tEEEvPT5_SB_PT3_PKSC_PT1_PKSG_PT2_PKSK_T4_iiT6__param_0];
	or.b32  	%r1587, %r2249, -2147483648;
	cvta.to.global.u64 	%rd100, %rd431;
	shl.b32 	%r1588, %r3, 8;
	add.s32 	%r1589, %r1588, %r1;
	mul.wide.s32 	%rd101, %r1589, 4;
	add.s64 	%rd102, %rd100, %rd101;
	st.volatile.global.u32 	[%rd102], %r1587;
	sub.s32 	%r1590, %r2249, %r2174;
	cvt.s64.s32 	%rd103, %r1590;
	add.s64 	%rd104, %rd456, %rd103;
	st.shared.u64 	[%r340], %rd104;
$L__BB50_221:
	ld.param.u32 	%r2087, [_ZN3cub18CUB_300001_SM_10006detail10radix_sort29DeviceRadixSortOnesweepKernelINS1_5radix10policy_hubIiiyE10Policy1000ELNS0_9SortOrderE0EiiyiiNS1_21identity_decomposer_tEEEvPT5_SB_PT3_PKSC_PT1_PKSG_PT2_PKSK_T4_iiT6__param_8];
	ld.param.u64 	%rd434, [_ZN3cub18CUB_300001_SM_10006detail10radix_sort29DeviceRadixSortOnesweepKernelINS1_5radix10policy_hubIiiyE10Policy1000ELNS0_9SortOrderE0EiiyiiNS1_21identity_decomposer_tEEEvPT5_SB_PT3_PKSC_PT1_PKSG_PT2_PKSK_T4_iiT6__param_2];
	setp.gt.u32 	%p146, %r1, 255;
	mad.lo.s32 	%r349, %r3, 6528, 6528;
	setp.lt.s32 	%p147, %r349, %r2087;
	setp.eq.s64 	%p148, %rd434, 0;
	or.pred  	%p149, %p148, %p147;
	or.pred  	%p150, %p146, %p149;
	@%p150 bra 	$L__BB50_223;
	ld.param.u64 	%rd435, [_ZN3cub18CUB_300001_SM_10006detail10radix_sort29DeviceRadixSortOnesweepKernelINS1_5radix10policy_hubIiiyE10Policy1000ELNS0_9SortOrderE0EiiyiiNS1_21identity_decomposer_tEEEvPT5_SB_PT3_PKSC_PT1_PKSG_PT2_PKSK_T4_iiT6__param_2];
	ld.shared.u64 	%rd105, [%r340];
	cvt.s64.s32 	%rd106, %r2174;
	cvt.s64.s32 	%rd107, %r218;
	add.s64 	%rd108, %rd107, %rd106;
	add.s64 	%rd109, %rd108, %rd105;
	cvta.to.global.u64 	%rd110, %rd435;
	shl.b64 	%rd111, %rd9, 3;
	add.s64 	%rd112, %rd110, %rd111;
	st.global.u64 	[%rd112], %rd109;
$L__BB50_223:
	ld.param.u32 	%r2088, [_ZN3cub18CUB_300001_SM_10006detail10radix_sort29DeviceRadixSortOnesweepKernelINS1_5radix10policy_hubIiiyE10Policy1000ELNS0_9SortOrderE0EiiyiiNS1_21identity_decomposer_tEEEvPT5_SB_PT3_PKSC_PT1_PKSG_PT2_PKSK_T4_iiT6__param_8];
	ld.param.u64 	%rd438, [_ZN3cub18CUB_300001_SM_10006detail10radix_sort29DeviceRadixSortOnesweepKernelINS1_5radix10policy_hubIiiyE10Policy1000ELNS0_9SortOrderE0EiiyiiNS1_21identity_decomposer_tEEEvPT5_SB_PT3_PKSC_PT1_PKSG_PT2_PKSK_T4_iiT6__param_4];
	cvta.to.global.u64 	%rd22, %rd438;
	shl.b32 	%r1591, %r1, 2;
	add.s32 	%r350, %r783, %r1591;
	setp.gt.s32 	%p151, %r349, %r2088;
	bar.sync 	0;
	@%p151 bra 	$L__BB50_225;
	ld.param.u32 	%r2112, [_ZN3cub18CUB_300001_SM_10006detail10radix_sort29DeviceRadixSortOnesweepKernelINS1_5radix10policy_hubIiiyE10Policy1000ELNS0_9SortOrderE0EiiyiiNS1_21identity_decomposer_tEEEvPT5_SB_PT3_PKSC_PT1_PKSG_PT2_PKSK_T4_iiT6__param_9];
	ld.shared.u32 	%r1593, [%r350];
	shr.u32 	%r1594, %r1593, %r2112;
	and.b32  	%r1595, %r1594, %r221;
	shl.b32 	%r1596, %r1595, 3;
	add.s32 	%r1598, %r783, 26112;
	add.s32 	%r1599, %r1598, %r1596;
	ld.shared.u64 	%rd113, [%r1599];
	add.s64 	%rd114, %rd113, %rd9;
	xor.b32  	%r1600, %r1593, -2147483648;
	shl.b64 	%rd115, %rd114, 2;
	add.s64 	%rd116, %rd22, %rd115;
	st.global.u32 	[%rd116], %r1600;
	bar.warp.sync 	-1;
	ld.shared.u32 	%r1601, [%r350+1536];
	shr.u32 	%r1602, %r1601, %r2112;
	and.b32  	%r1603, %r1602, %r221;
	shl.b32 	%r1604, %r1603, 3;
	add.s32 	%r1605, %r1598, %r1604;
	ld.shared.u64 	%rd117, [%r1605];
	add.s64 	%rd118, %rd117, %rd9;
	xor.b32  	%r1606, %r1601, -2147483648;
	shl.b64 	%rd119, %rd118, 2;
	add.s64 	%rd120, %rd22, %rd119;
	st.global.u32 	[%rd120+1536], %r1606;
	bar.warp.sync 	-1;
	ld.shared.u32 	%r1607, [%r350+3072];
	shr.u32 	%r1608, %r1607, %r2112;
	and.b32  	%r1609, %r1608, %r221;
	shl.b32 	%r1610, %r1609, 3;
	add.s32 	%r1611, %r1598, %r1610;
	ld.shared.u64 	%rd121, [%r1611];
	add.s64 	%rd122, %rd121, %rd9;
	xor.b32  	%r1612, %r1607, -2147483648;
	shl.b64 	%rd123, %rd122, 2;
	add.s64 	%rd124, %rd22, %rd123;
	st.global.u32 	[%rd124+3072], %r1612;
	bar.warp.sync 	-1;
	ld.shared.u32 	%r1613, [%r350+4608];
	shr.u32 	%r1614, %r1613, %r2112;
	and.b32  	%r1615, %r1614, %r221;
	shl.b32 	%r1616, %r1615, 3;
	add.s32 	%r1617, %r1598, %r1616;
	ld.shared.u64 	%rd125, [%r1617];
	add.s64 	%rd126, %rd125, %rd9;
	xor.b32  	%r1618, %r1613, -2147483648;
	shl.b64 	%rd127, %rd126, 2;
	add.s64 	%rd128, %rd22, %rd127;
	st.global.u32 	[%rd128+4608], %r1618;
	bar.warp.sync 	-1;
	ld.shared.u32 	%r1619, [%r350+6144];
	shr.u32 	%r1620, %r1619, %r2112;
	and.b32  	%r1621, %r1620, %r221;
	shl.b32 	%r1622, %r1621, 3;
	add.s32 	%r1623, %r1598, %r1622;
	ld.shared.u64 	%rd129, [%r1623];
	add.s64 	%rd130, %rd129, %rd9;
	xor.b32  	%r1624, %r1619, -2147483648;
	shl.b64 	%rd131, %rd130, 2;
	add.s64 	%rd132, %rd22, %rd131;
	st.global.u32 	[%rd132+6144], %r1624;
	bar.warp.sync 	-1;
	ld.shared.u32 	%r1625, [%r350+7680];
	shr.u32 	%r1626, %r1625, %r2112;
	and.b32  	%r1627, %r1626, %r221;
	shl.b32 	%r1628, %r1627, 3;
	add.s32 	%r1629, %r1598, %r1628;
	ld.shared.u64 	%rd133, [%r1629];
	add.s64 	%rd134, %rd133, %rd9;
	xor.b32  	%r1630, %r1625, -2147483648;
	shl.b64 	%rd135, %rd134, 2;
	add.s64 	%rd136, %rd22, %rd135;
	st.global.u32 	[%rd136+7680], %r1630;
	bar.warp.sync 	-1;
	ld.shared.u32 	%r1631, [%r350+9216];
	shr.u32 	%r1632, %r1631, %r2112;
	and.b32  	%r1633, %r1632, %r221;
	shl.b32 	%r1634, %r1633, 3;
	add.s32 	%r1635, %r1598, %r1634;
	ld.shared.u64 	%rd137, [%r1635];
	add.s64 	%rd138, %rd137, %rd9;
	xor.b32  	%r1636, %r1631, -2147483648;
	shl.b64 	%rd139, %rd138, 2;
	add.s64 	%rd140, %rd22, %rd139;
	st.global.u32 	[%rd140+9216], %r1636;
	bar.warp.sync 	-1;
	ld.shared.u32 	%r1637, [%r350+10752];
	shr.u32 	%r1638, %r1637, %r2112;
	and.b32  	%r1639, %r1638, %r221;
	shl.b32 	%r1640, %r1639, 3;
	add.s32 	%r1641, %r1598, %r1640;
	ld.shared.u64 	%rd141, [%r1641];
	add.s64 	%rd142, %rd141, %rd9;
	xor.b32  	%r1642, %r1637, -2147483648;
	shl.b64 	%rd143, %rd142, 2;
	add.s64 	%rd144, %rd22, %rd143;
	st.global.u32 	[%rd144+10752], %r1642;
	bar.warp.sync 	-1;
	ld.shared.u32 	%r1643, [%r350+12288];
	shr.u32 	%r1644, %r1643, %r2112;
	and.b32  	%r1645, %r1644, %r221;
	shl.b32 	%r1646, %r1645, 3;
	add.s32 	%r1647, %r1598, %r1646;
	ld.shared.u64 	%rd145, [%r1647];
	add.s64 	%rd146, %rd145, %rd9;
	xor.b32  	%r1648, %r1643, -2147483648;
	shl.b64 	%rd147, %rd146, 2;
	add.s64 	%rd148, %rd22, %rd147;
	st.global.u32 	[%rd148+12288], %r1648;
	bar.warp.sync 	-1;
	ld.shared.u32 	%r1649, [%r350+13824];
	shr.u32 	%r1650, %r1649, %r2112;
	and.b32  	%r1651, %r1650, %r221;
	shl.b32 	%r1652, %r1651, 3;
	add.s32 	%r1653, %r1598, %r1652;
	ld.shared.u64 	%rd149, [%r1653];
	add.s64 	%rd150, %rd149, %rd9;
	xor.b32  	%r1654, %r1649, -2147483648;
	shl.b64 	%rd151, %rd150, 2;
	add.s64 	%rd152, %rd22, %rd151;
	st.global.u32 	[%rd152+13824], %r1654;
	bar.warp.sync 	-1;
	ld.shared.u32 	%r1655, [%r350+15360];
	shr.u32 	%r1656, %r1655, %r2112;
	and.b32  	%r1657, %r1656, %r221;
	shl.b32 	%r1658, %r1657, 3;
	add.s32 	%r1659, %r1598, %r1658;
	ld.shared.u64 	%rd153, [%r1659];
	add.s64 	%rd154, %rd153, %rd9;
	xor.b32  	%r1660, %r1655, -2147483648;
	shl.b64 	%rd155, %rd154, 2;
	add.s64 	%rd156, %rd22, %rd155;
	st.global.u32 	[%rd156+15360], %r1660;
	bar.warp.sync 	-1;
	ld.shared.u32 	%r1661, [%r350+16896];
	shr.u32 	%r1662, %r1661, %r2112;
	and.b32  	%r1663, %r1662, %r221;
	shl.b32 	%r1664, %r1663, 3;
	add.s32 	%r1665, %r1598, %r1664;
	ld.shared.u64 	%rd157, [%r1665];
	add.s64 	%rd158, %rd157, %rd9;
	xor.b32  	%r1666, %r1661, -2147483648;
	shl.b64 	%rd159, %rd158, 2;
	add.s64 	%rd160, %rd22, %rd159;
	st.global.u32 	[%rd160+16896], %r1666;
	bar.warp.sync 	-1;
	ld.shared.u32 	%r1667, [%r350+18432];
	shr.u32 	%r1668, %r1667, %r2112;
	and.b32  	%r1669, %r1668, %r221;
	shl.b32 	%r1670, %r1669, 3;
	add.s32 	%r1671, %r1598, %r1670;
	ld.shared.u64 	%rd161, [%r1671];
	add.s64 	%rd162, %rd161, %rd9;
	xor.b32  	%r1672, %r1667, -2147483648;
	shl.b64 	%rd163, %rd162, 2;
	add.s64 	%rd164, %rd22, %rd163;
	st.global.u32 	[%rd164+18432], %r1672;
	bar.warp.sync 	-1;
	ld.shared.u32 	%r1673, [%r350+19968];
	shr.u32 	%r1674, %r1673, %r2112;
	and.b32  	%r1675, %r1674, %r221;
	shl.b32 	%r1676, %r1675, 3;
	add.s32 	%r1677, %r1598, %r1676;
	ld.shared.u64 	%rd165, [%r1677];
	add.s64 	%rd166, %rd165, %rd9;
	xor.b32  	%r1678, %r1673, -2147483648;
	shl.b64 	%rd167, %rd166, 2;
	add.s64 	%rd168, %rd22, %rd167;
	st.global.u32 	[%rd168+19968], %r1678;
	bar.warp.sync 	-1;
	ld.shared.u32 	%r1679, [%r350+21504];
	shr.u32 	%r1680, %r1679, %r2112;
	and.b32  	%r1681, %r1680, %r221;
	shl.b32 	%r1682, %r1681, 3;
	add.s32 	%r1683, %r1598, %r1682;
	ld.shared.u64 	%rd169, [%r1683];
	add.s64 	%rd170, %rd169, %rd9;
	xor.b32  	%r1684, %r1679, -2147483648;
	shl.b64 	%rd171, %rd170, 2;
	add.s64 	%rd172, %rd22, %rd171;
	st.global.u32 	[%rd172+21504], %r1684;
	bar.warp.sync 	-1;
	ld.shared.u32 	%r1685, [%r350+23040];
	shr.u32 	%r1686, %r1685, %r2112;
	and.b32  	%r1687, %r1686, %r221;
	shl.b32 	%r1688, %r1687, 3;
	add.s32 	%r1689, %r1598, %r1688;
	ld.shared.u64 	%rd173, [%r1689];
	add.s64 	%rd174, %rd173, %rd9;
	xor.b32  	%r1690, %r1685, -2147483648;
	shl.b64 	%rd175, %rd174, 2;
	add.s64 	%rd176, %rd22, %rd175;
	st.global.u32 	[%rd176+23040], %r1690;
	bar.warp.sync 	-1;
	ld.shared.u32 	%r1691, [%r350+24576];
	shr.u32 	%r1692, %r1691, %r2112;
	and.b32  	%r1693, %r1692, %r221;
	shl.b32 	%r1694, %r1693, 3;
	add.s32 	%r1695, %r1598, %r1694;
	ld.shared.u64 	%rd177, [%r1695];
	add.s64 	%rd178, %rd177, %rd9;
	xor.b32  	%r1696, %r1691, -2147483648;
	shl.b64 	%rd179, %rd178, 2;
	add.s64 	%rd180, %rd22, %rd179;
	st.global.u32 	[%rd180+24576], %r1696;
	bar.warp.sync 	-1;
	bra.uni 	$L__BB50_260;
$L__BB50_225:
	ld.param.u32 	%r2089, [_ZN3cub18CUB_300001_SM_10006detail10radix_sort29DeviceRadixSortOnesweepKernelINS1_5radix10policy_hubIiiyE10Policy1000ELNS0_9SortOrderE0EiiyiiNS1_21identity_decomposer_tEEEvPT5_SB_PT3_PKSC_PT1_PKSG_PT2_PKSK_T4_iiT6__param_8];
	mad.lo.s32 	%r351, %r3, -6528, %r2089;
	setp.ge.s32 	%p152, %r1, %r351;
	@%p152 bra 	$L__BB50_227;
	ld.param.u32 	%r2113, [_ZN3cub18CUB_300001_SM_10006detail10radix_sort29DeviceRadixSortOnesweepKernelINS1_5radix10policy_hubIiiyE10Policy1000ELNS0_9SortOrderE0EiiyiiNS1_21identity_decomposer_tEEEvPT5_SB_PT3_PKSC_PT1_PKSG_PT2_PKSK_T4_iiT6__param_9];
	ld.shared.u32 	%r1697, [%r350];
	shr.u32 	%r1698, %r1697, %r2113;
	and.b32  	%r1699, %r1698, %r221;
	shl.b32 	%r1700, %r1699, 3;
	add.s32 	%r1702, %r783, %r1700;
	ld.shared.u64 	%rd181, [%r1702+26112];
	xor.b32  	%r1703, %r1697, -2147483648;
	add.s64 	%rd182, %rd181, %rd9;
	shl.b64 	%rd183, %rd182, 2;
	add.s64 	%rd184, %rd22, %rd183;
	st.global.u32 	[%rd184], %r1703;
$L__BB50_227:
	bar.warp.sync 	-1;
	add.s32 	%r1704, %r1, 384;
	setp.ge.s32 	%p153, %r1704, %r351;
	@%p153 bra 	$L__BB50_229;
	ld.param.u32 	%r2114, [_ZN3cub18CUB_300001_SM_10006detail10radix_sort29DeviceRadixSortOnesweepKernelINS1_5radix10policy_hubIiiyE10Policy1000ELNS0_9SortOrderE0EiiyiiNS1_21identity_decomposer_tEEEvPT5_SB_PT3_PKSC_PT1_PKSG_PT2_PKSK_T4_iiT6__param_9];
	ld.shared.u32 	%r1705, [%r350+1536];
	shr.u32 	%r1706, %r1705, %r2114;
	and.b32  	%r1707, %r1706, %r221;
	shl.b32 	%r1708, %r1707, 3;
	add.s32 	%r1710, %r783, %r1708;
	ld.shared.u64 	%rd185, [%r1710+26112];
	xor.b32  	%r1711, %r1705, -2147483648;
	add.s64 	%rd186, %rd185, %rd9;
	shl.b64 	%rd187, %rd186, 2;
	add.s64 	%rd188, %rd22, %rd187;
	st.global.u32 	[%rd188+1536], %r1711;
$L__BB50_229:
	bar.warp.sync 	-1;
	add.s32 	%r1712, %r1, 768;
	setp.ge.s32 	%p154, %r1712, %r351;
	@%p154 bra 	$L__BB50_231;
	ld.param.u32 	%r2115, [_ZN3cub18CUB_300001_SM_10006detail10radix_sort29DeviceRadixSortOnesweepKernelINS1_5radix10policy_hubIiiyE10Policy1000ELNS0_9SortOrderE0EiiyiiNS1_21identity_decomposer_tEEEvPT5_SB_PT3_PKSC_PT1_PKSG_PT2_PKSK_T4_iiT6__param_9];
	ld.shared.u32 	%r1713, [%r350+3072];
	shr.u32 	%r1714, %r1713, %r2115;
	and.b32  	%r1715, %r1714, %r221;
	shl.b32 	%r1716, %r1715, 3;
	add.s32 	%r1718, %r783, %r1716;
	ld.shared.u64 	%rd189, [%r1718+26112];
	xor.b32  	%r1719, %r1713, -2147483648;
	add.s64 	%rd190, %rd189, %rd9;
	shl.b64 	%rd191, %rd190, 2;
	add.s64 	%rd192, %rd22, %rd191;
	st.global.u32 	[%rd192+3072], %r1719;
$L__BB50_231:
	bar.warp.sync 	-1;
	add.s32 	%r1720, %r1, 1152;
	setp.ge.s32 	%p155, %r1720, %r351;
	@%p155 bra 	$L__BB50_233;
	ld.param.u32 	%r2116, [_ZN3cub18CUB_300001_SM_10006detail10radix_sort29DeviceRadixSortOnesweepKernelINS1_5radix10policy_hubIiiyE10Policy1000ELNS0_9SortOrderE0EiiyiiNS1_21identity_decomposer_tEEEvPT5_SB_PT3_PKSC_PT1_PKSG_PT2_PKSK_T4_iiT6__param_9];
	ld.shared.u32 	%r1721, [%r350+4608];
	shr.u32 	%r1722, %r1721, %r2116;
	and.b32  	%r1723, %r1722, %r221;
	shl.b32 	%r1724, %r1723, 3;
	add.s32 	%r1726, %r783, %r1724;
	ld.shared.u64 	%rd193, [%r1726+26112];
	xor.b32  	%r1727, %r1721, -2147483648;
	add.s64 	%rd194, %rd193, %rd9;
	shl.b64 	%rd195, %rd194, 2;
	add.s64 	%rd196, %rd22, %rd195;
	st.global.u32 	[%rd196+4608], %r1727;
$L__BB50_233:
	bar.warp.sync 	-1;
	add.s32 	%r1728, %r1, 1536;
	setp.ge.s32 	%p156, %r1728, %r351;
	@%p156 bra 	$L__BB50_235;
	ld.param.u32 	%r2117, [_ZN3cub18CUB_300001_SM_10006detail10radix_sort29DeviceRadixSortOnesweepKernelINS1_5radix10policy_hubIiiyE10Policy1000ELNS0_9SortOrderE0EiiyiiNS1_21identity_decomposer_tEEEvPT5_SB_PT3_PKSC_PT1_PKSG_PT2_PKSK_T4_iiT6__param_9];
	ld.shared.u32 	%r1729, [%r350+6144];
	shr.u32 	%r1730, %r1729, %r2117;
	and.b32  	%r1731, %r1730, %r221;
	shl.b32 	%r1732, %r1731, 3;
	add.s32 	%r1734, %r783, %r1732;
	ld.shared.u64 	%rd197, [%r1734+26112];
	xor.b32  	%r1735, %r1729, -2147483648;
	add.s64 	%rd198, %rd197, %rd9;
	shl.b64 	%rd199, %rd198, 2;
	add.s64 	%rd200, %rd22, %rd199;
	st.global.u32 	[%rd200+6144], %r1735;
$L__BB50_235:
	bar.warp.sync 	-1;
	add.s32 	%r1736, %r1, 1920;
	setp.ge.s32 	%p157, %r1736, %r351;
	@%p157 bra 	$L__BB50_237;
	ld.param.u32 	%r2118, [_ZN3cub18CUB_300001_SM_10006detail10radix_sort29DeviceRadixSortOnesweepKernelINS1_5radix10policy_hubIiiyE10Policy1000ELNS0_9SortOrderE0EiiyiiNS1_21identity_decomposer_tEEEvPT5_SB_PT3_PKSC_PT1_PKSG_PT2_PKSK_T4_iiT6__param_9];
	ld.shared.u32 	%r1737, [%r350+7680];
	shr.u32 	%r1738, %r1737, %r2118;
	and.b32  	%r1739, %r1738, %r221;
	shl.b32 	%r1740, %r1739, 3;
	add.s32 	%r1742, %r783, %r1740;
	ld.shared.u64 	%rd201, [%r1742+26112];
	xor.b32  	%r1743, %r1737, -2147483648;
	add.s64 	%rd202, %rd201, %rd9;
	shl.b64 	%rd203, %rd202, 2;
	add.s64 	%rd204, %rd22, %rd203;
	st.global.u32 	[%rd204+7680], %r1743;
$L__BB50_237:
	bar.warp.sync 	-1;
	add.s32 	%r1744, %r1, 2304;
	setp.ge.s32 	%p158, %r1744, %r351;
	@%p158 bra 	$L__BB50_239;
	ld.param.u32 	%r2119, [_ZN3cub18CUB_300001_SM_10006detail10radix_sort29DeviceRadixSortOnesweepKernelINS1_5radix10policy_hubIiiyE10Policy1000ELNS0_9SortOrderE0EiiyiiNS1_21identity_decomposer_tEEEvPT5_SB_PT3_PKSC_PT1_PKSG_PT2_PKSK_T4_iiT6__param_9];
	ld.shared.u32 	%r1745, [%r350+9216];
	shr.u32 	%r1746, %r1745, %r2119;
	and.b32  	%r1747, %r1746, %r221;
	shl.b32 	%r1748, %r1747, 3;
	add.s32 	%r1750, %r783, %r1748;
	ld.shared.u64 	%rd205, [%r1750+26112];
	xor.b32  	%r1751, %r1745, -2147483648;
	add.s64 	%rd206, %rd205, %rd9;
	shl.b64 	%rd207, %rd206, 2;
	add.s64 	%rd208, %rd22, %rd207;
	st.global.u32 	[%rd208+9216], %r1751;
$L__BB50_239:
	bar.warp.sync 	-1;
	add.s32 	%r1752, %r1, 2688;
	setp.ge.s32 	%p159, %r1752, %r351;
	@%p159 bra 	$L__BB50_241;
	ld.param.u32 	%r2120, [_ZN3cub18CUB_300001_SM_10006detail10radix_sort29DeviceRadixSortOnesweepKernelINS1_5radix10policy_hubIiiyE10Policy1000ELNS0_9SortOrderE0EiiyiiNS1_21identity_decomposer_tEEEvPT5_SB_PT3_PKSC_PT1_PKSG_PT2_PKSK_T4_iiT6__param_9];
	ld.shared.u32 	%r1753, [%r350+10752];
	shr.u32 	%r1754, %r1753, %r2120;
	and.b32  	%r1755, %r1754, %r221;
	shl.b32 	%r1756, %r1755, 3;
	add.s32 	%r1758, %r783, %r1756;
	ld.shared.u64 	%rd209, [%r1758+26112];
	xor.b32  	%r1759, %r1753, -2147483648;
	add.s64 	%rd210, %rd209, %rd9;
	shl.b64 	%rd211, %rd210, 2;
	add.s64 	%rd212, %rd22, %rd211;
	st.global.u32 	[%rd212+10752], %r1759;
$L__BB50_241:
	bar.warp.sync 	-1;
	or.b32  	%r1760, %r1, 3072;
	setp.ge.s32 	%p160, %r1760, %r351;
	@%p160 bra 	$L__BB50_243;
	ld.param.u32 	%r2121, [_ZN3cub18CUB_300001_SM_10006detail10radix_sort29DeviceRadixSortOnesweepKernelINS1_5radix10policy_hubIiiyE10Policy1000ELNS0_9SortOrderE0EiiyiiNS1_21identity_decomposer_tEEEvPT5_SB_PT3_PKSC_PT1_PKSG_PT2_PKSK_T4_iiT6__param_9];
	ld.shared.u32 	%r1761, [%r350+12288];
	shr.u32 	%r1762, %r1761, %r2121;
	and.b32  	%r1763, %r1762, %r221;
	shl.b32 	%r1764, %r1763, 3;
	add.s32 	%r1766, %r783, %r1764;
	ld.shared.u64 	%rd213, [%r1766+26112];
	xor.b32  	%r1767, %r1761, -2147483648;
	add.s64 	%rd214, %rd213, %rd9;
	shl.b64 	%rd215, %rd214, 2;
	add.s64 	%rd216, %rd22, %rd215;
	st.global.u32 	[%rd216+12288], %r1767;
$L__BB50_243:
	bar.warp.sync 	-1;
	add.s32 	%r1768, %r1, 3456;
	setp.ge.s32 	%p161, %r1768, %r351;
	@%p161 bra 	$L__BB50_245;
	ld.param.u32 	%r2122, [_ZN3cub18CUB_300001_SM_10006detail10radix_sort29DeviceRadixSortOnesweepKernelINS1_5radix10policy_hubIiiyE10Policy1000ELNS0_9SortOrderE0EiiyiiNS1_21identity_decomposer_tEEEvPT5_SB_PT3_PKSC_PT1_PKSG_PT2_PKSK_T4_iiT6__param_9];
	ld.shared.u32 	%r1769, [%r350+13824];
	shr.u32 	%r1770, %r1769, %r2122;
	and.b32  	%r1771, %r1770, %r221;
	shl.b32 	%r1772, %r1771, 3;
	add.s32 	%r1774, %r783, %r1772;
	ld.shared.u64 	%rd217, [%r1774+26112];
	xor.b32  	%r1775, %r1769, -2147483648;
	add.s64 	%rd218, %rd217, %rd9;
	shl.b64 	%rd219, %rd218, 2;
	add.s64 	%rd220, %rd22, %rd219;
	st.global.u32 	[%rd220+13824], %r1775;
$L__BB50_245:
	bar.warp.sync 	-1;
	add.s32 	%r1776, %r1, 3840;
	setp.ge.s32 	%p162, %r1776, %r351;
	@%p162 bra 	$L__BB50_247;
	ld.param.u32 	%r2123, [_ZN3cub18CUB_300001_SM_10006detail10radix_sort29DeviceRadixSortOnesweepKernelINS1_5radix10policy_hubIiiyE10Policy1000ELNS0_9SortOrderE0EiiyiiNS1_21identity_decomposer_tEEEvPT5_SB_PT3_PKSC_PT1_PKSG_PT2_PKSK_T4_iiT6__param_9];
	ld.shared.u32 	%r1777, [%r350+15360];
	shr.u32 	%r1778, %r1777, %r2123;
	and.b32  	%r1779, %r1778, %r221;
	shl.b32 	%r1780, %r1779, 3;
	add.s32 	%r1782, %r783, %r1780;
	ld.shared.u64 	%rd221, [%r1782+26112];
	xor.b32  	%r1783, %r1777, -2147483648;
	add.s64 	%rd222, %rd221, %rd9;
	shl.b64 	%rd223, %rd222, 2;
	add.s64 	%rd224, %rd22, %rd223;
	st.global.u32 	[%rd224+15360], %r1783;
$L__BB50_247:
	bar.warp.sync 	-1;
	add.s32 	%r1784, %r1, 4224;
	setp.ge.s32 	%p163, %r1784, %r351;
	@%p163 bra 	$L__BB50_249;
	ld.param.u32 	%r2124, [_ZN3cub18CUB_300001_SM_10006detail10radix_sort29DeviceRadixSortOnesweepKernelINS1_5radix10policy_hubIiiyE10Policy1000ELNS0_9SortOrderE0EiiyiiNS1_21identity_decomposer_tEEEvPT5_SB_PT3_PKSC_PT1_PKSG_PT2_PKSK_T4_iiT6__param_9];
	ld.shared.u32 	%r1785, [%r350+16896];
	shr.u32 	%r1786, %r1785, %r2124;
	and.b32  	%r1787, %r1786, %r221;
	shl.b32 	%r1788, %r1787, 3;
	add.s32 	%r1790, %r783, %r1788;
	ld.shared.u64 	%rd225, [%r1790+26112];
	xor.b32  	%r1791, %r1785, -2147483648;
	add.s64 	%rd226, %rd225, %rd9;
	shl.b64 	%rd227, %rd226, 2;
	add.s64 	%rd228, %rd22, %rd227;
	st.global.u32 	[%rd228+16896], %r1791;
$L__BB50_249:
	bar.warp.sync 	-1;
	add.s32 	%r1792, %r1, 4608;
	setp.ge.s32 	%p164, %r1792, %r351;
	@%p164 bra 	$L__BB50_251;
	ld.param.u32 	%r2125, [_ZN3cub18CUB_300001_SM_10006detail10radix_sort29DeviceRadixSortOnesweepKernelINS1_5radix10policy_hubIiiyE10Policy1000ELNS0_9SortOrderE0EiiyiiNS1_21identity_decomposer_tEEEvPT5_SB_PT3_PKSC_PT1_PKSG_PT2_PKSK_T4_iiT6__param_9];
	ld.shared.u32 	%r1793, [%r350+18432];
	shr.u32 	%r1794, %r1793, %r2125;
	and.b32  	%r1795, %r1794, %r221;
	shl.b32 	%r1796, %r1795, 3;
	add.s32 	%r1798, %r783, %r1796;
	ld.shared.u64 	%rd229, [%r1798+26112];
	xor.b32  	%r1799, %r1793, -2147483648;
	add.s64 	%rd230, %rd229, %rd9;
	shl.b64 	%rd231, %rd230, 2;
	add.s64 	%rd232, %rd22, %rd231;
	st.global.u32 	[%rd232+18432], %r1799;
$L__BB50_251:
	bar.warp.sync 	-1;
	add.s32 	%r1800, %r1, 4992;
	setp.ge.s32 	%p165, %r1800, %r351;
	@%p165 bra 	$L__BB50_253;
	ld.param.u32 	%r2126, [_ZN3cub18CUB_300001_SM_10006detail10radix_sort29DeviceRadixSortOnesweepKernelINS1_5radix10policy_hubIiiyE10Policy1000ELNS0_9SortOrderE0EiiyiiNS1_21identity_decomposer_tEEEvPT5_SB_PT3_PKSC_PT1_PKSG_PT2_PKSK_T4_iiT6__param_9];
	ld.shared.u32 	%r1801, [%r350+19968];
	shr.u32 	%r1802, %r1801, %r2126;
	and.b32  	%r1803, %r1802, %r221;
	shl.b32 	%r1804, %r1803, 3;
	add.s32 	%r1806, %r783, %r1804;
	ld.shared.u64 	%rd233, [%r1806+26112];
	xor.b32  	%r1807, %r1801, -2147483648;
	add.s64 	%rd234, %rd233, %rd9;
	shl.b64 	%rd235, %rd234, 2;
	add.s64 	%rd236, %rd22, %rd235;
	st.global.u32 	[%rd236+19968], %r1807;
$L__BB50_253:
	bar.warp.sync 	-1;
	add.s32 	%r1808, %r1, 5376;
	setp.ge.s32 	%p166, %r1808, %r351;
	@%p166 bra 	$L__BB50_255;
	ld.param.u32 	%r2127, [_ZN3cub18CUB_300001_SM_10006detail10radix_sort29DeviceRadixSortOnesweepKernelINS1_5radix10policy_hubIiiyE10Policy1000ELNS0_9SortOrderE0EiiyiiNS1_21identity_decomposer_tEEEvPT5_SB_PT3_PKSC_PT1_PKSG_PT2_PKSK_T4_iiT6__param_9];
	ld.shared.u32 	%r1809, [%r350+21504];
	shr.u32 	%r1810, %r1809, %r2127;
	and.b32  	%r1811, %r1810, %r221;
	shl.b32 	%r1812, %r1811, 3;
	add.s32 	%r1814, %r783, %r1812;
	ld.shared.u64 	%rd237, [%r1814+26112];
	xor.b32  	%r1815, %r1809, -2147483648;
	add.s64 	%rd238, %rd237, %rd9;
	shl.b64 	%rd239, %rd238, 2;
	add.s64 	%rd240, %rd22, %rd239;
	st.global.u32 	[%rd240+21504], %r1815;
$L__BB50_255:
	bar.warp.sync 	-1;
	add.s32 	%r1816, %r1, 5760;
	setp.ge.s32 	%p167, %r1816, %r351;
	@%p167 bra 	$L__BB50_257;
	ld.param.u32 	%r2128, [_ZN3cub18CUB_300001_SM_10006detail10radix_sort29DeviceRadixSortOnesweepKernelINS1_5radix10policy_hubIiiyE10Policy1000ELNS0_9SortOrderE0EiiyiiNS1_21identity_decomposer_tEEEvPT5_SB_PT3_PKSC_PT1_PKSG_PT2_PKSK_T4_iiT6__param_9];
	ld.shared.u32 	%r1817, [%r350+23040];
	shr.u32 	%r1818, %r1817, %r2128;
	and.b32  	%r1819, %r1818, %r221;
	shl.b32 	%r1820, %r1819, 3;
	add.s32 	%r1822, %r783, %r1820;
	ld.shared.u64 	%rd241, [%r1822+26112];
	xor.b32  	%r1823, %r1817, -2147483648;
	add.s64 	%rd242, %rd241, %rd9;
	shl.b64 	%rd243, %rd242, 2;
	add.s64 	%rd244, %rd22, %rd243;
	st.global.u32 	[%rd244+23040], %r1823;
$L__BB50_257:
	bar.warp.sync 	-1;
	or.b32  	%r1824, %r1, 6144;
	setp.ge.s32 	%p168, %r1824, %r351;
	@%p168 bra 	$L__BB50_259;
	ld.param.u32 	%r2129, [_ZN3cub18CUB_300001_SM_10006detail10radix_sort29DeviceRadixSortOnesweepKernelINS1_5radix10policy_hubIiiyE10Policy1000ELNS0_9SortOrderE0EiiyiiNS1_21identity_decomposer_tEEEvPT5_SB_PT3_PKSC_PT1_PKSG_PT2_PKSK_T4_iiT6__param_9];
	ld.shared.u32 	%r1825, [%r350+24576];
	shr.u32 	%r1826, %r1825, %r2129;
	and.b32  	%r1827, %r1826, %r221;
	shl.b32 	%r1828, %r1827, 3;
	add.s32 	%r1830, %r783, %r1828;
	ld.shared.u64 	%rd245, [%r1830+26112];
	xor.b32  	%r1831, %r1825, -2147483648;
	add.s64 	%rd246, %rd245, %rd9;
	shl.b64 	%rd247, %rd246, 2;
	add.s64 	%rd248, %rd22, %rd247;
	st.global.u32 	[%rd248+24576], %r1831;
$L__BB50_259:
	bar.warp.sync 	-1;
$L__BB50_260:
	ld.param.u32 	%r2130, [_ZN3cub18CUB_300001_SM_10006detail10radix_sort29DeviceRadixSortOnesweepKernelINS1_5radix10policy_hubIiiyE10Policy1000ELNS0_9SortOrderE0EiiyiiNS1_21identity_decomposer_tEEEvPT5_SB_PT3_PKSC_PT1_PKSG_PT2_PKSK_T4_iiT6__param_9];
	ld.param.u32 	%r2090, [_ZN3cub18CUB_300001_SM_10006detail10radix_sort29DeviceRadixSortOnesweepKernelINS1_5radix10policy_hubIiiyE10Policy1000ELNS0_9SortOrderE0EiiyiiNS1_21identity_decomposer_tEEEvPT5_SB_PT3_PKSC_PT1_PKSG_PT2_PKSK_T4_iiT6__param_8];
	setp.gt.s32 	%p169, %r349, %r2090;
	ld.shared.u32 	%r1832, [%r350];
	shr.u32 	%r1833, %r1832, %r2130;
	and.b32  	%r352, %r1833, %r221;
	ld.shared.u32 	%r1834, [%r350+1536];
	shr.u32 	%r1835, %r1834, %r2130;
	and.b32  	%r353, %r1835, %r221;
	ld.shared.u32 	%r1836, [%r350+3072];
	shr.u32 	%r1837, %r1836, %r2130;
	and.b32  	%r354, %r1837, %r221;
	ld.shared.u32 	%r1838, [%r350+4608];
	shr.u32 	%r1839, %r1838, %r2130;
	and.b32  	%r355, %r1839, %r221;
	ld.shared.u32 	%r1840, [%r350+6144];
	shr.u32 	%r1841, %r1840, %r2130;
	and.b32  	%r356, %r1841, %r221;
	ld.shared.u32 	%r1842, [%r350+7680];
	shr.u32 	%r1843, %r1842, %r2130;
	and.b32  	%r357, %r1843, %r221;
	ld.shared.u32 	%r1844, [%r350+9216];
	shr.u32 	%r1845, %r1844, %r2130;
	and.b32  	%r358, %r1845, %r221;
	ld.shared.u32 	%r1846, [%r350+10752];
	shr.u32 	%r1847, %r1846, %r2130;
	and.b32  	%r359, %r1847, %r221;
	ld.shared.u32 	%r1848, [%r350+12288];
	shr.u32 	%r1849, %r1848, %r2130;
	and.b32  	%r360, %r1849, %r221;
	ld.shared.u32 	%r1850, [%r350+13824];
	shr.u32 	%r1851, %r1850, %r2130;
	and.b32  	%r361, %r1851, %r221;
	ld.shared.u32 	%r1852, [%r350+15360];
	shr.u32 	%r1853, %r1852, %r2130;
	and.b32  	%r362, %r1853, %r221;
	ld.shared.u32 	%r1854, [%r350+16896];
	shr.u32 	%r1855, %r1854, %r2130;
	and.b32  	%r363, %r1855, %r221;
	ld.shared.u32 	%r1856, [%r350+18432];
	shr.u32 	%r1857, %r1856, %r2130;
	and.b32  	%r364, %r1857, %r221;
	ld.shared.u32 	%r1858, [%r350+19968];
	shr.u32 	%r1859, %r1858, %r2130;
	and.b32  	%r365, %r1859, %r221;
	ld.shared.u32 	%r1860, [%r350+21504];
	shr.u32 	%r1861, %r1860, %r2130;
	and.b32  	%r366, %r1861, %r221;
	ld.shared.u32 	%r1862, [%r350+23040];
	shr.u32 	%r1863, %r1862, %r2130;
	and.b32  	%r367, %r1863, %r221;
	ld.shared.u32 	%r1864, [%r350+24576];
	shr.u32 	%r1865, %r1864, %r2130;
	and.b32  	%r368, %r1865, %r221;
	@%p169 bra 	$L__BB50_262;
	ld.param.u64 	%rd443, [_ZN3cub18CUB_300001_SM_10006detail10radix_sort29DeviceRadixSortOnesweepKernelINS1_5radix10policy_hubIiiyE10Policy1000ELNS0_9SortOrderE0EiiyiiNS1_21identity_decomposer_tEEEvPT5_SB_PT3_PKSC_PT1_PKSG_PT2_PKSK_T4_iiT6__param_7];
	cvta.to.global.u64 	%rd249, %rd443;
	and.b32  	%r1869, %r1, 31;
	or.b32  	%r1870, %r647, %r1869;
	cvt.u64.u32 	%rd250, %r1870;
	mul.lo.s32 	%r1871, %r3, 6528;
	cvt.s64.s32 	%rd251, %r1871;
	add.s64 	%rd252, %rd250, %rd251;
	shl.b64 	%rd253, %rd252, 2;
	add.s64 	%rd254, %rd249, %rd253;
	ld.global.u32 	%r2266, [%rd254];
	ld.global.u32 	%r2267, [%rd254+128];
	ld.global.u32 	%r2268, [%rd254+256];
	ld.global.u32 	%r2269, [%rd254+384];
	ld.global.u32 	%r2270, [%rd254+512];
	ld.global.u32 	%r2271, [%rd254+640];
	ld.global.u32 	%r2272, [%rd254+768];
	ld.global.u32 	%r2273, [%rd254+896];
	ld.global.u32 	%r2274, [%rd254+1024];
	ld.global.u32 	%r2275, [%rd254+1152];
	ld.global.u32 	%r2276, [%rd254+1280];
	ld.global.u32 	%r2277, [%rd254+1408];
	ld.global.u32 	%r2278, [%rd254+1536];
	ld.global.u32 	%r2279, [%rd254+1664];
	ld.global.u32 	%r2280, [%rd254+1792];
	ld.global.u32 	%r2281, [%rd254+1920];
	ld.global.u32 	%r2282, [%rd254+2048];
	bra.uni 	$L__BB50_296;
$L__BB50_262:
	ld.param.u32 	%r2091, [_ZN3cub18CUB_300001_SM_10006detail10radix_sort29DeviceRadixSortOnesweepKernelINS1_5radix10policy_hubIiiyE10Policy1000ELNS0_9SortOrderE0EiiyiiNS1_21identity_decomposer_tEEEvPT5_SB_PT3_PKSC_PT1_PKSG_PT2_PKSK_T4_iiT6__param_8];
	ld.param.u64 	%rd444, [_ZN3cub18CUB_300001_SM_10006detail10radix_sort29DeviceRadixSortOnesweepKernelINS1_5radix10policy_hubIiiyE10Policy1000ELNS0_9SortOrderE0EiiyiiNS1_21identity_decomposer_tEEEvPT5_SB_PT3_PKSC_PT1_PKSG_PT2_PKSK_T4_iiT6__param_7];
	cvta.to.global.u64 	%rd255, %rd444;
	add.s64 	%rd23, %rd255, %rd63;
	cvt.u32.u64 	%r1874, %rd7;
	sub.s32 	%r386, %r2091, %r649;
	setp.ge.s32 	%p170, %r1874, %r386;
	@%p170 bra 	$L__BB50_264;
	ld.global.u32 	%r2266, [%rd23];
$L__BB50_264:
	add.s32 	%r1877, %r1874, 32;
	setp.ge.s32 	%p171, %r1877, %r386;
	@%p171 bra 	$L__BB50_266;
	ld.global.u32 	%r2267, [%rd23+128];
$L__BB50_266:
	add.s32 	%r1880, %r1874, 64;
	setp.ge.s32 	%p172, %r1880, %r386;
	@%p172 bra 	$L__BB50_268;
	ld.global.u32 	%r2268, [%rd23+256];
$L__BB50_268:
	add.s32 	%r1883, %r1874, 96;
	setp.ge.s32 	%p173, %r1883, %r386;
	@%p173 bra 	$L__BB50_270;
	ld.global.u32 	%r2269, [%rd23+384];
$L__BB50_270:
	add.s32 	%r1886, %r1874, 128;
	setp.ge.s32 	%p174, %r1886, %r386;
	@%p174 bra 	$L__BB50_272;
	ld.global.u32 	%r2270, [%rd23+512];
$L__BB50_272:
	add.s32 	%r1889, %r1874, 160;
	setp.ge.s32 	%p175, %r1889, %r386;
	@%p175 bra 	$L__BB50_274;
	ld.global.u32 	%r2271, [%rd23+640];
$L__BB50_274:
	add.s32 	%r1892, %r1874, 192;
	setp.ge.s32 	%p176, %r1892, %r386;
	@%p176 bra 	$L__BB50_276;
	ld.global.u32 	%r2272, [%rd23+768];
$L__BB50_276:
	add.s32 	%r1895, %r1874, 224;
	setp.ge.s32 	%p177, %r1895, %r386;
	@%p177 bra 	$L__BB50_278;
	ld.param.u64 	%rd445, [_ZN3cub18CUB_300001_SM_10006detail10radix_sort29DeviceRadixSortOnesweepKernelINS1_5radix10policy_hubIiiyE10Policy1000ELNS0_9SortOrderE0EiiyiiNS1_21identity_decomposer_tEEEvPT5_SB_PT3_PKSC_PT1_PKSG_PT2_PKSK_T4_iiT6__param_7];
	cvta.to.global.u64 	%rd259, %rd445;
	cvt.s64.s32 	%rd260, %r649;
	add.s64 	%rd261, %rd7, %rd260;
	shl.b64 	%rd262, %rd261, 2;
	add.s64 	%rd263, %rd259, %rd262;
	ld.global.u32 	%r2273, [%rd263+896];
$L__BB50_278:
	add.s32 	%r1899, %r1874, 256;
	setp.ge.s32 	%p178, %r1899, %r386;
	@%p178 bra 	$L__BB50_280;
	ld.param.u64 	%rd446, [_ZN3cub18CUB_300001_SM_10006detail10radix_sort29DeviceRadixSortOnesweepKernelINS1_5radix10policy_hubIiiyE10Policy1000ELNS0_9SortOrderE0EiiyiiNS1_21identity_decomposer_tEEEvPT5_SB_PT3_PKSC_PT1_PKSG_PT2_PKSK_T4_iiT6__param_7];
	cvta.to.global.u64 	%rd264, %rd446;
	cvt.s64.s32 	%rd265, %r649;
	add.s64 	%rd266, %rd7, %rd265;
	shl.b64 	%rd267, %rd266, 2;
	add.s64 	%rd268, %rd264, %rd267;
	ld.global.u32 	%r2274, [%rd268+1024];
$L__BB50_280:
	add.s32 	%r1903, %r1874, 288;
	setp.ge.s32 	%p179, %r1903, %r386;
	@%p179 bra 	$L__BB50_282;
	ld.param.u64 	%rd447, [_ZN3cub18CUB_300001_SM_10006detail10radix_sort29DeviceRadixSortOnesweepKernelINS1_5radix10policy_hubIiiyE10Policy1000ELNS0_9SortOrderE0EiiyiiNS1_21identity_decomposer_tEEEvPT5_SB_PT3_PKSC_PT1_PKSG_PT2_PKSK_T4_iiT6__param_7];
	cvta.to.global.u64 	%rd269, %rd447;
	cvt.s64.s32 	%rd270, %r649;
	add.s64 	%rd271, %rd7, %rd270;
	shl.b64 	%rd272, %rd271, 2;
	add.s64 	%rd273, %rd269, %rd272;
	ld.global.u32 	%r2275, [%rd273+1152];
$L__BB50_282:
	add.s32 	%r1907, %r1874, 320;
	setp.ge.s32 	%p180, %r1907, %r386;
	@%p180 bra 	$L__BB50_284;
	ld.param.u64 	%rd448, [_ZN3cub18CUB_300001_SM_10006detail10radix_sort29DeviceRadixSortOnesweepKernelINS1_5radix10policy_hubIiiyE10Policy1000ELNS0_9SortOrderE0EiiyiiNS1_21identity_decomposer_tEEEvPT5_SB_PT3_PKSC_PT1_PKSG_PT2_PKSK_T4_iiT6__param_7];
	cvta.to.global.u64 	%rd274, %rd448;
	cvt.s64.s32 	%rd275, %r649;
	add.s64 	%rd276, %rd7, %rd275;
	shl.b64 	%rd277, %rd276, 2;
	add.s64 	%rd278, %rd274, %rd277;
	ld.global.u32 	%r2276, [%rd278+1280];
$L__BB50_284:
	add.s32 	%r1911, %r1874, 352;
	setp.ge.s32 	%p181, %r1911, %r386;
	@%p181 bra 	$L__BB50_286;
	ld.param.u64 	%rd449, [_ZN3cub18CUB_300001_SM_10006detail10radix_sort29DeviceRadixSortOnesweepKernelINS1_5radix10policy_hubIiiyE10Policy1000ELNS0_9SortOrderE0EiiyiiNS1_21identity_decomposer_tEEEvPT5_SB_PT3_PKSC_PT1_PKSG_PT2_PKSK_T4_iiT6__param_7];
	cvta.to.global.u64 	%rd279, %rd449;
	mul.lo.s32 	%r1912, %r3, 6528;
	cvt.s64.s32 	%rd280, %r1912;
	add.s64 	%rd281, %rd7, %rd280;
	shl.b64 	%rd282, %rd281, 2;
	add.s64 	%rd283, %rd279, %rd282;
	ld.global.u32 	%r2277, [%rd283+1408];
$L__BB50_286:
	add.s32 	%r1915, %r1874, 384;
	setp.ge.s32 	%p182, %r1915, %r386;
	@%p182 bra 	$L__BB50_288;
	ld.param.u64 	%rd450, [_ZN3cub18CUB_300001_SM_10006detail10radix_sort29DeviceRadixSortOnesweepKernelINS1_5radix10policy_hubIiiyE10Policy1000ELNS0_9SortOrderE0EiiyiiNS1_21identity_decomposer_tEEEvPT5_SB_PT3_PKSC_PT1_PKSG_PT2_PKSK_T4_iiT6__param_7];
	cvta.to.global.u64 	%rd284, %rd450;
	mul.lo.s32 	%r1916, %r3, 6528;
	cvt.s64.s32 	%rd285, %r1916;
	add.s64 	%rd286, %rd7, %rd285;
	shl.b64 	%rd287, %rd286, 2;
	add.s64 	%rd288, %rd284, %rd287;
	ld.global.u32 	%r2278, [%rd288+1536];
$L__BB50_288:
	cvt.u32.u64 	%r1918, %rd7;
	add.s32 	%r1919, %r1918, 416;
	setp.ge.s32 	%p183, %r1919, %r386;
	@%p183 bra 	$L__BB50_290;
	ld.param.u64 	%rd451, [_ZN3cub18CUB_300001_SM_10006detail10radix_sort29DeviceRadixSortOnesweepKernelINS1_5radix10policy_hubIiiyE10Policy1000ELNS0_9SortOrderE0EiiyiiNS1_21identity_decomposer_tEEEvPT5_SB_PT3_PKSC_PT1_PKSG_PT2_PKSK_T4_iiT6__param_7];
	cvta.to.global.u64 	%rd289, %rd451;
	mul.lo.s32 	%r1920, %r3, 6528;
	cvt.s64.s32 	%rd290, %r1920;
	add.s64 	%rd291, %rd7, %rd290;
	shl.b64 	%rd292, %rd291, 2;
	add.s64 	%rd293, %rd289, %rd292;
	ld.global.u32 	%r2279, [%rd293+1664];
$L__BB50_290:
	cvt.u32.u64 	%r1922, %rd7;
	add.s32 	%r1923, %r1922, 448;
	setp.ge.s32 	%p184, %r1923, %r386;
	@%p184 bra 	$L__BB50_292;
	ld.param.u64 	%rd452, [_ZN3cub18CUB_300001_SM_10006detail10radix_sort29DeviceRadixSortOnesweepKernelINS1_5radix10policy_hubIiiyE10Policy1000ELNS0_9SortOrderE0EiiyiiNS1_21identity_decomposer_tEEEvPT5_SB_PT3_PKSC_PT1_PKSG_PT2_PKSK_T4_iiT6__param_7];
	cvta.to.global.u64 	%rd294, %rd452;
	mul.lo.s32 	%r1924, %r3, 6528;
	cvt.s64.s32 	%rd295, %r1924;
	add.s64 	%rd296, %rd7, %rd295;
	shl.b64 	%rd297, %rd296, 2;
	add.s64 	%rd298, %rd294, %rd297;
	ld.global.u32 	%r2280, [%rd298+1792];
$L__BB50_292:
	cvt.u32.u64 	%r1926, %rd7;
	add.s32 	%r1927, %r1926, 480;
	setp.ge.s32 	%p185, %r1927, %r386;
	@%p185 bra 	$L__BB50_294;
	ld.param.u64 	%rd453, [_ZN3cub18CUB_300001_SM_10006detail10radix_sort29DeviceRadixSortOnesweepKernelINS1_5radix10policy_hubIiiyE10Policy1000ELNS0_9SortOrderE0EiiyiiNS1_21identity_decomposer_tEEEvPT5_SB_PT3_PKSC_PT1_PKSG_PT2_PKSK_T4_iiT6__param_7];
	cvta.to.global.u64 	%rd299, %rd453;
	mul.lo.s32 	%r1928, %r3, 6528;
	cvt.s64.s32 	%rd300, %r1928;
	add.s64 	%rd301, %rd7, %rd300;
	shl.b64 	%rd302, %rd301, 2;
	add.s64 	%rd303, %rd299, %rd302;
	ld.global.u32 	%r2281, [%rd303+1920];
$L__BB50_294:
	cvt.u32.u64 	%r1930, %rd7;
	add.s32 	%r1931, %r1930, 512;
	setp.ge.s32 	%p186, %r1931, %r386;
	@%p186 bra 	$L__BB50_296;
	ld.param.u64 	%rd454, [_ZN3cub18CUB_300001_SM_10006detail10radix_sort29DeviceRadixSortOnesweepKernelINS1_5radix10policy_hubIiiyE10Policy1000ELNS0_9SortOrderE0EiiyiiNS1_21identity_decomposer_tEEEvPT5_SB_PT3_PKSC_PT1_PKSG_PT2_PKSK_T4_iiT6__param_7];
	cvta.to.global.u64 	%rd304, %rd454;
	mov.u32 	%r1932, %tid.x;
	and.b32  	%r1933, %r1932, 992;
	mul.lo.s32 	%r1934, %r1933, 17;
	and.b32  	%r1935, %r1932, 31;
	or.b32  	%r1936, %r1934, %r1935;
	cvt.u64.u32 	%rd305, %r1936;
	mul.lo.s32 	%r1937, %r3, 6528;
	cvt.s64.s32 	%rd306, %r1937;
	add.s64 	%rd307, %rd305, %rd306;
	shl.b64 	%rd308, %rd307, 2;
	add.s64 	%rd309, %rd304, %rd308;
	ld.global.u32 	%r2282, [%rd309+2048];
$L__BB50_296:
	ld.param.u32 	%r2092, [_ZN3cub18CUB_300001_SM_10006detail10radix_sort29DeviceRadixSortOnesweepKernelINS1_5radix10policy_hubIiiyE10Policy1000ELNS0_9SortOrderE0EiiyiiNS1_21identity_decomposer_tEEEvPT5_SB_PT3_PKSC_PT1_PKSG_PT2_PKSK_T4_iiT6__param_8];
	ld.param.u64 	%rd441, [_ZN3cub18CUB_300001_SM_10006detail10radix_sort29DeviceRadixSortOnesweepKernelINS1_5radix10policy_hubIiiyE10Policy1000ELNS0_9SortOrderE0EiiyiiNS1_21identity_decomposer_tEEEvPT5_SB_PT3_PKSC_PT1_PKSG_PT2_PKSK_T4_iiT6__param_6];
	cvta.to.global.u64 	%rd24, %rd441;
	mov.u32 	%r437, %tid.x;
	cvt.u64.u32 	%rd25, %r437;
	shl.b32 	%r1938, %r437, 2;
	mov.u32 	%r1939, _ZZN3cub18CUB_300001_SM_10006detail10radix_sort29DeviceRadixSortOnesweepKernelINS1_5radix10policy_hubIiiyE10Policy1000ELNS0_9SortOrderE0EiiyiiNS1_21identity_decomposer_tEEEvPT5_SB_PT3_PKSC_PT1_PKSG_PT2_PKSK_T4_iiT6_E1s;
	add.s32 	%r438, %r1939, %r1938;
	mad.lo.s32 	%r1940, %r3, 6528, 6528;
	setp.gt.s32 	%p187, %r1940, %r2092;
	bar.sync 	0;
	st.shared.u32 	[%r323+-4], %r2266;
	st.shared.u32 	[%r324+-4], %r2267;
	st.shared.u32 	[%r325+-4], %r2268;
	st.shared.u32 	[%r326+-4], %r2269;
	st.shared.u32 	[%r327+-4], %r2270;
	st.shared.u32 	[%r328+-4], %r2271;
	st.shared.u32 	[%r329+-4], %r2272;
	st.shared.u32 	[%r330+-4], %r2273;
	st.shared.u32 	[%r331+-4], %r2274;
	st.shared.u32 	[%r332+-4], %r2275;
	st.shared.u32 	[%r333+-4], %r2276;
	st.shared.u32 	[%r334+-4], %r2277;
	st.shared.u32 	[%r335+-4], %r2278;
	st.shared.u32 	[%r336+-4], %r2279;
	st.shared.u32 	[%r337+-4], %r2280;
	st.shared.u32 	[%r338+-4], %r2281;
	st.shared.u32 	[%r339+-4], %r2282;
	bar.sync 	0;
	@%p187 bra 	$L__BB50_298;
	ld.shared.u32 	%r1941, [%r438];
	shl.b32 	%r1942, %r352, 3;
	add.s32 	%r1944, %r1939, 26112;
	add.s32 	%r1945, %r1944, %r1942;
	ld.shared.u64 	%rd310, [%r1945];
	add.s64 	%rd311, %rd310, %rd25;
	shl.b64 	%rd312, %rd311, 2;
	add.s64 	%rd313, %rd24, %rd312;
	st.global.u32 	[%rd313], %r1941;
	bar.warp.sync 	-1;
	ld.shared.u32 	%r1946, [%r438+1536];
	shl.b32 	%r1947, %r353, 3;
	add.s32 	%r1948, %r1944, %r1947;
	ld.shared.u64 	%rd314, [%r1948];
	add.s64 	%rd315, %rd314, %rd25;
	shl.b64 	%rd316, %rd315, 2;
	add.s64 	%rd317, %rd24, %rd316;
	st.global.u32 	[%rd317+1536], %r1946;
	bar.warp.sync 	-1;
	ld.shared.u32 	%r1949, [%r438+3072];
	shl.b32 	%r1950, %r354, 3;
	add.s32 	%r1951, %r1944, %r1950;
	ld.shared.u64 	%rd318, [%r1951];
	add.s64 	%rd319, %rd318, %rd25;
	shl.b64 	%rd320, %rd319, 2;
	add.s64 	%rd321, %rd24, %rd320;
	st.global.u32 	[%rd321+3072], %r1949;
	bar.warp.sync 	-1;
	ld.shared.u32 	%r1952, [%r438+4608];
	shl.b32 	%r1953, %r355, 3;
	add.s32 	%r1954, %r1944, %r1953;
	ld.shared.u64 	%rd322, [%r1954];
	add.s64 	%rd323, %rd322, %rd25;
	shl.b64 	%rd324, %rd323, 2;
	add.s64 	%rd325, %rd24, %rd324;
	st.global.u32 	[%rd325+4608], %r1952;
	bar.warp.sync 	-1;
	ld.shared.u32 	%r1955, [%r438+6144];
	shl.b32 	%r1956, %r356, 3;
	add.s32 	%r1957, %r1944, %r1956;
	ld.shared.u64 	%rd326, [%r1957];
	add.s64 	%rd327, %rd326, %rd25;
	shl.b64 	%rd328, %rd327, 2;
	add.s64 	%rd329, %rd24, %rd328;
	st.global.u32 	[%rd329+6144], %r1955;
	bar.warp.sync 	-1;
	ld.shared.u32 	%r1958, [%r438+7680];
	shl.b32 	%r1959, %r357, 3;
	add.s32 	%r1960, %r1944, %r1959;
	ld.shared.u64 	%rd330, [%r1960];
	add.s64 	%rd331, %rd330, %rd25;
	shl.b64 	%rd332, %rd331, 2;
	add.s64 	%rd333, %rd24, %rd332;
	st.global.u32 	[%rd333+7680], %r1958;
	bar.warp.sync 	-1;
	ld.shared.u32 	%r1961, [%r438+9216];
	shl.b32 	%r1962, %r358, 3;
	add.s32 	%r1963, %r1944, %r1962;
	ld.shared.u64 	%rd334, [%r1963];
	add.s64 	%rd335, %rd334, %rd25;
	shl.b64 	%rd336, %rd335, 2;
	add.s64 	%rd337, %rd24, %rd336;
	st.global.u32 	[%rd337+9216], %r1961;
	bar.warp.sync 	-1;
	ld.shared.u32 	%r1964, [%r438+10752];
	shl.b32 	%r1965, %r359, 3;
	add.s32 	%r1966, %r1944, %r1965;
	ld.shared.u64 	%rd338, [%r1966];
	add.s64 	%rd339, %rd338, %rd25;
	shl.b64 	%rd340, %rd339, 2;
	add.s64 	%rd341, %rd24, %rd340;
	st.global.u32 	[%rd341+10752], %r1964;
	bar.warp.sync 	-1;
	ld.shared.u32 	%r1967, [%r438+12288];
	shl.b32 	%r1968, %r360, 3;
	add.s32 	%r1969, %r1944, %r1968;
	ld.shared.u64 	%rd342, [%r1969];
	add.s64 	%rd343, %rd342, %rd25;
	shl.b64 	%rd344, %rd343, 2;
	add.s64 	%rd345, %rd24, %rd344;
	st.global.u32 	[%rd345+12288], %r1967;
	bar.warp.sync 	-1;
	ld.shared.u32 	%r1970, [%r438+13824];
	shl.b32 	%r1971, %r361, 3;
	add.s32 	%r1972, %r1944, %r1971;
	ld.shared.u64 	%rd346, [%r1972];
	add.s64 	%rd347, %rd346, %rd25;
	shl.b64 	%rd348, %rd347, 2;
	add.s64 	%rd349, %rd24, %rd348;
	st.global.u32 	[%rd349+13824], %r1970;
	bar.warp.sync 	-1;
	ld.shared.u32 	%r1973, [%r438+15360];
	shl.b32 	%r1974, %r362, 3;
	add.s32 	%r1975, %r1944, %r1974;
	ld.shared.u64 	%rd350, [%r1975];
	add.s64 	%rd351, %rd350, %rd25;
	shl.b64 	%rd352, %rd351, 2;
	add.s64 	%rd353, %rd24, %rd352;
	st.global.u32 	[%rd353+15360], %r1973;
	bar.warp.sync 	-1;
	ld.shared.u32 	%r1976, [%r438+16896];
	shl.b32 	%r1977, %r363, 3;
	add.s32 	%r1978, %r1944, %r1977;
	ld.shared.u64 	%rd354, [%r1978];
	add.s64 	%rd355, %rd354, %rd25;
	shl.b64 	%rd356, %rd355, 2;
	add.s64 	%rd357, %rd24, %rd356;
	st.global.u32 	[%rd357+16896], %r1976;
	bar.warp.sync 	-1;
	ld.shared.u32 	%r1979, [%r438+18432];
	shl.b32 	%r1980, %r364, 3;
	add.s32 	%r1981, %r1944, %r1980;
	ld.shared.u64 	%rd358, [%r1981];
	add.s64 	%rd359, %rd358, %rd25;
	shl.b64 	%rd360, %rd359, 2;
	add.s64 	%rd361, %rd24, %rd360;
	st.global.u32 	[%rd361+18432], %r1979;
	bar.warp.sync 	-1;
	ld.shared.u32 	%r1982, [%r438+19968];
	shl.b32 	%r1983, %r365, 3;
	add.s32 	%r1984, %r1944, %r1983;
	ld.shared.u64 	%rd362, [%r1984];
	add.s64 	%rd363, %rd362, %rd25;
	shl.b64 	%rd364, %rd363, 2;
	add.s64 	%rd365, %rd24, %rd364;
	st.global.u32 	[%rd365+19968], %r1982;
	bar.warp.sync 	-1;
	ld.shared.u32 	%r1985, [%r438+21504];
	shl.b32 	%r1986, %r366, 3;
	add.s32 	%r1987, %r1944, %r1986;
	ld.shared.u64 	%rd366, [%r1987];
	add.s64 	%rd367, %rd366, %rd25;
	shl.b64 	%rd368, %rd367, 2;
	add.s64 	%rd369, %rd24, %rd368;
	st.global.u32 	[%rd369+21504], %r1985;
	bar.warp.sync 	-1;
	ld.shared.u32 	%r1988, [%r438+23040];
	shl.b32 	%r1989, %r367, 3;
	add.s32 	%r1990, %r1944, %r1989;
	ld.shared.u64 	%rd370, [%r1990];
	add.s64 	%rd371, %rd370, %rd25;
	shl.b64 	%rd372, %rd371, 2;
	add.s64 	%rd373, %rd24, %rd372;
	st.global.u32 	[%rd373+23040], %r1988;
	bar.warp.sync 	-1;
	ld.shared.u32 	%r1991, [%r438+24576];
	shl.b32 	%r1992, %r368, 3;
	add.s32 	%r1993, %r1944, %r1992;
	ld.shared.u64 	%rd374, [%r1993];
	add.s64 	%rd375, %rd374, %rd25;
	shl.b64 	%rd376, %rd375, 2;
	add.s64 	%rd377, %rd24, %rd376;
	st.global.u32 	[%rd377+24576], %r1991;
	bar.warp.sync 	-1;
	bra.uni 	$L__BB50_333;
$L__BB50_298:
	ld.param.u32 	%r2093, [_ZN3cub18CUB_300001_SM_10006detail10radix_sort29DeviceRadixSortOnesweepKernelINS1_5radix10policy_hubIiiyE10Policy1000ELNS0_9SortOrderE0EiiyiiNS1_21identity_decomposer_tEEEvPT5_SB_PT3_PKSC_PT1_PKSG_PT2_PKSK_T4_iiT6__param_8];
	mad.lo.s32 	%r439, %r3, -6528, %r2093;
	shl.b32 	%r1994, %r352, 3;
	add.s32 	%r1996, %r1939, %r1994;
	ld.shared.u64 	%rd26, [%r1996+26112];
	setp.ge.s32 	%p188, %r437, %r439;
	@%p188 bra 	$L__BB50_300;
	ld.shared.u32 	%r1997, [%r438];
	add.s64 	%rd378, %rd26, %rd25;
	shl.b64 	%rd379, %rd378, 2;
	add.s64 	%rd380, %rd24, %rd379;
	st.global.u32 	[%rd380], %r1997;
$L__BB50_300:
	bar.warp.sync 	-1;
	shl.b32 	%r1998, %r353, 3;
	add.s32 	%r2000, %r1939, %r1998;
	ld.shared.u64 	%rd27, [%r2000+26112];
	add.s32 	%r2001, %r437, 384;
	setp.ge.s32 	%p189, %r2001, %r439;
	@%p189 bra 	$L__BB50_302;
	ld.shared.u32 	%r2002, [%r438+1536];
	add.s64 	%rd381, %rd27, %rd25;
	shl.b64 	%rd382, %rd381, 2;
	add.s64 	%rd383, %rd24, %rd382;
	st.global.u32 	[%rd383+1536], %r2002;
$L__BB50_302:
	bar.warp.sync 	-1;
	shl.b32 	%r2003, %r354, 3;
	add.s32 	%r2005, %r1939, %r2003;
	ld.shared.u64 	%rd28, [%r2005+26112];
	add.s32 	%r2006, %r437, 768;
	setp.ge.s32 	%p190, %r2006, %r439;
	@%p190 bra 	$L__BB50_304;
	ld.shared.u32 	%r2007, [%r438+3072];
	add.s64 	%rd384, %rd28, %rd25;
	shl.b64 	%rd385, %rd384, 2;
	add.s64 	%rd386, %rd24, %rd385;
	st.global.u32 	[%rd386+3072], %r2007;
$L__BB50_304:
	bar.warp.sync 	-1;
	shl.b32 	%r2008, %r355, 3;
	add.s32 	%r2010, %r1939, %r2008;
	ld.shared.u64 	%rd29, [%r2010+26112];
	add.s32 	%r2011, %r437, 1152;
	setp.ge.s32 	%p191, %r2011, %r439;
	@%p191 bra 	$L__BB50_306;
	ld.shared.u32 	%r2012, [%r438+4608];
	add.s64 	%rd387, %rd29, %rd25;
	shl.b64 	%rd388, %rd387, 2;
	add.s64 	%rd389, %rd24, %rd388;
	st.global.u32 	[%rd389+4608], %r2012;
$L__BB50_306:
	bar.warp.sync 	-1;
	shl.b32 	%r2013, %r356, 3;
	add.s32 	%r2015, %r1939, %r2013;
	ld.shared.u64 	%rd30, [%r2015+26112];
	add.s32 	%r2016, %r437, 1536;
	setp.ge.s32 	%p192, %r2016, %r439;
	@%p192 bra 	$L__BB50_308;
	ld.shared.u32 	%r2017, [%r438+6144];
	add.s64 	%rd390, %rd30, %rd25;
	shl.b64 	%rd391, %rd390, 2;
	add.s64 	%rd392, %rd24, %rd391;
	st.global.u32 	[%rd392+6144], %r2017;
$L__BB50_308:
	bar.warp.sync 	-1;
	shl.b32 	%r2018, %r357, 3;
	add.s32 	%r2020, %r1939, %r2018;
	ld.shared.u64 	%rd31, [%r2020+26112];
	add.s32 	%r2021, %r437, 1920;
	setp.ge.s32 	%p193, %r2021, %r439;
	@%p193 bra 	$L__BB50_310;
	ld.shared.u32 	%r2022, [%r438+7680];
	add.s64 	%rd393, %rd31, %rd25;
	shl.b64 	%rd394, %rd393, 2;
	add.s64 	%rd395, %rd24, %rd394;
	st.global.u32 	[%rd395+7680], %r2022;
$L__BB50_310:
	bar.warp.sync 	-1;
	shl.b32 	%r2023, %r358, 3;
	add.s32 	%r2025, %r1939, %r2023;
	ld.shared.u64 	%rd32, [%r2025+26112];
	add.s32 	%r2026, %r437, 2304;
	setp.ge.s32 	%p194, %r2026, %r439;
	@%p194 bra 	$L__BB50_312;
	ld.shared.u32 	%r2027, [%r438+9216];
	add.s64 	%rd396, %rd32, %rd25;
	shl.b64 	%rd397, %rd396, 2;
	add.s64 	%rd398, %rd24, %rd397;
	st.global.u32 	[%rd398+9216], %r2027;
$L__BB50_312:
	bar.warp.sync 	-1;
	shl.b32 	%r2028, %r359, 3;
	add.s32 	%r2030, %r1939, %r2028;
	ld.shared.u64 	%rd33, [%r2030+26112];
	add.s32 	%r2031, %r437, 2688;
	setp.ge.s32 	%p195, %r2031, %r439;
	@%p195 bra 	$L__BB50_314;
	ld.shared.u32 	%r2032, [%r438+10752];
	add.s64 	%rd399, %rd33, %rd25;
	shl.b64 	%rd400, %rd399, 2;
	add.s64 	%rd401, %rd24, %rd400;
	st.global.u32 	[%rd401+10752], %r2032;
$L__BB50_314:
	bar.warp.sync 	-1;
	shl.b32 	%r2033, %r360, 3;
	add.s32 	%r2035, %r1939, %r2033;
	ld.shared.u64 	%rd34, [%r2035+26112];
	or.b32  	%r2036, %r437, 3072;
	setp.ge.s32 	%p196, %r2036, %r439;
	@%p196 bra 	$L__BB50_316;
	ld.shared.u32 	%r2037, [%r438+12288];
	add.s64 	%rd402, %rd34, %rd25;
	shl.b64 	%rd403, %rd402, 2;
	add.s64 	%rd404, %rd24, %rd403;
	st.global.u32 	[%rd404+12288], %r2037;
$L__BB50_316:
	bar.warp.sync 	-1;
	shl.b32 	%r2038, %r361, 3;
	add.s32 	%r2040, %r1939, %r2038;
	ld.shared.u64 	%rd35, [%r2040+26112];
	add.s32 	%r2041, %r437, 3456;
	setp.ge.s32 	%p197, %r2041, %r439;
	@%p197 bra 	$L__BB50_318;
	ld.shared.u32 	%r2042, [%r438+13824];
	add.s64 	%rd405, %rd35, %rd25;
	shl.b64 	%rd406, %rd405, 2;
	add.s64 	%rd407, %rd24, %rd406;
	st.global.u32 	[%rd407+13824], %r2042;
$L__BB50_318:
	bar.warp.sync 	-1;
	shl.b32 	%r2043, %r362, 3;
	add.s32 	%r2045, %r1939, %r2043;
	ld.shared.u64 	%rd36, [%r2045+26112];
	add.s32 	%r2046, %r437, 3840;
	setp.ge.s32 	%p198, %r2046, %r439;
	@%p198 bra 	$L__BB50_320;
	ld.shared.u32 	%r2047, [%r438+15360];
	add.s64 	%rd408, %rd36, %rd25;
	shl.b64 	%rd409, %rd408, 2;
	add.s64 	%rd410, %rd24, %rd409;
	st.global.u32 	[%rd410+15360], %r2047;
$L__BB50_320:
	bar.warp.sync 	-1;
	shl.b32 	%r2048, %r363, 3;
	add.s32 	%r2050, %r1939, %r2048;
	ld.shared.u64 	%rd37, [%r2050+26112];
	add.s32 	%r2051, %r437, 4224;
	setp.ge.s32 	%p199, %r2051, %r439;
	@%p199 bra 	$L__BB50_322;
	ld.shared.u32 	%r2052, [%r438+16896];
	add.s64 	%rd411, %rd37, %rd25;
	shl.b64 	%rd412, %rd411, 2;
	add.s64 	%rd413, %rd24, %rd412;
	st.global.u32 	[%rd413+16896], %r2052;
$L__BB50_322:
	bar.warp.sync 	-1;
	shl.b32 	%r2053, %r364, 3;
	add.s32 	%r2055, %r1939, %r2053;
	ld.shared.u64 	%rd38, [%r2055+26112];
	add.s32 	%r2056, %r437, 4608;
	setp.ge.s32 	%p200, %r2056, %r439;
	@%p200 bra 	$L__BB50_324;
	ld.shared.u32 	%r2057, [%r438+18432];
	add.s64 	%rd414, %rd38, %rd25;
	shl.b64 	%rd415, %rd414, 2;
	add.s64 	%rd416, %rd24, %rd415;
	st.global.u32 	[%rd416+18432], %r2057;
$L__BB50_324:
	bar.warp.sync 	-1;
	shl.b32 	%r2058, %r365, 3;
	add.s32 	%r2060, %r1939, %r2058;
	ld.shared.u64 	%rd39, [%r2060+26112];
	add.s32 	%r2061, %r437, 4992;
	setp.ge.s32 	%p201, %r2061, %r439;
	@%p201 bra 	$L__BB50_326;
	ld.shared.u32 	%r2062, [%r438+19968];
	add.s64 	%rd417, %rd39, %rd25;
	shl.b64 	%rd418, %rd417, 2;
	add.s64 	%rd419, %rd24, %rd418;
	st.global.u32 	[%rd419+19968], %r2062;
$L__BB50_326:
	bar.warp.sync 	-1;
	shl.b32 	%r2063, %r366, 3;
	add.s32 	%r2065, %r1939, %r2063;
	ld.shared.u64 	%rd40, [%r2065+26112];
	add.s32 	%r2066, %r437, 5376;
	setp.ge.s32 	%p202, %r2066, %r439;
	@%p202 bra 	$L__BB50_328;
	ld.shared.u32 	%r2067, [%r438+21504];
	add.s64 	%rd420, %rd40, %rd25;
	shl.b64 	%rd421, %rd420, 2;
	add.s64 	%rd422, %rd24, %rd421;
	st.global.u32 	[%rd422+21504], %r2067;
$L__BB50_328:
	bar.warp.sync 	-1;
	shl.b32 	%r2068, %r367, 3;
	add.s32 	%r2070, %r1939, %r2068;
	ld.shared.u64 	%rd41, [%r2070+26112];
	add.s32 	%r2071, %r437, 5760;
	setp.ge.s32 	%p203, %r2071, %r439;
	@%p203 bra 	$L__BB50_330;
	ld.shared.u32 	%r2072, [%r438+23040];
	add.s64 	%rd423, %rd41, %rd25;
	shl.b64 	%rd424, %rd423, 2;
	add.s64 	%rd425, %rd24, %rd424;
	st.global.u32 	[%rd425+23040], %r2072;
$L__BB50_330:
	bar.warp.sync 	-1;
	shl.b32 	%r2073, %r368, 3;
	add.s32 	%r2075, %r1939, %r2073;
	ld.shared.u64 	%rd426, [%r2075+26112];
	add.s64 	%rd42, %rd426, %rd25;
	or.b32  	%r2076, %r437, 6144;
	setp.ge.s32 	%p204, %r2076, %r439;
	@%p204 bra 	$L__BB50_332;
	ld.shared.u32 	%r2077, [%r438+24576];
	shl.b64 	%rd427, %rd42, 2;
	add.s64 	%rd428, %rd24, %rd427;
	st.global.u32 	[%rd428+24576], %r2077;
$L__BB50_332:
	bar.warp.sync 	-1;
$L__BB50_333:
	ret;

}


// ===== COMPILED SASS (sm_100) =====

	.target	sm_100

	.elftype	@"ET_EXEC"


//--------------------- .note.nv.tkinfo           --------------------------
	.section	.note.nv.tkinfo,"",@"SHT_NOTE"
	.sectionflags	@"SHF_NOTE_NV_TKINFO"
	.tkinfo
        /*0018*/ 	.word	0x00000002
        /*0030*/ 	.string	""
        /*0030*/ 	.string	"ptxas"
        /*0030*/ 	.string	"Cuda compilation tools, release 13.0, V13.0.88"
        /*0030*/ 	.string	"Build cuda_13.0.r13.0/compiler.36424714_0"
        /*0030*/ 	.string	"-arch sm_100 -m 64 "



//--------------------- .note.nv.cuinfo           --------------------------
	.section	.note.nv.cuinfo,"",@"SHT_NOTE"
	.sectionflags	@"SHF_NOTE_NV_CUINFO"
        /*0018*/ 	.short	0x0002
        /*001a*/ 	.short	0x0064
        /*001c*/ 	.short	0x0082
	.zero		2


//--------------------- .nv.info                  --------------------------
	.section	.nv.info,"",@"SHT_CUDA_INFO"
	.align	4


	//----- nvinfo : EIATTR_REGCOUNT
	.align		4
        /*0000*/ 	.byte	0x04, 0x2f
        /*0002*/ 	.short	(.L_46 - .L_45)
	.align		4
.L_45:
        /*0004*/ 	.word	index@(_Z14pointsDistancePfS_PiS0_S0_iii)
        /*0008*/ 	.word	0x00000020


	//----- nvinfo : EIATTR_FRAME_SIZE
	.align		4
.L_46:
        /*000c*/ 	.byte	0x04, 0x11
        /*000e*/ 	.short	(.L_48 - .L_47)
	.align		4
.L_47:
        /*0010*/ 	.word	index@(_Z14pointsDistancePfS_PiS0_S0_iii)
        /*0014*/ 	.word	0x00000000


	//----- nvinfo : EIATTR_REGCOUNT
	.align		4
.L_48:
        /*0018*/ 	.byte	0x04, 0x2f
        /*001a*/ 	.short	(.L_50 - .L_49)
	.align		4
.L_49:
        /*001c*/ 	.word	index@(_Z14updateClustersPfS_PiS0_iii)
        /*0020*/ 	.word	0x0000001f


	//----- nvinfo : EIATTR_FRAME_SIZE
	.align		4
.L_50:
        /*0024*/ 	.byte	0x04, 0x11
        /*0026*/ 	.short	(.L_52 - .L_51)
	.align		4
.L_51:
        /*0028*/ 	.word	index@($__internal_1_$__cuda_sm3x_div_rn_noftz_f32_slowpath)
        /*002c*/ 	.word	0x00000000


	//----- nvinfo : EIATTR_FRAME_SIZE
	.align		4
.L_52:
        /*0030*/ 	.byte	0x04, 0x11
        /*0032*/ 	.short	(.L_54 - .L_53)
	.align		4
.L_53:
        /*0034*/ 	.word	index@(_Z14updateClustersPfS_PiS0_iii)
        /*0038*/ 	.word	0x00000000


	//----- nvinfo : EIATTR_REGCOUNT
	.align		4
.L_54:
        /*003c*/ 	.byte	0x04, 0x2f
        /*003e*/ 	.short	(.L_56 - .L_55)
	.align		4
.L_55:
        /*0040*/ 	.word	index@(_Z14pickCoordinatePfS_PiS_iiiiiii)
        /*0044*/ 	.word	0x00000010


	//----- nvinfo : EIATTR_FRAME_SIZE
	.align		4
.L_56:
        /*0048*/ 	.byte	0x04, 0x11
        /*004a*/ 	.short	(.L_58 - .L_57)
	.align		4
.L_57:
        /*004c*/ 	.word	index@($__internal_0_$__cuda_sm3x_div_rn_noftz_f32_slowpath)
        /*0050*/ 	.word	0x00000000


	//----- nvinfo : EIATTR_FRAME_SIZE
	.align		4
.L_58:
        /*0054*/ 	.byte	0x04, 0x11
        /*0056*/ 	.short	(.L_60 - .L_59)
	.align		4
.L_59:
        /*0058*/ 	.word	index@(_Z14pickCoordinatePfS_PiS_iiiiiii)
        /*005c*/ 	.word	0x00000000


	//----- nvinfo : EIATTR_REGCOUNT
	.align		4
.L_60:
        /*0060*/ 	.byte	0x04, 0x2f
        /*0062*/ 	.short	(.L_62 - .L_61)
	.align		4
.L_61:
        /*0064*/ 	.word	index@(_Z14pickMembershipPiS_iiii)
        /*0068*/ 	.word	0x0000000a


	//----- nvinfo : EIATTR_FRAME_SIZE
	.align		4
.L_62:
        /*006c*/ 	.byte	0x04, 0x11
        /*006e*/ 	.short	(.L_64 - .L_63)
	.align		4
.L_63:
        /*0070*/ 	.word	index@(_Z14pickMembershipPiS_iiii)
        /*0074*/ 	.word	0x00000000


	//----- nvinfo : EIATTR_REGCOUNT
	.align		4
.L_64:
        /*0078*/ 	.byte	0x04, 0x2f
        /*007a*/ 	.short	(.L_66 - .L_65)
	.align		4
.L_65:
        /*007c*/ 	.word	index@(_Z12reduceGlobalILj512EiEvPT0_S1_j)
        /*0080*/ 	.word	0x00000010


	//----- nvinfo : EIATTR_FRAME_SIZE
	.align		4
.L_66:
        /*0084*/ 	.byte	0x04, 0x11
        /*0086*/ 	.short	(.L_68 - .L_67)
	.align		4
.L_67:
        /*0088*/ 	.word	index@(_Z12reduceGlobalILj512EiEvPT0_S1_j)
        /*008c*/ 	.word	0x00000000


	//----- nvinfo : EIATTR_REGCOUNT
	.align		4
.L_68:
        /*0090*/ 	.byte	0x04, 0x2f
        /*0092*/ 	.short	(.L_70 - .L_69)
	.align		4
.L_69:
        /*0094*/ 	.word	index@(_Z12reduceGlobalILj256EiEvPT0_S1_j)
        /*0098*/ 	.word	0x00000010


	//----- nvinfo : EIATTR_FRAME_SIZE
	.align		4
.L_70:
        /*009c*/ 	.byte	0x04, 0x11
        /*009e*/ 	.short	(.L_72 - .L_71)
	.align		4
.L_71:
        /*00a0*/ 	.word	index@(_Z12reduceGlobalILj256EiEvPT0_S1_j)
        /*00a4*/ 	.word	0x00000000


	//----- nvinfo : EIATTR_REGCOUNT
	.align		4
.L_72:
        /*00a8*/ 	.byte	0x04, 0x2f
        /*00aa*/ 	.short	(.L_74 - .L_73)
	.align		4
.L_73:
        /*00ac*/ 	.word	index@(_Z12reduceGlobalILj128EiEvPT0_S1_j)
        /*00b0*/ 	.word	0x00000010


	//----- nvinfo : EIATTR_FRAME_SIZE
	.align		4
.L_74:
        /*00b4*/ 	.byte	0x04, 0x11
        /*00b6*/ 	.short	(.L_76 - .L_75)
	.align		4
.L_75:
        /*00b8*/ 	.word	index@(_Z12reduceGlobalILj128EiEvPT0_S1_j)
        /*00bc*/ 	.word	0x00000000


	//----- nvinfo : EIATTR_REGCOUNT
	.align		4
.L_76:
        /*00c0*/ 	.byte	0x04, 0x2f
        /*00c2*/ 	.short	(.L_78 - .L_77)
	.align		4
.L_77:
        /*00c4*/ 	.word	index@(_Z12reduceGlobalILj64EiEvPT0_S1_j)
        /*00c8*/ 	.word	0x00000010


	//----- nvinfo : EIATTR_FRAME_SIZE
	.align		4
.L_78:
        /*00cc*/ 	.byte	0x04, 0x11
        /*00ce*/ 	.short	(.L_80 - .L_79)
	.align		4
.L_79:
        /*00d0*/ 	.word	index@(_Z12reduceGlobalILj64EiEvPT0_S1_j)
        /*00d4*/ 	.word	0x00000000


	//----- nvinfo : EIATTR_REGCOUNT
	.align		4
.L_80:
        /*00d8*/ 	.byte	0x04, 0x2f
        /*00da*/ 	.short	(.L_82 - .L_81)
	.align		4
.L_81:
        /*00dc*/ 	.word	index@(_Z12reduceGlobalILj32EiEvPT0_S1_j)
        /*00e0*/ 	.word	0x00000010


	//----- nvinfo : EIATTR_FRAME_SIZE
	.align		4
.L_82:
        /*00e4*/ 	.byte	0x04, 0x11
        /*00e6*/ 	.short	(.L_84 - .L_83)
	.align		4
.L_83:
        /*00e8*/ 	.word	index@(_Z12reduceGlobalILj32EiEvPT0_S1_j)
        /*00ec*/ 	.word	0x00000000


	//----- nvinfo : EIATTR_REGCOUNT
	.align		4
.L_84:
        /*00f0*/ 	.byte	0x04, 0x2f
        /*00f2*/ 	.short	(.L_86 - .L_85)
	.align		4
.L_85:
        /*00f4*/ 	.word	index@(_Z12reduceGlobalILj16EiEvPT0_S1_j)
        /*00f8*/ 	.word	0x00000010


	//----- nvinfo : EIATTR_FRAME_SIZE
	.align		4
.L_86:
        /*00fc*/ 	.byte	0x04, 0x11
        /*00fe*/ 	.short	(.L_88 - .L_87)
	.align		4
.L_87:
        /*0100*/ 	.word	index@(_Z12reduceGlobalILj16EiEvPT0_S1_j)
        /*0104*/ 	.word	0x00000000


	//----- nvinfo : EIATTR_REGCOUNT
	.align		4
.L_88:
        /*0108*/ 	.byte	0x04, 0x2f
        /*010a*/ 	.short	(.L_90 - .L_89)
	.align		4
.L_89:
        /*010c*/ 	.word	index@(_Z12reduceGlobalILj8EiEvPT0_S1_j)
        /*0110*/ 	.word	0x00000010


	//----- nvinfo : EIATTR_FRAME_SIZE
	.align		4
.L_90:
        /*0114*/ 	.byte	0x04, 0x11
        /*0116*/ 	.short	(.L_92 - .L_91)
	.align		4
.L_91:
        /*0118*/ 	.word	index@(_Z12reduceGlobalILj8EiEvPT0_S1_j)
        /*011c*/ 	.word	0x00000000


	//----- nvinfo : EIATTR_REGCOUNT
	.align		4
.L_92:
        /*0120*/ 	.byte	0x04, 0x2f
        /*0122*/ 	.short	(.L_94 - .L_93)
	.align		4
.L_93:
        /*0124*/ 	.word	index@(_Z12reduceGlobalILj4EiEvPT0_S1_j)
        /*0128*/ 	.word	0x00000010


	//----- nvinfo : EIATTR_FRAME_SIZE
	.align		4
.L_94:
        /*012c*/ 	.byte	0x04, 0x11
        /*012e*/ 	.short	(.L_96 - .L_95)
	.align		4
.L_95:
        /*0130*/ 	.word	index@(_Z12reduceGlobalILj4EiEvPT0_S1_j)
        /*0134*/ 	.word	0x00000000


	//----- nvinfo : EIATTR_REGCOUNT
	.align		4
.L_96:
        /*0138*/ 	.byte	0x04, 0x2f
        /*013a*/ 	.short	(.L_98 - .L_97)
	.align		4
.L_97:
        /*013c*/ 	.word	index@(_Z12reduceGlobalILj2EiEvPT0_S1_j)
        /*0140*/ 	.word	0x00000010


	//----- nvinfo : EIATTR_FRAME_SIZE
	.align		4
.L_98:
        /*0144*/ 	.byte	0x04, 0x11
        /*0146*/ 	.short	(.L_100 - .L_99)
	.align		4
.L_99:
        /*0148*/ 	.word	index@(_Z12reduceGlobalILj2EiEvPT0_S1_j)
        /*014c*/ 	.word	0x00000000


	//----- nvinfo : EIATTR_REGCOUNT
	.align		4
.L_100:
        /*0150*/ 	.byte	0x04, 0x2f
        /*0152*/ 	.short	(.L_102 - .L_101)
	.align		4
.L_101:
        /*0154*/ 	.word	index@(_Z12reduceGlobalILj1EiEvPT0_S1_j)
        /*0158*/ 	.word	0x00000010


	//----- nvinfo : EIATTR_FRAME_SIZE
	.align		4
.L_102:
        /*015c*/ 	.byte	0x04, 0x11
        /*015e*/ 	.short	(.L_104 - .L_103)
	.align		4
.L_103:
        /*0160*/ 	.word	index@(_Z12reduceGlobalILj1EiEvPT0_S1_j)
        /*0164*/ 	.word	0x00000000


	//----- nvinfo : EIATTR_REGCOUNT
	.align		4
.L_104:
        /*0168*/ 	.byte	0x04, 0x2f
        /*016a*/ 	.short	(.L_106 - .L_105)
	.align		4
.L_105:
        /*016c*/ 	.word	index@(_Z12reduceGlobalILj512EfEvPT0_S1_j)
        /*0170*/ 	.word	0x00000010


	//----- nvinfo : EIATTR_FRAME_SIZE
	.align		4
.L_106:
        /*0174*/ 	.byte	0x04, 0x11
        /*0176*/ 	.short	(.L_108 - .L_107)
	.align		4
.L_107:
        /*0178*/ 	.word	index@(_Z12reduceGlobalILj512EfEvPT0_S1_j)
        /*017c*/ 	.word	0x00000000


	//----- nvinfo : EIATTR_REGCOUNT
	.align		4
.L_108:
        /*0180*/ 	.byte	0x04, 0x2f
        /*0182*/ 	.short	(.L_110 - .L_109)
	.align		4
.L_109:
        /*0184*/ 	.word	index@(_Z12reduceGlobalILj256EfEvPT0_S1_j)
        /*0188*/ 	.word	0x00000010


	//----- nvinfo : EIATTR_FRAME_SIZE
	.align		4
.L_110:
        /*018c*/ 	.byte	0x04, 0x11
        /*018e*/ 	.short	(.L_112 - .L_111)
	.align		4
.L_111:
        /*0190*/ 	.word	index@(_Z12reduceGlobalILj256EfEvPT0_S1_j)
        /*0194*/ 	.word	0x00000000


	//----- nvinfo : EIATTR_REGCOUNT
	.align		4
.L_112:
        /*0198*/ 	.byte	0x04, 0x2f
        /*019a*/ 	.short	(.L_114 - .L_113)
	.align		4
.L_113:
        /*019c*/ 	.word	index@(_Z12reduceGlobalILj128EfEvPT0_S1_j)
        /*01a0*/ 	.word	0x00000010


	//----- nvinfo : EIATTR_FRAME_SIZE
	.align		4
.L_114:
        /*01a4*/ 	.byte	0x04, 0x11
        /*01a6*/ 	.short	(.L_116 - .L_115)
	.align		4
.L_115:
        /*01a8*/ 	.word	index@(_Z12reduceGlobalILj128EfEvPT0_S1_j)
        /*01ac*/ 	.word	0x00000000


	//----- nvinfo : EIATTR_REGCOUNT
	.align		4
.L_116:
        /*01b0*/ 	.byte	0x04, 0x2f
        /*01b2*/ 	.short	(.L_118 - .L_117)
	.align		4
.L_117:
        /*01b4*/ 	.word	index@(_Z12reduceGlobalILj64EfEvPT0_S1_j)
        /*01b8*/ 	.word	0x00000010


	//----- nvinfo : EIATTR_FRAME_SIZE
	.align		4
.L_118:
        /*01bc*/ 	.byte	0x04, 0x11
        /*01be*/ 	.short	(.L_120 - .L_119)
	.align		4
.L_119:
        /*01c0*/ 	.word	index@(_Z12reduceGlobalILj64EfEvPT0_S1_j)
        /*01c4*/ 	.word	0x00000000


	//----- nvinfo : EIATTR_REGCOUNT
	.align		4
.L_120:
        /*01c8*/ 	.byte	0x04, 0x2f
        /*01ca*/ 	.short	(.L_122 - .L_121)
	.align		4
.L_121:
        /*01cc*/ 	.word	index@(_Z12reduceGlobalILj32EfEvPT0_S1_j)
        /*01d0*/ 	.word	0x00000010


	//----- nvinfo : EIATTR_FRAME_SIZE
	.align		4
.L_122:
        /*01d4*/ 	.byte	0x04, 0x11
        /*01d6*/ 	.short	(.L_124 - .L_123)
	.align		4
.L_123:
        /*01d8*/ 	.word	index@(_Z12reduceGlobalILj32EfEvPT0_S1_j)
        /*01dc*/ 	.word	0x00000000


	//----- nvinfo : EIATTR_REGCOUNT
	.align		4
.L_124:
        /*01e0*/ 	.byte	0x04, 0x2f
        /*01e2*/ 	.short	(.L_126 - .L_125)
	.align		4
.L_125:
        /*01e4*/ 	.word	index@(_Z12reduceGlobalILj16EfEvPT0_S1_j)
        /*01e8*/ 	.word	0x00000010


	//----- nvinfo : EIATTR_FRAME_SIZE
	.align		4
.L_126:
        /*01ec*/ 	.byte	0x04, 0x11
        /*01ee*/ 	.short	(.L_128 - .L_127)
	.align		4
.L_127:
        /*01f0*/ 	.word	index@(_Z12reduceGlobalILj16EfEvPT0_S1_j)
        /*01f4*/ 	.word	0x00000000


	//----- nvinfo : EIATTR_REGCOUNT
	.align		4
.L_128:
        /*01f8*/ 	.byte	0x04, 0x2f
        /*01fa*/ 	.short	(.L_130 - .L_129)
	.align		4
.L_129:
        /*01fc*/ 	.word	index@(_Z12reduceGlobalILj8EfEvPT0_S1_j)
        /*0200*/ 	.word	0x00000010


	//----- nvinfo : EIATTR_FRAME_SIZE
	.align		4
.L_130:
        /*0204*/ 	.byte	0x04, 0x11
        /*0206*/ 	.short	(.L_132 - .L_131)
	.align		4
.L_131:
        /*0208*/ 	.word	index@(_Z12reduceGlobalILj8EfEvPT0_S1_j)
        /*020c*/ 	.word	0x00000000


	//----- nvinfo : EIATTR_REGCOUNT
	.align		4
.L_132:
        /*0210*/ 	.byte	0x04, 0x2f
        /*0212*/ 	.short	(.L_134 - .L_133)
	.align		4
.L_133:
        /*0214*/ 	.word	index@(_Z12reduceGlobalILj4EfEvPT0_S1_j)
        /*0218*/ 	.word	0x00000010


	//----- nvinfo : EIATTR_FRAME_SIZE
	.align		4
.L_134:
        /*021c*/ 	.byte	0x04, 0x11
        /*021e*/ 	.short	(.L_136 - .L_135)
	.align		4
.L_135:
        /*0220*/ 	.word	index@(_Z12reduceGlobalILj4EfEvPT0_S1_j)
        /*0224*/ 	.word	0x00000000


	//----- nvinfo : EIATTR_REGCOUNT
	.align		4
.L_136:
        /*0228*/ 	.byte	0x04, 0x2f
        /*022a*/ 	.short	(.L_138 - .L_137)
	.align		4
.L_137:
        /*022c*/ 	.word	index@(_Z12reduceGlobalILj2EfEvPT0_S1_j)
        /*0230*/ 	.word	0x00000010


	//----- nvinfo : EIATTR_FRAME_SIZE
	.align		4
.L_138:
        /*0234*/ 	.byte	0x04, 0x11
        /*0236*/ 	.short	(.L_140 - .L_139)
	.align		4
.L_139:
        /*0238*/ 	.word	index@(_Z12reduceGlobalILj2EfEvPT0_S1_j)
        /*023c*/ 	.word	0x00000000


	//----- nvinfo : EIATTR_REGCOUNT
	.align		4
.L_140:
        /*0240*/ 	.byte	0x04, 0x2f
        /*0242*/ 	.short	(.L_142 - .L_141)
	.align		4
.L_141:
        /*0244*/ 	.word	index@(_Z12reduceGlobalILj1EfEvPT0_S1_j)
        /*0248*/ 	.word	0x00000010


	//----- nvinfo : EIATTR_FRAME_SIZE
	.align		4
.L_142:
        /*024c*/ 	.byte	0x04, 0x11
        /*024e*/ 	.short	(.L_144 - .L_143)
	.align		4
.L_143:
        /*0250*/ 	.word	index@(_Z12reduceGlobalILj1EfEvPT0_S1_j)
        /*0254*/ 	.word	0x00000000


	//----- nvinfo : EIATTR_REGCOUNT
	.align		4
.L_144:
        /*0258*/ 	.byte	0x04, 0x2f
        /*025a*/ 	.short	(.L_146 - .L_145)
	.align		4
.L_145:
        /*025c*/ 	.word	index@(_ZN6thrust24THRUST_300001_SM_1000_NS8cuda_cub4core6detail13_kernel_agentINS1_15__reduce_by_key9InitAgentIN3cub18CUB_300001_SM_100024ReduceByKeyScanTileStateIiiLb1EEEiPiEEJSA_iSB_EEEvDpT0_)
        /*0260*/ 	.word	0x0000000e


	//----- nvinfo : EIATTR_FRAME_SIZE
	.align		4
.L_146:
        /*0264*/ 	.byte	0x04, 0x11
        /*0266*/ 	.short	(.L_148 - .L_147)
	.align		4
.L_147:
        /*0268*/ 	.word	index@(_ZN6thrust24THRUST_300001_SM_1000_NS8cuda_cub4core6detail13_kernel_agentINS1_15__reduce_by_key9InitAgentIN3cub18CUB_300001_SM_100024ReduceByKeyScanTileStateIiiLb1EEEiPiEEJSA_iSB_EEEvDpT0_)
        /*026c*/ 	.word	0x00000000


	//----- nvinfo : EIATTR_REGCOUNT
	.align		4
.L_148:
        /*0270*/ 	.byte	0x04, 0x2f
        /*0272*/ 	.short	(.L_150 - .L_149)
	.align		4
.L_149:
        /*0274*/ 	.word	index@(_ZN6thrust24THRUST_300001_SM_1000_NS8cuda_cub4core6detail13_kernel_agentINS1_15__reduce_by_key16ReduceByKeyAgentIPiNS0_17constant_iteratorIiNS0_11use_defaultES9_EES7_S7_N4cuda3std3__48equal_toIiEENSD_4plusIiEES7_iEEJS7_SA_S7_S7_S7_N3cub18CUB_300001_SM_100024ReduceByKeyScanTileStateIiiLb1EEESF_SH_iiEEEvDpT0_)
        /*0278*/ 	.word	0x0000003e


	//----- nvinfo : EIATTR_FRAME_SIZE
	.align		4
.L_150:
        /*027c*/ 	.byte	0x04, 0x11
        /*027e*/ 	.short	(.L_152 - .L_151)
	.align		4
.L_151:
        /*0280*/ 	.word	index@(_ZN6thrust24THRUST_300001_SM_1000_NS8cuda_cub4core6detail13_kernel_agentINS1_15__reduce_by_key16ReduceByKeyAgentIPiNS0_17constant_iteratorIiNS0_11use_defaultES9_EES7_S7_N4cuda3std3__48equal_toIiEENSD_4plusIiEES7_iEEJS7_SA_S7_S7_S7_N3cub18CUB_300001_SM_100024ReduceByKeyScanTileStateIiiLb1EEESF_SH_iiEEEvDpT0_)
        /*0284*/ 	.word	0x00000000


	//----- nvinfo : EIATTR_REGCOUNT
	.align		4
.L_152:
        /*0288*/ 	.byte	0x04, 0x2f
        /*028a*/ 	.short	(.L_154 - .L_153)
	.align		4
.L_153:
        /*028c*/ 	.word	index@(_ZN6thrust24THRUST_300001_SM_1000_NS8cuda_cub4core6detail13_kernel_agentINS1_15__reduce_by_key9InitAgentIN3cub18CUB_300001_SM_100024ReduceByKeyScanTileStateIilLb1EEElPlEEJSA_lSB_EEEvDpT0_)
        /*0290*/ 	.word	0x0000000e


	//----- nvinfo : EIATTR_FRAME_SIZE
	.align		4
.L_154:
        /*0294*/ 	.byte	0x04, 0x11
        /*0296*/ 	.short	(.L_156 - .L_155)
	.align		4
.L_155:
        /*0298*/ 	.word	index@(_ZN6thrust24THRUST_300001_SM_1000_NS8cuda_cub4core6detail13_kernel_agentINS1_15__reduce_by_key9InitAgentIN3cub18CUB_300001_SM_100024ReduceByKeyScanTileStateIilLb1EEElPlEEJSA_lSB_EEEvDpT0_)
        /*029c*/ 	.word	0x00000000


	//----- nvinfo : EIATTR_REGCOUNT
	.align		4
.L_156:
        /*02a0*/ 	.byte	0x04, 0x2f
        /*02a2*/ 	.short	(.L_158 - .L_157)
	.align		4
.L_157:
        /*02a4*/ 	.word	index@(_ZN6thrust24THRUST_300001_SM_1000_NS8cuda_cub4core6detail13_kernel_agentINS1_15__reduce_by_key16ReduceByKeyAgentIPiNS0_17constant_iteratorIiNS0_11use_defaultES9_EES7_S7_N4cuda3std3__48equal_toIiEENSD_4plusIiEEPllEEJS7_SA_S7_S7_SI_N3cub18CUB_300001_SM_100024ReduceByKeyScanTileStateIilLb1EEESF_SH_llEEEvDpT0_)
        /*02a8*/ 	.word	0x0000003a


	//----- nvinfo : EIATTR_FRAME_SIZE
	.align		4
.L_158:
        /*02ac*/ 	.byte	0x04, 0x11
        /*02ae*/ 	.short	(.L_160 - .L_159)
	.align		4
.L_159:
        /*02b0*/ 	.word	index@(_ZN6thrust24THRUST_300001_SM_1000_NS8cuda_cub4core6detail13_kernel_agentINS1_15__reduce_by_key16ReduceByKeyAgentIPiNS0_17constant_iteratorIiNS0_11use_defaultES9_EES7_S7_N4cuda3std3__48equal_toIiEENSD_4plusIiEEPllEEJS7_SA_S7_S7_SI_N3cub18CUB_300001_SM_100024ReduceByKeyScanTileStateIilLb1EEESF_SH_llEEEvDpT0_)
        /*02b4*/ 	.word	0x00000000


	//----- nvinfo : EIATTR_REGCOUNT
	.align		4
.L_160:
        /*02b8*/ 	.byte	0x04, 0x2f
        /*02ba*/ 	.short	(.L_162 - .L_161)
	.align		4
.L_161:
        /*02bc*/ 	.word	index@(_ZN6thrust24THRUST_300001_SM_1000_NS8cuda_cub4core6detail13_kernel_agentINS1_15__reduce_by_key9InitAgentIN3cub18CUB_300001_SM_100024ReduceByKeyScanTileStateIfiLb1EEEiPiEEJSA_iSB_EEEvDpT0_)
        /*02c0*/ 	.word	0x0000000e


	//----- nvinfo : EIATTR_FRAME_SIZE
	.align		4
.L_162:
        /*02c4*/ 	.byte	0x04, 0x11
        /*02c6*/ 	.short	(.L_164 - .L_163)
	.align		4
.L_163:
        /*02c8*/ 	.word	index@(_ZN6thrust24THRUST_300001_SM_1000_NS8cuda_cub4core6detail13_kernel_agentINS1_15__reduce_by_key9InitAgentIN3cub18CUB_300001_SM_100024ReduceByKeyScanTileStateIfiLb1EEEiPiEEJSA_iSB_EEEvDpT0_)
        /*02cc*/ 	.word	0x00000000


	//----- nvinfo : EIATTR_REGCOUNT
	.align		4
.L_164:
        /*02d0*/ 	.byte	0x04, 0x2f
        /*02d2*/ 	.short	(.L_166 - .L_165)
	.align		4
.L_165:
        /*02d4*/ 	.word	index@(_ZN6thrust24THRUST_300001_SM_1000_NS8cuda_cub4core6detail13_kernel_agentINS1_15__reduce_by_key16ReduceByKeyAgentIPiPfNS0_16discard_iteratorINS0_11use_defaultEEES8_N4cuda3std3__48equal_toIiEENSE_4plusIfEES7_iEEJS7_S8_SB_S8_S7_N3cub18CUB_300001_SM_100024ReduceByKeyScanTileStateIfiLb1EEESG_SI_iiEEEvDpT0_)
        /*02d8*/ 	.word	0x0000003a


	//----- nvinfo : EIATTR_FRAME_SIZE
	.align		4
.L_166:
        /*02dc*/ 	.byte	0x04, 0x11
        /*02de*/ 	.short	(.L_168 - .L_167)
	.align		4
.L_167:
        /*02e0*/ 	.word	index@(_ZN6thrust24THRUST_300001_SM_1000_NS8cuda_cub4core6detail13_kernel_agentINS1_15__reduce_by_key16ReduceByKeyAgentIPiPfNS0_16discard_iteratorINS0_11use_defaultEEES8_N4cuda3std3__48equal_toIiEENSE_4plusIfEES7_iEEJS7_S8_SB_S8_S7_N3cub18CUB_300001_SM_100024ReduceByKeyScanTileStateIfiLb1EEESG_SI_iiEEEvDpT0_)
        /*02e4*/ 	.word	0x00000000


	//----- nvinfo : EIATTR_REGCOUNT
	.align		4
.L_168:
        /*02e8*/ 	.byte	0x04, 0x2f
        /*02ea*/ 	.short	(.L_170 - .L_169)
	.align		4
.L_169:
        /*02ec*/ 	.word	index@(_ZN6thrust24THRUST_300001_SM_1000_NS8cuda_cub4core6detail13_kernel_agentINS1_15__reduce_by_key9InitAgentIN3cub18CUB_300001_SM_100024ReduceByKeyScanTileStateIflLb1EEElPlEEJSA_lSB_EEEvDpT0_)
        /*02f0*/ 	.word	0x0000000e


	//----- nvinfo : EIATTR_FRAME_SIZE
	.align		4
.L_170:
        /*02f4*/ 	.byte	0x04, 0x11
        /*02f6*/ 	.short	(.L_172 - .L_171)
	.align		4
.L_171:
        /*02f8*/ 	.word	index@(_ZN6thrust24THRUST_300001_SM_1000_NS8cuda_cub4core6detail13_kernel_agentINS1_15__reduce_by_key9InitAgentIN3cub18CUB_300001_SM_100024ReduceByKeyScanTileStateIflLb1EEElPlEEJSA_lSB_EEEvDpT0_)
        /*02fc*/ 	.word	0x00000000


	//----- nvinfo : EIATTR_REGCOUNT
	.align		4
.L_172:
        /*0300*/ 	.byte	0x04, 0x2f
        /*0302*/ 	.short	(.L_174 - .L_173)
	.align		4
.L_173:
        /*0304*/ 	.word	index@(_ZN6thrust24THRUST_300001_SM_1000_NS8cuda_cub4core6detail13_kernel_agentINS1_15__reduce_by_key16ReduceByKeyAgentIPiPfNS0_16discard_iteratorINS0_11use_defaultEEES8_N4cuda3std3__48equal_toIiEENSE_4plusIfEEPllEEJS7_S8_SB_S8_SJ_N3cub18CUB_300001_SM_100024ReduceByKeyScanTileStateIflLb1EEESG_SI_llEEEvDpT0_)
        /*0308*/ 	.word	0x00000040


	//----- nvinfo : EIATTR_FRAME_SIZE
	.align		4
.L_174:
        /*030c*/ 	.byte	0x04, 0x11
        /*030e*/ 	.short	(.L_176 - .L_175)
	.align		4
.L_175:
        /*0310*/ 	.word	index@(_ZN6thrust24THRUST_300001_SM_1000_NS8cuda_cub4core6detail13_kernel_agentINS1_15__reduce_by_key16ReduceByKeyAgentIPiPfNS0_16discard_iteratorINS0_11use_defaultEEES8_N4cuda3std3__48equal_toIiEENSE_4plusIfEEPllEEJS7_S8_SB_S8_SJ_N3cub18CUB_300001_SM_100024ReduceByKeyScanTileStateIflLb1EEESG_SI_llEEEvDpT0_)
        /*0314*/ 	.word	0x00000000


	//----- nvinfo : EIATTR_REGCOUNT
	.align		4
.L_176:
        /*0318*/ 	.byte	0x04, 0x2f
        /*031a*/ 	.short	(.L_178 - .L_177)
	.align		4
.L_177:
        /*031c*/ 	.word	index@(_ZN3cub18CUB_300001_SM_10006detail11EmptyKernelIvEEvv)
        /*0320*/ 	.word	0x00000004


	//----- nvinfo : EIATTR_FRAME_SIZE
	.align		4
.L_178:
        /*0324*/ 	.byte	0x04, 0x11
        /*0326*/ 	.short	(.L_180 - .L_179)
	.align		4
.L_179:
        /*0328*/ 	.word	index@(_ZN3cub18CUB_300001_SM_10006detail11EmptyKernelIvEEvv)
        /*032c*/ 	.word	0x00000000


	//----- nvinfo : EIATTR_REGCOUNT
	.align		4
.L_180:
        /*0330*/ 	.byte	0x04, 0x2f
        /*0332*/ 	.short	(.L_182 - .L_181)
	.align		4
.L_181:
        /*0334*/ 	.word	index@(_ZN3cub18CUB_300001_SM_10006detail6reduce28DeviceReduceSingleTileKernelINS2_10policy_hubIijN4cuda3std3__44plusIiEEE10Policy1000EPiSC_jS9_iiNS7_10__identityEEEvT0_T1_T2_T3_T4_T6_)
        /*0338*/ 	.word	0x0000001e


	//----- nvinfo : EIATTR_FRAME_SIZE
	.align		4
.L_182:
        /*033c*/ 	.byte	0x04, 0x11
        /*033e*/ 	.short	(.L_184 - .L_183)
	.align		4
.L_183:
        /*0340*/ 	.word	index@(_ZN3cub18CUB_300001_SM_10006detail6reduce28DeviceReduceSingleTileKernelINS2_10policy_hubIijN4cuda3std3__44plusIiEEE10Policy1000EPiSC_jS9_iiNS7_10__identityEEEvT0_T1_T2_T3_T4_T6_)
        /*0344*/ 	.word	0x00000000


	//----- nvinfo : EIATTR_REGCOUNT
	.align		4
.L_184:
        /*0348*/ 	.byte	0x04, 0x2f
        /*034a*/ 	.short	(.L_186 - .L_185)
	.align		4
.L_185:
        /*034c*/ 	.word	index@(_ZN3cub18CUB_300001_SM_10006detail6reduce18DeviceReduceKernelINS2_10policy_hubIijN4cuda3std3__44plusIiEEE10Policy1000EPijS9_iNS7_10__identityEEEvT0_PT3_T1_NS0_13GridEvenShareISH_EET2_T4_)
        /*0350*/ 	.word	0x00000020


	//----- nvinfo : EIATTR_FRAME_SIZE
	.align		4
.L_186:
        /*0354*/ 	.byte	0x04, 0x11
        /*0356*/ 	.short	(.L_188 - .L_187)
	.align		4
.L_187:
        /*0358*/ 	.word	index@(_ZN3cub18CUB_300001_SM_10006detail6reduce18DeviceReduceKernelINS2_10policy_hubIijN4cuda3std3__44plusIiEEE10Policy1000EPijS9_iNS7_10__identityEEEvT0_PT3_T1_NS0_13GridEvenShareISH_EET2_T4_)
        /*035c*/ 	.word	0x00000000


	//----- nvinfo : EIATTR_REGCOUNT
	.align		4
.L_188:
        /*0360*/ 	.byte	0x04, 0x2f
        /*0362*/ 	.short	(.L_190 - .L_189)
	.align		4
.L_189:
        /*0364*/ 	.word	index@(_ZN3cub18CUB_300001_SM_10006detail6reduce28DeviceReduceSingleTileKernelINS2_10policy_hubIijN4cuda3std3__44plusIiEEE10Policy1000EPiSC_iS9_iiNS7_10__identityEEEvT0_T1_T2_T3_T4_T6_)
        /*0368*/ 	.word	0x00000020


	//----- nvinfo : EIATTR_FRAME_SIZE
	.align		4
.L_190:
        /*036c*/ 	.byte	0x04, 0x11
        /*036e*/ 	.short	(.L_192 - .L_191)
	.align		4
.L_191:
        /*0370*/ 	.word	index@(_ZN3cub18CUB_300001_SM_10006detail6reduce28DeviceReduceSingleTileKernelINS2_10policy_hubIijN4cuda3std3__44plusIiEEE10Policy1000EPiSC_iS9_iiNS7_10__identityEEEvT0_T1_T2_T3_T4_T6_)
        /*0374*/ 	.word	0x00000000


	//----- nvinfo : EIATTR_REGCOUNT
	.align		4
.L_192:
        /*0378*/ 	.byte	0x04, 0x2f
        /*037a*/ 	.short	(.L_194 - .L_193)
	.align		4
.L_193:
        /*037c*/ 	.word	index@(_ZN3cub18CUB_300001_SM_10006detail6reduce28DeviceReduceSingleTileKernelINS2_10policy_hubIiyN4cuda3std3__44plusIiEEE10Policy1000EPiSC_yS9_iiNS7_10__identityEEEvT0_T1_T2_T3_T4_T6_)
        /*0380*/ 	.word	0x00000020


	//----- nvinfo : EIATTR_FRAME_SIZE
	.align		4
.L_194:
        /*0384*/ 	.byte	0x04, 0x11
        /*0386*/ 	.short	(.L_196 - .L_195)
	.align		4
.L_195:
        /*0388*/ 	.word	index@(_ZN3cub18CUB_300001_SM_10006detail6reduce28DeviceReduceSingleTileKernelINS2_10policy_hubIiyN4cuda3std3__44plusIiEEE10Policy1000EPiSC_yS9_iiNS7_10__identityEEEvT0_T1_T2_T3_T4_T6_)
        /*038c*/ 	.word	0x00000000


	//----- nvinfo : EIATTR_REGCOUNT
	.align		4
.L_196:
        /*0390*/ 	.byte	0x04, 0x2f
        /*0392*/ 	.short	(.L_198 - .L_197)
	.align		4
.L_197:
        /*0394*/ 	.word	index@(_ZN3cub18CUB_300001_SM_10006detail6reduce18DeviceReduceKernelINS2_10policy_hubIiyN4cuda3std3__44plusIiEEE10Policy1000EPiyS9_iNS7_10__identityEEEvT0_PT3_T1_NS0_13GridEvenShareISH_EET2_T4_)
        /*0398*/ 	.word	0x0000001d


	//----- nvinfo : EIATTR_FRAME_SIZE
	.align		4
.L_198:
        /*039c*/ 	.byte	0x04, 0x11
        /*039e*/ 	.short	(.L_200 - .L_199)
	.align		4
.L_199:
        /*03a0*/ 	.word	index@(_ZN3cub18CUB_300001_SM_10006detail6reduce18DeviceReduceKernelINS2_10policy_hubIiyN4cuda3std3__44plusIiEEE10Policy1000EPiyS9_iNS7_10__identityEEEvT0_PT3_T1_NS0_13GridEvenShareISH_EET2_T4_)
        /*03a4*/ 	.word	0x00000000


	//----- nvinfo : EIATTR_REGCOUNT
	.align		4
.L_200:
        /*03a8*/ 	.byte	0x04, 0x2f
        /*03aa*/ 	.short	(.L_202 - .L_201)
	.align		4
.L_201:
        /*03ac*/ 	.word	index@(_ZN3cub18CUB_300001_SM_10006detail6reduce28DeviceReduceSingleTileKernelINS2_10policy_hubIiyN4cuda3std3__44plusIiEEE10Policy1000EPiSC_iS9_iiNS7_10__identityEEEvT0_T1_T2_T3_T4_T6_)
        /*03b0*/ 	.word	0x00000020


	//----- nvinfo : EIATTR_FRAME_SIZE
	.align		4
.L_202:
        /*03b4*/ 	.byte	0x04, 0x11
        /*03b6*/ 	.short	(.L_204 - .L_203)
	.align		4
.L_203:
        /*03b8*/ 	.word	index@(_ZN3cub18CUB_300001_SM_10006detail6reduce28DeviceReduceSingleTileKernelINS2_10policy_hubIiyN4cuda3std3__44plusIiEEE10Policy1000EPiSC_iS9_iiNS7_10__identityEEEvT0_T1_T2_T3_T4_T6_)
        /*03bc*/ 	.word	0x00000000


	//----- nvinfo : EIATTR_REGCOUNT
	.align		4
.L_204:
        /*03c0*/ 	.byte	0x04, 0x2f
        /*03c2*/ 	.short	(.L_206 - .L_205)
	.align		4
.L_205:
        /*03c4*/ 	.word	index@(_ZN3cub18CUB_300001_SM_10006detail10radix_sort31DeviceRadixSortSingleTileKernelINS1_5radix10policy_hubIiNS0_8NullTypeEyE10Policy1000ELNS0_9SortOrderE0EiS6_yNS1_21identity_decomposer_tEEEvPKT1_PSB_PKT2_PSF_T3_iiT4_)
        /*03c8*/ 	.word	0x0000007f


	//----- nvinfo : EIATTR_FRAME_SIZE
	.align		4
.L_206:
        /*03cc*/ 	.byte	0x04, 0x11
        /*03ce*/ 	.short	(.L_208 - .L_207)
	.align		4
.L_207:
        /*03d0*/ 	.word	index@(_ZN3cub18CUB_300001_SM_10006detail10radix_sort31DeviceRadixSortSingleTileKernelINS1_5radix10policy_hubIiNS0_8NullTypeEyE10Policy1000ELNS0_9SortOrderE0EiS6_yNS1_21identity_decomposer_tEEEvPKT1_PSB_PKT2_PSF_T3_iiT4_)
        /*03d4*/ 	.word	0x00000000


	//----- nvinfo : EIATTR_REGCOUNT
	.align		4
.L_208:
        /*03d8*/ 	.byte	0x04, 0x2f
        /*03da*/ 	.short	(.L_210 - .L_209)
	.align		4
.L_209:
        /*03dc*/ 	.word	index@(_ZN3cub18CUB_300001_SM_10006detail10radix_sort30DeviceRadixSortHistogramKernelINS1_5radix10policy_hubIiNS0_8NullTypeEyE10Policy1000ELNS0_9SortOrderE0EiyNS1_21identity_decomposer_tEEEvPT2_PKT1_SB_iiT3_)
        /*03e0*/ 	.word	0x00000020


	//----- nvinfo : EIATTR_FRAME_SIZE
	.align		4
.L_210:
        /*03e4*/ 	.byte	0x04, 0x11
        /*03e6*/ 	.short	(.L_212 - .L_211)
	.align		4
.L_211:
        /*03e8*/ 	.word	index@(_ZN3cub18CUB_300001_SM_10006detail10radix_sort30DeviceRadixSortHistogramKernelINS1_5radix10policy_hubIiNS0_8NullTypeEyE10Policy1000ELNS0_9SortOrderE0EiyNS1_21identity_decomposer_tEEEvPT2_PKT1_SB_iiT3_)
        /*03ec*/ 	.word	0x00000000


	//----- nvinfo : EIATTR_REGCOUNT
	.align		4
.L_212:
        /*03f0*/ 	.byte	0x04, 0x2f
        /*03f2*/ 	.short	(.L_214 - .L_213)
	.align		4
.L_213:
        /*03f4*/ 	.word	index@(_ZN3cub18CUB_300001_SM_10006detail10radix_sort33DeviceRadixSortExclusiveSumKernelINS1_5radix10policy_hubIiNS0_8NullTypeEyE10Policy1000EyEEvPT0_)
        /*03f8*/ 	.word	0x00000020


	//----- nvinfo : EIATTR_FRAME_SIZE
	.align		4
.L_214:
        /*03fc*/ 	.byte	0x04, 0x11
        /*03fe*/ 	.short	(.L_216 - .L_215)
	.align		4
.L_215:
        /*0400*/ 	.word	index@(_ZN3cub18CUB_300001_SM_10006detail10radix_sort33DeviceRadixSortExclusiveSumKernelINS1_5radix10policy_hubIiNS0_8NullTypeEyE10Policy1000EyEEvPT0_)
        /*0404*/ 	.word	0x00000000


	//----- nvinfo : EIATTR_REGCOUNT
	.align		4
.L_216:
        /*0408*/ 	.byte	0x04, 0x2f
        /*040a*/ 	.short	(.L_218 - .L_217)
	.align		4
.L_217:
        /*040c*/ 	.word	index@(_ZN3cub18CUB_300001_SM_10006detail10radix_sort29DeviceRadixSortOnesweepKernelINS1_5radix10policy_hubIiNS0_8NullTypeEyE10Policy1000ELNS0_9SortOrderE0EiS6_yiiNS1_21identity_decomposer_tEEEvPT5_SC_PT3_PKSD_PT1_PKSH_PT2_PKSL_T4_iiT6_)
        /*0410*/ 	.word	0x00000038


	//----- nvinfo : EIATTR_FRAME_SIZE
	.align		4
.L_218:
        /*0414*/ 	.byte	0x04, 0x11
        /*0416*/ 	.short	(.L_220 - .L_219)
	.align		4
.L_219:
        /*0418*/ 	.word	index@(_ZN3cub18CUB_300001_SM_10006detail10radix_sort29DeviceRadixSortOnesweepKernelINS1_5radix10policy_hubIiNS0_8NullTypeEyE10Policy1000ELNS0_9SortOrderE0EiS6_yiiNS1_21identity_decomposer_tEEEvPT5_SC_PT3_PKSD_PT1_PKSH_PT2_PKSL_T4_iiT6_)
        /*041c*/ 	.word	0x00000000


	//----- nvinfo : EIATTR_REGCOUNT
	.align		4
.L_220:
        /*0420*/ 	.byte	0x04, 0x2f
        /*0422*/ 	.short	(.L_222 - .L_221)
	.align		4
.L_221:
        /*0424*/ 	.word	index@(_ZN3cub18CUB_300001_SM_10006detail10radix_sort31DeviceRadixSortSingleTileKernelINS1_5radix10policy_hubIifyE10Policy1000ELNS0_9SortOrderE0EifyNS1_21identity_decomposer_tEEEvPKT1_PSA_PKT2_PSE_T3_iiT4_)
        /*0428*/ 	.word	0x00000099


	//----- nvinfo : EIATTR_FRAME_SIZE
	.align		4
.L_222:
        /*042c*/ 	.byte	0x04, 0x11
        /*042e*/ 	.short	(.L_224 - .L_223)
	.align		4
.L_223:
        /*0430*/ 	.word	index@(_ZN3cub18CUB_300001_SM_10006detail10radix_sort31DeviceRadixSortSingleTileKernelINS1_5radix10policy_hubIifyE10Policy1000ELNS0_9SortOrderE0EifyNS1_21identity_decomposer_tEEEvPKT1_PSA_PKT2_PSE_T3_iiT4_)
        /*0434*/ 	.word	0x00000000


	//----- nvinfo : EIATTR_REGCOUNT
	.align		4
.L_224:
        /*0438*/ 	.byte	0x04, 0x2f
        /*043a*/ 	.short	(.L_226 - .L_225)
	.align		4
.L_225:
        /*043c*/ 	.word	index@(_ZN3cub18CUB_300001_SM_10006detail10radix_sort30DeviceRadixSortHistogramKernelINS1_5radix10policy_hubIifyE10Policy1000ELNS0_9SortOrderE0EiyNS1_21identity_decomposer_tEEEvPT2_PKT1_SA_iiT3_)
        /*0440*/ 	.word	0x00000020


	//----- nvinfo : EIATTR_FRAME_SIZE
	.align		4
.L_226:
        /*0444*/ 	.byte	0x04, 0x11
        /*0446*/ 	.short	(.L_228 - .L_227)
	.align		4
.L_227:
        /*0448*/ 	.word	index@(_ZN3cub18CUB_300001_SM_10006detail10radix_sort30DeviceRadixSortHistogramKernelINS1_5radix10policy_hubIifyE10Policy1000ELNS0_9SortOrderE0EiyNS1_21identity_decomposer_tEEEvPT2_PKT1_SA_iiT3_)
        /*044c*/ 	.word	0x00000000


	//----- nvinfo : EIATTR_REGCOUNT
	.align		4
.L_228:
        /*0450*/ 	.byte	0x04, 0x2f
        /*0452*/ 	.short	(.L_230 - .L_229)
	.align		4
.L_229:
        /*0454*/ 	.word	index@(_ZN3cub18CUB_300001_SM_10006detail10radix_sort33DeviceRadixSortExclusiveSumKernelINS1_5radix10policy_hubIifyE10Policy1000EyEEvPT0_)
        /*0458*/ 	.word	0x00000020


	//----- nvinfo : EIATTR_FRAME_SIZE
	.align		4
.L_230:
        /*045c*/ 	.byte	0x04, 0x11
        /*045e*/ 	.short	(.L_232 - .L_231)
	.align		4
.L_231:
        /*0460*/ 	.word	index@(_ZN3cub18CUB_300001_SM_10006detail10radix_sort33DeviceRadixSortExclusiveSumKernelINS1_5radix10policy_hubIifyE10Policy1000EyEEvPT0_)
        /*0464*/ 	.word	0x00000000


	//----- nvinfo : EIATTR_REGCOUNT
	.align		4
.L_232:
        /*0468*/ 	.byte	0x04, 0x2f
        /*046a*/ 	.short	(.L_234 - .L_233)
	.align		4
.L_233:
        /*046c*/ 	.word	index@(_ZN3cub18CUB_300001_SM_10006detail10radix_sort29DeviceRadixSortOnesweepKernelINS1_5radix10policy_hubIifyE10Policy1000ELNS0_9SortOrderE0EifyiiNS1_21identity_decomposer_tEEEvPT5_SB_PT3_PKSC_PT1_PKSG_PT2_PKSK_T4_iiT6_)
        /*0470*/ 	.word	0x00000049


	//----- nvinfo : EIATTR_FRAME_SIZE
	.align		4
.L_234:
        /*0474*/ 	.byte	0x04, 0x11
        /*0476*/ 	.short	(.L_236 - .L_235)
	.align		4
.L_235:
        /*0478*/ 	.word	index@(_ZN3cub18CUB_300001_SM_10006detail10radix_sort29DeviceRadixSortOnesweepKernelINS1_5radix10policy_hubIifyE10Policy1000ELNS0_9SortOrderE0EifyiiNS1_21identity_decomposer_tEEEvPT5_SB_PT3_PKSC_PT1_PKSG_PT2_PKSK_T4_iiT6_)
        /*047c*/ 	.word	0x00000000


	//----- nvinfo : EIATTR_REGCOUNT
	.align		4
.L_236:
        /*0480*/ 	.byte	0x04, 0x2f
        /*0482*/ 	.short	(.L_238 - .L_237)
	.align		4
.L_237:
        /*0484*/ 	.word	index@(_ZN3cub18CUB_300001_SM_10006detail10radix_sort31DeviceRadixSortSingleTileKernelINS1_5radix10policy_hubIiiyE10Policy1000ELNS0_9SortOrderE0EiiyNS1_21identity_decomposer_tEEEvPKT1_PSA_PKT2_PSE_T3_iiT4_)
        /*0488*/ 	.word	0x00000099


	//----- nvinfo : EIATTR_FRAME_SIZE
	.align		4
.L_238:
        /*048c*/ 	.byte	0x04, 0x11
        /*048e*/ 	.short	(.L_240 - .L_239)
	.align		4
.L_239:
        /*0490*/ 	.word	index@(_ZN3cub18CUB_300001_SM_10006detail10radix_sort31DeviceRadixSortSingleTileKernelINS1_5radix10policy_hubIiiyE10Policy1000ELNS0_9SortOrderE0EiiyNS1_21identity_decomposer_tEEEvPKT1_PSA_PKT2_PSE_T3_iiT4_)
        /*0494*/ 	.word	0x00000000


	//----- nvinfo : EIATTR_REGCOUNT
	.align		4
.L_240:
        /*0498*/ 	.byte	0x04, 0x2f
        /*049a*/ 	.short	(.L_242 - .L_241)
	.align		4
.L_241:
        /*049c*/ 	.word	index@(_ZN3cub18CUB_300001_SM_10006detail10radix_sort30DeviceRadixSortHistogramKernelINS1_5radix10policy_hubIiiyE10Policy1000ELNS0_9SortOrderE0EiyNS1_21identity_decomposer_tEEEvPT2_PKT1_SA_iiT3_)
        /*04a0*/ 	.word	0x00000020


	//----- nvinfo : EIATTR_FRAME_SIZE
	.align		4
.L_242:
        /*04a4*/ 	.byte	0x04, 0x11
        /*04a6*/ 	.short	(.L_244 - .L_243)
	.align		4
.L_243:
        /*04a8*/ 	.word	index@(_ZN3cub18CUB_300001_SM_10006detail10radix_sort30DeviceRadixSortHistogramKernelINS1_5radix10policy_hubIiiyE10Policy1000ELNS0_9SortOrderE0EiyNS1_21identity_decomposer_tEEEvPT2_PKT1_SA_iiT3_)
        /*04ac*/ 	.word	0x00000000


	//----- nvinfo : EIATTR_REGCOUNT
	.align		4
.L_244:
        /*04b0*/ 	.byte	0x04, 0x2f
        /*04b2*/ 	.short	(.L_246 - .L_245)
	.align		4
.L_245:
        /*04b4*/ 	.word	index@(_ZN3cub18CUB_300001_SM_10006detail10radix_sort33DeviceRadixSortExclusiveSumKernelINS1_5radix10policy_hubIiiyE10Policy1000EyEEvPT0_)
        /*04b8*/ 	.word	0x00000020


	//----- nvinfo : EIATTR_FRAME_SIZE
	.align		4
.L_246:
        /*04bc*/ 	.byte	0x04, 0x11
        /*04be*/ 	.short	(.L_248 - .L_247)
	.align		4
.L_247:
        /*04c0*/ 	.word	index@(_ZN3cub18CUB_300001_SM_10006detail10radix_sort33DeviceRadixSortExclusiveSumKernelINS1_5radix10policy_hubIiiyE10Policy1000EyEEvPT0_)
        /*04c4*/ 	.word	0x00000000


	//----- nvinfo : EIATTR_REGCOUNT
	.align		4
.L_248:
        /*04c8*/ 	.byte	0x04, 0x2f
        /*04ca*/ 	.short	(.L_250 - .L_249)
	.align		4
.L_249:
        /*04cc*/ 	.word	index@(_ZN3cub18CUB_300001_SM_10006detail10radix_sort29DeviceRadixSortOnesweepKernelINS1_5radix10policy_hubIiiyE10Policy1000ELNS0_9SortOrderE0EiiyiiNS1_21identity_decomposer_tEEEvPT5_SB_PT3_PKSC_PT1_PKSG_PT2_PKSK_T4_iiT6_)
        /*04d0*/ 	.word	0x00000049


	//----- nvinfo : EIATTR_FRAME_SIZE
	.align		4
.L_250:
        /*04d4*/ 	.byte	0x04, 0x11
        /*04d6*/ 	.short	(.L_252 - .L_251)
	.align		4
.L_251:
        /*04d8*/ 	.word	index@(_ZN3cub18CUB_300001_SM_10006detail10radix_sort29DeviceRadixSortOnesweepKernelINS1_5radix10policy_hubIiiyE10Policy1000ELNS0_9SortOrderE0EiiyiiNS1_21identity_decomposer_tEEEvPT5_SB_PT3_PKSC_PT1_PKSG_PT2_PKSK_T4_iiT6_)
        /*04dc*/ 	.word	0x00000000


	//----- nvinfo : EIATTR_MIN_STACK_SIZE
	.align		4
.L_252:
        /*04e0*/ 	.byte	0x04, 0x12
        /*04e2*/ 	.short	(.L_254 - .L_253)
	.align		4
.L_253:
        /*04e4*/ 	.word	index@(_ZN3cub18CUB_300001_SM_10006detail10radix_sort29DeviceRadixSortOnesweepKernelINS1_5radix10policy_hubIiiyE10Policy1000ELNS0_9SortOrderE0EiiyiiNS1_21identity_decomposer_tEEEvPT5_SB_PT3_PKSC_PT1_PKSG_PT2_PKSK_T4_iiT6_)
        /*04e8*/ 	.word	0x00000000


	//----- nvinfo : EIATTR_MIN_STACK_SIZE
	.align		4
.L_254:
        /*04ec*/ 	.byte	0x04, 0x12
        /*04ee*/ 	.short	(.L_256 - .L_255)
	.align		4
.L_255:
        /*04f0*/ 	.word	index@(_ZN3cub18CUB_300001_SM_10006detail10radix_sort33DeviceRadixSortExclusiveSumKernelINS1_5radix10policy_hubIiiyE10Policy1000EyEEvPT0_)
        /*04f4*/ 	.word	0x00000000


	//----- nvinfo : EIATTR_MIN_STACK_SIZE
	.align		4
.L_256:
        /*04f8*/ 	.byte	0x04, 0x12
        /*04fa*/ 	.short	(.L_258 - .L_257)
	.align		4
.L_257:
        /*04fc*/ 	.word	index@(_ZN3cub18CUB_300001_SM_10006detail10radix_sort30DeviceRadixSortHistogramKernelINS1_5radix10policy_hubIiiyE10Policy1000ELNS0_9SortOrderE0EiyNS1_21identity_decomposer_tEEEvPT2_PKT1_SA_iiT3_)
        /*0500*/ 	.word	0x00000000


	//----- nvinfo : EIATTR_MIN_STACK_SIZE
	.align		4
.L_258:
        /*0504*/ 	.byte	0x04, 0x12
        /*0506*/ 	.short	(.L_260 - .L_259)
	.align		4
.L_259:
        /*0508*/ 	.word	index@(_ZN3cub18CUB_300001_SM_10006detail10radix_sort31DeviceRadixSortSingleTileKernelINS1_5radix10policy_hubIiiyE10Policy1000ELNS0_9SortOrderE0EiiyNS1_21identity_decomposer_tEEEvPKT1_PSA_PKT2_PSE_T3_iiT4_)
        /*050c*/ 	.word	0x00000000


	//----- nvinfo : EIATTR_MIN_STACK_SIZE
	.align		4
.L_260:
        /*0510*/ 	.byte	0x04, 0x12
        /*0512*/ 	.short	(.L_262 - .L_261)
	.align		4
.L_261:
        /*0514*/ 	.word	index@(_ZN3cub18CUB_300001_SM_10006detail10radix_sort29DeviceRadixSortOnesweepKernelINS1_5radix10policy_hubIifyE10Policy1000ELNS0_9SortOrderE0EifyiiNS1_21identity_decomposer_tEEEvPT5_SB_PT3_PKSC_PT1_PKSG_PT2_PKSK_T4_iiT6_)
        /*0518*/ 	.word	0x00000000


	//----- nvinfo : EIATTR_MIN_STACK_SIZE
	.align		4
.L_262:
        /*051c*/ 	.byte	0x04, 0x12
        /*051e*/ 	.short	(.L_264 - .L_263)
	.align		4
.L_263:
        /*0520*/ 	.word	index@(_ZN3cub18CUB_300001_SM_10006detail10radix_sort33DeviceRadixSortExclusiveSumKernelINS1_5radix10policy_hubIifyE10Policy1000EyEEvPT0_)
        /*0524*/ 	.word	0x00000000


	//----- nvinfo : EIATTR_MIN_STACK_SIZE
	.align		4
.L_264:
        /*0528*/ 	.byte	0x04, 0x12
        /*052a*/ 	.short	(.L_266 - .L_265)
	.align		4
.L_265:
        /*052c*/ 	.word	index@(_ZN3cub18CUB_300001_SM_10006detail10radix_sort30DeviceRadixSortHistogramKernelINS1_5radix10policy_hubIifyE10Policy1000ELNS0_9SortOrderE0EiyNS1_21identity_decomposer_tEEEvPT2_PKT1_SA_iiT3_)
        /*0530*/ 	.word	0x00000000


	//----- nvinfo : EIATTR_MIN_STACK_SIZE
	.align		4
.L_266:
        /*0534*/ 	.byte	0x04, 0x12
        /*0536*/ 	.short	(.L_268 - .L_267)
	.align		4
.L_267:
        /*0538*/ 	.word	index@(_ZN3cub18CUB_300001_SM_10006detail10radix_sort31DeviceRadixSortSingleTileKernelINS1_5radix10policy_hubIifyE10Policy1000ELNS0_9SortOrderE0EifyNS1_21identity_decomposer_tEEEvPKT1_PSA_PKT2_PSE_T3_iiT4_)
        /*053c*/ 	.word	0x00000000


	//----- nvinfo : EIATTR_MIN_STACK_SIZE
	.align		4
.L_268:
        /*0540*/ 	.byte	0x04, 0x12
        /*0542*/ 	.short	(.L_270 - .L_269)
	.align		4
.L_269:
        /*0544*/ 	.word	index@(_ZN3cub18CUB_300001_SM_10006detail10radix_sort29DeviceRadixSortOnesweepKernelINS1_5radix10policy_hubIiNS0_8NullTypeEyE10Policy1000ELNS0_9SortOrderE0EiS6_yiiNS1_21identity_decomposer_tEEEvPT5_SC_PT3_PKSD_PT1_PKSH_PT2_PKSL_T4_iiT6_)
        /*0548*/ 	.word	0x00000000


	//----- nvinfo : EIATTR_MIN_STACK_SIZE
	.align		4
.L_270:
        /*054c*/ 	.byte	0x04, 0x12
        /*054e*/ 	.short	(.L_272 - .L_271)
	.align		4
.L_271:
        /*0550*/ 	.word	index@(_ZN3cub18CUB_300001_SM_10006detail10radix_sort33DeviceRadixSortExclusiveSumKernelINS1_5radix10policy_hubIiNS0_8NullTypeEyE10Policy1000EyEEvPT0_)
        /*0554*/ 	.word	0x00000000


	//----- nvinfo : EIATTR_MIN_STACK_SIZE
	.align		4
.L_272:
        /*0558*/ 	.byte	0x04, 0x12
        /*055a*/ 	.short	(.L_274 - .L_273)
	.align		4
.L_273:
        /*055c*/ 	.word	index@(_ZN3cub18CUB_300001_SM_10006detail10radix_sort30DeviceRadixSortHistogramKernelINS1_5radix10policy_hubIiNS0_8NullTypeEyE10Policy1000ELNS0_9SortOrderE0EiyNS1_21identity_decomposer_tEEEvPT2_PKT1_SB_iiT3_)
        /*0560*/ 	.word	0x00000000


	//----- nvinfo : EIATTR_MIN_STACK_SIZE
	.align		4
.L_274:
        /*0564*/ 	.byte	0x04, 0x12
        /*0566*/ 	.short	(.L_276 - .L_275)
	.align		4
.L_275:
        /*0568*/ 	.word	index@(_ZN3cub18CUB_300001_SM_10006detail10radix_sort31DeviceRadixSortSingleTileKernelINS1_5radix10policy_hubIiNS0_8NullTypeEyE10Policy1000ELNS0_9SortOrderE0EiS6_yNS1_21identity_decomposer_tEEEvPKT1_PSB_PKT2_PSF_T3_iiT4_)
        /*056c*/ 	.word	0x00000000


	//----- nvinfo : EIATTR_MIN_STACK_SIZE
	.align		4
.L_276:
        /*0570*/ 	.byte	0x04, 0x12
        /*0572*/ 	.short	(.L_278 - .L_277)
	.align		4
.L_277:
        /*0574*/ 	.word	index@(_ZN3cub18CUB_300001_SM_10006detail6reduce28DeviceReduceSingleTileKernelINS2_10policy_hubIiyN4cuda3std3__44plusIiEEE10Policy1000EPiSC_iS9_iiNS7_10__identityEEEvT0_T1_T2_T3_T4_T6_)
        /*0578*/ 	.word	0x00000000


	//----- nvinfo : EIATTR_MIN_STACK_SIZE
	.align		4
.L_278:
        /*057c*/ 	.byte	0x04, 0x12
        /*057e*/ 	.short	(.L_280 - .L_279)
	.align		4
.L_279:
        /*0580*/ 	.word	index@(_ZN3cub18CUB_300001_SM_10006detail6reduce18DeviceReduceKernelINS2_10policy_hubIiyN4cuda3std3__44plusIiEEE10Policy1000EPiyS9_iNS7_10__identityEEEvT0_PT3_T1_NS0_13GridEvenShareISH_EET2_T4_)
        /*0584*/ 	.word	0x00000000


	//----- nvinfo : EIATTR_MIN_STACK_SIZE
	.align		4
.L_280:
        /*0588*/ 	.byte	0x04, 0x12
        /*058a*/ 	.short	(.L_282 - .L_281)
	.align		4
.L_281:
        /*058c*/ 	.word	index@(_ZN3cub18CUB_300001_SM_10006detail6reduce28DeviceReduceSingleTileKernelINS2_10policy_hubIiyN4cuda3std3__44plusIiEEE10Policy1000EPiSC_yS9_iiNS7_10__identityEEEvT0_T1_T2_T3_T4_T6_)
        /*0590*/ 	.word	0x00000000


	//----- nvinfo : EIATTR_MIN_STACK_SIZE
	.align		4
.L_282:
        /*0594*/ 	.byte	0x04, 0x12
        /*0596*/ 	.short	(.L_284 - .L_283)
	.align		4
.L_283:
        /*0598*/ 	.word	index@(_ZN3cub18CUB_300001_SM_10006detail6reduce28DeviceReduceSingleTileKernelINS2_10policy_hubIijN4cuda3std3__44plusIiEEE10Policy1000EPiSC_iS9_iiNS7_10__identityEEEvT0_T1_T2_T3_T4_T6_)
        /*059c*/ 	.word	0x00000000


	//----- nvinfo : EIATTR_MIN_STACK_SIZE
	.align		4
.L_284:
        /*05a0*/ 	.byte	0x04, 0x12
        /*05a2*/ 	.short	(.L_286 - .L_285)
	.align		4
.L_285:
        /*05a4*/ 	.word	index@(_ZN3cub18CUB_300001_SM_10006detail6reduce18DeviceReduceKernelINS2_10policy_hubIijN4cuda3std3__44plusIiEEE10Policy1000EPijS9_iNS7_10__identityEEEvT0_PT3_T1_NS0_13GridEvenShareISH_EET2_T4_)
        /*05a8*/ 	.word	0x00000000


	//----- nvinfo : EIATTR_MIN_STACK_SIZE
	.align		4
.L_286:
        /*05ac*/ 	.byte	0x04, 0x12
        /*05ae*/ 	.short	(.L_288 - .L_287)
	.align		4
.L_287:
        /*05b0*/ 	.word	index@(_ZN3cub18CUB_300001_SM_10006detail6reduce28DeviceReduceSingleTileKernelINS2_10policy_hubIijN4cuda3std3__44plusIiEEE10Policy1000EPiSC_jS9_iiNS7_10__identityEEEvT0_T1_T2_T3_T4_T6_)
        /*05b4*/ 	.word	0x00000000


	//----- nvinfo : EIATTR_MIN_STACK_SIZE
	.align		4
.L_288:
        /*05b8*/ 	.byte	0x04, 0x12
        /*05ba*/ 	.short	(.L_290 - .L_289)
	.align		4
.L_289:
        /*05bc*/ 	.word	index@(_ZN3cub18CUB_300001_SM_10006detail11EmptyKernelIvEEvv)
        /*05c0*/ 	.word	0x00000000


	//----- nvinfo : EIATTR_MIN_STACK_SIZE
	.align		4
.L_290:
        /*05c4*/ 	.byte	0x04, 0x12
        /*05c6*/ 	.short	(.L_292 - .L_291)
	.align		4
.L_291:
        /*05c8*/ 	.word	index@(_ZN6thrust24THRUST_300001_SM_1000_NS8cuda_cub4core6detail13_kernel_agentINS1_15__reduce_by_key16ReduceByKeyAgentIPiPfNS0_16discard_iteratorINS0_11use_defaultEEES8_N4cuda3std3__48equal_toIiEENSE_4plusIfEEPllEEJS7_S8_SB_S8_SJ_N3cub18CUB_300001_SM_100024ReduceByKeyScanTileStateIflLb1EEESG_SI_llEEEvDpT0_)
        /*05cc*/ 	.word	0x00000000


	//----- nvinfo : EIATTR_MIN_STACK_SIZE
	.align		4
.L_292:
        /*05d0*/ 	.byte	0x04, 0x12
        /*05d2*/ 	.short	(.L_294 - .L_293)
	.align		4
.L_293:
        /*05d4*/ 	.word	index@(_ZN6thrust24THRUST_300001_SM_1000_NS8cuda_cub4core6detail13_kernel_agentINS1_15__reduce_by_key9InitAgentIN3cub18CUB_300001_SM_100024ReduceByKeyScanTileStateIflLb1EEElPlEEJSA_lSB_EEEvDpT0_)
        /*05d8*/ 	.word	0x00000000


	//----- nvinfo : EIATTR_MIN_STACK_SIZE
	.align		4
.L_294:
        /*05dc*/ 	.byte	0x04, 0x12
        /*05de*/ 	.short	(.L_296 - .L_295)
	.align		4
.L_295:
        /*05e0*/ 	.word	index@(_ZN6thrust24THRUST_300001_SM_1000_NS8cuda_cub4core6detail13_kernel_agentINS1_15__reduce_by_key16ReduceByKeyAgentIPiPfNS0_16discard_iteratorINS0_11use_defaultEEES8_N4cuda3std3__48equal_toIiEENSE_4plusIfEES7_iEEJS7_S8_SB_S8_S7_N3cub18CUB_300001_SM_100024ReduceByKeyScanTileStateIfiLb1EEESG_SI_iiEEEvDpT0_)
        /*05e4*/ 	.word	0x00000000


	//----- nvinfo : EIATTR_MIN_STACK_SIZE
	.align		4
.L_296:
        /*05e8*/ 	.byte	0x04, 0x12
        /*05ea*/ 	.short	(.L_298 - .L_297)
	.align		4
.L_297:
        /*05ec*/ 	.word	index@(_ZN6thrust24THRUST_300001_SM_1000_NS8cuda_cub4core6detail13_kernel_agentINS1_15__reduce_by_key9InitAgentIN3cub18CUB_300001_SM_100024ReduceByKeyScanTileStateIfiLb1EEEiPiEEJSA_iSB_EEEvDpT0_)
        /*05f0*/ 	.word	0x00000000


	//----- nvinfo : EIATTR_MIN_STACK_SIZE
	.align		4
.L_298:
        /*05f4*/ 	.byte	0x04, 0x12
        /*05f6*/ 	.short	(.L_300 - .L_299)
	.align		4
.L_299:
        /*05f8*/ 	.word	index@(_ZN6thrust24THRUST_300001_SM_1000_NS8cuda_cub4core6detail13_kernel_agentINS1_15__reduce_by_key16ReduceByKeyAgentIPiNS0_17constant_iteratorIiNS0_11use_defaultES9_EES7_S7_N4cuda3std3__48equal_toIiEENSD_4plusIiEEPllEEJS7_SA_S7_S7_SI_N3cub18CUB_300001_SM_100024ReduceByKeyScanTileStateIilLb1EEESF_SH_llEEEvDpT0_)
        /*05fc*/ 	.word	0x00000000


	//----- nvinfo : EIATTR_MIN_STACK_SIZE
	.align		4
.L_300:
        /*0600*/ 	.byte	0x04, 0x12
        /*0602*/ 	.short	(.L_302 - .L_301)
	.align		4
.L_301:
        /*0604*/ 	.word	index@(_ZN6thrust24THRUST_300001_SM_1000_NS8cuda_cub4core6detail13_kernel_agentINS1_15__reduce_by_key9InitAgentIN3cub18CUB_300001_SM_100024ReduceByKeyScanTileStateIilLb1EEElPlEEJSA_lSB_EEEvDpT0_)
        /*0608*/ 	.word	0x00000000


	//----- nvinfo : EIATTR_MIN_STACK_SIZE
	.align		4
.L_302:
        /*060c*/ 	.byte	0x04, 0x12
        /*060e*/ 	.short	(.L_304 - .L_303)
	.align		4
.L_303:
        /*0610*/ 	.word	index@(_ZN6thrust24THRUST_300001_SM_1000_NS8cuda_cub4core6detail13_kernel_agentINS1_15__reduce_by_key16ReduceByKeyAgentIPiNS0_17constant_iteratorIiNS0_11use_defaultES9_EES7_S7_N4cuda3std3__48equal_toIiEENSD_4plusIiEES7_iEEJS7_SA_S7_S7_S7_N3cub18CUB_300001_SM_100024ReduceByKeyScanTileStateIiiLb1EEESF_SH_iiEEEvDpT0_)
        /*0614*/ 	.word	0x00000000


	//----- nvinfo : EIATTR_MIN_STACK_SIZE
	.align		4
.L_304:
        /*0618*/ 	.byte	0x04, 0x12
        /*061a*/ 	.short	(.L_306 - .L_305)
	.align		4
.L_305:
        /*061c*/ 	.word	index@(_ZN6thrust24THRUST_300001_SM_1000_NS8cuda_cub4core6detail13_kernel_agentINS1_15__reduce_by_key9InitAgentIN3cub18CUB_300001_SM_100024ReduceByKeyScanTileStateIiiLb1EEEiPiEEJSA_iSB_EEEvDpT0_)
        /*0620*/ 	.word	0x00000000


	//----- nvinfo : EIATTR_MIN_STACK_SIZE
	.align		4
.L_306:
        /*0624*/ 	.byte	0x04, 0x12
        /*0626*/ 	.short	(.L_308 - .L_307)
	.align		4
.L_307:
        /*0628*/ 	.word	index@(_Z12reduceGlobalILj1EfEvPT0_S1_j)
        /*062c*/ 	.word	0x00000000


	//----- nvinfo : EIATTR_MIN_STACK_SIZE
	.align		4
.L_308:
        /*0630*/ 	.byte	0x04, 0x12
        /*0632*/ 	.short	(.L_310 - .L_309)
	.align		4
.L_309:
        /*0634*/ 	.word	index@(_Z12reduceGlobalILj2EfEvPT0_S1_j)
        /*0638*/ 	.word	0x00000000


	//----- nvinfo : EIATTR_MIN_STACK_SIZE
	.align		4
.L_310:
        /*063c*/ 	.byte	0x04, 0x12
        /*063e*/ 	.short	(.L_312 - .L_311)
	.align		4
.L_311:
        /*0640*/ 	.word	index@(_Z12reduceGlobalILj4EfEvPT0_S1_j)
        /*0644*/ 	.word	0x00000000


	//----- nvinfo : EIATTR_MIN_STACK_SIZE
	.align		4
.L_312:
        /*0648*/ 	.byte	0x04, 0x12
        /*064a*/ 	.short	(.L_314 - .L_313)
	.align		4
.L_313:
        /*064c*/ 	.word	index@(_Z12reduceGlobalILj8EfEvPT0_S1_j)
        /*0650*/ 	.word	0x00000000


	//----- nvinfo : EIATTR_MIN_STACK_SIZE
	.align		4
.L_314:
        /*0654*/ 	.byte	0x04, 0x12
        /*0656*/ 	.short	(.L_316 - .L_315)
	.align		4
.L_315:
        /*0658*/ 	.word	index@(_Z12reduceGlobalILj16EfEvPT0_S1_j)
        /*065c*/ 	.word	0x00000000


	//----- nvinfo : EIATTR_MIN_STACK_SIZE
	.align		4
.L_316:
        /*0660*/ 	.byte	0x04, 0x12
        /*0662*/ 	.short	(.L_318 - .L_317)
	.align		4
.L_317:
        /*0664*/ 	.word	index@(_Z12reduceGlobalILj32EfEvPT0_S1_j)
        /*0668*/ 	.word	0x00000000


	//----- nvinfo : EIATTR_MIN_STACK_SIZE
	.align		4
.L_318:
        /*066c*/ 	.byte	0x04, 0x12
        /*066e*/ 	.short	(.L_320 - .L_319)
	.align		4
.L_319:
        /*0670*/ 	.word	index@(_Z12reduceGlobalILj64EfEvPT0_S1_j)
        /*0674*/ 	.word	0x00000000


	//----- nvinfo : EIATTR_MIN_STACK_SIZE
	.align		4
.L_320:
        /*0678*/ 	.byte	0x04, 0x12
        /*067a*/ 	.short	(.L_322 - .L_321)
	.align		4
.L_321:
        /*067c*/ 	.word	index@(_Z12reduceGlobalILj128EfEvPT0_S1_j)
        /*0680*/ 	.word	0x00000000


	//----- nvinfo : EIATTR_MIN_STACK_SIZE
	.align		4
.L_322:
        /*0684*/ 	.byte	0x04, 0x12
        /*0686*/ 	.short	(.L_324 - .L_323)
	.align		4
.L_323:
        /*0688*/ 	.word	index@(_Z12reduceGlobalILj256EfEvPT0_S1_j)
        /*068c*/ 	.word	0x00000000


	//----- nvinfo : EIATTR_MIN_STACK_SIZE
	.align		4
.L_324:
        /*0690*/ 	.byte	0x04, 0x12
        /*0692*/ 	.short	(.L_326 - .L_325)
	.align		4
.L_325:
        /*0694*/ 	.word	index@(_Z12reduceGlobalILj512EfEvPT0_S1_j)
        /*0698*/ 	.word	0x00000000


	//----- nvinfo : EIATTR_MIN_STACK_SIZE
	.align		4
.L_326:
        /*069c*/ 	.byte	0x04, 0x12
        /*069e*/ 	.short	(.L_328 - .L_327)
	.align		4
.L_327:
        /*06a0*/ 	.word	index@(_Z12reduceGlobalILj1EiEvPT0_S1_j)
        /*06a4*/ 	.word	0x00000000


	//----- nvinfo : EIATTR_MIN_STACK_SIZE
	.align		4
.L_328:
        /*06a8*/ 	.byte	0x04, 0x12
        /*06aa*/ 	.short	(.L_330 - .L_329)
	.align		4
.L_329:
        /*06ac*/ 	.word	index@(_Z12reduceGlobalILj2EiEvPT0_S1_j)
        /*06b0*/ 	.word	0x00000000


	//----- nvinfo : EIATTR_MIN_STACK_SIZE
	.align		4
.L_330:
        /*06b4*/ 	.byte	0x04, 0x12
        /*06b6*/ 	.short	(.L_332 - .L_331)
	.align		4
.L_331:
        /*06b8*/ 	.word	index@(_Z12reduceGlobalILj4EiEvPT0_S1_j)
        /*06bc*/ 	.word	0x00000000


	//----- nvinfo : EIATTR_MIN_STACK_SIZE
	.align		4
.L_332:
        /*06c0*/ 	.byte	0x04, 0x12
        /*06c2*/ 	.short	(.L_334 - .L_333)
	.align		4
.L_333:
        /*06c4*/ 	.word	index@(_Z12reduceGlobalILj8EiEvPT0_S1_j)
        /*06c8*/ 	.word	0x00000000


	//----- nvinfo : EIATTR_MIN_STACK_SIZE
	.align		4
.L_334:
        /*06cc*/ 	.byte	0x04, 0x12
        /*06ce*/ 	.short	(.L_336 - .L_335)
	.align		4
.L_335:
        /*06d0*/ 	.word	index@(_Z12reduceGlobalILj16EiEvPT0_S1_j)
        /*06d4*/ 	.word	0x00000000


	//----- nvinfo : EIATTR_MIN_STACK_SIZE
	.align		4
.L_336:
        /*06d8*/ 	.byte	0x04, 0x12
        /*06da*/ 	.short	(.L_338 - .L_337)
	.align		4
.L_337:
        /*06dc*/ 	.word	index@(_Z12reduceGlobalILj32EiEvPT0_S1_j)
        /*06e0*/ 	.word	0x00000000


	//----- nvinfo : EIATTR_MIN_STACK_SIZE
	.align		4
.L_338:
        /*06e4*/ 	.byte	0x04, 0x12
        /*06e6*/ 	.short	(.L_340 - .L_339)
	.align		4
.L_339:
        /*06e8*/ 	.word	index@(_Z12reduceGlobalILj64EiEvPT0_S1_j)
        /*06ec*/ 	.word	0x00000000


	//----- nvinfo : EIATTR_MIN_STACK_SIZE
	.align		4
.L_340:
        /*06f0*/ 	.byte	0x04, 0x12
        /*06f2*/ 	.short	(.L_342 - .L_341)
	.align		4
.L_341:
        /*06f4*/ 	.word	index@(_Z12reduceGlobalILj128EiEvPT0_S1_j)
        /*06f8*/ 	.word	0x00000000


	//----- nvinfo : EIATTR_MIN_STACK_SIZE
	.align		4
.L_342:
        /*06fc*/ 	.byte	0x04, 0x12
        /*06fe*/ 	.short	(.L_344 - .L_343)
	.align		4
.L_343:
        /*0700*/ 	.word	index@(_Z12reduceGlobalILj256EiEvPT0_S1_j)
        /*0704*/ 	.word	0x00000000


	//----- nvinfo : EIATTR_MIN_STACK_SIZE
	.align		4
.L_344:
        /*0708*/ 	.byte	0x04, 0x12
        /*070a*/ 	.short	(.L_346 - .L_345)
	.align		4
.L_345:
        /*070c*/ 	.word	index@(_Z12reduceGlobalILj512EiEvPT0_S1_j)
        /*0710*/ 	.word	0x00000000


	//----- nvinfo : EIATTR_MIN_STACK_SIZE
	.align		4
.L_346:
        /*0714*/ 	.byte	0x04, 0x12
        /*0716*/ 	.short	(.L_348 - .L_347)
	.align		4
.L_347:
        /*0718*/ 	.word	index@(_Z14pickMembershipPiS_iiii)
        /*071c*/ 	.word	0x00000000


	//----- nvinfo : EIATTR_MIN_STACK_SIZE
	.align		4
.L_348:
        /*0720*/ 	.byte	0x04, 0x12
        /*0722*/ 	.short	(.L_350 - .L_349)
	.align		4
.L_349:
        /*0724*/ 	.word	index@(_Z14pickCoordinatePfS_PiS_iiiiiii)
        /*0728*/ 	.word	0x00000000


	//----- nvinfo : EIATTR_MIN_STACK_SIZE
	.align		4
.L_350:
        /*072c*/ 	.byte	0x04, 0x12
        /*072e*/ 	.short	(.L_352 - .L_351)
	.align		4
.L_351:
        /*0730*/ 	.word	index@(_Z14updateClustersPfS_PiS0_iii)
        /*0734*/ 	.word	0x00000000


	//----- nvinfo : EIATTR_MIN_STACK_SIZE
	.align		4
.L_352:
        /*0738*/ 	.byte	0x04, 0x12
        /*073a*/ 	.short	(.L_354 - .L_353)
	.align		4
.L_353:
        /*073c*/ 	.word	index@(_Z14pointsDistancePfS_PiS0_S0_iii)
        /*0740*/ 	.word	0x00000000
.L_354:


//--------------------- .nv.compat                --------------------------
	.section	.nv.compat,"",@"SHT_CUDA_COMPAT_INFO"
	.align	4
        /*0000*/ 	.byte	0x02, 0x09, 0x00, 0x00, 0x02, 0x02, 0x01, 0x00, 0x02, 0x05, 0x05, 0x00, 0x03, 0x07, 0x01, 0x01
        /*0010*/ 	.byte	0x02, 0x03, 0x00, 0x00, 0x02, 0x06, 0x01, 0x00, 0x04, 0x0b, 0x08, 0x00, 0x01, 0x00, 0x00, 0x00
        /*0020*/ 	.byte	0x00, 0x00, 0x00, 0x00


//--------------------- .nv.info._ZN3cub18CUB_300001_SM_10006detail10radix_sort29DeviceRadixSortOnesweepKernelINS1_5radix10policy_hubIiiyE10Policy1000ELNS0_9SortOrderE0EiiyiiNS1_21identity_decomposer_tEEEvPT5_SB_PT3_PKSC_PT1_PKSG_PT2_PKSK_T4_iiT6_ --------------------------
	.section	.nv.info._ZN3cub18CUB_300001_SM_10006detail10radix_sort29DeviceRadixSortOnesweepKernelINS1_5radix10policy_hubIiiyE10Policy1000ELNS0_9SortOrderE0EiiyiiNS1_21identity_decomposer_tEEEvPT5_SB_PT3_PKSC_PT1_PKSG_PT2_PKSK_T4_iiT6_,"",@"SHT_CUDA_INFO"
	.sectionflags	@""
	.align	4


	//----- nvinfo : EIATTR_CUDA_API_VERSION
	.align		4
        /*0000*/ 	.byte	0x04, 0x37
        /*0002*/ 	.short	(.L_356 - .L_355)
.L_355:
        /*0004*/ 	.word	0x00000082


	//----- nvinfo : EIATTR_KPARAM_INFO
	.align		4
.L_356:
        /*0008*/ 	.byte	0x04, 0x17
        /*000a*/ 	.short	(.L_358 - .L_357)
.L_357:
        /*000c*/ 	.word	0x00000000
        /*0010*/ 	.short	0x000b
        /*0012*/ 	.short	0x004c
        /*0014*/ 	.byte	0x00, 0xf0, 0x05, 0x00


	//----- nvinfo : EIATTR_KPARAM_INFO
	.align		4
.L_358:
        /*0018*/ 	.byte	0x04, 0x17
        /*001a*/ 	.short	(.L_360 - .L_359)
.L_359:
        /*001c*/ 	.word	0x00000000
        /*0020*/ 	.short	0x000a
        /*0022*/ 	.short	0x0048
        /*0024*/ 	.byte	0x00, 0xf0, 0x11, 0x00


	//----- nvinfo : EIATTR_KPARAM_INFO
	.align		4
.L_360:
        /*0028*/ 	.byte	0x04, 0x17
        /*002a*/ 	.short	(.L_362 - .L_361)
.L_361:
        /*002c*/ 	.word	0x00000000
        /*0030*/ 	.short	0x0009
        /*0032*/ 	.short	0x0044
        /*0034*/ 	.byte	0x00, 0xf0, 0x11, 0x00


	//----- nvinfo : EIATTR_KPARAM_INFO
	.align		4
.L_362:
        /*0038*/ 	.byte	0x04, 0x17
        /*003a*/ 	.short	(.L_364 - .L_363)
.L_363:
        /*003c*/ 	.word	0x00000000
        /*0040*/ 	.short	0x0008
        /*0042*/ 	.short	0x0040
        /*0044*/ 	.byte	0x00, 0xf0, 0x11, 0x00


	//----- nvinfo : EIATTR_KPARAM_INFO
	.align		4
.L_364:
        /*0048*/ 	.byte	0x04, 0x17
        /*004a*/ 	.short	(.L_366 - .L_365)
.L_365:
        /*004c*/ 	.word	0x00000000
        /*0050*/ 	.short	0x0007
        /*0052*/ 	.short	0x0038
        /*0054*/ 	.byte	0x00, 0xf5, 0x21, 0x00


	//----- nvinfo : EIATTR_KPARAM_INFO
	.align		4
.L_366:
        /*0058*/ 	.byte	0x04, 0x17
        /*005a*/ 	.short	(.L_368 - .L_367)
.L_367:
        /*005c*/ 	.word	0x00000000
        /*0060*/ 	.short	0x0006
        /*0062*/ 	.short	0x0030
        /*0064*/ 	.byte	0x00, 0xf5, 0x21, 0x00


	//----- nvinfo : EIATTR_KPARAM_INFO
	.align		4
.L_368:
        /*0068*/ 	.byte	0x04, 0x17
        /*006a*/ 	.short	(.L_370 - .L_369)
.L_369:
        /*006c*/ 	.word	0x00000000
        /*0070*/ 	.short	0x0005
        /*0072*/ 	.short	0x0028
        /*0074*/ 	.byte	0x00, 0xf5, 0x21, 0x00


	//----- nvinfo : EIATTR_KPARAM_INFO
	.align		4
.L_370:
        /*0078*/ 	.byte	0x04, 0x17
        /*007a*/ 	.short	(.L_372 - .L_371)
.L_371:
        /*007c*/ 	.word	0x00000000
        /*0080*/ 	.short	0x0004
        /*0082*/ 	.short	0x0020
        /*0084*/ 	.byte	0x00, 0xf5, 0x21, 0x00


	//----- nvinfo : EIATTR_KPARAM_INFO
	.align		4
.L_372:
        /*0088*/ 	.byte	0x04, 0x17
        /*008a*/ 	.short	(.L_374 - .L_373)
.L_373:
        /*008c*/ 	.word	0x00000000
        /*0090*/ 	.short	0x0003
        /*0092*/ 	.short	0x0018
        /*0094*/ 	.byte	0x00, 0xf5, 0x21, 0x00


	//----- nvinfo : EIATTR_KPARAM_INFO
	.align		4
.L_374:
        /*0098*/ 	.byte	0x04, 0x17
        /*009a*/ 	.short	(.L_376 - .L_375)
.L_375:
        /*009c*/ 	.word	0x00000000
        /*00a0*/ 	.short	0x0002
        /*00a2*/ 	.short	0x0010
        /*00a4*/ 	.byte	0x00, 0xf5, 0x21, 0x00


	//----- nvinfo : EIATTR_KPARAM_INFO
	.align		4
.L_376:
        /*00a8*/ 	.byte	0x04, 0x17
        /*00aa*/ 	.short	(.L_378 - .L_377)
.L_377:
        /*00ac*/ 	.word	0x00000000
        /*00b0*/ 	.short	0x0001
        /*00b2*/ 	.short	0x0008
        /*00b4*/ 	.byte	0x00, 0xf5, 0x21, 0x00


	//----- nvinfo : EIATTR_KPARAM_INFO
	.align		4
.L_378:
        /*00b8*/ 	.byte	0x04, 0x17
        /*00ba*/ 	.short	(.L_380 - .L_379)
.L_379:
        /*00bc*/ 	.word	0x00000000
        /*00c0*/ 	.short	0x0000
        /*00c2*/ 	.short	0x0000
        /*00c4*/ 	.byte	0x00, 0xf5, 0x21, 0x00


	//----- nvinfo : EIATTR_SPARSE_MMA_MASK
	.align		4
.L_380:
        /*00c8*/ 	.byte	0x03, 0x50
        /*00ca*/ 	.short	0x0000


	//----- nvinfo : EIATTR_MAXREG_COUNT
	.align		4
        /*00cc*/ 	.byte	0x03, 0x1b
        /*00ce*/ 	.short	0x00a8


	//----- nvinfo : EIATTR_NUM_BARRIERS
	.align		4
        /*00d0*/ 	.byte	0x02, 0x4c
        /*00d2*/ 	.byte	0x01
	.zero		1


	//----- nvinfo : EIATTR_MERCURY_ISA_VERSION
	.align		4
        /*00d4*/ 	.byte	0x03, 0x5f
        /*00d6*/ 	.short	0x0101


	//----- nvinfo : EIATTR_COOP_GROUP_MASK_REGIDS
	.align		4
        /*00d8*/ 	.byte	0x04, 0x29
        /*00da*/ 	.short	(.L_382 - .L_381)


	//   ....[0]....
.L_381:
        /*00dc*/ 	.word	0xffffffff


	//   ....[1]....
        /*00e0*/ 	.word	0x05000006


	//   ....[2]....
        /*00e4*/ 	.word	0xffffffff


	//   ....[3]....
        /*00e8*/ 	.word	0xffffffff


	//   ....[4]....
        /*00ec*/ 	.word	0xffffffff


	//   ....[5]....
        /*00f0*/ 	.word	0xffffffff


	//   ....[6]....
        /*00f4*/ 	.word	0xffffffff


	//   ....[7]....
        /*00f8*/ 	.word	0xffffffff


	//   ....[8]....
        /*00fc*/ 	.word	0xffffffff


	//   ....[9]....
        /*0100*/ 	.word	0xffffffff


	//   ....[10]....
        /*0104*/ 	.word	0xffffffff


	//   ....[11]....
        /*0108*/ 	.word	0xffffffff


	//   ....[12]....
        /*010c*/ 	.word	0xffffffff


	//   ....[13]....
        /*0110*/ 	.word	0xffffffff


	//   ....[14]....
        /*0114*/ 	.word	0xffffffff


	//   ....[15]....
        /*0118*/ 	.word	0xffffffff


	//   ....[16]....
        /*011c*/ 	.word	0xffffffff


	//   ....[17]....
        /*0120*/ 	.word	0xffffffff


	//   ....[18]....
        /*0124*/ 	.word	0xffffffff


	//   ....[19]....
        /*0128*/ 	.word	0xffffffff


	//   ....[20]....
        /*012c*/ 	.word	0xffffffff


	//   ....[21]....
        /*0130*/ 	.word	0xffffffff


	//   ....[22]....
        /*0134*/ 	.word	0xffffffff


	//   ....[23]....
        /*0138*/ 	.word	0xffffffff


	//   ....[24]....
        /*013c*/ 	.word	0xffffffff


	//   ....[25]....
        /*0140*/ 	.word	0xffffffff


	//   ....[26]....
        /*0144*/ 	.word	0xffffffff


	//   ....[27]....
        /*0148*/ 	.word	0xffffffff


	//   ....[28]....
        /*014c*/ 	.word	0xffffffff


	//   ....[29]....
        /*0150*/ 	.word	0xffffffff


	//   ....[30]....
        /*0154*/ 	.word	0xffffffff


	//   ....[31]....
        /*0158*/ 	.word	0xffffffff


	//   ....[32]....
        /*015c*/ 	.word	0xffffffff


	//   ....[33]....
        /*0160*/ 	.word	0xffffffff


	//   ....[34]....
        /*0164*/ 	.word	0xffffffff


	//   ....[35]....
        /*0168*/ 	.word	0xffffffff


	//   ....[36]....
        /*016c*/ 	.word	0xffffffff


	//   ....[37]....
        /*0170*/ 	.word	0xffffffff


	//   ....[38]....
        /*0174*/ 	.word	0xffffffff


	//   ....[39]....
        /*0178*/ 	.word	0xffffffff


	//   ....[40]....
        /*017c*/ 	.word	0xffffffff


	//   ....[41]....
        /*0180*/ 	.word	0xffffffff


	//   ....[42]....
        /*0184*/ 	.word	0xffffffff


	//   ....[43]....
        /*0188*/ 	.word	0xffffffff


	//   ....[44]....
        /*018c*/ 	.word	0xffffffff


	//   ....[45]....
        /*0190*/ 	.word	0xffffffff


	//   ....[46]....
        /*0194*/ 	.word	0xffffffff


	//   ....[47]....
        /*0198*/ 	.word	0xffffffff


	//   ....[48]....
        /*019c*/ 	.word	0xffffffff


	//   ....[49]....
        /*01a0*/ 	.word	0xffffffff


	//   ....[50]....
        /*01a4*/ 	.word	0xffffffff


	//   ....[51]....
        /*01a8*/ 	.word	0xffffffff


	//   ....[52]....
        /*01ac*/ 	.word	0xffffffff


	//   ....[53]....
        /*01b0*/ 	.word	0xffffffff


	//   ....[54]....
        /*01b4*/ 	.word	0xffffffff


	//   ....[55]....
        /*01b8*/ 	.word	0xffffffff


	//   ....[56]....
        /*01bc*/ 	.word	0xffffffff


	//   ....[57]....
        /*01c0*/ 	.word	0xffffffff


	//   ....[58]....
        /*01c4*/ 	.word	0xffffffff


	//   ....[59]....
        /*01c8*/ 	.word	0xffffffff


	//   ....[60]....
        /*01cc*/ 	.word	0xffffffff


	//   ....[61]....
        /*01d0*/ 	.word	0xffffffff


	//   ....[62]....
        /*01d4*/ 	.word	0xffffffff


	//   ....[63]....
        /*01d8*/ 	.word	0xffffffff


	//   ....[64]....
        /*01dc*/ 	.word	0xffffffff


	//   ....[65]....
        /*01e0*/ 	.word	0xffffffff


	//   ....[66]....
        /*01e4*/ 	.word	0xffffffff


	//   ....[67]....
        /*01e8*/ 	.word	0xffffffff


	//   ....[68]....
        /*01ec*/ 	.word	0xffffffff


	//   ....[69]....
        /*01f0*/ 	.word	0xffffffff


	//   ....[70]....
        /*01f4*/ 	.word	0xffffffff


	//   ....[71]....
        /*01f8*/ 	.word	0xffffffff


	//   ....[72]....
        /*01fc*/ 	.word	0xffffffff


	//   ....[73]....
        /*0200*/ 	.word	0xffffffff


	//   ....[74]....
        /*0204*/ 	.word	0xffffffff


	//   ....[75]....
        /*0208*/ 	.word	0xffffffff


	//   ....[76]....
        /*020c*/ 	.word	0xffffffff


	//   ....[77]....
        /*0210*/ 	.word	0xffffffff


	//   ....[78]....
        /*0214*/ 	.word	0xffffffff


	//   ....[79]....
        /*0218*/ 	.word	0xffffffff


	//   ....[80]....
        /*021c*/ 	.word	0xffffffff


	//   ....[81]....
        /*0220*/ 	.word	0xffffffff


	//   ....[82]....
        /*0224*/ 	.word	0xffffffff


	//   ....[83]....
        /*0228*/ 	.word	0xffffffff


	//   ....[84]....
        /*022c*/ 	.word	0xffffffff


	//   ....[85]....
        /*0230*/ 	.word	0xffffffff


	//   ....[86]....
        /*0234*/ 	.word	0xffffffff


	//   ....[87]....
        /*0238*/ 	.word	0xffffffff


	//   ....[88]....
        /*023c*/ 	.word	0xffffffff


	//   ....[89]....
        /*0240*/ 	.word	0xffffffff


	//   ....[90]....
        /*0244*/ 	.word	0xffffffff


	//   ....[91]....
        /*0248*/ 	.word	0xffffffff


	//   ....[92]....
        /*024c*/ 	.word	0xffffffff


	//   ....[93]....
        /*0250*/ 	.word	0xffffffff


	//   ....[94]....
        /*0254*/ 	.word	0xffffffff


	//   ....[95]....
        /*0258*/ 	.word	0xffffffff


	//   ....[96]....
        /*025c*/ 	.word	0xffffffff


	//   ....[97]....
        /*0260*/ 	.word	0xffffffff


	//   ....[98]....
        /*0264*/ 	.word	0xffffffff


	//   ....[99]....
        /*0268*/ 	.word	0xffffffff


	//   ....[100]....
        /*026c*/ 	.word	0xffffffff


	//   ....[101]....
        /*0270*/ 	.word	0xffffffff


	//   ....[102]....
        /*0274*/ 	.word	0xffffffff


	//   ....[103]....
        /*0278*/ 	.word	0xffffffff


	//   ....[104]....
        /*027c*/ 	.word	0xffffffff


	//   ....[105]....
        /*0280*/ 	.word	0xffffffff


	//   ....[106]....
        /*0284*/ 	.word	0xffffffff


	//   ....[107]....
        /*0288*/ 	.word	0xffffffff


	//   ....[108]....
        /*028c*/ 	.word	0xffffffff


	//   ....[109]....
        /*0290*/ 	.word	0xffffffff


	//   ....[110]....
        /*0294*/ 	.word	0xffffffff


	//   ....[111]....
        /*0298*/ 	.word	0xffffffff


	//   ....[112]....
        /*029c*/ 	.word	0xffffffff


	//   ....[113]....
        /*02a0*/ 	.word	0xffffffff


	//   ....[114]....
        /*02a4*/ 	.word	0xffffffff


	//   ....[115]....
        /*02a8*/ 	.word	0xffffffff


	//   ....[116]....
        /*02ac*/ 	.word	0xffffffff


	//   ....[117]....
        /*02b0*/ 	.word	0xffffffff


	//   ....[118]....
        /*02b4*/ 	.word	0xffffffff


	//   ....[119]....
        /*02b8*/ 	.word	0xffffffff


	//   ....[120]....
        /*02bc*/ 	.word	0xffffffff


	//   ....[121]....
        /*02c0*/ 	.word	0xffffffff


	//   ....[122]....
        /*02c4*/ 	.word	0xffffffff


	//   ....[123]....
        /*02c8*/ 	.word	0xffffffff


	//   ....[124]....
        /*02cc*/ 	.word	0xffffffff


	//   ....[125]....
        /*02d0*/ 	.word	0xffffffff


	//   ....[126]....
        /*02d4*/ 	.word	0xffffffff


	//   ....[127]....
        /*02d8*/ 	.word	0xffffffff


	//   ....[128]....
        /*02dc*/ 	.word	0xffffffff


	//   ....[129]....
        /*02e0*/ 	.word	0xffffffff


	//   ....[130]....
        /*02e4*/ 	.word	0xffffffff


	//   ....[131]....
        /*02e8*/ 	.word	0xffffffff


	//   ....[132]....
        /*02ec*/ 	.word	0xffffffff


	//   ....[133]....
        /*02f0*/ 	.word	0xffffffff


	//   ....[134]....
        /*02f4*/ 	.word	0xffffffff


	//   ....[135]....
        /*02f8*/ 	.word	0xffffffff


	//   ....[136]....
        /*02fc*/ 	.word	0xffffffff


	//   ....[137]....
        /*0300*/ 	.word	0xffffffff


	//   ....[138]....
        /*0304*/ 	.word	0xffffffff


	//   ....[139]....
        /*0308*/ 	.word	0xffffffff


	//   ....[140]....
        /*030c*/ 	.word	0xffffffff


	//   ....[141]....
        /*0310*/ 	.word	0xffffffff


	//   ....[142]....
        /*0314*/ 	.word	0xffffffff


	//   ....[143]....
        /*0318*/ 	.word	0xffffffff


	//   ....[144]....
        /*031c*/ 	.word	0xffffffff


	//   ....[145]....
        /*0320*/ 	.word	0xffffffff


	//   ....[146]....
        /*0324*/ 	.word	0xffffffff


	//   ....[147]....
        /*0328*/ 	.word	0xffffffff


	//   ....[148]....
        /*032c*/ 	.word	0xffffffff


	//   ....[149]....
        /*0330*/ 	.word	0xffffffff


	//   ....[150]....
        /*0334*/ 	.word	0xffffffff


	//   ....[151]....
        /*0338*/ 	.word	0xffffffff


	//   ....[152]....
        /*033c*/ 	.word	0xffffffff


	//   ....[153]....
        /*0340*/ 	.word	0xffffffff


	//   ....[154]....
        /*0344*/ 	.word	0xffffffff


	//   ....[155]....
        /*0348*/ 	.word	0xffffffff


	//   ....[156]....
        /*034c*/ 	.word	0xffffffff


	//   ....[157]....
        /*0350*/ 	.word	0xffffffff


	//   ....[158]....
        /*0354*/ 	.word	0xffffffff


	//   ....[159]....
        /*0358*/ 	.word	0xffffffff


	//   ....[160]....
        /*035c*/ 	.word	0x05000006


	//   ....[161]....
        /*0360*/ 	.word	0xffffffff


	//   ....[162]....
        /*0364*/ 	.word	0xffffffff


	//   ....[163]....
        /*0368*/ 	.word	0xffffffff


	//   ....[164]....
        /*036c*/ 	.word	0xffffffff


	//   ....[165]....
        /*0370*/ 	.word	0xffffffff


	//   ....[166]....
        /*0374*/ 	.word	0xffffffff


	//   ....[167]....
        /*0378*/ 	.word	0xffffffff


	//   ....[168]....
        /*037c*/ 	.word	0xffffffff


	//   ....[169]....
        /*0380*/ 	.word	0xffffffff


	//   ....[170]....
        /*0384*/ 	.word	0xffffffff


	//   ....[171]....
        /*0388*/ 	.word	0xffffffff


	//   ....[172]....
        /*038c*/ 	.word	0xffffffff


	//   ....[173]....
        /*0390*/ 	.word	0xffffffff


	//   ....[174]....
        /*0394*/ 	.word	0xffffffff


	//   ....[175]....
        /*0398*/ 	.word	0xffffffff


	//   ....[176]....
        /*039c*/ 	.word	0xffffffff


	//   ....[177]....
        /*03a0*/ 	.word	0xffffffff


	//   ....[178]....
        /*03a4*/ 	.word	0xffffffff


	//   ....[179]....
        /*03a8*/ 	.word	0xffffffff


	//   ....[180]....
        /*03ac*/ 	.word	0xffffffff


	//   ....[181]....
        /*03b0*/ 	.word	0xffffffff


	//   ....[182]....
        /*03b4*/ 	.word	0xffffffff


	//   ....[183]....
        /*03b8*/ 	.word	0xffffffff


	//   ....[184]....
        /*03bc*/ 	.word	0xffffffff


	//   ....[185]....
        /*03c0*/ 	.word	0xffffffff


	//   ....[186]....
        /*03c4*/ 	.word	0xffffffff


	//   ....[187]....
        /*03c8*/ 	.word	0xffffffff


	//   ....[188]....
        /*03cc*/ 	.word	0xffffffff


	//   ....[189]....
        /*03d0*/ 	.word	0xffffffff


	//   ....[190]....
        /*03d4*/ 	.word	0xffffffff


	//   ....[191]....
        /*03d8*/ 	.word	0xffffffff


	//   ....[192]....
        /*03dc*/ 	.word	0xffffffff


	//   ....[193]....
        /*03e0*/ 	.word	0xffffffff


	//   ....[194]....
        /*03e4*/ 	.word	0xffffffff


	//   ....[195]....
        /*03e8*/ 	.word	0xffffffff


	//   ....[196]....
        /*03ec*/ 	.word	0xffffffff


	//   ....[197]....
        /*03f0*/ 	.word	0xffffffff


	//   ....[198]....
        /*03f4*/ 	.word	0xffffffff


	//   ....[199]....
        /*03f8*/ 	.word	0xffffffff


	//   ....[200]....
        /*03fc*/ 	.word	0xffffffff


	//   ....[201]....
        /*0400*/ 	.word	0xffffffff


	//   ....[202]....
        /*0404*/ 	.word	0xffffffff


	//   ....[203]....
        /*0408*/ 	.word	0xffffffff


	//   ....[204]....
        /*040c*/ 	.word	0xffffffff


	//   ....[205]....
        /*0410*/ 	.word	0xffffffff


	//   ....[206]....
        /*0414*/ 	.word	0xffffffff


	//   ....[207]....
        /*0418*/ 	.word	0xffffffff


	//   ....[208]....
        /*041c*/ 	.word	0xffffffff


	//   ....[209]....
        /*0420*/ 	.word	0xffffffff


	//   ....[210]....
        /*0424*/ 	.word	0xffffffff


	//   ....[211]....
        /*0428*/ 	.word	0xffffffff


	//   ....[212]....
        /*042c*/ 	.word	0xffffffff


	//   ....[213]....
        /*0430*/ 	.word	0xffffffff


	//   ....[214]....
        /*0434*/ 	.word	0xffffffff


	//   ....[215]....
        /*0438*/ 	.word	0xffffffff


	//   ....[216]....
        /*043c*/ 	.word	0xffffffff


	//   ....[217]....
        /*0440*/ 	.word	0xffffffff


	//   ....[218]....
        /*0444*/ 	.word	0xffffffff


	//   ....[219]....
        /*0448*/ 	.word	0xffffffff


	//   ....[220]....
        /*044c*/ 	.word	0xffffffff


	//   ....[221]....
        /*0450*/ 	.word	0xffffffff


	//   ....[222]....
        /*0454*/ 	.word	0xffffffff


	//   ....[223]....
        /*0458*/ 	.word	0xffffffff


	//   ....[224]....
        /*045c*/ 	.word	0xffffffff


	//   ....[225]....
        /*0460*/ 	.word	0xffffffff


	//   ....[226]....
        /*0464*/ 	.word	0xffffffff


	//   ....[227]....
        /*0468*/ 	.word	0xffffffff


	//   ....[228]....
        /*046c*/ 	.word	0xffffffff


	//   ....[229]....
        /*0470*/ 	.word	0x0500002f


	//   ....[230]....
        /*0474*/ 	.word	0x0500002f


	//   ....[231]....
        /*0478*/ 	.word	0x0500002f


	//   ....[232]....
        /*047c*/ 	.word	0x0500002f


	//   ....[233]....
        /*0480*/ 	.word	0x0500002f


	//----- nvinfo : EIATTR_COOP_GROUP_INSTR_OFFSETS
	.align		4
.L_382:
        /*0484*/ 	.byte	0x04, 0x28
        /*0486*/ 	.short	(.L_384 - .L_383)


	//   ....[0]....
.L_383:
        /*0488*/ 	.word	0x00000e40


	//   ....[1]....
        /*048c*/ 	.word	0x00001890


	//   ....[2]....
        /*0490*/ 	.word	0x00002ad0


	//   ....[3]....
        /*0494*/ 	.word	0x00002af0


	//   ....[4]....
        /*0498*/ 	.word	0x00002b10


	//   ....[5]....
        /*049c*/ 	.word	0x00002b30


	//   ....[6]....
        /*04a0*/ 	.word	0x00002b50


	//   ....[7]....
        /*04a4*/ 	.word	0x00003000


	//   ....[8]....
        /*04a8*/ 	.word	0x00003010


	//   ....[9]....
        /*04ac*/ 	.word	0x00003030


	//   ....[10]....
        /*04b0*/ 	.word	0x00003050


	//   ....[11]....
        /*04b4*/ 	.word	0x000030a0


	//   ....[12]....
        /*04b8*/ 	.word	0x000030d0


	//   ....[13]....
        /*04bc*/ 	.word	0x00003120


	//   ....[14]....
        /*04c0*/ 	.word	0x00003160


	//   ....[15]....
        /*04c4*/ 	.word	0x00003250


	//   ....[16]....
        /*04c8*/ 	.word	0x00003280


	//   ....[17]....
        /*04cc*/ 	.word	0x00003290


	//   ....[18]....
        /*04d0*/ 	.word	0x000032b0


	//   ....[19]....
        /*04d4*/ 	.word	0x000032f0


	//   ....[20]....
        /*04d8*/ 	.word	0x00003320


	//   ....[21]....
        /*04dc*/ 	.word	0x00003360


	//   ....[22]....
        /*04e0*/ 	.word	0x00003380


	//   ....[23]....
        /*04e4*/ 	.word	0x000033a0


	//   ....[24]....
        /*04e8*/ 	.word	0x00003490


	//   ....[25]....
        /*04ec*/ 	.word	0x000034c0


	//   ....[26]....
        /*04f0*/ 	.word	0x000034d0


	//   ....[27]....
        /*04f4*/ 	.word	0x000034f0


	//   ....[28]....
        /*04f8*/ 	.word	0x00003530


	//   ....[29]....
        /*04fc*/ 	.word	0x00003560


	//   ....[30]....
        /*0500*/ 	.word	0x000035a0


	//   ....[31]....
        /*0504*/ 	.word	0x000035c0


	//   ....[32]....
        /*0508*/ 	.word	0x000035e0


	//   ....[33]....
        /*050c*/ 	.word	0x000036d0


	//   ....[34]....
        /*0510*/ 	.word	0x00003700


	//   ....[35]....
        /*0514*/ 	.word	0x00003710


	//   ....[36]....
        /*0518*/ 	.word	0x00003730


	//   ....[37]....
        /*051c*/ 	.word	0x00003770


	//   ....[38]....
        /*0520*/ 	.word	0x000037a0


	//   ....[39]....
        /*0524*/ 	.word	0x000037e0


	//   ....[40]....
        /*0528*/ 	.word	0x00003800


	//   ....[41]....
        /*052c*/ 	.word	0x00003820


	//   ....[42]....
        /*0530*/ 	.word	0x00003930


	//   ....[43]....
        /*0534*/ 	.word	0x00003960


	//   ....[44]....
        /*0538*/ 	.word	0x00003970


	//   ....[45]....
        /*053c*/ 	.word	0x00003990


	//   ....[46]....
        /*0540*/ 	.word	0x000039d0


	//   ....[47]....
        /*0544*/ 	.word	0x00003a00


	//   ....[48]....
        /*0548*/ 	.word	0x00003a40


	//   ....[49]....
        /*054c*/ 	.word	0x00003a60


	//   ....[50]....
        /*0550*/ 	.word	0x00003a80


	//   ....[51]....
        /*0554*/ 	.word	0x00003b90


	//   ....[52]....
        /*0558*/ 	.word	0x00003bc0


	//   ....[53]....
        /*055c*/ 	.word	0x00003bd0


	//   ....[54]....
        /*0560*/ 	.word	0x00003bf0


	//   ....[55]....
        /*0564*/ 	.word	0x00003c30


	//   ....[56]....
        /*0568*/ 	.word	0x00003c60


	//   ....[57]....
        /*056c*/ 	.word	0x00003ca0


	//   ....[58]....
        /*0570*/ 	.word	0x00003cc0


	//   ....[59]....
        /*0574*/ 	.word	0x00003ce0


	//   ....[60]....
        /*0578*/ 	.word	0x00003df0


	//   ....[61]....
        /*057c*/ 	.word	0x00003e20


	//   ....[62]....
        /*0580*/ 	.word	0x00003e30


	//   ....[63]....
        /*0584*/ 	.word	0x00003e50


	//   ....[64]....
        /*0588*/ 	.word	0x00003e90


	//   ....[65]....
        /*058c*/ 	.word	0x00003ec0


	//   ....[66]....
        /*0590*/ 	.word	0x00003f00


	//   ....[67]....
        /*0594*/ 	.word	0x00003f20


	//   ....[68]....
        /*0598*/ 	.word	0x00003f40


	//   ....[69]....
        /*059c*/ 	.word	0x00004050


	//   ....[70]....
        /*05a0*/ 	.word	0x00004080


	//   ....[71]....
        /*05a4*/ 	.word	0x00004090


	//   ....[72]....
        /*05a8*/ 	.word	0x000040b0


	//   ....[73]....
        /*05ac*/ 	.word	0x000040f0


	//   ....[74]....
        /*05b0*/ 	.word	0x00004120


	//   ....[75]....
        /*05b4*/ 	.word	0x00004160


	//   ....[76]....
        /*05b8*/ 	.word	0x00004180


	//   ....[77]....
        /*05bc*/ 	.word	0x000041a0


	//   ....[78]....
        /*05c0*/ 	.word	0x000042b0


	//   ....[79]....
        /*05c4*/ 	.word	0x00004300


	//   ....[80]....
        /*05c8*/ 	.word	0x00004310


	//   ....[81]....
        /*05cc*/ 	.word	0x00004330


	//   ....[82]....
        /*05d0*/ 	.word	0x00004370


	//   ....[83]....
        /*05d4*/ 	.word	0x000043a0


	//   ....[84]....
        /*05d8*/ 	.word	0x000043e0


	//   ....[85]....
        /*05dc*/ 	.word	0x00004400


	//   ....[86]....
        /*05e0*/ 	.word	0x00004420


	//   ....[87]....
        /*05e4*/ 	.word	0x00004510


	//   ....[88]....
        /*05e8*/ 	.word	0x00004560


	//   ....[89]....
        /*05ec*/ 	.word	0x00004570


	//   ....[90]....
        /*05f0*/ 	.word	0x000045a0


	//   ....[91]....
        /*05f4*/ 	.word	0x000045c0


	//   ....[92]....
        /*05f8*/ 	.word	0x00004610


	//   ....[93]....
        /*05fc*/ 	.word	0x00004630


	//   ....[94]....
        /*0600*/ 	.word	0x00004670


	//   ....[95]....
        /*0604*/ 	.word	0x00004690


	//   ....[96]....
        /*0608*/ 	.word	0x00004770


	//   ....[97]....
        /*060c*/ 	.word	0x000047c0


	//   ....[98]....
        /*0610*/ 	.word	0x000047d0


	//   ....[99]....
        /*0614*/ 	.word	0x00004820


	//   ....[100]....
        /*0618*/ 	.word	0x00004850


	//   ....[101]....
        /*061c*/ 	.word	0x00004880


	//   ....[102]....
        /*0620*/ 	.word	0x000048b0


	//   ....[103]....
        /*0624*/ 	.word	0x000048e0


	//   ....[104]....
        /*0628*/ 	.word	0x00004910


	//   ....[105]....
        /*062c*/ 	.word	0x000049d0


	//   ....[106]....
        /*0630*/ 	.word	0x00004a20


	//   ....[107]....
        /*0634*/ 	.word	0x00004a30


	//   ....[108]....
        /*0638*/ 	.word	0x00004a80


	//   ....[109]....
        /*063c*/ 	.word	0x00004ab0


	//   ....[110]....
        /*0640*/ 	.word	0x00004ae0


	//   ....[111]....
        /*0644*/ 	.word	0x00004b10


	//   ....[112]....
        /*0648*/ 	.word	0x00004b40


	//   ....[113]....
        /*064c*/ 	.word	0x00004b70


	//   ....[114]....
        /*0650*/ 	.word	0x00004c60


	//   ....[115]....
        /*0654*/ 	.word	0x00004c80


	//   ....[116]....
        /*0658*/ 	.word	0x00004c90


	//   ....[117]....
        /*065c*/ 	.word	0x00004ce0


	//   ....[118]....
        /*0660*/ 	.word	0x00004d10


	//   ....[119]....
        /*0664*/ 	.word	0x00004d40


	//   ....[120]....
        /*0668*/ 	.word	0x00004d70


	//   ....[121]....
        /*066c*/ 	.word	0x00004da0


	//   ....[122]....
        /*0670*/ 	.word	0x00004dd0


	//   ....[123]....
        /*0674*/ 	.word	0x00004ec0


	//   ....[124]....
        /*0678*/ 	.word	0x00004f00


	//   ....[125]....
        /*067c*/ 	.word	0x00004f10


	//   ....[126]....
        /*0680*/ 	.word	0x00004f60


	//   ....[127]....
        /*0684*/ 	.word	0x00004f90


	//   ....[128]....
        /*0688*/ 	.word	0x00004fc0


	//   ....[129]....
        /*068c*/ 	.word	0x00004ff0


	//   ....[130]....
        /*0690*/ 	.word	0x00005020


	//   ....[131]....
        /*0694*/ 	.word	0x00005050


	//   ....[132]....
        /*0698*/ 	.word	0x00005140


	//   ....[133]....
        /*069c*/ 	.word	0x00005170


	//   ....[134]....
        /*06a0*/ 	.word	0x00005180


	//   ....[135]....
        /*06a4*/ 	.word	0x000051d0


	//   ....[136]....
        /*06a8*/ 	.word	0x00005200


	//   ....[137]....
        /*06ac*/ 	.word	0x00005230


	//   ....[138]....
        /*06b0*/ 	.word	0x00005260


	//   ....[139]....
        /*06b4*/ 	.word	0x00005290


	//   ....[140]....
        /*06b8*/ 	.word	0x000052c0


	//   ....[141]....
        /*06bc*/ 	.word	0x000053e0


	//   ....[142]....
        /*06c0*/ 	.word	0x000053f0


	//   ....[143]....
        /*06c4*/ 	.word	0x00005440


	//   ....[144]....
        /*06c8*/ 	.word	0x00005470


	//   ....[145]....
        /*06cc*/ 	.word	0x000054a0


	//   ....[146]....
        /*06d0*/ 	.word	0x000054d0


	//   ....[147]....
        /*06d4*/ 	.word	0x00005500


	//   ....[148]....
        /*06d8*/ 	.word	0x00005530


	//   ....[149]....
        /*06dc*/ 	.word	0x00005560


	//   ....[150]....
        /*06e0*/ 	.word	0x00005600


	//   ....[151]....
        /*06e4*/ 	.word	0x00005620


	//   ....[152]....
        /*06e8*/ 	.word	0x00005630


	//   ....[153]....
        /*06ec*/ 	.word	0x00005680


	//   ....[154]....
        /*06f0*/ 	.word	0x000056b0


	//   ....[155]....
        /*06f4*/ 	.word	0x000056e0


	//   ....[156]....
        /*06f8*/ 	.word	0x00005710


	//   ....[157]....
        /*06fc*/ 	.word	0x00005740


	//   ....[158]....
        /*0700*/ 	.word	0x00005770


	//   ....[159]....
        /*0704*/ 	.word	0x000058a0


	//   ....[160]....
        /*0708*/ 	.word	0x00005d40


	//   ....[161]....
        /*070c*/ 	.word	0x00006070


	//   ....[162]....
        /*0710*/ 	.word	0x00006130


	//   ....[163]....
        /*0714*/ 	.word	0x000061f0


	//   ....[164]....
        /*0718*/ 	.word	0x000062b0


	//   ....[165]....
        /*071c*/ 	.word	0x00006370


	//   ....[166]....
        /*0720*/ 	.word	0x00006430


	//   ....[167]....
        /*0724*/ 	.word	0x000064f0


	//   ....[168]....
        /*0728*/ 	.word	0x000065b0


	//   ....[169]....
        /*072c*/ 	.word	0x00006670


	//   ....[170]....
        /*0730*/ 	.word	0x00006730


	//   ....[171]....
        /*0734*/ 	.word	0x000067f0


	//   ....[172]....
        /*0738*/ 	.word	0x000068b0


	//   ....[173]....
        /*073c*/ 	.word	0x00006970


	//   ....[174]....
        /*0740*/ 	.word	0x00006a30


	//   ....[175]....
        /*0744*/ 	.word	0x00006af0


	//   ....[176]....
        /*0748*/ 	.word	0x00006bb0


	//   ....[177]....
        /*074c*/ 	.word	0x00006c70


	//   ....[178]....
        /*0750*/ 	.word	0x00006e60


	//   ....[179]....
        /*0754*/ 	.word	0x00006f90


	//   ....[180]....
        /*0758*/ 	.word	0x000070c0


	//   ....[181]....
        /*075c*/ 	.word	0x000071f0


	//   ....[182]....
        /*0760*/ 	.word	0x00007320


	//   ....[183]....
        /*0764*/ 	.word	0x00007450


	//   ....[184]....
        /*0768*/ 	.word	0x00007580


	//   ....[185]....
        /*076c*/ 	.word	0x000076b0


	//   ....[186]....
        /*0770*/ 	.word	0x000077e0


	//   ....[187]....
        /*0774*/ 	.word	0x00007910


	//   ....[188]....
        /*0778*/ 	.word	0x00007a40


	//   ....[189]....
        /*077c*/ 	.word	0x00007b60


	//   ....[190]....
        /*0780*/ 	.word	0x00007c70


	//   ....[191]....
        /*0784*/ 	.word	0x00007d80


	//   ....[192]....
        /*0788*/ 	.word	0x00007e90


	//   ....[193]....
        /*078c*/ 	.word	0x00007fa0


	//   ....[194]....
        /*0790*/ 	.word	0x000080b0


	//   ....[195]....
        /*0794*/ 	.word	0x00008eb0


	//   ....[196]....
        /*0798*/ 	.word	0x00008f40


	//   ....[197]....
        /*079c*/ 	.word	0x00008fc0


	//   ....[198]....
        /*07a0*/ 	.word	0x00009050


	//   ....[199]....
        /*07a4*/ 	.word	0x000090d0


	//   ....[200]....
        /*07a8*/ 	.word	0x00009160


	//   ....[201]....
        /*07ac*/ 	.word	0x000091e0


	//   ....[202]....
        /*07b0*/ 	.word	0x00009270


	//   ....[203]....
        /*07b4*/ 	.word	0x000092f0


	//   ....[204]....
        /*07b8*/ 	.word	0x00009380


	//   ....[205]....
        /*07bc*/ 	.word	0x00009400


	//   ....[206]....
        /*07c0*/ 	.word	0x00009490


	//   ....[207]....
        /*07c4*/ 	.word	0x00009510


	//   ....[208]....
        /*07c8*/ 	.word	0x000095a0


	//   ....[209]....
        /*07cc*/ 	.word	0x00009620


	//   ....[210]....
        /*07d0*/ 	.word	0x000096b0


	//   ....[211]....
        /*07d4*/ 	.word	0x00009730


	//   ....[212]....
        /*07d8*/ 	.word	0x00009890


	//   ....[213]....
        /*07dc*/ 	.word	0x00009960


	//   ....[214]....
        /*07e0*/ 	.word	0x00009a10


	//   ....[215]....
        /*07e4*/ 	.word	0x00009ad0


	//   ....[216]....
        /*07e8*/ 	.word	0x00009b80


	//   ....[217]....
        /*07ec*/ 	.word	0x00009c40


	//   ....[218]....
        /*07f0*/ 	.word	0x00009cf0


	//   ....[219]....
        /*07f4*/ 	.word	0x00009db0


	//   ....[220]....
        /*07f8*/ 	.word	0x00009e60


	//   ....[221]....
        /*07fc*/ 	.word	0x00009f20


	//   ....[222]....
        /*0800*/ 	.word	0x00009fd0


	//   ....[223]....
        /*0804*/ 	.word	0x0000a090


	//   ....[224]....
        /*0808*/ 	.word	0x0000a140


	//   ....[225]....
        /*080c*/ 	.word	0x0000a200


	//   ....[226]....
        /*0810*/ 	.word	0x0000a2a0


	//   ....[227]....
        /*0814*/ 	.word	0x0000a360


	//   ....[228]....
        /*0818*/ 	.word	0x0000a400


	//   ....[229]....
        /*081c*/ 	.word	0x0000a470


	//   ....[230]....
        /*0820*/ 	.word	0x0000a4e0


	//   ....[231]....
        /*0824*/ 	.word	0x0000a550


	//   ....[232]....
        /*0828*/ 	.word	0x0000a5c0


	//   ....[233]....
        /*082c*/ 	.word	0x0000a630


	//----- nvinfo : EIATTR_VRC_CTA_INIT_COUNT
	.align		4
.L_384:
        /*0830*/ 	.byte	0x02, 0x4a
	.zero		1
	.zero		1


	//----- nvinfo : EIATTR_EXIT_INSTR_OFFSETS
	.align		4
        /*0834*/ 	.byte	0x04, 0x1c
        /*0836*/ 	.short	(.L_386 - .L_385)


	//   ....[0]....
.L_385:
        /*0838*/ 	.word	0x00002570


	//   ....[1]....
        /*083c*/ 	.word	0x000028d0


	//   ....[2]....
        /*0840*/ 	.word	0x000028f0


	//   ....[3]....
        /*0844*/ 	.word	0x00009740


	//   ....[4]....
        /*0848*/ 	.word	0x0000a410


	//----- nvinfo : EIATTR_MAX_THREADS
	.align		4
.L_386:
        /*084c*/ 	.byte	0x04, 0x05
        /*084e*/ 	.short	(.L_388 - .L_387)
.L_387:
        /*0850*/ 	.word	0x00000180
        /*0854*/ 	.word	0x00000001
        /*0858*/ 	.word	0x00000001


	//----- nvinfo : EIATTR_CRS_STACK_SIZE
	.align		4
.L_388:
        /*085c*/ 	.byte	0x04, 0x1e
        /*085e*/ 	.short	(.L_390 - .L_389)
.L_389:
        /*0860*/ 	.word	0x00000000


	//----- nvinfo : EIATTR_CBANK_PARAM_SIZE
	.align		4
.L_390:
        /*0864*/ 	.byte	0x03, 0x19
        /*0866*/ 	.short	0x004d


	//----- nvinfo : EIATTR_PARAM_CBANK
	.align		4
        /*0868*/ 	.byte	0x04, 0x0a
        /*086a*/ 	.short	(.L_392 - .L_391)
	.align		4
.L_391:
        /*086c*/ 	.word	index@(.nv.constant0._ZN3cub18CUB_300001_SM_10006detail10radix_sort29DeviceRadixSortOnesweepKernelINS1_5radix10policy_hubIiiyE10Policy1000ELNS0_9SortOrderE0EiiyiiNS1_21identity_decomposer_tEEEvPT5_SB_PT3_PKSC_PT1_PKSG_PT2_PKSK_T4_iiT6_)
        /*0870*/ 	.short	0x0380
        /*0872*/ 	.short	0x004d


	//----- nvinfo : EIATTR_SW_WAR
	.align		4
.L_392:
        /*0874*/ 	.byte	0x04, 0x36
        /*0876*/ 	.short	(.L_394 - .L_393)
.L_393:
        /*0878*/ 	.word	0x00000008
.L_394:


//--------------------- .nv.info._ZN3cub18CUB_300001_SM_10006detail10radix_sort33DeviceRadixSortExclusiveSumKernelINS1_5radix10policy_hubIiiyE10Policy1000EyEEvPT0_ --------------------------
	.section	.nv.info._ZN3cub18CUB_300001_SM_10006detail10radix_sort33DeviceRadixSortExclusiveSumKernelINS1_5radix10policy_hubIiiyE10Policy1000EyEEvPT0_,"",@"SHT_CUDA_INFO"
	.sectionflags	@""
	.align	4


	//----- nvinfo : EIATTR_CUDA_API_VERSION
	.align		4
        /*0000*/ 	.byte	0x04, 0x37
        /*0002*/ 	.short	(.L_396 - .L_395)
.L_395:
        /*0004*/ 	.word	0x00000082


	//----- nvinfo : EIATTR_KPARAM_INFO
	.align		4
.L_396:
        /*0008*/ 	.byte	0x04, 0x17
        /*000a*/ 	.short	(.L_398 - .L_397)
.L_397:
        /*000c*/ 	.word	0x00000000
        /*0010*/ 	.short	0x0000
        /*0012*/ 	.short	0x0000
        /*0014*/ 	.byte	0x00, 0xf5, 0x21, 0x00


	//----- nvinfo : EIATTR_SPARSE_MMA_MASK
	.align		4
.L_398:
        /*0018*/ 	.byte	0x03, 0x50
        /*001a*/ 	.short	0x0000


	//----- nvinfo : EIATTR_MAXREG_COUNT
	.align		4
        /*001c*/ 	.byte	0x03, 0x1b
        /*001e*/ 	.short	0x00ff


	//----- nvinfo : EIATTR_NUM_BARRIERS
	.align		4
        /*0020*/ 	.byte	0x02, 0x4c
        /*0022*/ 	.byte	0x01
	.zero		1


	//----- nvinfo : EIATTR_MERCURY_ISA_VERSION
	.align		4
        /*0024*/ 	.byte	0x03, 0x5f
        /*0026*/ 	.short	0x0101


	//----- nvinfo : EIATTR_COOP_GROUP_MASK_REGIDS
	.align		4
        /*0028*/ 	.byte	0x04, 0x29
        /*002a*/ 	.short	(.L_400 - .L_399)


	//   ....[0]....
.L_399:
        /*002c*/ 	.word	0xffffffff


	//   ....[1]....
        /*0030*/ 	.word	0xffffffff


	//   ....[2]....
        /*0034*/ 	.word	0xffffffff


	//   ....[3]....
        /*0038*/ 	.word	0xffffffff


	//   ....[4]....
        /*003c*/ 	.word	0xffffffff


	//   ....[5]....
        /*0040*/ 	.word	0xffffffff


	//   ....[6]....
        /*0044*/ 	.word	0xffffffff


	//   ....[7]....
        /*0048*/ 	.word	0xffffffff


	//   ....[8]....
        /*004c*/ 	.word	0xffffffff


	//   ....[9]....
        /*0050*/ 	.word	0xffffffff


	//   ....[10]....
        /*0054*/ 	.word	0x05000015


	//   ....[11]....
        /*0058*/ 	.word	0x05000015


	//   ....[12]....
        /*005c*/ 	.word	0x05000015


	//   ....[13]....
        /*0060*/ 	.word	0x05000015


	//   ....[14]....
        /*0064*/ 	.word	0x05000015


	//   ....[15]....
        /*0068*/ 	.word	0x05000015


	//   ....[16]....
        /*006c*/ 	.word	0x05000015


	//   ....[17]....
        /*0070*/ 	.word	0x05000015


	//   ....[18]....
        /*0074*/ 	.word	0x05000015


	//   ....[19]....
        /*0078*/ 	.word	0x05000015


	//----- nvinfo : EIATTR_COOP_GROUP_INSTR_OFFSETS
	.align		4
.L_400:
        /*007c*/ 	.byte	0x04, 0x28
        /*007e*/ 	.short	(.L_402 - .L_401)


	//   ....[0]....
.L_401:
        /*0080*/ 	.word	0x00000250


	//   ....[1]....
        /*0084*/ 	.word	0x00000260


	//   ....[2]....
        /*0088*/ 	.word	0x000002a0


	//   ....[3]....
        /*008c*/ 	.word	0x000002c0


	//   ....[4]....
        /*0090*/ 	.word	0x00000310


	//   ....[5]....
        /*0094*/ 	.word	0x00000320


	//   ....[6]....
        /*0098*/ 	.word	0x00000360


	//   ....[7]....
        /*009c*/ 	.word	0x00000380


	//   ....[8]....
        /*00a0*/ 	.word	0x000003d0


	//   ....[9]....
        /*00a4*/ 	.word	0x000003e0


	//   ....[10]....
        /*00a8*/ 	.word	0x00000660


	//   ....[11]....
        /*00ac*/ 	.word	0x000006b0


	//   ....[12]....
        /*00b0*/ 	.word	0x00000740


	//   ....[13]....
        /*00b4*/ 	.word	0x00000790


	//   ....[14]....
        /*00b8*/ 	.word	0x00000820


	//   ....[15]....
        /*00bc*/ 	.word	0x00000870


	//   ....[16]....
        /*00c0*/ 	.word	0x00000900


	//   ....[17]....
        /*00c4*/ 	.word	0x00000950


	//   ....[18]....
        /*00c8*/ 	.word	0x000009e0


	//   ....[19]....
        /*00cc*/ 	.word	0x00000a30


	//----- nvinfo : EIATTR_VRC_CTA_INIT_COUNT
	.align		4
.L_402:
        /*00d0*/ 	.byte	0x02, 0x4a
	.zero		1
	.zero		1


	//----- nvinfo : EIATTR_EXIT_INSTR_OFFSETS
	.align		4
        /*00d4*/ 	.byte	0x04, 0x1c
        /*00d6*/ 	.short	(.L_404 - .L_403)


	//   ....[0]....
.L_403:
        /*00d8*/ 	.word	0x000005d0


	//   ....[1]....
        /*00dc*/ 	.word	0x00000600


	//----- nvinfo : EIATTR_CRS_STACK_SIZE
	.align		4
.L_404:
        /*00e0*/ 	.byte	0x04, 0x1e
        /*00e2*/ 	.short	(.L_406 - .L_405)
.L_405:
        /*00e4*/ 	.word	0x00000000


	//----- nvinfo : EIATTR_CBANK_PARAM_SIZE
	.align		4
.L_406:
        /*00e8*/ 	.byte	0x03, 0x19
        /*00ea*/ 	.short	0x0008


	//----- nvinfo : EIATTR_PARAM_CBANK
	.align		4
        /*00ec*/ 	.byte	0x04, 0x0a
        /*00ee*/ 	.short	(.L_408 - .L_407)
	.align		4
.L_407:
        /*00f0*/ 	.word	index@(.nv.constant0._ZN3cub18CUB_300001_SM_10006detail10radix_sort33DeviceRadixSortExclusiveSumKernelINS1_5radix10policy_hubIiiyE10Policy1000EyEEvPT0_)
        /*00f4*/ 	.short	0x0380
        /*00f6*/ 	.short	0x0008


	//----- nvinfo : EIATTR_SW_WAR
	.align		4
.L_408:
        /*00f8*/ 	.byte	0x04, 0x36
        /*00fa*/ 	.short	(.L_410 - .L_409)
.L_409:
        /*00fc*/ 	.word	0x00000008
.L_410:


//--------------------- .nv.info._ZN3cub18CUB_300001_SM_10006detail10radix_sort30DeviceRadixSortHistogramKernelINS1_5radix10policy_hubIiiyE10Policy1000ELNS0_9SortOrderE0EiyNS1_21identity_decomposer_tEEEvPT2_PKT1_SA_iiT3_ --------------------------
	.section	.nv.info._ZN3cub18CUB_300001_SM_10006detail10radix_sort30DeviceRadixSortHistogramKernelINS1_5radix10policy_hubIiiyE10Policy1000ELNS0_9SortOrderE0EiyNS1_21identity_decomposer_tEEEvPT2_PKT1_SA_iiT3_,"",@"SHT_CUDA_INFO"
	.sectionflags	@""
	.align	4


	//----- nvinfo : EIATTR_CUDA_API_VERSION
	.align		4
        /*0000*/ 	.byte	0x04, 0x37
        /*0002*/ 	.short	(.L_412 - .L_411)
.L_411:
        /*0004*/ 	.word	0x00000082


	//----- nvinfo : EIATTR_KPARAM_INFO
	.align		4
.L_412:
        /*0008*/ 	.byte	0x04, 0x17
        /*000a*/ 	.short	(.L_414 - .L_413)
.L_413:
        /*000c*/ 	.word	0x00000000
        /*0010*/ 	.short	0x0005
        /*0012*/ 	.short	0x0020
        /*0014*/ 	.byte	0x00, 0xf0, 0x05, 0x00


	//----- nvinfo : EIATTR_KPARAM_INFO
	.align		4
.L_414:
        /*0018*/ 	.byte	0x04, 0x17
        /*001a*/ 	.short	(.L_416 - .L_415)
.L_415:
        /*001c*/ 	.word	0x00000000
        /*0020*/ 	.short	0x0004
        /*0022*/ 	.short	0x001c
        /*0024*/ 	.byte	0x00, 0xf0, 0x11, 0x00


	//----- nvinfo : EIATTR_KPARAM_INFO
	.align		4
.L_416:
        /*0028*/ 	.byte	0x04, 0x17
        /*002a*/ 	.short	(.L_418 - .L_417)
.L_417:
        /*002c*/ 	.word	0x00000000
        /*0030*/ 	.short	0x0003
        /*0032*/ 	.short	0x0018
        /*0034*/ 	.byte	0x00, 0xf0, 0x11, 0x00


	//----- nvinfo : EIATTR_KPARAM_INFO
	.align		4
.L_418:
        /*0038*/ 	.byte	0x04, 0x17
        /*003a*/ 	.short	(.L_420 - .L_419)
.L_419:
        /*003c*/ 	.word	0x00000000
        /*0040*/ 	.short	0x0002
        /*0042*/ 	.short	0x0010
        /*0044*/ 	.byte	0x00, 0xf0, 0x21, 0x00


	//----- nvinfo : EIATTR_KPARAM_INFO
	.align		4
.L_420:
        /*0048*/ 	.byte	0x04, 0x17
        /*004a*/ 	.short	(.L_422 - .L_421)
.L_421:
        /*004c*/ 	.word	0x00000000
        /*0050*/ 	.short	0x0001
        /*0052*/ 	.short	0x0008
        /*0054*/ 	.byte	0x00, 0xf5, 0x21, 0x00


	//----- nvinfo : EIATTR_KPARAM_INFO
	.align		4
.L_422:
        /*0058*/ 	.byte	0x04, 0x17
        /*005a*/ 	.short	(.L_424 - .L_423)
.L_423:
        /*005c*/ 	.word	0x00000000
        /*0060*/ 	.short	0x0000
        /*0062*/ 	.short	0x0000
        /*0064*/ 	.byte	0x00, 0xf5, 0x21, 0x00


	//----- nvinfo : EIATTR_SPARSE_MMA_MASK
	.align		4
.L_424:
        /*0068*/ 	.byte	0x03, 0x50
        /*006a*/ 	.short	0x0000


	//----- nvinfo : EIATTR_MAXREG_COUNT
	.align		4
        /*006c*/ 	.byte	0x03, 0x1b
        /*006e*/ 	.short	0x00ff


	//----- nvinfo : EIATTR_NUM_BARRIERS
	.align		4
        /*0070*/ 	.byte	0x02, 0x4c
        /*0072*/ 	.byte	0x01
	.zero		1


	//----- nvinfo : EIATTR_MERCURY_ISA_VERSION
	.align		4
        /*0074*/ 	.byte	0x03, 0x5f
        /*0076*/ 	.short	0x0101


	//----- nvinfo : EIATTR_VRC_CTA_INIT_COUNT
	.align		4
        /*0078*/ 	.byte	0x02, 0x4a
	.zero		1
	.zero		1


	//----- nvinfo : EIATTR_EXIT_INSTR_OFFSETS
	.align		4
        /*007c*/ 	.byte	0x04, 0x1c
        /*007e*/ 	.short	(.L_426 - .L_425)


	//   ....[0]....
.L_425:
        /*0080*/ 	.word	0x00000040


	//   ....[1]....
        /*0084*/ 	.word	0x00002ee0


	//----- nvinfo : EIATTR_MAX_THREADS
	.align		4
.L_426:
        /*0088*/ 	.byte	0x04, 0x05
        /*008a*/ 	.short	(.L_428 - .L_427)
.L_427:
        /*008c*/ 	.word	0x00000080
        /*0090*/ 	.word	0x00000001
        /*0094*/ 	.word	0x00000001


	//----- nvinfo : EIATTR_CRS_STACK_SIZE
	.align		4
.L_428:
        /*0098*/ 	.byte	0x04, 0x1e
        /*009a*/ 	.short	(.L_430 - .L_429)
.L_429:
        /*009c*/ 	.word	0x00000000


	//----- nvinfo : EIATTR_CBANK_PARAM_SIZE
	.align		4
.L_430:
        /*00a0*/ 	.byte	0x03, 0x19
        /*00a2*/ 	.short	0x0021


	//----- nvinfo : EIATTR_PARAM_CBANK
	.align		4
        /*00a4*/ 	.byte	0x04, 0x0a
        /*00a6*/ 	.short	(.L_432 - .L_431)
	.align		4
.L_431:
        /*00a8*/ 	.word	index@(.nv.constant0._ZN3cub18CUB_300001_SM_10006detail10radix_sort30DeviceRadixSortHistogramKernelINS1_5radix10policy_hubIiiyE10Policy1000ELNS0_9SortOrderE0EiyNS1_21identity_decomposer_tEEEvPT2_PKT1_SA_iiT3_)
        /*00ac*/ 	.short	0x0380
        /*00ae*/ 	.short	0x0021


	//----- nvinfo : EIATTR_SW_WAR
	.align		4
.L_432:
        /*00b0*/ 	.byte	0x04, 0x36
        /*00b2*/ 	.short	(.L_434 - .L_433)
.L_433:
        /*00b4*/ 	.word	0x00000008
.L_434:


//--------------------- .nv.info._ZN3cub18CUB_300001_SM_10006detail10radix_sort31DeviceRadixSortSingleTileKernelINS1_5radix10policy_hubIiiyE10Policy1000ELNS0_9SortOrderE0EiiyNS1_21identity_decomposer_tEEEvPKT1_PSA_PKT2_PSE_T3_iiT4_ --------------------------
	.section	.nv.info._ZN3cub18CUB_300001_SM_10006detail10radix_sort31DeviceRadixSortSingleTileKernelINS1_5radix10policy_hubIiiyE10Policy1000ELNS0_9SortOrderE0EiiyNS1_21identity_decomposer_tEEEvPKT1_PSA_PKT2_PSE_T3_iiT4_,"",@"SHT_CUDA_INFO"
	.sectionflags	@""
	.align	4


	//----- nvinfo : EIATTR_CUDA_API_VERSION
	.align		4
        /*0000*/ 	.byte	0x04, 0x37
        /*0002*/ 	.short	(.L_436 - .L_435)
.L_435:
        /*0004*/ 	.word	0x00000082


	//----- nvinfo : EIATTR_KPARAM_INFO
	.align		4
.L_436:
        /*0008*/ 	.byte	0x04, 0x17
        /*000a*/ 	.short	(.L_438 - .L_437)
.L_437:
        /*000c*/ 	.word	0x00000000
        /*0010*/ 	.short	0x0007
        /*0012*/ 	.short	0x0030
        /*0014*/ 	.byte	0x00, 0xf0, 0x05, 0x00


	//----- nvinfo : EIATTR_KPARAM_INFO
	.align		4
.L_438:
        /*0018*/ 	.byte	0x04, 0x17
        /*001a*/ 	.short	(.L_440 - .L_439)
.L_439:
        /*001c*/ 	.word	0x00000000
        /*0020*/ 	.short	0x0006
        /*0022*/ 	.short	0x002c
        /*0024*/ 	.byte	0x00, 0xf0, 0x11, 0x00


	//----- nvinfo : EIATTR_KPARAM_INFO
	.align		4
.L_440:
        /*0028*/ 	.byte	0x04, 0x17
        /*002a*/ 	.short	(.L_442 - .L_441)
.L_441:
        /*002c*/ 	.word	0x00000000
        /*0030*/ 	.short	0x0005
        /*0032*/ 	.short	0x0028
        /*0034*/ 	.byte	0x00, 0xf0, 0x11, 0x00


	//----- nvinfo : EIATTR_KPARAM_INFO
	.align		4
.L_442:
        /*0038*/ 	.byte	0x04, 0x17
        /*003a*/ 	.short	(.L_444 - .L_443)
.L_443:
        /*003c*/ 	.word	0x00000000
        /*0040*/ 	.short	0x0004
        /*0042*/ 	.short	0x0020
        /*0044*/ 	.byte	0x00, 0xf0, 0x21, 0x00


	//----- nvinfo : EIATTR_KPARAM_INFO
	.align		4
.L_444:
        /*0048*/ 	.byte	0x04, 0x17
        /*004a*/ 	.short	(.L_446 - .L_445)
.L_445:
        /*004c*/ 	.word	0x00000000
        /*0050*/ 	.short	0x0003
        /*0052*/ 	.short	0x0018
        /*0054*/ 	.byte	0x00, 0xf5, 0x21, 0x00


	//----- nvinfo : EIATTR_KPARAM_INFO
	.align		4
.L_446:
        /*0058*/ 	.byte	0x04, 0x17
        /*005a*/ 	.short	(.L_448 - .L_447)
.L_447:
        /*005c*/ 	.word	0x00000000
        /*0060*/ 	.short	0x0002
        /*0062*/ 	.short	0x0010
        /*0064*/ 	.byte	0x00, 0xf5, 0x21, 0x00


	//----- nvinfo : EIATTR_KPARAM_INFO
	.align		4
.L_448:
        /*0068*/ 	.byte	0x04, 0x17
        /*006a*/ 	.short	(.L_450 - .L_449)
.L_449:
        /*006c*/ 	.word	0x00000000
        /*0070*/ 	.short	0x0001
        /*0072*/ 	.short	0x0008
        /*0074*/ 	.byte	0x00, 0xf5, 0x21, 0x00


	//----- nvinfo : EIATTR_KPARAM_INFO
	.align		4
.L_450:
        /*0078*/ 	.byte	0x04, 0x17
        /*007a*/ 	.short	(.L_452 - .L_451)
.L_451:
        /*007c*/ 	.word	0x00000000
        /*0080*/ 	.short	0x0000
        /*0082*/ 	.short	0x0000
        /*0084*/ 	.byte	0x00, 0xf5, 0x21, 0x00


	//----- nvinfo : EIATTR_SPARSE_MMA_MASK
	.align		4
.L_452:
        /*0088*/ 	.byte	0x03, 0x50
        /*008a*/ 	.short	0x0000


	//----- nvinfo : EIATTR_MAXREG_COUNT
	.align		4
        /*008c*/ 	.byte	0x03, 0x1b
        /*008e*/ 	.short	0x00ff


	//----- nvinfo : EIATTR_NUM_BARRIERS
	.align		4
        /*0090*/ 	.byte	0x02, 0x4c
        /*0092*/ 	.byte	0x01
	.zero		1


	//----- nvinfo : EIATTR_MERCURY_ISA_VERSION
	.align		4
        /*0094*/ 	.byte	0x03, 0x5f
        /*0096*/ 	.short	0x0101


	//----- nvinfo : EIATTR_COOP_GROUP_MASK_REGIDS
	.align		4
        /*0098*/ 	.byte	0x04, 0x29
        /*009a*/ 	.short	(.L_454 - .L_453)


	//   ....[0]....
.L_453:
        /*009c*/ 	.word	0xffffffff


	//   ....[1]....
        /*00a0*/ 	.word	0xffffffff


	//   ....[2]....
        /*00a4*/ 	.word	0xffffffff


	//   ....[3]....
        /*00a8*/ 	.word	0xffffffff


	//   ....[4]....
        /*00ac*/ 	.word	0xffffffff


	//----- nvinfo : EIATTR_COOP_GROUP_INSTR_OFFSETS
	.align		4
.L_454:
        /*00b0*/ 	.byte	0x04, 0x28
        /*00b2*/ 	.short	(.L_456 - .L_455)


	//   ....[0]....
.L_455:
        /*00b4*/ 	.word	0x00001e20


	//   ....[1]....
        /*00b8*/ 	.word	0x00001e40


	//   ....[2]....
        /*00bc*/ 	.word	0x00001e60


	//   ....[3]....
        /*00c0*/ 	.word	0x00001e80


	//   ....[4]....
        /*00c4*/ 	.word	0x00001ea0


	//----- nvinfo : EIATTR_VRC_CTA_INIT_COUNT
	.align		4
.L_456:
        /*00c8*/ 	.byte	0x02, 0x4a
	.zero		1
	.zero		1


	//----- nvinfo : EIATTR_EXIT_INSTR_OFFSETS
	.align		4
        /*00cc*/ 	.byte	0x04, 0x1c
        /*00ce*/ 	.short	(.L_458 - .L_457)


	//   ....[0]....
.L_457:
        /*00d0*/ 	.word	0x00003bf0


	//   ....[1]....
        /*00d4*/ 	.word	0x00003c40


	//----- nvinfo : EIATTR_MAX_THREADS
	.align		4
.L_458:
        /*00d8*/ 	.byte	0x04, 0x05
        /*00da*/ 	.short	(.L_460 - .L_459)
.L_459:
        /*00dc*/ 	.word	0x00000100
        /*00e0*/ 	.word	0x00000001
        /*00e4*/ 	.word	0x00000001


	//----- nvinfo : EIATTR_CBANK_PARAM_SIZE
	.align		4
.L_460:
        /*00e8*/ 	.byte	0x03, 0x19
        /*00ea*/ 	.short	0x0031


	//----- nvinfo : EIATTR_PARAM_CBANK
	.align		4
        /*00ec*/ 	.byte	0x04, 0x0a
        /*00ee*/ 	.short	(.L_462 - .L_461)
	.align		4
.L_461:
        /*00f0*/ 	.word	index@(.nv.constant0._ZN3cub18CUB_300001_SM_10006detail10radix_sort31DeviceRadixSortSingleTileKernelINS1_5radix10policy_hubIiiyE10Policy1000ELNS0_9SortOrderE0EiiyNS1_21identity_decomposer_tEEEvPKT1_PSA_PKT2_PSE_T3_iiT4_)
        /*00f4*/ 	.short	0x0380
        /*00f6*/ 	.short	0x0031


	//----- nvinfo : EIATTR_SW_WAR
	.align		4
.L_462:
        /*00f8*/ 	.byte	0x04, 0x36
        /*00fa*/ 	.short	(.L_464 - .L_463)
.L_463:
        /*00fc*/ 	.word	0x00000008
.L_464:


//--------------------- .nv.info._ZN3cub18CUB_300001_SM_10006detail10radix_sort29DeviceRadixSortOnesweepKernelINS1_5radix10policy_hubIifyE10Policy1000ELNS0_9SortOrderE0EifyiiNS1_21identity_decomposer_tEEEvPT5_SB_PT3_PKSC_PT1_PKSG_PT2_PKSK_T4_iiT6_ --------------------------
	.section	.nv.info._ZN3cub18CUB_300001_SM_10006detail10radix_sort29DeviceRadixSortOnesweepKernelINS1_5radix10policy_hubIifyE10Policy1000ELNS0_9SortOrderE0EifyiiNS1_21identity_decomposer_tEEEvPT5_SB_PT3_PKSC_PT1_PKSG_PT2_PKSK_T4_iiT6_,"",@"SHT_CUDA_INFO"
	.sectionflags	@""
	.align	4


	//----- nvinfo : EIATTR_CUDA_API_VERSION
	.align		4
        /*0000*/ 	.byte	0x04, 0x37
        /*0002*/ 	.short	(.L_466 - .L_465)
.L_465:
        /*0004*/ 	.word	0x00000082


	//----- nvinfo : EIATTR_KPARAM_INFO
	.align		4
.L_466:
        /*0008*/ 	.byte	0x04, 0x17
        /*000a*/ 	.short	(.L_468 - .L_467)
.L_467:
        /*000c*/ 	.word	0x00000000
        /*0010*/ 	.short	0x000b
        /*0012*/ 	.short	0x004c
        /*0014*/ 	.byte	0x00, 0xf0, 0x05, 0x00


	//----- nvinfo : EIATTR_KPARAM_INFO
	.align		4
.L_468:
        /*0018*/ 	.byte	0x04, 0x17
        /*001a*/ 	.short	(.L_470 - .L_469)
.L_469:
        /*001c*/ 	.word	0x00000000
        /*0020*/ 	.short	0x000a
        /*0022*/ 	.short	0x0048
        /*0024*/ 	.byte	0x00, 0xf0, 0x11, 0x00


	//----- nvinfo : EIATTR_KPARAM_INFO
	.align		4
.L_470:
        /*0028*/ 	.byte	0x04, 0x17
        /*002a*/ 	.short	(.L_472 - .L_471)
.L_471:
        /*002c*/ 	.word	0x00000000
        /*0030*/ 	.short	0x0009
        /*0032*/ 	.short	0x0044
        /*0034*/ 	.byte	0x00, 0xf0, 0x11, 0x00


	//----- nvinfo : EIATTR_KPARAM_INFO
	.align		4
.L_472:
        /*0038*/ 	.byte	0x04, 0x17
        /*003a*/ 	.short	(.L_474 - .L_473)
.L_473:
        /*003c*/ 	.word	0x00000000
        /*0040*/ 	.short	0x0008
        /*0042*/ 	.short	0x0040
        /*0044*/ 	.byte	0x00, 0xf0, 0x11, 0x00


	//----- nvinfo : EIATTR_KPARAM_INFO
	.align		4
.L_474:
        /*0048*/ 	.byte	0x04, 0x17
        /*004a*/ 	.short	(.L_476 - .L_475)
.L_475:
        /*004c*/ 	.word	0x00000000
        /*0050*/ 	.short	0x0007
        /*0052*/ 	.short	0x0038
        /*0054*/ 	.byte	0x00, 0xf5, 0x21, 0x00


	//----- nvinfo : EIATTR_KPARAM_INFO
	.align		4
.L_476:
        /*0058*/ 	.byte	0x04, 0x17
        /*005a*/ 	.short	(.L_478 - .L_477)
.L_477:
        /*005c*/ 	.word	0x00000000
        /*0060*/ 	.short	0x0006
        /*0062*/ 	.short	0x0030
        /*0064*/ 	.byte	0x00, 0xf5, 0x21, 0x00


	//----- nvinfo : EIATTR_KPARAM_INFO
	.align		4
.L_478:
        /*0068*/ 	.byte	0x04, 0x17
        /*006a*/ 	.short	(.L_480 - .L_479)
.L_479:
        /*006c*/ 	.word	0x00000000
        /*0070*/ 	.short	0x0005
        /*0072*/ 	.short	0x0028
        /*0074*/ 	.byte	0x00, 0xf5, 0x21, 0x00


	//----- nvinfo : EIATTR_KPARAM_INFO
	.align		4
.L_480:
        /*0078*/ 	.byte	0x04, 0x17
        /*007a*/ 	.short	(.L_482 - .L_481)
.L_481:
        /*007c*/ 	.word	0x00000000
        /*0080*/ 	.short	0x0004
        /*0082*/ 	.short	0x0020
        /*0084*/ 	.byte	0x00, 0xf5, 0x21, 0x00


	//----- nvinfo : EIATTR_KPARAM_INFO
	.align		4
.L_482:
        /*0088*/ 	.byte	0x04, 0x17
        /*008a*/ 	.short	(.L_484 - .L_483)
.L_483:
        /*008c*/ 	.word	0x00000000
        /*0090*/ 	.short	0x0003
        /*0092*/ 	.short	0x0018
        /*0094*/ 	.byte	0x00, 0xf5, 0x21, 0x00


	//----- nvinfo : EIATTR_KPARAM_INFO
	.align		4
.L_484:
        /*0098*/ 	.byte	0x04, 0x17
        /*009a*/ 	.short	(.L_486 - .L_485)
.L_485:
        /*009c*/ 	.word	0x00000000
        /*00a0*/ 	.short	0x0002
        /*00a2*/ 	.short	0x0010
        /*00a4*/ 	.byte	0x00, 0xf5, 0x21, 0x00


	//----- nvinfo : EIATTR_KPARAM_INFO
	.align		4
.L_486:
        /*00a8*/ 	.byte	0x04, 0x17
        /*00aa*/ 	.short	(.L_488 - .L_487)
.L_487:
        /*00ac*/ 	.word	0x00000000
        /*00b0*/ 	.short	0x0001
        /*00b2*/ 	.short	0x0008
        /*00b4*/ 	.byte	0x00, 0xf5, 0x21, 0x00


	//----- nvinfo : EIATTR_KPARAM_INFO
	.align		4
.L_488:
        /*00b8*/ 	.byte	0x04, 0x17
        /*00ba*/ 	.short	(.L_490 - .L_489)
.L_489:
        /*00bc*/ 	.word	0x00000000
        /*00c0*/ 	.short	0x0000
        /*00c2*/ 	.short	0x0000
        /*00c4*/ 	.byte	0x00, 0xf5, 0x21, 0x00


	//----- nvinfo : EIATTR_SPARSE_MMA_MASK
	.align		4
.L_490:
        /*00c8*/ 	.byte	0x03, 0x50
        /*00ca*/ 	.short	0x0000


	//----- nvinfo : EIATTR_MAXREG_COUNT
	.align		4
        /*00cc*/ 	.byte	0x03, 0x1b
        /*00ce*/ 	.short	0x00a8


	//----- nvinfo : EIATTR_NUM_BARRIERS
	.align		4
        /*00d0*/ 	.byte	0x02, 0x4c
        /*00d2*/ 	.byte	0x01
	.zero		1


	//----- nvinfo : EIATTR_MERCURY_ISA_VERSION
	.align		4
        /*00d4*/ 	.byte	0x03, 0x5f
        /*00d6*/ 	.short	0x0101


	//----- nvinfo : EIATTR_COOP_GROUP_MASK_REGIDS
	.align		4
        /*00d8*/ 	.byte	0x04, 0x29
        /*00da*/ 	.short	(.L_492 - .L_491)


	//   ....[0]....
.L_491:
        /*00dc*/ 	.word	0xffffffff


	//   ....[1]....
        /*00e0*/ 	.word	0x05000006


	//   ....[2]....
        /*00e4*/ 	.word	0xffffffff


	//   ....[3]....
        /*00e8*/ 	.word	0xffffffff


	//   ....[4]....
        /*00ec*/ 	.word	0xffffffff


	//   ....[5]....
        /*00f0*/ 	.word	0xffffffff


	//   ....[6]....
        /*00f4*/ 	.word	0xffffffff


	//   ....[7]....
        /*00f8*/ 	.word	0xffffffff


	//   ....[8]....
        /*00fc*/ 	.word	0xffffffff


	//   ....[9]....
        /*0100*/ 	.word	0xffffffff


	//   ....[10]....
        /*0104*/ 	.word	0xffffffff


	//   ....[11]....
        /*0108*/ 	.word	0xffffffff


	//   ....[12]....
        /*010c*/ 	.word	0xffffffff


	//   ....[13]....
        /*0110*/ 	.word	0xffffffff


	//   ....[14]....
        /*0114*/ 	.word	0xffffffff


	//   ....[15]....
        /*0118*/ 	.word	0xffffffff


	//   ....[16]....
        /*011c*/ 	.word	0xffffffff


	//   ....[17]....
        /*0120*/ 	.word	0xffffffff


	//   ....[18]....
        /*0124*/ 	.word	0xffffffff


	//   ....[19]....
        /*0128*/ 	.word	0xffffffff


	//   ....[20]....
        /*012c*/ 	.word	0xffffffff


	//   ....[21]....
        /*0130*/ 	.word	0xffffffff


	//   ....[22]....
        /*0134*/ 	.word	0xffffffff


	//   ....[23]....
        /*0138*/ 	.word	0xffffffff


	//   ....[24]....
        /*013c*/ 	.word	0xffffffff


	//   ....[25]....
        /*0140*/ 	.word	0xffffffff


	//   ....[26]....
        /*0144*/ 	.word	0xffffffff


	//   ....[27]....
        /*0148*/ 	.word	0xffffffff


	//   ....[28]....
        /*014c*/ 	.word	0xffffffff


	//   ....[29]....
        /*0150*/ 	.word	0xffffffff


	//   ....[30]....
        /*0154*/ 	.word	0xffffffff


	//   ....[31]....
        /*0158*/ 	.word	0xffffffff


	//   ....[32]....
        /*015c*/ 	.word	0xffffffff


	//   ....[33]....
        /*0160*/ 	.word	0xffffffff


	//   ....[34]....
        /*0164*/ 	.word	0xffffffff


	//   ....[35]....
        /*0168*/ 	.word	0xffffffff


	//   ....[36]....
        /*016c*/ 	.word	0xffffffff


	//   ....[37]....
        /*0170*/ 	.word	0xffffffff


	//   ....[38]....
        /*0174*/ 	.word	0xffffffff


	//   ....[39]....
        /*0178*/ 	.word	0xffffffff


	//   ....[40]....
        /*017c*/ 	.word	0xffffffff


	//   ....[41]....
        /*0180*/ 	.word	0xffffffff


	//   ....[42]....
        /*0184*/ 	.word	0xffffffff


	//   ....[43]....
        /*0188*/ 	.word	0xffffffff


	//   ....[44]....
        /*018c*/ 	.word	0xffffffff


	//   ....[45]....
        /*0190*/ 	.word	0xffffffff


	//   ....[46]....
        /*0194*/ 	.word	0xffffffff


	//   ....[47]....
        /*0198*/ 	.word	0xffffffff


	//   ....[48]....
        /*019c*/ 	.word	0xffffffff


	//   ....[49]....
        /*01a0*/ 	.word	0xffffffff


	//   ....[50]....
        /*01a4*/ 	.word	0xffffffff


	//   ....[51]....
        /*01a8*/ 	.word	0xffffffff


	//   ....[52]....
        /*01ac*/ 	.word	0xffffffff


	//   ....[53]....
        /*01b0*/ 	.word	0xffffffff


	//   ....[54]....
        /*01b4*/ 	.word	0xffffffff


	//   ....[55]....
        /*01b8*/ 	.word	0xffffffff


	//   ....[56]....
        /*01bc*/ 	.word	0xffffffff


	//   ....[57]....
        /*01c0*/ 	.word	0xffffffff


	//   ....[58]....
        /*01c4*/ 	.word	0xffffffff


	//   ....[59]....
        /*01c8*/ 	.word	0xffffffff


	//   ....[60]....
        /*01cc*/ 	.word	0xffffffff


	//   ....[61]....
        /*01d0*/ 	.word	0xffffffff


	//   ....[62]....
        /*01d4*/ 	.word	0xffffffff


	//   ....[63]....
        /*01d8*/ 	.word	0xffffffff


	//   ....[64]....
        /*01dc*/ 	.word	0xffffffff


	//   ....[65]....
        /*01e0*/ 	.word	0xffffffff


	//   ....[66]....
        /*01e4*/ 	.word	0xffffffff


	//   ....[67]....
        /*01e8*/ 	.word	0xffffffff


	//   ....[68]....
        /*01ec*/ 	.word	0xffffffff


	//   ....[69]....
        /*01f0*/ 	.word	0xffffffff


	//   ....[70]....
        /*01f4*/ 	.word	0xffffffff


	//   ....[71]....
        /*01f8*/ 	.word	0xffffffff


	//   ....[72]....
        /*01fc*/ 	.word	0xffffffff


	//   ....[73]....
        /*0200*/ 	.word	0xffffffff


	//   ....[74]....
        /*0204*/ 	.word	0xffffffff


	//   ....[75]....
        /*0208*/ 	.word	0xffffffff


	//   ....[76]....
        /*020c*/ 	.word	0xffffffff


	//   ....[77]....
        /*0210*/ 	.word	0xffffffff


	//   ....[78]....
        /*0214*/ 	.word	0xffffffff


	//   ....[79]....
        /*0218*/ 	.word	0xffffffff


	//   ....[80]....
        /*021c*/ 	.word	0xffffffff


	//   ....[81]....
        /*0220*/ 	.word	0xffffffff


	//   ....[82]....
        /*0224*/ 	.word	0xffffffff


	//   ....[83]....
        /*0228*/ 	.word	0xffffffff


	//   ....[84]....
        /*022c*/ 	.word	0xffffffff


	//   ....[85]....
        /*0230*/ 	.word	0xffffffff


	//   ....[86]....
        /*0234*/ 	.word	0xffffffff


	//   ....[87]....
        /*0238*/ 	.word	0xffffffff


	//   ....[88]....
        /*023c*/ 	.word	0xffffffff


	//   ....[89]....
        /*0240*/ 	.word	0xffffffff


	//   ....[90]....
        /*0244*/ 	.word	0xffffffff


	//   ....[91]....
        /*0248*/ 	.word	0xffffffff


	//   ....[92]....
        /*024c*/ 	.word	0xffffffff


	//   ....[93]....
        /*0250*/ 	.word	0xffffffff


	//   ....[94]....
        /*0254*/ 	.word	0xffffffff


	//   ....[95]....
        /*0258*/ 	.word	0xffffffff


	//   ....[96]....
        /*025c*/ 	.word	0xffffffff


	//   ....[97]....
        /*0260*/ 	.word	0xffffffff


	//   ....[98]....
        /*0264*/ 	.word	0xffffffff


	//   ....[99]....
        /*0268*/ 	.word	0xffffffff


	//   ....[100]....
        /*026c*/ 	.word	0xffffffff


	//   ....[101]....
        /*0270*/ 	.word	0xffffffff


	//   ....[102]....
        /*0274*/ 	.word	0xffffffff


	//   ....[103]....
        /*0278*/ 	.word	0xffffffff


	//   ....[104]....
        /*027c*/ 	.word	0xffffffff


	//   ....[105]....
        /*0280*/ 	.word	0xffffffff


	//   ....[106]....
        /*0284*/ 	.word	0xffffffff


	//   ....[107]....
        /*0288*/ 	.word	0xffffffff


	//   ....[108]....
        /*028c*/ 	.word	0xffffffff


	//   ....[109]....
        /*0290*/ 	.word	0xffffffff


	//   ....[110]....
        /*0294*/ 	.word	0xffffffff


	//   ....[111]....
        /*0298*/ 	.word	0xffffffff


	//   ....[112]....
        /*029c*/ 	.word	0xffffffff


	//   ....[113]....
        /*02a0*/ 	.word	0xffffffff


	//   ....[114]....
        /*02a4*/ 	.word	0xffffffff


	//   ....[115]....
        /*02a8*/ 	.word	0xffffffff


	//   ....[116]....
        /*02ac*/ 	.word	0xffffffff


	//   ....[117]....
        /*02b0*/ 	.word	0xffffffff


	//   ....[118]....
        /*02b4*/ 	.word	0xffffffff


	//   ....[119]....
        /*02b8*/ 	.word	0xffffffff


	//   ....[120]....
        /*02bc*/ 	.word	0xffffffff


	//   ....[121]....
        /*02c0*/ 	.word	0xffffffff


	//   ....[122]....
        /*02c4*/ 	.word	0xffffffff


	//   ....[123]....
        /*02c8*/ 	.word	0xffffffff


	//   ....[124]....
        /*02cc*/ 	.word	0xffffffff


	//   ....[125]....
        /*02d0*/ 	.word	0xffffffff


	//   ....[126]....
        /*02d4*/ 	.word	0xffffffff


	//   ....[127]....
        /*02d8*/ 	.word	0xffffffff


	//   ....[128]....
        /*02dc*/ 	.word	0xffffffff


	//   ....[129]....
        /*02e0*/ 	.word	0xffffffff


	//   ....[130]....
        /*02e4*/ 	.word	0xffffffff


	//   ....[131]....
        /*02e8*/ 	.word	0xffffffff


	//   ....[132]....
        /*02ec*/ 	.word	0xffffffff


	//   ....[133]....
        /*02f0*/ 	.word	0xffffffff


	//   ....[134]....
        /*02f4*/ 	.word	0xffffffff


	//   ....[135]....
        /*02f8*/ 	.word	0xffffffff


	//   ....[136]....
        /*02fc*/ 	.word	0xffffffff


	//   ....[137]....
        /*0300*/ 	.word	0xffffffff


	//   ....[138]....
        /*0304*/ 	.word	0xffffffff


	//   ....[139]....
        /*0308*/ 	.word	0xffffffff


	//   ....[140]....
        /*030c*/ 	.word	0xffffffff


	//   ....[141]....
        /*0310*/ 	.word	0xffffffff


	//   ....[142]....
        /*0314*/ 	.word	0xffffffff


	//   ....[143]....
        /*0318*/ 	.word	0xffffffff


	//   ....[144]....
        /*031c*/ 	.word	0xffffffff


	//   ....[145]....
        /*0320*/ 	.word	0xffffffff


	//   ....[146]....
        /*0324*/ 	.word	0xffffffff


	//   ....[147]....
        /*0328*/ 	.word	0xffffffff


	//   ....[148]....
        /*032c*/ 	.word	0xffffffff


	//   ....[149]....
        /*0330*/ 	.word	0xffffffff


	//   ....[150]....
        /*0334*/ 	.word	0xffffffff


	//   ....[151]....
        /*0338*/ 	.word	0xffffffff


	//   ....[152]....
        /*033c*/ 	.word	0xffffffff


	//   ....[153]....
        /*0340*/ 	.word	0xffffffff


	//   ....[154]....
        /*0344*/ 	.word	0xffffffff


	//   ....[155]....
        /*0348*/ 	.word	0xffffffff


	//   ....[156]....
        /*034c*/ 	.word	0xffffffff


	//   ....[157]....
        /*0350*/ 	.word	0xffffffff


	//   ....[158]....
        /*0354*/ 	.word	0xffffffff


	//   ....[159]....
        /*0358*/ 	.word	0xffffffff


	//   ....[160]....
        /*035c*/ 	.word	0x05000006


	//   ....[161]....
        /*0360*/ 	.word	0xffffffff


	//   ....[162]....
        /*0364*/ 	.word	0xffffffff


	//   ....[163]....
        /*0368*/ 	.word	0xffffffff


	//   ....[164]....
        /*036c*/ 	.word	0xffffffff


	//   ....[165]....
        /*0370*/ 	.word	0xffffffff


	//   ....[166]....
        /*0374*/ 	.word	0xffffffff


	//   ....[167]....
        /*0378*/ 	.word	0xffffffff


	//   ....[168]....
        /*037c*/ 	.word	0xffffffff


	//   ....[169]....
        /*0380*/ 	.word	0xffffffff


	//   ....[170]....
        /*0384*/ 	.word	0xffffffff


	//   ....[171]....
        /*0388*/ 	.word	0xffffffff


	//   ....[172]....
        /*038c*/ 	.word	0xffffffff


	//   ....[173]....
        /*0390*/ 	.word	0xffffffff


	//   ....[174]....
        /*0394*/ 	.word	0xffffffff


	//   ....[175]....
        /*0398*/ 	.word	0xffffffff


	//   ....[176]....
        /*039c*/ 	.word	0xffffffff


	//   ....[177]....
        /*03a0*/ 	.word	0xffffffff


	//   ....[178]....
        /*03a4*/ 	.word	0xffffffff


	//   ....[179]....
        /*03a8*/ 	.word	0xffffffff


	//   ....[180]....
        /*03ac*/ 	.word	0xffffffff


	//   ....[181]....
        /*03b0*/ 	.word	0xffffffff


	//   ....[182]....
        /*03b4*/ 	.word	0xffffffff


	//   ....[183]....
        /*03b8*/ 	.word	0xffffffff


	//   ....[184]....
        /*03bc*/ 	.word	0xffffffff


	//   ....[185]....
        /*03c0*/ 	.word	0xffffffff


	//   ....[186]....
        /*03c4*/ 	.word	0xffffffff


	//   ....[187]....
        /*03c8*/ 	.word	0xffffffff


	//   ....[188]....
        /*03cc*/ 	.word	0xffffffff


	//   ....[189]....
        /*03d0*/ 	.word	0xffffffff


	//   ....[190]....
        /*03d4*/ 	.word	0xffffffff


	//   ....[191]....
        /*03d8*/ 	.word	0xffffffff


	//   ....[192]....
        /*03dc*/ 	.word	0xffffffff


	//   ....[193]....
        /*03e0*/ 	.word	0xffffffff


	//   ....[194]....
        /*03e4*/ 	.word	0xffffffff


	//   ....[195]....
        /*03e8*/ 	.word	0xffffffff


	//   ....[196]....
        /*03ec*/ 	.word	0xffffffff


	//   ....[197]....
        /*03f0*/ 	.word	0xffffffff


	//   ....[198]....
        /*03f4*/ 	.word	0xffffffff


	//   ....[199]....
        /*03f8*/ 	.word	0xffffffff


	//   ....[200]....
        /*03fc*/ 	.word	0xffffffff


	//   ....[201]....
        /*0400*/ 	.word	0xffffffff


	//   ....[202]....
        /*0404*/ 	.word	0xffffffff


	//   ....[203]....
        /*0408*/ 	.word	0xffffffff


	//   ....[204]....
        /*040c*/ 	.word	0xffffffff


	//   ....[205]....
        /*0410*/ 	.word	0xffffffff


	//   ....[206]....
        /*0414*/ 	.word	0xffffffff


	//   ....[207]....
        /*0418*/ 	.word	0xffffffff


	//   ....[208]....
        /*041c*/ 	.word	0xffffffff


	//   ....[209]....
        /*0420*/ 	.word	0xffffffff


	//   ....[210]....
        /*0424*/ 	.word	0xffffffff


	//   ....[211]....
        /*0428*/ 	.word	0xffffffff


	//   ....[212]....
        /*042c*/ 	.word	0xffffffff


	//   ....[213]....
        /*0430*/ 	.word	0xffffffff


	//   ....[214]....
        /*0434*/ 	.word	0xffffffff


	//   ....[215]....
        /*0438*/ 	.word	0xffffffff


	//   ....[216]....
        /*043c*/ 	.word	0xffffffff


	//   ....[217]....
        /*0440*/ 	.word	0xffffffff


	//   ....[218]....
        /*0444*/ 	.word	0xffffffff


	//   ....[219]....
        /*0448*/ 	.word	0xffffffff


	//   ....[220]....
        /*044c*/ 	.word	0xffffffff


	//   ....[221]....
        /*0450*/ 	.word	0xffffffff


	//   ....[222]....
        /*0454*/ 	.word	0xffffffff


	//   ....[223]....
        /*0458*/ 	.word	0xffffffff


	//   ....[224]....
        /*045c*/ 	.word	0xffffffff


	//   ....[225]....
        /*0460*/ 	.word	0xffffffff


	//   ....[226]....
        /*0464*/ 	.word	0xffffffff


	//   ....[227]....
        /*0468*/ 	.word	0xffffffff


	//   ....[228]....
        /*046c*/ 	.word	0xffffffff


	//   ....[229]....
        /*0470*/ 	.word	0x0500002f


	//   ....[230]....
        /*0474*/ 	.word	0x0500002f


	//   ....[231]....
        /*0478*/ 	.word	0x0500002f


	//   ....[232]....
        /*047c*/ 	.word	0x0500002f


	//   ....[233]....
        /*0480*/ 	.word	0x0500002f


	//----- nvinfo : EIATTR_COOP_GROUP_INSTR_OFFSETS
	.align		4
.L_492:
        /*0484*/ 	.byte	0x04, 0x28
        /*0486*/ 	.short	(.L_494 - .L_493)


	//   ....[0]....
.L_493:
        /*0488*/ 	.word	0x00000e40


	//   ....[1]....
        /*048c*/ 	.word	0x00001890


	//   ....[2]....
        /*0490*/ 	.word	0x00002ad0


	//   ....[3]....
        /*0494*/ 	.word	0x00002af0


	//   ....[4]....
        /*0498*/ 	.word	0x00002b10


	//   ....[5]....
        /*049c*/ 	.word	0x00002b30


	//   ....[6]....
        /*04a0*/ 	.word	0x00002b50


	//   ....[7]....
        /*04a4*/ 	.word	0x00003000


	//   ....[8]....
        /*04a8*/ 	.word	0x00003010


	//   ....[9]....
        /*04ac*/ 	.word	0x00003030


	//   ....[10]....
        /*04b0*/ 	.word	0x00003050


	//   ....[11]....
        /*04b4*/ 	.word	0x000030a0


	//   ....[12]....
        /*04b8*/ 	.word	0x000030d0


	//   ....[13]....
        /*04bc*/ 	.word	0x00003120


	//   ....[14]....
        /*04c0*/ 	.word	0x00003160


	//   ....[15]....
        /*04c4*/ 	.word	0x00003250


	//   ....[16]....
        /*04c8*/ 	.word	0x00003280


	//   ....[17]....
        /*04cc*/ 	.word	0x00003290


	//   ....[18]....
        /*04d0*/ 	.word	0x000032b0


	//   ....[19]....
        /*04d4*/ 	.word	0x000032f0


	//   ....[20]....
        /*04d8*/ 	.word	0x00003320


	//   ....[21]....
        /*04dc*/ 	.word	0x00003360


	//   ....[22]....
        /*04e0*/ 	.word	0x00003380


	//   ....[23]....
        /*04e4*/ 	.word	0x000033a0


	//   ....[24]....
        /*04e8*/ 	.word	0x00003490


	//   ....[25]....
        /*04ec*/ 	.word	0x000034c0


	//   ....[26]....
        /*04f0*/ 	.word	0x000034d0


	//   ....[27]....
        /*04f4*/ 	.word	0x000034f0


	//   ....[28]....
        /*04f8*/ 	.word	0x00003530


	//   ....[29]....
        /*04fc*/ 	.word	0x00003560


	//   ....[30]....
        /*0500*/ 	.word	0x000035a0


	//   ....[31]....
        /*0504*/ 	.word	0x000035c0


	//   ....[32]....
        /*0508*/ 	.word	0x000035e0


	//   ....[33]....
        /*050c*/ 	.word	0x000036d0


	//   ....[34]....
        /*0510*/ 	.word	0x00003700


	//   ....[35]....
        /*0514*/ 	.word	0x00003710


	//   ....[36]....
        /*0518*/ 	.word	0x00003730


	//   ....[37]....
        /*051c*/ 	.word	0x00003770


	//   ....[38]....
        /*0520*/ 	.word	0x000037a0


	//   ....[39]....
        /*0524*/ 	.word	0x000037e0


	//   ....[40]....
        /*0528*/ 	.word	0x00003800


	//   ....[41]....
        /*052c*/ 	.word	0x00003820


	//   ....[42]....
        /*0530*/ 	.word	0x00003930


	//   ....[43]....
        /*0534*/ 	.word	0x00003960


	//   ....[44]....
        /*0538*/ 	.word	0x00003970


	//   ....[45]....
        /*053c*/ 	.word	0x00003990


	//   ....[46]....
        /*0540*/ 	.word	0x000039d0


	//   ....[47]....
        /*0544*/ 	.word	0x00003a00


	//   ....[48]....
        /*0548*/ 	.word	0x00003a40


	//   ....[49]....
        /*054c*/ 	.word	0x00003a60


	//   ....[50]....
        /*0550*/ 	.word	0x00003a80


	//   ....[51]....
        /*0554*/ 	.word	0x00003b90


	//   ....[52]....
        /*0558*/ 	.word	0x00003bc0


	//   ....[53]....
        /*055c*/ 	.word	0x00003bd0


	//   ....[54]....
        /*0560*/ 	.word	0x00003bf0


	//   ....[55]....
        /*0564*/ 	.word	0x00003c30


	//   ....[56]....
        /*0568*/ 	.word	0x00003c60


	//   ....[57]....
        /*056c*/ 	.word	0x00003ca0


	//   ....[58]....
        /*0570*/ 	.word	0x00003cc0


	//   ....[59]....
        /*0574*/ 	.word	0x00003ce0


	//   ....[60]....
        /*0578*/ 	.word	0x00003df0


	//   ....[61]....
        /*057c*/ 	.word	0x00003e20


	//   ....[62]....
        /*0580*/ 	.word	0x00003e30


	//   ....[63]....
        /*0584*/ 	.word	0x00003e50


	//   ....[64]....
        /*0588*/ 	.word	0x00003e90


	//   ....[65]....
        /*058c*/ 	.word	0x00003ec0


	//   ....[66]....
        /*0590*/ 	.word	0x00003f00


	//   ....[67]....
        /*0594*/ 	.word	0x00003f20


	//   ....[68]....
        /*0598*/ 	.word	0x00003f40


	//   ....[69]....
        /*059c*/ 	.word	0x00004050


	//   ....[70]....
        /*05a0*/ 	.word	0x00004080


	//   ....[71]....
        /*05a4*/ 	.word	0x00004090


	//   ....[72]....
        /*05a8*/ 	.word	0x000040b0


	//   ....[73]....
        /*05ac*/ 	.word	0x000040f0


	//   ....[74]....
        /*05b0*/ 	.word	0x00004120


	//   ....[75]....
        /*05b4*/ 	.word	0x00004160


	//   ....[76]....
        /*05b8*/ 	.word	0x00004180


	//   ....[77]....
        /*05bc*/ 	.word	0x000041a0


	//   ....[78]....
        /*05c0*/ 	.word	0x000042b0


	//   ....[79]....
        /*05c4*/ 	.word	0x00004300


	//   ....[80]....
        /*05c8*/ 	.word	0x00004310


	//   ....[81]....
        /*05cc*/ 	.word	0x00004330


	//   ....[82]....
        /*05d0*/ 	.word	0x00004370


	//   ....[83]....
        /*05d4*/ 	.word	0x000043a0


	//   ....[84]....
        /*05d8*/ 	.word	0x000043e0


	//   ....[85]....
        /*05dc*/ 	.word	0x00004400


	//   ....[86]....
        /*05e0*/ 	.word	0x00004420


	//   ....[87]....
        /*05e4*/ 	.word	0x00004510


	//   ....[88]....
        /*05e8*/ 	.word	0x00004560


	//   ....[89]....
        /*05ec*/ 	.word	0x00004570


	//   ....[90]....
        /*05f0*/ 	.word	0x000045a0


	//   ....[91]....
        /*05f4*/ 	.word	0x000045c0


	//   ....[92]....
        /*05f8*/ 	.word	0x00004610


	//   ....[93]....
        /*05fc*/ 	.word	0x00004630


	//   ....[94]....
        /*0600*/ 	.word	0x00004670


	//   ....[95]....
        /*0604*/ 	.word	0x00004690


	//   ....[96]....
        /*0608*/ 	.word	0x00004770


	//   ....[97]....
        /*060c*/ 	.word	0x000047c0


	//   ....[98]....
        /*0610*/ 	.word	0x000047d0


	//   ....[99]....
        /*0614*/ 	.word	0x00004820


	//   ....[100]....
        /*0618*/ 	.word	0x00004850


	//   ....[101]....
        /*061c*/ 	.word	0x00004880


	//   ....[102]....
        /*0620*/ 	.word	0x000048b0


	//   ....[103]....
        /*0624*/ 	.word	0x000048e0


	//   ....[104]....
        /*0628*/ 	.word	0x00004910


	//   ....[105]....
        /*062c*/ 	.word	0x000049d0


	//   ....[106]....
        /*0630*/ 	.word	0x00004a20


	//   ....[107]....
        /*0634*/ 	.word	0x00004a30


	//   ....[108]....
        /*0638*/ 	.word	0x00004a80


	//   ....[109]....
        /*063c*/ 	.word	0x00004ab0


	//   ....[110]....
        /*0640*/ 	.word	0x00004ae0


	//   ....[111]....
        /*0644*/ 	.word	0x00004b10


	//   ....[112]....
        /*0648*/ 	.word	0x00004b40


	//   ....[113]....
        /*064c*/ 	.word	0x00004b70


	//   ....[114]....
        /*0650*/ 	.word	0x00004c60


	//   ....[115]....
        /*0654*/ 	.word	0x00004c80


	//   ....[116]....
        /*0658*/ 	.word	0x00004c90


	//   ....[117]....
        /*065c*/ 	.word	0x00004ce0


	//   ....[118]....
        /*0660*/ 	.word	0x00004d10


	//   ....[119]....
        /*0664*/ 	.word	0x00004d40


	//   ....[120]....
        /*0668*/ 	.word	0x00004d70


	//   ....[121]....
        /*066c*/ 	.word	0x00004da0


	//   ....[122]....
        /*0670*/ 	.word	0x00004dd0


	//   ....[123]....
        /*0674*/ 	.word	0x00004ec0


	//   ....[124]....
        /*0678*/ 	.word	0x00004f00


	//   ....[125]....
        /*067c*/ 	.word	0x00004f10


	//   ....[126]....
        /*0680*/ 	.word	0x00004f60


	//   ....[127]....
        /*0684*/ 	.word	0x00004f90


	//   ....[128]....
        /*0688*/ 	.word	0x00004fc0


	//   ....[129]....
        /*068c*/ 	.word	0x00004ff0


	//   ....[130]....
        /*0690*/ 	.word	0x00005020


	//   ....[131]....
        /*0694*/ 	.word	0x00005050


	//   ....[132]....
        /*0698*/ 	.word	0x00005140


	//   ....[133]....
        /*069c*/ 	.word	0x00005170


	//   ....[134]....
        /*06a0*/ 	.word	0x00005180


	//   ....[135]....
        /*06a4*/ 	.word	0x000051d0


	//   ....[136]....
        /*06a8*/ 	.word	0x00005200


	//   ....[137]....
        /*06ac*/ 	.word	0x00005230


	//   ....[138]....
        /*06b0*/ 	.word	0x00005260


	//   ....[139]....
        /*06b4*/ 	.word	0x00005290


	//   ....[140]....
        /*06b8*/ 	.word	0x000052c0


	//   ....[141]....
        /*06bc*/ 	.word	0x000053e0


	//   ....[142]....
        /*06c0*/ 	.word	0x000053f0


	//   ....[143]....
        /*06c4*/ 	.word	0x00005440


	//   ....[144]....
        /*06c8*/ 	.word	0x00005470


	//   ....[145]....
        /*06cc*/ 	.word	0x000054a0


	//   ....[146]....
        /*06d0*/ 	.word	0x000054d0


	//   ....[147]....
        /*06d4*/ 	.word	0x00005500


	//   ....[148]....
        /*06d8*/ 	.word	0x00005530


	//   ....[149]....
        /*06dc*/ 	.word	0x00005560


	//   ....[150]....
        /*06e0*/ 	.word	0x00005600


	//   ....[151]....
        /*06e4*/ 	.word	0x00005620


	//   ....[152]....
        /*06e8*/ 	.word	0x00005630


	//   ....[153]....
        /*06ec*/ 	.word	0x00005680


	//   ....[154]....
        /*06f0*/ 	.word	0x000056b0


	//   ....[155]....
        /*06f4*/ 	.word	0x000056e0


	//   ....[156]....
        /*06f8*/ 	.word	0x00005710


	//   ....[157]....
        /*06fc*/ 	.word	0x00005740


	//   ....[158]....
        /*0700*/ 	.word	0x00005770


	//   ....[159]....
        /*0704*/ 	.word	0x000058a0


	//   ....[160]....
        /*0708*/ 	.word	0x00005d40


	//   ....[161]....
        /*070c*/ 	.word	0x00006070


	//   ....[162]....
        /*0710*/ 	.word	0x00006130


	//   ....[163]....
        /*0714*/ 	.word	0x000061f0


	//   ....[164]....
        /*0718*/ 	.word	0x000062b0


	//   ....[165]....
        /*071c*/ 	.word	0x00006370


	//   ....[166]....
        /*0720*/ 	.word	0x00006430


	//   ....[167]....
        /*0724*/ 	.word	0x000064f0


	//   ....[168]....
        /*0728*/ 	.word	0x000065b0


	//   ....[169]....
        /*072c*/ 	.word	0x00006670


	//   ....[170]....
        /*0730*/ 	.word	0x00006730


	//   ....[171]....
        /*0734*/ 	.word	0x000067f0


	//   ....[172]....
        /*0738*/ 	.word	0x000068b0


	//   ....[173]....
        /*073c*/ 	.word	0x00006970


	//   ....[174]....
        /*0740*/ 	.word	0x00006a30


	//   ....[175]....
        /*0744*/ 	.word	0x00006af0


	//   ....[176]....
        /*0748*/ 	.word	0x00006bb0


	//   ....[177]....
        /*074c*/ 	.word	0x00006c70


	//   ....[178]....
        /*0750*/ 	.word	0x00006e60


	//   ....[179]....
        /*0754*/ 	.word	0x00006f90


	//   ....[180]....
        /*0758*/ 	.word	0x000070c0


	//   ....[181]....
        /*075c*/ 	.word	0x000071f0


	//   ....[182]....
        /*0760*/ 	.word	0x00007320


	//   ....[183]....
        /*0764*/ 	.word	0x00007450


	//   ....[184]....
        /*0768*/ 	.word	0x00007580


	//   ....[185]....
        /*076c*/ 	.word	0x000076b0


	//   ....[186]....
        /*0770*/ 	.word	0x000077e0


	//   ....[187]....
        /*0774*/ 	.word	0x00007910


	//   ....[188]....
        /*0778*/ 	.word	0x00007a40


	//   ....[189]....
        /*077c*/ 	.word	0x00007b60


	//   ....[190]....
        /*0780*/ 	.word	0x00007c70


	//   ....[191]....
        /*0784*/ 	.word	0x00007d80


	//   ....[192]....
        /*0788*/ 	.word	0x00007e90


	//   ....[193]....
        /*078c*/ 	.word	0x00007fa0


	//   ....[194]....
        /*0790*/ 	.word	0x000080b0


	//   ....[195]....
        /*0794*/ 	.word	0x00008eb0


	//   ....[196]....
        /*0798*/ 	.word	0x00008f40


	//   ....[197]....
        /*079c*/ 	.word	0x00008fc0


	//   ....[198]....
        /*07a0*/ 	.word	0x00009050


	//   ....[199]....
        /*07a4*/ 	.word	0x000090d0


	//   ....[200]....
        /*07a8*/ 	.word	0x00009160


	//   ....[201]....
        /*07ac*/ 	.word	0x000091e0


	//   ....[202]....
        /*07b0*/ 	.word	0x00009270


	//   ....[203]....
        /*07b4*/ 	.word	0x000092f0


	//   ....[204]....
        /*07b8*/ 	.word	0x00009380


	//   ....[205]....
        /*07bc*/ 	.word	0x00009400


	//   ....[206]....
        /*07c0*/ 	.word	0x00009490


	//   ....[207]....
        /*07c4*/ 	.word	0x00009510


	//   ....[208]....
        /*07c8*/ 	.word	0x000095a0


	//   ....[209]....
        /*07cc*/ 	.word	0x00009620


	//   ....[210]....
        /*07d0*/ 	.word	0x000096b0


	//   ....[211]....
        /*07d4*/ 	.word	0x00009730


	//   ....[212]....
        /*07d8*/ 	.word	0x00009890


	//   ....[213]....
        /*07dc*/ 	.word	0x00009960


	//   ....[214]....
        /*07e0*/ 	.word	0x00009a10


	//   ....[215]....
        /*07e4*/ 	.word	0x00009ad0


	//   ....[216]....
        /*07e8*/ 	.word	0x00009b80


	//   ....[217]....
        /*07ec*/ 	.word	0x00009c40


	//   ....[218]....
        /*07f0*/ 	.word	0x00009cf0


	//   ....[219]....
        /*07f4*/ 	.word	0x00009db0


	//   ....[220]....
        /*07f8*/ 	.word	0x00009e60


	//   ....[221]....
        /*07fc*/ 	.word	0x00009f20


	//   ....[222]....
        /*0800*/ 	.word	0x00009fd0


	//   ....[223]....
        /*0804*/ 	.word	0x0000a090


	//   ....[224]....
        /*0808*/ 	.word	0x0000a140


	//   ....[225]....
        /*080c*/ 	.word	0x0000a200


	//   ....[226]....
        /*0810*/ 	.word	0x0000a2a0


	//   ....[227]....
        /*0814*/ 	.word	0x0000a360


	//   ....[228]....
        /*0818*/ 	.word	0x0000a400


	//   ....[229]....
        /*081c*/ 	.word	0x0000a470


	//   ....[230]....
        /*0820*/ 	.word	0x0000a4e0


	//   ....[231]....
        /*0824*/ 	.word	0x0000a550


	//   ....[232]....
        /*0828*/ 	.word	0x0000a5c0


	//   ....[233]....
        /*082c*/ 	.word	0x0000a630


	//----- nvinfo : EIATTR_VRC_CTA_INIT_COUNT
	.align		4
.L_494:
        /*0830*/ 	.byte	0x02, 0x4a
	.zero		1
	.zero		1


	//----- nvinfo : EIATTR_EXIT_INSTR_OFFSETS
	.align		4
        /*0834*/ 	.byte	0x04, 0x1c
        /*0836*/ 	.short	(.L_496 - .L_495)


	//   ....[0]....
.L_495:
        /*0838*/ 	.word	0x00002570


	//   ....[1]....
        /*083c*/ 	.word	0x000028d0


	//   ....[2]....
        /*0840*/ 	.word	0x000028f0


	//   ....[3]....
        /*0844*/ 	.word	0x00009740


	//   ....[4]....
        /*0848*/ 	.word	0x0000a410


	//----- nvinfo : EIATTR_MAX_THREADS
	.align		4
.L_496:
        /*084c*/ 	.byte	0x04, 0x05
        /*084e*/ 	.short	(.L_498 - .L_497)
.L_497:
        /*0850*/ 	.word	0x00000180
        /*0854*/ 	.word	0x00000001
        /*0858*/ 	.word	0x00000001


	//----- nvinfo : EIATTR_CRS_STACK_SIZE
	.align		4
.L_498:
        /*085c*/ 	.byte	0x04, 0x1e
        /*085e*/ 	.short	(.L_500 - .L_499)
.L_499:
        /*0860*/ 	.word	0x00000000


	//----- nvinfo : EIATTR_CBANK_PARAM_SIZE
	.align		4
.L_500:
        /*0864*/ 	.byte	0x03, 0x19
        /*0866*/ 	.short	0x004d


	//----- nvinfo : EIATTR_PARAM_CBANK
	.align		4
        /*0868*/ 	.byte	0x04, 0x0a
        /*086a*/ 	.short	(.L_502 - .L_501)
	.align		4
.L_501:
        /*086c*/ 	.word	index@(.nv.constant0._ZN3cub18CUB_300001_SM_10006detail10radix_sort29DeviceRadixSortOnesweepKernelINS1_5radix10policy_hubIifyE10Policy1000ELNS0_9SortOrderE0EifyiiNS1_21identity_decomposer_tEEEvPT5_SB_PT3_PKSC_PT1_PKSG_PT2_PKSK_T4_iiT6_)
        /*0870*/ 	.short	0x0380
        /*0872*/ 	.short	0x004d


	//----- nvinfo : EIATTR_SW_WAR
	.align		4
.L_502:
        /*0874*/ 	.byte	0x04, 0x36
        /*0876*/ 	.short	(.L_504 - .L_503)
.L_503:
        /*0878*/ 	.word	0x00000008
.L_504:


//--------------------- .nv.info._ZN3cub18CUB_300001_SM_10006detail10radix_sort33DeviceRadixSortExclusiveSumKernelINS1_5radix10policy_hubIifyE10Policy1000EyEEvPT0_ --------------------------
	.section	.nv.info._ZN3cub18CUB_300001_SM_10006detail10radix_sort33DeviceRadixSortExclusiveSumKernelINS1_5radix10policy_hubIifyE10Policy1000EyEEvPT0_,"",@"SHT_CUDA_INFO"
	.sectionflags	@""
	.align	4


	//----- nvinfo : EIATTR_CUDA_API_VERSION
	.align		4
        /*0000*/ 	.byte	0x04, 0x37
        /*0002*/ 	.short	(.L_506 - .L_505)
.L_505:
        /*0004*/ 	.word	0x00000082


	//----- nvinfo : EIATTR_KPARAM_INFO
	.align		4
.L_506:
        /*0008*/ 	.byte	0x04, 0x17
        /*000a*/ 	.short	(.L_508 - .L_507)
.L_507:
        /*000c*/ 	.word	0x00000000
        /*0010*/ 	.short	0x0000
        /*0012*/ 	.short	0x0000
        /*0014*/ 	.byte	0x00, 0xf5, 0x21, 0x00


	//----- nvinfo : EIATTR_SPARSE_MMA_MASK
	.align		4
.L_508:
        /*0018*/ 	.byte	0x03, 0x50
        /*001a*/ 	.short	0x0000


	//----- nvinfo : EIATTR_MAXREG_COUNT
	.align		4
        /*001c*/ 	.byte	0x03, 0x1b
        /*001e*/ 	.short	0x00ff


	//----- nvinfo : EIATTR_NUM_BARRIERS
	.align		4
        /*0020*/ 	.byte	0x02, 0x4c
        /*0022*/ 	.byte	0x01
	.zero		1


	//----- nvinfo : EIATTR_MERCURY_ISA_VERSION
	.align		4
        /*0024*/ 	.byte	0x03, 0x5f
        /*0026*/ 	.short	0x0101


	//----- nvinfo : EIATTR_COOP_GROUP_MASK_REGIDS
	.align		4
        /*0028*/ 	.byte	0x04, 0x29
        /*002a*/ 	.short	(.L_510 - .L_509)


	//   ....[0]....
.L_509:
        /*002c*/ 	.word	0xffffffff


	//   ....[1]....
        /*0030*/ 	.word	0xffffffff


	//   ....[2]....
        /*0034*/ 	.word	0xffffffff


	//   ....[3]....
        /*0038*/ 	.word	0xffffffff


	//   ....[4]....
        /*003c*/ 	.word	0xffffffff


	//   ....[5]....
        /*0040*/ 	.word	0xffffffff


	//   ....[6]....
        /*0044*/ 	.word	0xffffffff


	//   ....[7]....
        /*0048*/ 	.word	0xffffffff


	//   ....[8]....
        /*004c*/ 	.word	0xffffffff


	//   ....[9]....
        /*0050*/ 	.word	0xffffffff


	//   ....[10]....
        /*0054*/ 	.word	0x05000015


	//   ....[11]....
        /*0058*/ 	.word	0x05000015


	//   ....[12]....
        /*005c*/ 	.word	0x05000015


	//   ....[13]....
        /*0060*/ 	.word	0x05000015


	//   ....[14]....
        /*0064*/ 	.word	0x05000015


	//   ....[15]....
        /*0068*/ 	.word	0x05000015


	//   ....[16]....
        /*006c*/ 	.word	0x05000015


	//   ....[17]....
        /*0070*/ 	.word	0x05000015


	//   ....[18]....
        /*0074*/ 	.word	0x05000015


	//   ....[19]....
        /*0078*/ 	.word	0x05000015


	//----- nvinfo : EIATTR_COOP_GROUP_INSTR_OFFSETS
	.align		4
.L_510:
        /*007c*/ 	.byte	0x04, 0x28
        /*007e*/ 	.short	(.L_512 - .L_511)


	//   ....[0]....
.L_511:
        /*0080*/ 	.word	0x00000250


	//   ....[1]....
        /*0084*/ 	.word	0x00000260


	//   ....[2]....
        /*0088*/ 	.word	0x000002a0


	//   ....[3]....
        /*008c*/ 	.word	0x000002c0


	//   ....[4]....
        /*0090*/ 	.word	0x00000310


	//   ....[5]....
        /*0094*/ 	.word	0x00000320


	//   ....[6]....
        /*0098*/ 	.word	0x00000360


	//   ....[7]....
        /*009c*/ 	.word	0x00000380


	//   ....[8]....
        /*00a0*/ 	.word	0x000003d0


	//   ....[9]....
        /*00a4*/ 	.word	0x000003e0


	//   ....[10]....
        /*00a8*/ 	.word	0x00000660


	//   ....[11]....
        /*00ac*/ 	.word	0x000006b0


	//   ....[12]....
        /*00b0*/ 	.word	0x00000740


	//   ....[13]....
        /*00b4*/ 	.word	0x00000790


	//   ....[14]....
        /*00b8*/ 	.word	0x00000820


	//   ....[15]....
        /*00bc*/ 	.word	0x00000870


	//   ....[16]....
        /*00c0*/ 	.word	0x00000900


	//   ....[17]....
        /*00c4*/ 	.word	0x00000950


	//   ....[18]....
        /*00c8*/ 	.word	0x000009e0


	//   ....[19]....
        /*00cc*/ 	.word	0x00000a30


	//----- nvinfo : EIATTR_VRC_CTA_INIT_COUNT
	.align		4
.L_512:
        /*00d0*/ 	.byte	0x02, 0x4a
	.zero		1
	.zero		1


	//----- nvinfo : EIATTR_EXIT_INSTR_OFFSETS
	.align		4
        /*00d4*/ 	.byte	0x04, 0x1c
        /*00d6*/ 	.short	(.L_514 - .L_513)


	//   ....[0]....
.L_513:
        /*00d8*/ 	.word	0x000005d0


	//   ....[1]....
        /*00dc*/ 	.word	0x00000600


	//----- nvinfo : EIATTR_CRS_STACK_SIZE
	.align		4
.L_514:
        /*00e0*/ 	.byte	0x04, 0x1e
        /*00e2*/ 	.short	(.L_516 - .L_515)
.L_515:
        /*00e4*/ 	.word	0x00000000


	//----- nvinfo : EIATTR_CBANK_PARAM_SIZE
	.align		4
.L_516:
        /*00e8*/ 	.byte	0x03, 0x19
        /*00ea*/ 	.short	0x0008


	//----- nvinfo : EIATTR_PARAM_CBANK
	.align		4
        /*00ec*/ 	.byte	0x04, 0x0a
        /*00ee*/ 	.short	(.L_518 - .L_517)
	.align		4
.L_517:
        /*00f0*/ 	.word	index@(.nv.constant0._ZN3cub18CUB_300001_SM_10006detail10radix_sort33DeviceRadixSortExclusiveSumKernelINS1_5radix10policy_hubIifyE10Policy1000EyEEvPT0_)
        /*00f4*/ 	.short	0x0380
        /*00f6*/ 	.short	0x0008


	//----- nvinfo : EIATTR_SW_WAR
	.align		4
.L_518:
        /*00f8*/ 	.byte	0x04, 0x36
        /*00fa*/ 	.short	(.L_520 - .L_519)
.L_519:
        /*00fc*/ 	.word	0x00000008
.L_520:


//--------------------- .nv.info._ZN3cub18CUB_300001_SM_10006detail10radix_sort30DeviceRadixSortHistogramKernelINS1_5radix10policy_hubIifyE10Policy1000ELNS0_9SortOrderE0EiyNS1_21identity_decomposer_tEEEvPT2_PKT1_SA_iiT3_ --------------------------
	.section	.nv.info._ZN3cub18CUB_300001_SM_10006detail10radix_sort30DeviceRadixSortHistogramKernelINS1_5radix10policy_hubIifyE10Policy1000ELNS0_9SortOrderE0EiyNS1_21identity_decomposer_tEEEvPT2_PKT1_SA_iiT3_,"",@"SHT_CUDA_INFO"
	.sectionflags	@""
	.align	4


	//----- nvinfo : EIATTR_CUDA_API_VERSION
	.align		4
        /*0000*/ 	.byte	0x04, 0x37
        /*0002*/ 	.short	(.L_522 - .L_521)
.L_521:
        /*0004*/ 	.word	0x00000082


	//----- nvinfo : EIATTR_KPARAM_INFO
	.align		4
.L_522:
        /*0008*/ 	.byte	0x04, 0x17
        /*000a*/ 	.short	(.L_524 - .L_523)
.L_523:
        /*000c*/ 	.word	0x00000000
        /*0010*/ 	.short	0x0005
        /*0012*/ 	.short	0x0020
        /*0014*/ 	.byte	0x00, 0xf0, 0x05, 0x00


	//----- nvinfo : EIATTR_KPARAM_INFO
	.align		4
.L_524:
        /*0018*/ 	.byte	0x04, 0x17
        /*001a*/ 	.short	(.L_526 - .L_525)
.L_525:
        /*001c*/ 	.word	0x00000000
        /*0020*/ 	.short	0x0004
        /*0022*/ 	.short	0x001c
        /*0024*/ 	.byte	0x00, 0xf0, 0x11, 0x00


	//----- nvinfo : EIATTR_KPARAM_INFO
	.align		4
.L_526:
        /*0028*/ 	.byte	0x04, 0x17
        /*002a*/ 	.short	(.L_528 - .L_527)
.L_527:
        /*002c*/ 	.word	0x00000000
        /*0030*/ 	.short	0x0003
        /*0032*/ 	.short	0x0018
        /*0034*/ 	.byte	0x00, 0xf0, 0x11, 0x00


	//----- nvinfo : EIATTR_KPARAM_INFO
	.align		4
.L_528:
        /*0038*/ 	.byte	0x04, 0x17
        /*003a*/ 	.short	(.L_530 - .L_529)
.L_529:
        /*003c*/ 	.word	0x00000000
        /*0040*/ 	.short	0x0002
        /*0042*/ 	.short	0x0010
        /*0044*/ 	.byte	0x00, 0xf0, 0x21, 0x00


	//----- nvinfo : EIATTR_KPARAM_INFO
	.align		4
.L_530:
        /*0048*/ 	.byte	0x04, 0x17
        /*004a*/ 	.short	(.L_532 - .L_531)
.L_531:
        /*004c*/ 	.word	0x00000000
        /*0050*/ 	.short	0x0001
        /*0052*/ 	.short	0x0008
        /*0054*/ 	.byte	0x00, 0xf5, 0x21, 0x00


	//----- nvinfo : EIATTR_KPARAM_INFO
	.align		4
.L_532:
        /*0058*/ 	.byte	0x04, 0x17
        /*005a*/ 	.short	(.L_534 - .L_533)
.L_533:
        /*005c*/ 	.word	0x00000000
        /*0060*/ 	.short	0x0000
        /*0062*/ 	.short	0x0000
        /*0064*/ 	.byte	0x00, 0xf5, 0x21, 0x00


	//----- nvinfo : EIATTR_SPARSE_MMA_MASK
	.align		4
.L_534:
        /*0068*/ 	.byte	0x03, 0x50
        /*006a*/ 	.short	0x0000


	//----- nvinfo : EIATTR_MAXREG_COUNT
	.align		4
        /*006c*/ 	.byte	0x03, 0x1b
        /*006e*/ 	.short	0x00ff


	//----- nvinfo : EIATTR_NUM_BARRIERS
	.align		4
        /*0070*/ 	.byte	0x02, 0x4c
        /*0072*/ 	.byte	0x01
	.zero		1


	//----- nvinfo : EIATTR_MERCURY_ISA_VERSION
	.align		4
        /*0074*/ 	.byte	0x03, 0x5f
        /*0076*/ 	.short	0x0101


	//----- nvinfo : EIATTR_VRC_CTA_INIT_COUNT
	.align		4
        /*0078*/ 	.byte	0x02, 0x4a
	.zero		1
	.zero		1


	//----- nvinfo : EIATTR_EXIT_INSTR_OFFSETS
	.align		4
        /*007c*/ 	.byte	0x04, 0x1c
        /*007e*/ 	.short	(.L_536 - .L_535)


	//   ....[0]....
.L_535:
        /*0080*/ 	.word	0x00000040


	//   ....[1]....
        /*0084*/ 	.word	0x00002ee0


	//----- nvinfo : EIATTR_MAX_THREADS
	.align		4
.L_536:
        /*0088*/ 	.byte	0x04, 0x05
        /*008a*/ 	.short	(.L_538 - .L_537)
.L_537:
        /*008c*/ 	.word	0x00000080
        /*0090*/ 	.word	0x00000001
        /*0094*/ 	.word	0x00000001


	//----- nvinfo : EIATTR_CRS_STACK_SIZE
	.align		4
.L_538:
        /*0098*/ 	.byte	0x04, 0x1e
        /*009a*/ 	.short	(.L_540 - .L_539)
.L_539:
        /*009c*/ 	.word	0x00000000


	//----- nvinfo : EIATTR_CBANK_PARAM_SIZE
	.align		4
.L_540:
        /*00a0*/ 	.byte	0x03, 0x19
        /*00a2*/ 	.short	0x0021


	//----- nvinfo : EIATTR_PARAM_CBANK
	.align		4
        /*00a4*/ 	.byte	0x04, 0x0a
        /*00a6*/ 	.short	(.L_542 - .L_541)
	.align		4
.L_541:
        /*00a8*/ 	.word	index@(.nv.constant0._ZN3cub18CUB_300001_SM_10006detail10radix_sort30DeviceRadixSortHistogramKernelINS1_5radix10policy_hubIifyE10Policy1000ELNS0_9SortOrderE0EiyNS1_21identity_decomposer_tEEEvPT2_PKT1_SA_iiT3_)
        /*00ac*/ 	.short	0x0380
        /*00ae*/ 	.short	0x0021


	//----- nvinfo : EIATTR_SW_WAR
	.align		4
.L_542:
        /*00b0*/ 	.byte	0x04, 0x36
        /*00b2*/ 	.short	(.L_544 - .L_543)
.L_543:
        /*00b4*/ 	.word	0x00000008
.L_544:


//--------------------- .nv.info._ZN3cub18CUB_300001_SM_10006detail10radix_sort31DeviceRadixSortSingleTileKernelINS1_5radix10policy_hubIifyE10Policy1000ELNS0_9SortOrderE0EifyNS1_21identity_decomposer_tEEEvPKT1_PSA_PKT2_PSE_T3_iiT4_ --------------------------
	.section	.nv.info._ZN3cub18CUB_300001_SM_10006detail10radix_sort31DeviceRadixSortSingleTileKernelINS1_5radix10policy_hubIifyE10Policy1000ELNS0_9SortOrderE0EifyNS1_21identity_decomposer_tEEEvPKT1_PSA_PKT2_PSE_T3_iiT4_,"",@"SHT_CUDA_INFO"
	.sectionflags	@""
	.align	4


	//----- nvinfo : EIATTR_CUDA_API_VERSION
	.align		4
        /*0000*/ 	.byte	0x04, 0x37
        /*0002*/ 	.short	(.L_546 - .L_545)
.L_545:
        /*0004*/ 	.word	0x00000082


	//----- nvinfo : EIATTR_KPARAM_INFO
	.align		4
.L_546:
        /*0008*/ 	.byte	0x04, 0x17
        /*000a*/ 	.short	(.L_548 - .L_547)
.L_547:
        /*000c*/ 	.word	0x00000000
        /*0010*/ 	.short	0x0007
        /*0012*/ 	.short	0x0030
        /*0014*/ 	.byte	0x00, 0xf0, 0x05, 0x00


	//----- nvinfo : EIATTR_KPARAM_INFO
	.align		4
.L_548:
        /*0018*/ 	.byte	0x04, 0x17
        /*001a*/ 	.short	(.L_550 - .L_549)
.L_549:
        /*001c*/ 	.word	0x00000000
        /*0020*/ 	.short	0x0006
        /*0022*/ 	.short	0x002c
        /*0024*/ 	.byte	0x00, 0xf0, 0x11, 0x00


	//----- nvinfo : EIATTR_KPARAM_INFO
	.align		4
.L_550:
        /*0028*/ 	.byte	0x04, 0x17
        /*002a*/ 	.short	(.L_552 - .L_551)
.L_551:
        /*002c*/ 	.word	0x00000000
        /*0030*/ 	.short	0x0005
        /*0032*/ 	.short	0x0028
        /*0034*/ 	.byte	0x00, 0xf0, 0x11, 0x00


	//----- nvinfo : EIATTR_KPARAM_INFO
	.align		4
.L_552:
        /*0038*/ 	.byte	0x04, 0x17
        /*003a*/ 	.short	(.L_554 - .L_553)
.L_553:
        /*003c*/ 	.word	0x00000000
        /*0040*/ 	.short	0x0004
        /*0042*/ 	.short	0x0020
        /*0044*/ 	.byte	0x00, 0xf0, 0x21, 0x00


	//----- nvinfo : EIATTR_KPARAM_INFO
	.align		4
.L_554:
        /*0048*/ 	.byte	0x04, 0x17
        /*004a*/ 	.short	(.L_556 - .L_555)
.L_555:
        /*004c*/ 	.word	0x00000000
        /*0050*/ 	.short	0x0003
        /*0052*/ 	.short	0x0018
        /*0054*/ 	.byte	0x00, 0xf5, 0x21, 0x00


	//----- nvinfo : EIATTR_KPARAM_INFO
	.align		4
.L_556:
        /*0058*/ 	.byte	0x04, 0x17
        /*005a*/ 	.short	(.L_558 - .L_557)
.L_557:
        /*005c*/ 	.word	0x00000000
        /*0060*/ 	.short	0x0002
        /*0062*/ 	.short	0x0010
        /*0064*/ 	.byte	0x00, 0xf5, 0x21, 0x00


	//----- nvinfo : EIATTR_KPARAM_INFO
	.align		4
.L_558:
        /*0068*/ 	.byte	0x04, 0x17
        /*006a*/ 	.short	(.L_560 - .L_559)
.L_559:
        /*006c*/ 	.word	0x00000000
        /*0070*/ 	.short	0x0001
        /*0072*/ 	.short	0x0008
        /*0074*/ 	.byte	0x00, 0xf5, 0x21, 0x00


	//----- nvinfo : EIATTR_KPARAM_INFO
	.align		4
.L_560:
        /*0078*/ 	.byte	0x04, 0x17
        /*007a*/ 	.short	(.L_562 - .L_561)
.L_561:
        /*007c*/ 	.word	0x00000000
        /*0080*/ 	.short	0x0000
        /*0082*/ 	.short	0x0000
        /*0084*/ 	.byte	0x00, 0xf5, 0x21, 0x00


	//----- nvinfo : EIATTR_SPARSE_MMA_MASK
	.align		4
.L_562:
        /*0088*/ 	.byte	0x03, 0x50
        /*008a*/ 	.short	0x0000


	//----- nvinfo : EIATTR_MAXREG_COUNT
	.align		4
        /*008c*/ 	.byte	0x03, 0x1b
        /*008e*/ 	.short	0x00ff


	//----- nvinfo : EIATTR_NUM_BARRIERS
	.align		4
        /*0090*/ 	.byte	0x02, 0x4c
        /*0092*/ 	.byte	0x01
	.zero		1


	//----- nvinfo : EIATTR_MERCURY_ISA_VERSION
	.align		4
        /*0094*/ 	.byte	0x03, 0x5f
        /*0096*/ 	.short	0x0101


	//----- nvinfo : EIATTR_COOP_GROUP_MASK_REGIDS
	.align		4
        /*0098*/ 	.byte	0x04, 0x29
        /*009a*/ 	.short	(.L_564 - .L_563)


	//   ....[0]....
.L_563:
        /*009c*/ 	.word	0xffffffff


	//   ....[1]....
        /*00a0*/ 	.word	0xffffffff


	//   ....[2]....
        /*00a4*/ 	.word	0xffffffff


	//   ....[3]....
        /*00a8*/ 	.word	0xffffffff


	//   ....[4]....
        /*00ac*/ 	.word	0xffffffff


	//----- nvinfo : EIATTR_COOP_GROUP_INSTR_OFFSETS
	.align		4
.L_564:
        /*00b0*/ 	.byte	0x04, 0x28
        /*00b2*/ 	.short	(.L_566 - .L_565)


	//   ....[0]....
.L_565:
        /*00b4*/ 	.word	0x00001e20


	//   ....[1]....
        /*00b8*/ 	.word	0x00001e40


	//   ....[2]....
        /*00bc*/ 	.word	0x00001e60


	//   ....[3]....
        /*00c0*/ 	.word	0x00001e80


	//   ....[4]....
        /*00c4*/ 	.word	0x00001ea0


	//----- nvinfo : EIATTR_VRC_CTA_INIT_COUNT
	.align		4
.L_566:
        /*00c8*/ 	.byte	0x02, 0x4a
	.zero		1
	.zero		1


	//----- nvinfo : EIATTR_EXIT_INSTR_OFFSETS
	.align		4
        /*00cc*/ 	.byte	0x04, 0x1c
        /*00ce*/ 	.short	(.L_568 - .L_567)


	//   ....[0]....
.L_567:
        /*00d0*/ 	.word	0x00003bf0


	//   ....[1]....
        /*00d4*/ 	.word	0x00003c40


	//----- nvinfo : EIATTR_MAX_THREADS
	.align		4
.L_568:
        /*00d8*/ 	.byte	0x04, 0x05
        /*00da*/ 	.short	(.L_570 - .L_569)
.L_569:
        /*00dc*/ 	.word	0x00000100
        /*00e0*/ 	.word	0x00000001
        /*00e4*/ 	.word	0x00000001


	//----- nvinfo : EIATTR_CBANK_PARAM_SIZE
	.align		4
.L_570:
        /*00e8*/ 	.byte	0x03, 0x19
        /*00ea*/ 	.short	0x0031


	//----- nvinfo : EIATTR_PARAM_CBANK
	.align		4
        /*00ec*/ 	.byte	0x04, 0x0a
        /*00ee*/ 	.short	(.L_572 - .L_571)
	.align		4
.L_571:
        /*00f0*/ 	.word	index@(.nv.constant0._ZN3cub18CUB_300001_SM_10006detail10radix_sort31DeviceRadixSortSingleTileKernelINS1_5radix10policy_hubIifyE10Policy1000ELNS0_9SortOrderE0EifyNS1_21identity_decomposer_tEEEvPKT1_PSA_PKT2_PSE_T3_iiT4_)
        /*00f4*/ 	.short	0x0380
        /*00f6*/ 	.short	0x0031


	//----- nvinfo : EIATTR_SW_WAR
	.align		4
.L_572:
        /*00f8*/ 	.byte	0x04, 0x36
        /*00fa*/ 	.short	(.L_574 - .L_573)
.L_573:
        /*00fc*/ 	.word	0x00000008
.L_574:


//--------------------- .nv.info._ZN3cub18CUB_300001_SM_10006detail10radix_sort29DeviceRadixSortOnesweepKernelINS1_5radix10policy_hubIiNS0_8NullTypeEyE10Policy1000ELNS0_9SortOrderE0EiS6_yiiNS1_21identity_decomposer_tEEEvPT5_SC_PT3_PKSD_PT1_PKSH_PT2_PKSL_T4_iiT6_ --------------------------
	.section	.nv.info._ZN3cub18CUB_300001_SM_10006detail10radix_sort29DeviceRadixSortOnesweepKernelINS1_5radix10policy_hubIiNS0_8NullTypeEyE10Policy1000ELNS0_9SortOrderE0EiS6_yiiNS1_21identity_decomposer_tEEEvPT5_SC_PT3_PKSD_PT1_PKSH_PT2_PKSL_T4_iiT6_,"",@"SHT_CUDA_INFO"
	.sectionflags	@""
	.align	4


	//----- nvinfo : EIATTR_CUDA_API_VERSION
	.align		4
        /*0000*/ 	.byte	0x04, 0x37
        /*0002*/ 	.short	(.L_576 - .L_575)
.L_575:
        /*0004*/ 	.word	0x00000082


	//----- nvinfo : EIATTR_KPARAM_INFO
	.align		4
.L_576:
        /*0008*/ 	.byte	0x04, 0x17
        /*000a*/ 	.short	(.L_578 - .L_577)
.L_577:
        /*000c*/ 	.word	0x00000000
        /*0010*/ 	.short	0x000b
        /*0012*/ 	.short	0x004c
        /*0014*/ 	.byte	0x00, 0xf0, 0x05, 0x00


	//----- nvinfo : EIATTR_KPARAM_INFO
	.align		4
.L_578:
        /*0018*/ 	.byte	0x04, 0x17
        /*001a*/ 	.short	(.L_580 - .L_579)
.L_579:
        /*001c*/ 	.word	0x00000000
        /*0020*/ 	.short	0x000a
        /*0022*/ 	.short	0x0048
        /*0024*/ 	.byte	0x00, 0xf0, 0x11, 0x00


	//----- nvinfo : EIATTR_KPARAM_INFO
	.align		4
.L_580:
        /*0028*/ 	.byte	0x04, 0x17
        /*002a*/ 	.short	(.L_582 - .L_581)
.L_581:
        /*002c*/ 	.word	0x00000000
        /*0030*/ 	.short	0x0009
        /*0032*/ 	.short	0x0044
        /*0034*/ 	.byte	0x00, 0xf0, 0x11, 0x00


	//----- nvinfo : EIATTR_KPARAM_INFO
	.align		4
.L_582:
        /*0038*/ 	.byte	0x04, 0x17
        /*003a*/ 	.short	(.L_584 - .L_583)
.L_583:
        /*003c*/ 	.word	0x00000000
        /*0040*/ 	.short	0x0008
        /*0042*/ 	.short	0x0040
        /*0044*/ 	.byte	0x00, 0xf0, 0x11, 0x00


	//----- nvinfo : EIATTR_KPARAM_INFO
	.align		4
.L_584:
        /*0048*/ 	.byte	0x04, 0x17
        /*004a*/ 	.short	(.L_586 - .L_585)
.L_585:
        /*004c*/ 	.word	0x00000000
        /*0050*/ 	.short	0x0007
        /*0052*/ 	.short	0x0038
        /*0054*/ 	.byte	0x00, 0xf5, 0x21, 0x00


	//----- nvinfo : EIATTR_KPARAM_INFO
	.align		4
.L_586:
        /*0058*/ 	.byte	0x04, 0x17
        /*005a*/ 	.short	(.L_588 - .L_587)
.L_587:
        /*005c*/ 	.word	0x00000000
        /*0060*/ 	.short	0x0006
        /*0062*/ 	.short	0x0030
        /*0064*/ 	.byte	0x00, 0xf5, 0x21, 0x00


	//----- nvinfo : EIATTR_KPARAM_INFO
	.align		4
.L_588:
        /*0068*/ 	.byte	0x04, 0x17
        /*006a*/ 	.short	(.L_590 - .L_589)
.L_589:
        /*006c*/ 	.word	0x00000000
        /*0070*/ 	.short	0x0005
        /*0072*/ 	.short	0x0028
        /*0074*/ 	.byte	0x00, 0xf5, 0x21, 0x00


	//----- nvinfo : EIATTR_KPARAM_INFO
	.align		4
.L_590:
        /*0078*/ 	.byte	0x04, 0x17
        /*007a*/ 	.short	(.L_592 - .L_591)
.L_591:
        /*007c*/ 	.word	0x00000000
        /*0080*/ 	.short	0x0004
        /*0082*/ 	.short	0x0020
        /*0084*/ 	.byte	0x00, 0xf5, 0x21, 0x00


	//----- nvinfo : EIATTR_KPARAM_INFO
	.align		4
.L_592:
        /*0088*/ 	.byte	0x04, 0x17
        /*008a*/ 	.short	(.L_594 - .L_593)
.L_593:
        /*008c*/ 	.word	0x00000000
        /*0090*/ 	.short	0x0003
        /*0092*/ 	.short	0x0018
        /*0094*/ 	.byte	0x00, 0xf5, 0x21, 0x00


	//----- nvinfo : EIATTR_KPARAM_INFO
	.align		4
.L_594:
        /*0098*/ 	.byte	0x04, 0x17
        /*009a*/ 	.short	(.L_596 - .L_595)
.L_595:
        /*009c*/ 	.word	0x00000000
        /*00a0*/ 	.short	0x0002
        /*00a2*/ 	.short	0x0010
        /*00a4*/ 	.byte	0x00, 0xf5, 0x21, 0x00


	//----- nvinfo : EIATTR_KPARAM_INFO
	.align		4
.L_596:
        /*00a8*/ 	.byte	0x04, 0x17
        /*00aa*/ 	.short	(.L_598 - .L_597)
.L_597:
        /*00ac*/ 	.word	0x00000000
        /*00b0*/ 	.short	0x0001
        /*00b2*/ 	.short	0x0008
        /*00b4*/ 	.byte	0x00, 0xf5, 0x21, 0x00


	//----- nvinfo : EIATTR_KPARAM_INFO
	.align		4
.L_598:
        /*00b8*/ 	.byte	0x04, 0x17
        /*00ba*/ 	.short	(.L_600 - .L_599)
.L_599:
        /*00bc*/ 	.word	0x00000000
        /*00c0*/ 	.short	0x0000
        /*00c2*/ 	.short	0x0000
        /*00c4*/ 	.byte	0x00, 0xf5, 0x21, 0x00


	//----- nvinfo : EIATTR_SPARSE_MMA_MASK
	.align		4
.L_600:
        /*00c8*/ 	.byte	0x03, 0x50
        /*00ca*/ 	.short	0x0000


	//----- nvinfo : EIATTR_MAXREG_COUNT
	.align		4
        /*00cc*/ 	.byte	0x03, 0x1b
        /*00ce*/ 	.short	0x00a8


	//----- nvinfo : EIATTR_NUM_BARRIERS
	.align		4
        /*00d0*/ 	.byte	0x02, 0x4c
        /*00d2*/ 	.byte	0x01
	.zero		1


	//----- nvinfo : EIATTR_MERCURY_ISA_VERSION
	.align		4
        /*00d4*/ 	.byte	0x03, 0x5f
        /*00d6*/ 	.short	0x0101


	//----- nvinfo : EIATTR_COOP_GROUP_MASK_REGIDS
	.align		4
        /*00d8*/ 	.byte	0x04, 0x29
        /*00da*/ 	.short	(.L_602 - .L_601)


	//   ....[0]....
.L_601:
        /*00dc*/ 	.word	0xffffffff


	//   ....[1]....
        /*00e0*/ 	.word	0x05000019


	//   ....[2]....
        /*00e4*/ 	.word	0xffffffff


	//   ....[3]....
        /*00e8*/ 	.word	0xffffffff


	//   ....[4]....
        /*00ec*/ 	.word	0xffffffff


	//   ....[5]....
        /*00f0*/ 	.word	0xffffffff


	//   ....[6]....
        /*00f4*/ 	.word	0xffffffff


	//   ....[7]....
        /*00f8*/ 	.word	0xffffffff


	//   ....[8]....
        /*00fc*/ 	.word	0xffffffff


	//   ....[9]....
        /*0100*/ 	.word	0xffffffff


	//   ....[10]....
        /*0104*/ 	.word	0xffffffff


	//   ....[11]....
        /*0108*/ 	.word	0xffffffff


	//   ....[12]....
        /*010c*/ 	.word	0xffffffff


	//   ....[13]....
        /*0110*/ 	.word	0xffffffff


	//   ....[14]....
        /*0114*/ 	.word	0xffffffff


	//   ....[15]....
        /*0118*/ 	.word	0xffffffff


	//   ....[16]....
        /*011c*/ 	.word	0xffffffff


	//   ....[17]....
        /*0120*/ 	.word	0xffffffff


	//   ....[18]....
        /*0124*/ 	.word	0xffffffff


	//   ....[19]....
        /*0128*/ 	.word	0xffffffff


	//   ....[20]....
        /*012c*/ 	.word	0xffffffff


	//   ....[21]....
        /*0130*/ 	.word	0xffffffff


	//   ....[22]....
        /*0134*/ 	.word	0xffffffff


	//   ....[23]....
        /*0138*/ 	.word	0xffffffff


	//   ....[24]....
        /*013c*/ 	.word	0xffffffff


	//   ....[25]....
        /*0140*/ 	.word	0xffffffff


	//   ....[26]....
        /*0144*/ 	.word	0xffffffff


	//   ....[27]....
        /*0148*/ 	.word	0xffffffff


	//   ....[28]....
        /*014c*/ 	.word	0xffffffff


	//   ....[29]....
        /*0150*/ 	.word	0xffffffff


	//   ....[30]....
        /*0154*/ 	.word	0xffffffff


	//   ....[31]....
        /*0158*/ 	.word	0xffffffff


	//   ....[32]....
        /*015c*/ 	.word	0xffffffff


	//   ....[33]....
        /*0160*/ 	.word	0xffffffff


	//   ....[34]....
        /*0164*/ 	.word	0xffffffff


	//   ....[35]....
        /*0168*/ 	.word	0xffffffff


	//   ....[36]....
        /*016c*/ 	.word	0xffffffff


	//   ....[37]....
        /*0170*/ 	.word	0xffffffff


	//   ....[38]....
        /*0174*/ 	.word	0xffffffff


	//   ....[39]....
        /*0178*/ 	.word	0xffffffff


	//   ....[40]....
        /*017c*/ 	.word	0xffffffff


	//   ....[41]....
        /*0180*/ 	.word	0xffffffff


	//   ....[42]....
        /*0184*/ 	.word	0xffffffff


	//   ....[43]....
        /*0188*/ 	.word	0xffffffff


	//   ....[44]....
        /*018c*/ 	.word	0xffffffff


	//   ....[45]....
        /*0190*/ 	.word	0xffffffff


	//   ....[46]....
        /*0194*/ 	.word	0xffffffff


	//   ....[47]....
        /*0198*/ 	.word	0xffffffff


	//   ....[48]....
        /*019c*/ 	.word	0xffffffff


	//   ....[49]....
        /*01a0*/ 	.word	0xffffffff


	//   ....[50]....
        /*01a4*/ 	.word	0xffffffff


	//   ....[51]....
        /*01a8*/ 	.word	0xffffffff


	//   ....[52]....
        /*01ac*/ 	.word	0xffffffff


	//   ....[53]....
        /*01b0*/ 	.word	0xffffffff


	//   ....[54]....
        /*01b4*/ 	.word	0xffffffff


	//   ....[55]....
        /*01b8*/ 	.word	0xffffffff


	//   ....[56]....
        /*01bc*/ 	.word	0xffffffff


	//   ....[57]....
        /*01c0*/ 	.word	0xffffffff


	//   ....[58]....
        /*01c4*/ 	.word	0xffffffff


	//   ....[59]....
        /*01c8*/ 	.word	0xffffffff


	//   ....[60]....
        /*01cc*/ 	.word	0xffffffff


	//   ....[61]....
        /*01d0*/ 	.word	0xffffffff


	//   ....[62]....
        /*01d4*/ 	.word	0xffffffff


	//   ....[63]....
        /*01d8*/ 	.word	0xffffffff


	//   ....[64]....
        /*01dc*/ 	.word	0xffffffff


	//   ....[65]....
        /*01e0*/ 	.word	0xffffffff


	//   ....[66]....
        /*01e4*/ 	.word	0xffffffff


	//   ....[67]....
        /*01e8*/ 	.word	0xffffffff


	//   ....[68]....
        /*01ec*/ 	.word	0xffffffff


	//   ....[69]....
        /*01f0*/ 	.word	0xffffffff


	//   ....[70]....
        /*01f4*/ 	.word	0xffffffff


	//   ....[71]....
        /*01f8*/ 	.word	0xffffffff


	//   ....[72]....
        /*01fc*/ 	.word	0xffffffff


	//   ....[73]....
        /*0200*/ 	.word	0xffffffff


	//   ....[74]....
        /*0204*/ 	.word	0xffffffff


	//   ....[75]....
        /*0208*/ 	.word	0xffffffff


	//   ....[76]....
        /*020c*/ 	.word	0xffffffff


	//   ....[77]....
        /*0210*/ 	.word	0xffffffff


	//   ....[78]....
        /*0214*/ 	.word	0xffffffff


	//   ....[79]....
        /*0218*/ 	.word	0xffffffff


	//   ....[80]....
        /*021c*/ 	.word	0xffffffff


	//   ....[81]....
        /*0220*/ 	.word	0xffffffff


	//   ....[82]....
        /*0224*/ 	.word	0xffffffff


	//   ....[83]....
        /*0228*/ 	.word	0xffffffff


	//   ....[84]....
        /*022c*/ 	.word	0xffffffff


	//   ....[85]....
        /*0230*/ 	.word	0xffffffff


	//   ....[86]....
        /*0234*/ 	.word	0xffffffff


	//   ....[87]....
        /*0238*/ 	.word	0xffffffff


	//   ....[88]....
        /*023c*/ 	.word	0xffffffff


	//   ....[89]....
        /*0240*/ 	.word	0xffffffff


	//   ....[90]....
        /*0244*/ 	.word	0xffffffff


	//   ....[91]....
        /*0248*/ 	.word	0xffffffff


	//   ....[92]....
        /*024c*/ 	.word	0xffffffff


	//   ....[93]....
        /*0250*/ 	.word	0xffffffff


	//   ....[94]....
        /*0254*/ 	.word	0xffffffff


	//   ....[95]....
        /*0258*/ 	.word	0xffffffff


	//   ....[96]....
        /*025c*/ 	.word	0xffffffff


	//   ....[97]....
        /*0260*/ 	.word	0xffffffff


	//   ....[98]....
        /*0264*/ 	.word	0xffffffff


	//   ....[99]....
        /*0268*/ 	.word	0xffffffff


	//   ....[100]....
        /*026c*/ 	.word	0xffffffff


	//   ....[101]....
        /*0270*/ 	.word	0xffffffff


	//   ....[102]....
        /*0274*/ 	.word	0xffffffff


	//   ....[103]....
        /*0278*/ 	.word	0xffffffff


	//   ....[104]....
        /*027c*/ 	.word	0xffffffff


	//   ....[105]....
        /*0280*/ 	.word	0xffffffff


	//   ....[106]....
        /*0284*/ 	.word	0xffffffff


	//   ....[107]....
        /*0288*/ 	.word	0xffffffff


	//   ....[108]....
        /*028c*/ 	.word	0xffffffff


	//   ....[109]....
        /*0290*/ 	.word	0xffffffff


	//   ....[110]....
        /*0294*/ 	.word	0xffffffff


	//   ....[111]....
        /*0298*/ 	.word	0xffffffff


	//   ....[112]....
        /*029c*/ 	.word	0xffffffff


	//   ....[113]....
        /*02a0*/ 	.word	0xffffffff


	//   ....[114]....
        /*02a4*/ 	.word	0xffffffff


	//   ....[115]....
        /*02a8*/ 	.word	0xffffffff


	//   ....[116]....
        /*02ac*/ 	.word	0xffffffff


	//   ....[117]....
        /*02b0*/ 	.word	0xffffffff


	//   ....[118]....
        /*02b4*/ 	.word	0xffffffff


	//   ....[119]....
        /*02b8*/ 	.word	0xffffffff


	//   ....[120]....
        /*02bc*/ 	.word	0xffffffff


	//   ....[121]....
        /*02c0*/ 	.word	0xffffffff


	//   ....[122]....
        /*02c4*/ 	.word	0xffffffff


	//   ....[123]....
        /*02c8*/ 	.word	0xffffffff


	//   ....[124]....
        /*02cc*/ 	.word	0xffffffff


	//   ....[125]....
        /*02d0*/ 	.word	0xffffffff


	//   ....[126]....
        /*02d4*/ 	.word	0xffffffff


	//   ....[127]....
        /*02d8*/ 	.word	0xffffffff


	//   ....[128]....
        /*02dc*/ 	.word	0xffffffff


	//   ....[129]....
        /*02e0*/ 	.word	0xffffffff


	//   ....[130]....
        /*02e4*/ 	.word	0xffffffff


	//   ....[131]....
        /*02e8*/ 	.word	0xffffffff


	//   ....[132]....
        /*02ec*/ 	.word	0xffffffff


	//   ....[133]....
        /*02f0*/ 	.word	0xffffffff


	//   ....[134]....
        /*02f4*/ 	.word	0xffffffff


	//   ....[135]....
        /*02f8*/ 	.word	0xffffffff


	//   ....[136]....
        /*02fc*/ 	.word	0xffffffff


	//   ....[137]....
        /*0300*/ 	.word	0xffffffff


	//   ....[138]....
        /*0304*/ 	.word	0xffffffff


	//   ....[139]....
        /*0308*/ 	.word	0xffffffff


	//   ....[140]....
        /*030c*/ 	.word	0xffffffff


	//   ....[141]....
        /*0310*/ 	.word	0xffffffff


	//   ....[142]....
        /*0314*/ 	.word	0xffffffff


	//   ....[143]....
        /*0318*/ 	.word	0xffffffff


	//   ....[144]....
        /*031c*/ 	.word	0xffffffff


	//   ....[145]....
        /*0320*/ 	.word	0xffffffff


	//   ....[146]....
        /*0324*/ 	.word	0xffffffff


	//   ....[147]....
        /*0328*/ 	.word	0xffffffff


	//   ....[148]....
        /*032c*/ 	.word	0xffffffff


	//   ....[149]....
        /*0330*/ 	.word	0xffffffff


	//   ....[150]....
        /*0334*/ 	.word	0xffffffff


	//   ....[151]....
        /*0338*/ 	.word	0xffffffff


	//   ....[152]....
        /*033c*/ 	.word	0xffffffff


	//   ....[153]....
        /*0340*/ 	.word	0xffffffff


	//   ....[154]....
        /*0344*/ 	.word	0xffffffff


	//   ....[155]....
        /*0348*/ 	.word	0xffffffff


	//   ....[156]....
        /*034c*/ 	.word	0xffffffff


	//   ....[157]....
        /*0350*/ 	.word	0xffffffff


	//   ....[158]....
        /*0354*/ 	.word	0xffffffff


	//   ....[159]....
        /*0358*/ 	.word	0xffffffff


	//   ....[160]....
        /*035c*/ 	.word	0xffffffff


	//   ....[161]....
        /*0360*/ 	.word	0xffffffff


	//   ....[162]....
        /*0364*/ 	.word	0xffffffff


	//   ....[163]....
        /*0368*/ 	.word	0xffffffff


	//   ....[164]....
        /*036c*/ 	.word	0xffffffff


	//   ....[165]....
        /*0370*/ 	.word	0xffffffff


	//   ....[166]....
        /*0374*/ 	.word	0xffffffff


	//   ....[167]....
        /*0378*/ 	.word	0xffffffff


	//   ....[168]....
        /*037c*/ 	.word	0xffffffff


	//   ....[169]....
        /*0380*/ 	.word	0xffffffff


	//   ....[170]....
        /*0384*/ 	.word	0xffffffff


	//   ....[171]....
        /*0388*/ 	.word	0xffffffff


	//   ....[172]....
        /*038c*/ 	.word	0xffffffff


	//   ....[173]....
        /*0390*/ 	.word	0xffffffff


	//   ....[174]....
        /*0394*/ 	.word	0xffffffff


	//   ....[175]....
        /*0398*/ 	.word	0xffffffff


	//   ....[176]....
        /*039c*/ 	.word	0xffffffff


	//   ....[177]....
        /*03a0*/ 	.word	0xffffffff


	//   ....[178]....
        /*03a4*/ 	.word	0x05000006


	//   ....[179]....
        /*03a8*/ 	.word	0xffffffff


	//   ....[180]....
        /*03ac*/ 	.word	0xffffffff


	//   ....[181]....
        /*03b0*/ 	.word	0xffffffff


	//   ....[182]....
        /*03b4*/ 	.word	0xffffffff


	//   ....[183]....
        /*03b8*/ 	.word	0xffffffff


	//   ....[184]....
        /*03bc*/ 	.word	0xffffffff


	//   ....[185]....
        /*03c0*/ 	.word	0xffffffff


	//   ....[186]....
        /*03c4*/ 	.word	0xffffffff


	//   ....[187]....
        /*03c8*/ 	.word	0xffffffff


	//   ....[188]....
        /*03cc*/ 	.word	0xffffffff


	//   ....[189]....
        /*03d0*/ 	.word	0xffffffff


	//   ....[190]....
        /*03d4*/ 	.word	0xffffffff


	//   ....[191]....
        /*03d8*/ 	.word	0xffffffff


	//   ....[192]....
        /*03dc*/ 	.word	0xffffffff


	//   ....[193]....
        /*03e0*/ 	.word	0xffffffff


	//   ....[194]....
        /*03e4*/ 	.word	0xffffffff


	//   ....[195]....
        /*03e8*/ 	.word	0xffffffff


	//   ....[196]....
        /*03ec*/ 	.word	0xffffffff


	//   ....[197]....
        /*03f0*/ 	.word	0xffffffff


	//   ....[198]....
        /*03f4*/ 	.word	0xffffffff


	//   ....[199]....
        /*03f8*/ 	.word	0xffffffff


	//   ....[200]....
        /*03fc*/ 	.word	0xffffffff


	//   ....[201]....
        /*0400*/ 	.word	0xffffffff


	//   ....[202]....
        /*0404*/ 	.word	0xffffffff


	//   ....[203]....
        /*0408*/ 	.word	0xffffffff


	//   ....[204]....
        /*040c*/ 	.word	0xffffffff


	//   ....[205]....
        /*0410*/ 	.word	0xffffffff


	//   ....[206]....
        /*0414*/ 	.word	0xffffffff


	//   ....[207]....
        /*0418*/ 	.word	0xffffffff


	//   ....[208]....
        /*041c*/ 	.word	0xffffffff


	//   ....[209]....
        /*0420*/ 	.word	0xffffffff


	//   ....[210]....
        /*0424*/ 	.word	0xffffffff


	//   ....[211]....
        /*0428*/ 	.word	0xffffffff


	//   ....[212]....
        /*042c*/ 	.word	0xffffffff


	//   ....[213]....
        /*0430*/ 	.word	0xffffffff


	//   ....[214]....
        /*0434*/ 	.word	0xffffffff


	//   ....[215]....
        /*0438*/ 	.word	0xffffffff


	//   ....[216]....
        /*043c*/ 	.word	0xffffffff


	//   ....[217]....
        /*0440*/ 	.word	0x0500002f


	//   ....[218]....
        /*0444*/ 	.word	0x0500002f


	//   ....[219]....
        /*0448*/ 	.word	0x0500002f


	//   ....[220]....
        /*044c*/ 	.word	0x0500002f


	//   ....[221]....
        /*0450*/ 	.word	0x0500002f


	//----- nvinfo : EIATTR_COOP_GROUP_INSTR_OFFSETS
	.align		4
.L_602:
        /*0454*/ 	.byte	0x04, 0x28
        /*0456*/ 	.short	(.L_604 - .L_603)


	//   ....[0]....
.L_603:
        /*0458*/ 	.word	0x00000ee0


	//   ....[1]....
        /*045c*/ 	.word	0x00001970


	//   ....[2]....
        /*0460*/ 	.word	0x00002370


	//   ....[3]....
        /*0464*/ 	.word	0x00002390


	//   ....[4]....
        /*0468*/ 	.word	0x000023b0


	//   ....[5]....
        /*046c*/ 	.word	0x000023d0


	//   ....[6]....
        /*0470*/ 	.word	0x000023f0


	//   ....[7]....
        /*0474*/ 	.word	0x000028c0


	//   ....[8]....
        /*0478*/ 	.word	0x000028d0


	//   ....[9]....
        /*047c*/ 	.word	0x000028f0


	//   ....[10]....
        /*0480*/ 	.word	0x00002910


	//   ....[11]....
        /*0484*/ 	.word	0x00002960


	//   ....[12]....
        /*0488*/ 	.word	0x00002990


	//   ....[13]....
        /*048c*/ 	.word	0x000029d0


	//   ....[14]....
        /*0490*/ 	.word	0x000029f0


	//   ....[15]....
        /*0494*/ 	.word	0x00002b20


	//   ....[16]....
        /*0498*/ 	.word	0x00002b50


	//   ....[17]....
        /*049c*/ 	.word	0x00002b60


	//   ....[18]....
        /*04a0*/ 	.word	0x00002b80


	//   ....[19]....
        /*04a4*/ 	.word	0x00002bc0


	//   ....[20]....
        /*04a8*/ 	.word	0x00002bf0


	//   ....[21]....
        /*04ac*/ 	.word	0x00002c30


	//   ....[22]....
        /*04b0*/ 	.word	0x00002c50


	//   ....[23]....
        /*04b4*/ 	.word	0x00002c70


	//   ....[24]....
        /*04b8*/ 	.word	0x00002d80


	//   ....[25]....
        /*04bc*/ 	.word	0x00002da0


	//   ....[26]....
        /*04c0*/ 	.word	0x00002db0


	//   ....[27]....
        /*04c4*/ 	.word	0x00002dd0


	//   ....[28]....
        /*04c8*/ 	.word	0x00002e10


	//   ....[29]....
        /*04cc*/ 	.word	0x00002e40


	//   ....[30]....
        /*04d0*/ 	.word	0x00002e80


	//   ....[31]....
        /*04d4*/ 	.word	0x00002ea0


	//   ....[32]....
        /*04d8*/ 	.word	0x00002ec0


	//   ....[33]....
        /*04dc*/ 	.word	0x00002fe0


	//   ....[34]....
        /*04e0*/ 	.word	0x00003000


	//   ....[35]....
        /*04e4*/ 	.word	0x00003010


	//   ....[36]....
        /*04e8*/ 	.word	0x00003030


	//   ....[37]....
        /*04ec*/ 	.word	0x00003070


	//   ....[38]....
        /*04f0*/ 	.word	0x000030a0


	//   ....[39]....
        /*04f4*/ 	.word	0x000030e0


	//   ....[40]....
        /*04f8*/ 	.word	0x00003100


	//   ....[41]....
        /*04fc*/ 	.word	0x00003120


	//   ....[42]....
        /*0500*/ 	.word	0x00003240


	//   ....[43]....
        /*0504*/ 	.word	0x00003270


	//   ....[44]....
        /*0508*/ 	.word	0x00003280


	//   ....[45]....
        /*050c*/ 	.word	0x000032a0


	//   ....[46]....
        /*0510*/ 	.word	0x000032e0


	//   ....[47]....
        /*0514*/ 	.word	0x00003310


	//   ....[48]....
        /*0518*/ 	.word	0x00003350


	//   ....[49]....
        /*051c*/ 	.word	0x00003370


	//   ....[50]....
        /*0520*/ 	.word	0x00003390


	//   ....[51]....
        /*0524*/ 	.word	0x000034a0


	//   ....[52]....
        /*0528*/ 	.word	0x000034c0


	//   ....[53]....
        /*052c*/ 	.word	0x000034d0


	//   ....[54]....
        /*0530*/ 	.word	0x000034f0


	//   ....[55]....
        /*0534*/ 	.word	0x00003530


	//   ....[56]....
        /*0538*/ 	.word	0x00003560


	//   ....[57]....
        /*053c*/ 	.word	0x000035a0


	//   ....[58]....
        /*0540*/ 	.word	0x000035c0


	//   ....[59]....
        /*0544*/ 	.word	0x000035e0


	//   ....[60]....
        /*0548*/ 	.word	0x00003700


	//   ....[61]....
        /*054c*/ 	.word	0x00003720


	//   ....[62]....
        /*0550*/ 	.word	0x00003730


	//   ....[63]....
        /*0554*/ 	.word	0x00003750


	//   ....[64]....
        /*0558*/ 	.word	0x00003790


	//   ....[65]....
        /*055c*/ 	.word	0x000037c0


	//   ....[66]....
        /*0560*/ 	.word	0x00003800


	//   ....[67]....
        /*0564*/ 	.word	0x00003820


	//   ....[68]....
        /*0568*/ 	.word	0x00003840


	//   ....[69]....
        /*056c*/ 	.word	0x00003940


	//   ....[70]....
        /*0570*/ 	.word	0x00003970


	//   ....[71]....
        /*0574*/ 	.word	0x00003980


	//   ....[72]....
        /*0578*/ 	.word	0x000039a0


	//   ....[73]....
        /*057c*/ 	.word	0x000039e0


	//   ....[74]....
        /*0580*/ 	.word	0x00003a10


	//   ....[75]....
        /*0584*/ 	.word	0x00003a50


	//   ....[76]....
        /*0588*/ 	.word	0x00003a70


	//   ....[77]....
        /*058c*/ 	.word	0x00003a90


	//   ....[78]....
        /*0590*/ 	.word	0x00003b80


	//   ....[79]....
        /*0594*/ 	.word	0x00003bb0


	//   ....[80]....
        /*0598*/ 	.word	0x00003bc0


	//   ....[81]....
        /*059c*/ 	.word	0x00003bf0


	//   ....[82]....
        /*05a0*/ 	.word	0x00003c10


	//   ....[83]....
        /*05a4*/ 	.word	0x00003c60


	//   ....[84]....
        /*05a8*/ 	.word	0x00003c80


	//   ....[85]....
        /*05ac*/ 	.word	0x00003cc0


	//   ....[86]....
        /*05b0*/ 	.word	0x00003ce0


	//   ....[87]....
        /*05b4*/ 	.word	0x00003de0


	//   ....[88]....
        /*05b8*/ 	.word	0x00003e30


	//   ....[89]....
        /*05bc*/ 	.word	0x00003e40


	//   ....[90]....
        /*05c0*/ 	.word	0x00003e90


	//   ....[91]....
        /*05c4*/ 	.word	0x00003ec0


	//   ....[92]....
        /*05c8*/ 	.word	0x00003ef0


	//   ....[93]....
        /*05cc*/ 	.word	0x00003f20


	//   ....[94]....
        /*05d0*/ 	.word	0x00003f50


	//   ....[95]....
        /*05d4*/ 	.word	0x00003f80


	//   ....[96]....
        /*05d8*/ 	.word	0x00004040


	//   ....[97]....
        /*05dc*/ 	.word	0x00004060


	//   ....[98]....
        /*05e0*/ 	.word	0x00004070


	//   ....[99]....
        /*05e4*/ 	.word	0x000040c0


	//   ....[100]....
        /*05e8*/ 	.word	0x000040f0


	//   ....[101]....
        /*05ec*/ 	.word	0x00004120


	//   ....[102]....
        /*05f0*/ 	.word	0x00004150


	//   ....[103]....
        /*05f4*/ 	.word	0x00004180


	//   ....[104]....
        /*05f8*/ 	.word	0x000041b0


	//   ....[105]....
        /*05fc*/ 	.word	0x000042d0


	//   ....[106]....
        /*0600*/ 	.word	0x000042e0


	//   ....[107]....
        /*0604*/ 	.word	0x000042f0


	//   ....[108]....
        /*0608*/ 	.word	0x00004350


	//   ....[109]....
        /*060c*/ 	.word	0x00004380


	//   ....[110]....
        /*0610*/ 	.word	0x000043b0


	//   ....[111]....
        /*0614*/ 	.word	0x000043e0


	//   ....[112]....
        /*0618*/ 	.word	0x00004410


	//   ....[113]....
        /*061c*/ 	.word	0x00004440


	//   ....[114]....
        /*0620*/ 	.word	0x00004530


	//   ....[115]....
        /*0624*/ 	.word	0x00004570


	//   ....[116]....
        /*0628*/ 	.word	0x00004580


	//   ....[117]....
        /*062c*/ 	.word	0x000045d0


	//   ....[118]....
        /*0630*/ 	.word	0x00004600


	//   ....[119]....
        /*0634*/ 	.word	0x00004630


	//   ....[120]....
        /*0638*/ 	.word	0x00004660


	//   ....[121]....
        /*063c*/ 	.word	0x00004690


	//   ....[122]....
        /*0640*/ 	.word	0x000046c0


	//   ....[123]....
        /*0644*/ 	.word	0x000047b0


	//   ....[124]....
        /*0648*/ 	.word	0x00004800


	//   ....[125]....
        /*064c*/ 	.word	0x00004810


	//   ....[126]....
        /*0650*/ 	.word	0x00004860


	//   ....[127]....
        /*0654*/ 	.word	0x00004890


	//   ....[128]....
        /*0658*/ 	.word	0x000048a0


	//   ....[129]....
        /*065c*/ 	.word	0x000048e0


	//   ....[130]....
        /*0660*/ 	.word	0x00004910


	//   ....[131]....
        /*0664*/ 	.word	0x00004940


	//   ....[132]....
        /*0668*/ 	.word	0x00004a30


	//   ....[133]....
        /*066c*/ 	.word	0x00004a90


	//   ....[134]....
        /*0670*/ 	.word	0x00004aa0


	//   ....[135]....
        /*0674*/ 	.word	0x00004af0


	//   ....[136]....
        /*0678*/ 	.word	0x00004b20


	//   ....[137]....
        /*067c*/ 	.word	0x00004b30


	//   ....[138]....
        /*0680*/ 	.word	0x00004b70


	//   ....[139]....
        /*0684*/ 	.word	0x00004ba0


	//   ....[140]....
        /*0688*/ 	.word	0x00004bd0


	//   ....[141]....
        /*068c*/ 	.word	0x00004cb0


	//   ....[142]....
        /*0690*/ 	.word	0x00004d10


	//   ....[143]....
        /*0694*/ 	.word	0x00004d20


	//   ....[144]....
        /*0698*/ 	.word	0x00004d70


	//   ....[145]....
        /*069c*/ 	.word	0x00004da0


	//   ....[146]....
        /*06a0*/ 	.word	0x00004db0


	//   ....[147]....
        /*06a4*/ 	.word	0x00004df0


	//   ....[148]....
        /*06a8*/ 	.word	0x00004e20


	//   ....[149]....
        /*06ac*/ 	.word	0x00004e50


	//   ....[150]....
        /*06b0*/ 	.word	0x00004f30


	//   ....[151]....
        /*06b4*/ 	.word	0x00004f90


	//   ....[152]....
        /*06b8*/ 	.word	0x00004fa0


	//   ....[153]....
        /*06bc*/ 	.word	0x00004ff0


	//   ....[154]....
        /*06c0*/ 	.word	0x00005020


	//   ....[155]....
        /*06c4*/ 	.word	0x00005050


	//   ....[156]....
        /*06c8*/ 	.word	0x00005080


	//   ....[157]....
        /*06cc*/ 	.word	0x000050b0


	//   ....[158]....
        /*06d0*/ 	.word	0x000050e0


	//   ....[159]....
        /*06d4*/ 	.word	0x000051b0


	//   ....[160]....
        /*06d8*/ 	.word	0x00005200


	//   ....[161]....
        /*06dc*/ 	.word	0x00005210


	//   ....[162]....
        /*06e0*/ 	.word	0x00005260


	//   ....[163]....
        /*06e4*/ 	.word	0x00005290


	//   ....[164]....
        /*06e8*/ 	.word	0x000052a0


	//   ....[165]....
        /*06ec*/ 	.word	0x000052e0


	//   ....[166]....
        /*06f0*/ 	.word	0x00005310


	//   ....[167]....
        /*06f4*/ 	.word	0x00005340


	//   ....[168]....
        /*06f8*/ 	.word	0x00005420


	//   ....[169]....
        /*06fc*/ 	.word	0x00005440


	//   ....[170]....
        /*0700*/ 	.word	0x00005450


	//   ....[171]....
        /*0704*/ 	.word	0x00005480


	//   ....[172]....
        /*0708*/ 	.word	0x000054a0


	//   ....[173]....
        /*070c*/ 	.word	0x000054f0


	//   ....[174]....
        /*0710*/ 	.word	0x00005520


	//   ....[175]....
        /*0714*/ 	.word	0x00005560


	//   ....[176]....
        /*0718*/ 	.word	0x00005590


	//   ....[177]....
        /*071c*/ 	.word	0x00005650


	//   ....[178]....
        /*0720*/ 	.word	0x00005b80


	//   ....[179]....
        /*0724*/ 	.word	0x00005ee0


	//   ....[180]....
        /*0728*/ 	.word	0x00005fa0


	//   ....[181]....
        /*072c*/ 	.word	0x00006060


	//   ....[182]....
        /*0730*/ 	.word	0x00006120


	//   ....[183]....
        /*0734*/ 	.word	0x000061e0


	//   ....[184]....
        /*0738*/ 	.word	0x000062a0


	//   ....[185]....
        /*073c*/ 	.word	0x00006360


	//   ....[186]....
        /*0740*/ 	.word	0x00006420


	//   ....[187]....
        /*0744*/ 	.word	0x000064e0


	//   ....[188]....
        /*0748*/ 	.word	0x000065a0


	//   ....[189]....
        /*074c*/ 	.word	0x00006660


	//   ....[190]....
        /*0750*/ 	.word	0x00006720


	//   ....[191]....
        /*0754*/ 	.word	0x000067e0


	//   ....[192]....
        /*0758*/ 	.word	0x000068a0


	//   ....[193]....
        /*075c*/ 	.word	0x00006960


	//   ....[194]....
        /*0760*/ 	.word	0x00006a20


	//   ....[195]....
        /*0764*/ 	.word	0x00006ae0


	//   ....[196]....
        /*0768*/ 	.word	0x00006ba0


	//   ....[197]....
        /*076c*/ 	.word	0x00006c60


	//   ....[198]....
        /*0770*/ 	.word	0x00006e80


	//   ....[199]....
        /*0774*/ 	.word	0x00006fb0


	//   ....[200]....
        /*0778*/ 	.word	0x000070e0


	//   ....[201]....
        /*077c*/ 	.word	0x00007210


	//   ....[202]....
        /*0780*/ 	.word	0x00007340


	//   ....[203]....
        /*0784*/ 	.word	0x00007470


	//   ....[204]....
        /*0788*/ 	.word	0x000075a0


	//   ....[205]....
        /*078c*/ 	.word	0x000076d0


	//   ....[206]....
        /*0790*/ 	.word	0x00007800


	//   ....[207]....
        /*0794*/ 	.word	0x00007930


	//   ....[208]....
        /*0798*/ 	.word	0x00007a60


	//   ....[209]....
        /*079c*/ 	.word	0x00007b80


	//   ....[210]....
        /*07a0*/ 	.word	0x00007c90


	//   ....[211]....
        /*07a4*/ 	.word	0x00007da0


	//   ....[212]....
        /*07a8*/ 	.word	0x00007eb0


	//   ....[213]....
        /*07ac*/ 	.word	0x00007fc0


	//   ....[214]....
        /*07b0*/ 	.word	0x000080d0


	//   ....[215]....
        /*07b4*/ 	.word	0x000081e0


	//   ....[216]....
        /*07b8*/ 	.word	0x000082e0


	//   ....[217]....
        /*07bc*/ 	.word	0x00008350


	//   ....[218]....
        /*07c0*/ 	.word	0x000083c0


	//   ....[219]....
        /*07c4*/ 	.word	0x00008430


	//   ....[220]....
        /*07c8*/ 	.word	0x000084a0


	//   ....[221]....
        /*07cc*/ 	.word	0x00008510


	//----- nvinfo : EIATTR_VRC_CTA_INIT_COUNT
	.align		4
.L_604:
        /*07d0*/ 	.byte	0x02, 0x4a
	.zero		1
	.zero		1


	//----- nvinfo : EIATTR_EXIT_INSTR_OFFSETS
	.align		4
        /*07d4*/ 	.byte	0x04, 0x1c
        /*07d6*/ 	.short	(.L_606 - .L_605)


	//   ....[0]....
.L_605:
        /*07d8*/ 	.word	0x00001d40


	//   ....[1]....
        /*07dc*/ 	.word	0x00002160


	//   ....[2]....
        /*07e0*/ 	.word	0x00002180


	//   ....[3]....
        /*07e4*/ 	.word	0x00006c70


	//   ....[4]....
        /*07e8*/ 	.word	0x000082f0


	//----- nvinfo : EIATTR_MAX_THREADS
	.align		4
.L_606:
        /*07ec*/ 	.byte	0x04, 0x05
        /*07ee*/ 	.short	(.L_608 - .L_607)
.L_607:
        /*07f0*/ 	.word	0x00000180
        /*07f4*/ 	.word	0x00000001
        /*07f8*/ 	.word	0x00000001


	//----- nvinfo : EIATTR_CRS_STACK_SIZE
	.align		4
.L_608:
        /*07fc*/ 	.byte	0x04, 0x1e
        /*07fe*/ 	.short	(.L_610 - .L_609)
.L_609:
        /*0800*/ 	.word	0x00000000


	//----- nvinfo : EIATTR_CBANK_PARAM_SIZE
	.align		4
.L_610:
        /*0804*/ 	.byte	0x03, 0x19
        /*0806*/ 	.short	0x004d


	//----- nvinfo : EIATTR_PARAM_CBANK
	.align		4
        /*0808*/ 	.byte	0x04, 0x0a
        /*080a*/ 	.short	(.L_612 - .L_611)
	.align		4
.L_611:
        /*080c*/ 	.word	index@(.nv.constant0._ZN3cub18CUB_300001_SM_10006detail10radix_sort29DeviceRadixSortOnesweepKernelINS1_5radix10policy_hubIiNS0_8NullTypeEyE10Policy1000ELNS0_9SortOrderE0EiS6_yiiNS1_21identity_decomposer_tEEEvPT5_SC_PT3_PKSD_PT1_PKSH_PT2_PKSL_T4_iiT6_)
        /*0810*/ 	.short	0x0380
        /*0812*/ 	.short	0x004d


	//----- nvinfo : EIATTR_SW_WAR
	.align		4
.L_612:
        /*0814*/ 	.byte	0x04, 0x36
        /*0816*/ 	.short	(.L_614 - .L_613)
.L_613:
        /*0818*/ 	.word	0x00000008
.L_614:


//--------------------- .nv.info._ZN3cub18CUB_300001_SM_10006detail10radix_sort33DeviceRadixSortExclusiveSumKernelINS1_5radix10policy_hubIiNS0_8NullTypeEyE10Policy1000EyEEvPT0_ --------------------------
	.section	.nv.info._ZN3cub18CUB_300001_SM_10006detail10radix_sort33DeviceRadixSortExclusiveSumKernelINS1_5radix10policy_hubIiNS0_8NullTypeEyE10Policy1000EyEEvPT0_,"",@"SHT_CUDA_INFO"
	.sectionflags	@""
	.align	4


	//----- nvinfo : EIATTR_CUDA_API_VERSION
	.align		4
        /*0000*/ 	.byte	0x04, 0x37
        /*0002*/ 	.short	(.L_616 - .L_615)
.L_615:
        /*0004*/ 	.word	0x00000082


	//----- nvinfo : EIATTR_KPARAM_INFO
	.align		4
.L_616:
        /*0008*/ 	.byte	0x04, 0x17
        /*000a*/ 	.short	(.L_618 - .L_617)
.L_617:
        /*000c*/ 	.word	0x00000000
        /*0010*/ 	.short	0x0000
        /*0012*/ 	.short	0x0000
        /*0014*/ 	.byte	0x00, 0xf5, 0x21, 0x00


	//----- nvinfo : EIATTR_SPARSE_MMA_MASK
	.align		4
.L_618:
        /*0018*/ 	.byte	0x03, 0x50
        /*001a*/ 	.short	0x0000


	//----- nvinfo : EIATTR_MAXREG_COUNT
	.align		4
        /*001c*/ 	.byte	0x03, 0x1b
        /*001e*/ 	.short	0x00ff


	//----- nvinfo : EIATTR_NUM_BARRIERS
	.align		4
        /*0020*/ 	.byte	0x02, 0x4c
        /*0022*/ 	.byte	0x01
	.zero		1


	//----- nvinfo : EIATTR_MERCURY_ISA_VERSION
	.align		4
        /*0024*/ 	.byte	0x03, 0x5f
        /*0026*/ 	.short	0x0101


	//----- nvinfo : EIATTR_COOP_GROUP_MASK_REGIDS
	.align		4
        /*0028*/ 	.byte	0x04, 0x29
        /*002a*/ 	.short	(.L_620 - .L_619)


	//   ....[0]....
.L_619:
        /*002c*/ 	.word	0xffffffff


	//   ....[1]....
        /*0030*/ 	.word	0xffffffff


	//   ....[2]....
        /*0034*/ 	.word	0xffffffff


	//   ....[3]....
        /*0038*/ 	.word	0xffffffff


	//   ....[4]....
        /*003c*/ 	.word	0xffffffff


	//   ....[5]....
        /*0040*/ 	.word	0xffffffff


	//   ....[6]....
        /*0044*/ 	.word	0xffffffff


	//   ....[7]....
        /*0048*/ 	.word	0xffffffff


	//   ....[8]....
        /*004c*/ 	.word	0xffffffff


	//   ....[9]....
        /*0050*/ 	.word	0xffffffff


	//   ....[10]....
        /*0054*/ 	.word	0x05000015


	//   ....[11]....
        /*0058*/ 	.word	0x05000015


	//   ....[12]....
        /*005c*/ 	.word	0x05000015


	//   ....[13]....
        /*0060*/ 	.word	0x05000015


	//   ....[14]....
        /*0064*/ 	.word	0x05000015


	//   ....[15]....
        /*0068*/ 	.word	0x05000015


	//   ....[16]....
        /*006c*/ 	.word	0x05000015


	//   ....[17]....
        /*0070*/ 	.word	0x05000015


	//   ....[18]....
        /*0074*/ 	.word	0x05000015


	//   ....[19]....
        /*0078*/ 	.word	0x05000015


	//----- nvinfo : EIATTR_COOP_GROUP_INSTR_OFFSETS
	.align		4
.L_620:
        /*007c*/ 	.byte	0x04, 0x28
        /*007e*/ 	.short	(.L_622 - .L_621)


	//   ....[0]....
.L_621:
        /*0080*/ 	.word	0x00000250


	//   ....[1]....
        /*0084*/ 	.word	0x00000260


	//   ....[2]....
        /*0088*/ 	.word	0x000002a0


	//   ....[3]....
        /*008c*/ 	.word	0x000002c0


	//   ....[4]....
        /*0090*/ 	.word	0x00000310


	//   ....[5]....
        /*0094*/ 	.word	0x00000320


	//   ....[6]....
        /*0098*/ 	.word	0x00000360


	//   ....[7]....
        /*009c*/ 	.word	0x00000380


	//   ....[8]....
        /*00a0*/ 	.word	0x000003d0


	//   ....[9]....
        /*00a4*/ 	.word	0x000003e0


	//   ....[10]....
        /*00a8*/ 	.word	0x00000660


	//   ....[11]....
        /*00ac*/ 	.word	0x000006b0


	//   ....[12]....
        /*00b0*/ 	.word	0x00000740


	//   ....[13]....
        /*00b4*/ 	.word	0x00000790


	//   ....[14]....
        /*00b8*/ 	.word	0x00000820


	//   ....[15]....
        /*00bc*/ 	.word	0x00000870


	//   ....[16]....
        /*00c0*/ 	.word	0x00000900


	//   ....[17]....
        /*00c4*/ 	.word	0x00000950


	//   ....[18]....
        /*00c8*/ 	.word	0x000009e0


	//   ....[19]....
        /*00cc*/ 	.word	0x00000a30


	//----- nvinfo : EIATTR_VRC_CTA_INIT_COUNT
	.align		4
.L_622:
        /*00d0*/ 	.byte	0x02, 0x4a
	.zero		1
	.zero		1


	//----- nvinfo : EIATTR_EXIT_INSTR_OFFSETS
	.align		4
        /*00d4*/ 	.byte	0x04, 0x1c
        /*00d6*/ 	.short	(.L_624 - .L_623)


	//   ....[0]....
.L_623:
        /*00d8*/ 	.word	0x000005d0


	//   ....[1]....
        /*00dc*/ 	.word	0x00000600


	//----- nvinfo : EIATTR_CRS_STACK_SIZE
	.align		4
.L_624:
        /*00e0*/ 	.byte	0x04, 0x1e
        /*00e2*/ 	.short	(.L_626 - .L_625)
.L_625:
        /*00e4*/ 	.word	0x00000000


	//----- nvinfo : EIATTR_CBANK_PARAM_SIZE
	.align		4
.L_626:
        /*00e8*/ 	.byte	0x03, 0x19
        /*00ea*/ 	.short	0x0008


	//----- nvinfo : EIATTR_PARAM_CBANK
	.align		4
        /*00ec*/ 	.byte	0x04, 0x0a
        /*00ee*/ 	.short	(.L_628 - .L_627)
	.align		4
.L_627:
        /*00f0*/ 	.word	index@(.nv.constant0._ZN3cub18CUB_300001_SM_10006detail10radix_sort33DeviceRadixSortExclusiveSumKernelINS1_5radix10policy_hubIiNS0_8NullTypeEyE10Policy1000EyEEvPT0_)
        /*00f4*/ 	.short	0x0380
        /*00f6*/ 	.short	0x0008


	//----- nvinfo : EIATTR_SW_WAR
	.align		4
.L_628:
        /*00f8*/ 	.byte	0x04, 0x36
        /*00fa*/ 	.short	(.L_630 - .L_629)
.L_629:
        /*00fc*/ 	.word	0x00000008
.L_630:


//--------------------- .nv.info._ZN3cub18CUB_300001_SM_10006detail10radix_sort30DeviceRadixSortHistogramKernelINS1_5radix10policy_hubIiNS0_8NullTypeEyE10Policy1000ELNS0_9SortOrderE0EiyNS1_21identity_decomposer_tEEEvPT2_PKT1_SB_iiT3_ --------------------------
	.section	.nv.info._ZN3cub18CUB_300001_SM_10006detail10radix_sort30DeviceRadixSortHistogramKernelINS1_5radix10policy_hubIiNS0_8NullTypeEyE10Policy1000ELNS0_9SortOrderE0EiyNS1_21identity_decomposer_tEEEvPT2_PKT1_SB_iiT3_,"",@"SHT_CUDA_INFO"
	.sectionflags	@""
	.align	4


	//----- nvinfo : EIATTR_CUDA_API_VERSION
	.align		4
        /*0000*/ 	.byte	0x04, 0x37
        /*0002*/ 	.short	(.L_632 - .L_631)
.L_631:
        /*0004*/ 	.word	0x00000082


	//----- nvinfo : EIATTR_KPARAM_INFO
	.align		4
.L_632:
        /*0008*/ 	.byte	0x04, 0x17
        /*000a*/ 	.short	(.L_634 - .L_633)
.L_633:
        /*000c*/ 	.word	0x00000000
        /*0010*/ 	.short	0x0005
        /*0012*/ 	.short	0x0020
        /*0014*/ 	.byte	0x00, 0xf0, 0x05, 0x00


	//----- nvinfo : EIATTR_KPARAM_INFO
	.align		4
.L_634:
        /*0018*/ 	.byte	0x04, 0x17
        /*001a*/ 	.short	(.L_636 - .L_635)
.L_635:
        /*001c*/ 	.word	0x00000000
        /*0020*/ 	.short	0x0004
        /*0022*/ 	.short	0x001c
        /*0024*/ 	.byte	0x00, 0xf0, 0x11, 0x00


	//----- nvinfo : EIATTR_KPARAM_INFO
	.align		4
.L_636:
        /*0028*/ 	.byte	0x04, 0x17
        /*002a*/ 	.short	(.L_638 - .L_637)
.L_637:
        /*002c*/ 	.word	0x00000000
        /*0030*/ 	.short	0x0003
        /*0032*/ 	.short	0x0018
        /*0034*/ 	.byte	0x00, 0xf0, 0x11, 0x00


	//----- nvinfo : EIATTR_KPARAM_INFO
	.align		4
.L_638:
        /*0038*/ 	.byte	0x04, 0x17
        /*003a*/ 	.short	(.L_640 - .L_639)
.L_639:
        /*003c*/ 	.word	0x00000000
        /*0040*/ 	.short	0x0002
        /*0042*/ 	.short	0x0010
        /*0044*/ 	.byte	0x00, 0xf0, 0x21, 0x00


	//----- nvinfo : EIATTR_KPARAM_INFO
	.align		4
.L_640:
        /*0048*/ 	.byte	0x04, 0x17
        /*004a*/ 	.short	(.L_642 - .L_641)
.L_641:
        /*004c*/ 	.word	0x00000000
        /*0050*/ 	.short	0x0001
        /*0052*/ 	.short	0x0008
        /*0054*/ 	.byte	0x00, 0xf5, 0x21, 0x00


	//----- nvinfo : EIATTR_KPARAM_INFO
	.align		4
.L_642:
        /*0058*/ 	.byte	0x04, 0x17
        /*005a*/ 	.short	(.L_644 - .L_643)
.L_643:
        /*005c*/ 	.word	0x00000000
        /*0060*/ 	.short	0x0000
        /*0062*/ 	.short	0x0000
        /*0064*/ 	.byte	0x00, 0xf5, 0x21, 0x00


	//----- nvinfo : EIATTR_SPARSE_MMA_MASK
	.align		4
.L_644:
        /*0068*/ 	.byte	0x03, 0x50
        /*006a*/ 	.short	0x0000


	//----- nvinfo : EIATTR_MAXREG_COUNT
	.align		4
        /*006c*/ 	.byte	0x03, 0x1b
        /*006e*/ 	.short	0x00ff


	//----- nvinfo : EIATTR_NUM_BARRIERS
	.align		4
        /*0070*/ 	.byte	0x02, 0x4c
        /*0072*/ 	.byte	0x01
	.zero		1


	//----- nvinfo : EIATTR_MERCURY_ISA_VERSION
	.align		4
        /*0074*/ 	.byte	0x03, 0x5f
        /*0076*/ 	.short	0x0101


	//----- nvinfo : EIATTR_VRC_CTA_INIT_COUNT
	.align		4
        /*0078*/ 	.byte	0x02, 0x4a
	.zero		1
	.zero		1


	//----- nvinfo : EIATTR_EXIT_INSTR_OFFSETS
	.align		4
        /*007c*/ 	.byte	0x04, 0x1c
        /*007e*/ 	.short	(.L_646 - .L_645)


	//   ....[0]....
.L_645:
        /*0080*/ 	.word	0x00000040


	//   ....[1]....
        /*0084*/ 	.word	0x00002ee0


	//----- nvinfo : EIATTR_MAX_THREADS
	.align		4
.L_646:
        /*0088*/ 	.byte	0x04, 0x05
        /*008a*/ 	.short	(.L_648 - .L_647)
.L_647:
        /*008c*/ 	.word	0x00000080
        /*0090*/ 	.word	0x00000001
        /*0094*/ 	.word	0x00000001


	//----- nvinfo : EIATTR_CRS_STACK_SIZE
	.align		4
.L_648:
        /*0098*/ 	.byte	0x04, 0x1e
        /*009a*/ 	.short	(.L_650 - .L_649)
.L_649:
        /*009c*/ 	.word	0x00000000


	//----- nvinfo : EIATTR_CBANK_PARAM_SIZE
	.align		4
.L_650:
        /*00a0*/ 	.byte	0x03, 0x19
        /*00a2*/ 	.short	0x0021


	//----- nvinfo : EIATTR_PARAM_CBANK
	.align		4
        /*00a4*/ 	.byte	0x04, 0x0a
        /*00a6*/ 	.short	(.L_652 - .L_651)
	.align		4
.L_651:
        /*00a8*/ 	.word	index@(.nv.constant0._ZN3cub18CUB_300001_SM_10006detail10radix_sort30DeviceRadixSortHistogramKernelINS1_5radix10policy_hubIiNS0_8NullTypeEyE10Policy1000ELNS0_9SortOrderE0EiyNS1_21identity_decomposer_tEEEvPT2_PKT1_SB_iiT3_)
        /*00ac*/ 	.short	0x0380
        /*00ae*/ 	.short	0x0021


	//----- nvinfo : EIATTR_SW_WAR
	.align		4
.L_652:
        /*00b0*/ 	.byte	0x04, 0x36
        /*00b2*/ 	.short	(.L_654 - .L_653)
.L_653:
        /*00b4*/ 	.word	0x00000008
.L_654:


//--------------------- .nv.info._ZN3cub18CUB_300001_SM_10006detail10radix_sort31DeviceRadixSortSingleTileKernelINS1_5radix10policy_hubIiNS0_8NullTypeEyE10Policy1000ELNS0_9SortOrderE0EiS6_yNS1_21identity_decomposer_tEEEvPKT1_PSB_PKT2_PSF_T3_iiT4_ --------------------------
	.section	.nv.info._ZN3cub18CUB_300001_SM_10006detail10radix_sort31DeviceRadixSortSingleTileKernelINS1_5radix10policy_hubIiNS0_8NullTypeEyE10Policy1000ELNS0_9SortOrderE0EiS6_yNS1_21identity_decomposer_tEEEvPKT1_PSB_PKT2_PSF_T3_iiT4_,"",@"SHT_CUDA_INFO"
	.sectionflags	@""
	.align	4


	//----- nvinfo : EIATTR_CUDA_API_VERSION
	.align		4
        /*0000*/ 	.byte	0x04, 0x37
        /*0002*/ 	.short	(.L_656 - .L_655)
.L_655:
        /*0004*/ 	.word	0x00000082


	//----- nvinfo : EIATTR_KPARAM_INFO
	.align		4
.L_656:
        /*0008*/ 	.byte	0x04, 0x17
        /*000a*/ 	.short	(.L_658 - .L_657)
.L_657:
        /*000c*/ 	.word	0x00000000
        /*0010*/ 	.short	0x0007
        /*0012*/ 	.short	0x0030
        /*0014*/ 	.byte	0x00, 0xf0, 0x05, 0x00


	//----- nvinfo : EIATTR_KPARAM_INFO
	.align		4
.L_658:
        /*0018*/ 	.byte	0x04, 0x17
        /*001a*/ 	.short	(.L_660 - .L_659)
.L_659:
        /*001c*/ 	.word	0x00000000
        /*0020*/ 	.short	0x0006
        /*0022*/ 	.short	0x002c
        /*0024*/ 	.byte	0x00, 0xf0, 0x11, 0x00


	//----- nvinfo : EIATTR_KPARAM_INFO
	.align		4
.L_660:
        /*0028*/ 	.byte	0x04, 0x17
        /*002a*/ 	.short	(.L_662 - .L_661)
.L_661:
        /*002c*/ 	.word	0x00000000
        /*0030*/ 	.short	0x0005
        /*0032*/ 	.short	0x0028
        /*0034*/ 	.byte	0x00, 0xf0, 0x11, 0x00


	//----- nvinfo : EIATTR_KPARAM_INFO
	.align		4
.L_662:
        /*0038*/ 	.byte	0x04, 0x17
        /*003a*/ 	.short	(.L_664 - .L_663)
.L_663:
        /*003c*/ 	.word	0x00000000
        /*0040*/ 	.short	0x0004
        /*0042*/ 	.short	0x0020
        /*0044*/ 	.byte	0x00, 0xf0, 0x21, 0x00


	//----- nvinfo : EIATTR_KPARAM_INFO
	.align		4
.L_664:
        /*0048*/ 	.byte	0x04, 0x17
        /*004a*/ 	.short	(.L_666 - .L_665)
.L_665:
        /*004c*/ 	.word	0x00000000
        /*0050*/ 	.short	0x0003
        /*0052*/ 	.short	0x0018
        /*0054*/ 	.byte	0x00, 0xf5, 0x21, 0x00


	//----- nvinfo : EIATTR_KPARAM_INFO
	.align		4
.L_666:
        /*0058*/ 	.byte	0x04, 0x17
        /*005a*/ 	.short	(.L_668 - .L_667)
.L_667:
        /*005c*/ 	.word	0x00000000
        /*0060*/ 	.short	0x0002
        /*0062*/ 	.short	0x0010
        /*0064*/ 	.byte	0x00, 0xf5, 0x21, 0x00


	//----- nvinfo : EIATTR_KPARAM_INFO
	.align		4
.L_668:
        /*0068*/ 	.byte	0x04, 0x17
        /*006a*/ 	.short	(.L_670 - .L_669)
.L_669:
        /*006c*/ 	.word	0x00000000
        /*0070*/ 	.short	0x0001
        /*0072*/ 	.short	0x0008
        /*0074*/ 	.byte	0x00, 0xf5, 0x21, 0x00


	//----- nvinfo : EIATTR_KPARAM_INFO
	.align		4
.L_670:
        /*0078*/ 	.byte	0x04, 0x17
        /*007a*/ 	.short	(.L_672 - .L_671)
.L_671:
        /*007c*/ 	.word	0x00000000
        /*0080*/ 	.short	0x0000
        /*0082*/ 	.short	0x0000
        /*0084*/ 	.byte	0x00, 0xf5, 0x21, 0x00


	//----- nvinfo : EIATTR_SPARSE_MMA_MASK
	.align		4
.L_672:
        /*0088*/ 	.byte	0x03, 0x50
        /*008a*/ 	.short	0x0000


	//----- nvinfo : EIATTR_MAXREG_COUNT
	.align		4
        /*008c*/ 	.byte	0x03, 0x1b
        /*008e*/ 	.short	0x00ff


	//----- nvinfo : EIATTR_NUM_BARRIERS
	.align		4
        /*0090*/ 	.byte	0x02, 0x4c
        /*0092*/ 	.byte	0x01
	.zero		1


	//----- nvinfo : EIATTR_MERCURY_ISA_VERSION
	.align		4
        /*0094*/ 	.byte	0x03, 0x5f
        /*0096*/ 	.short	0x0101


	//----- nvinfo : EIATTR_COOP_GROUP_MASK_REGIDS
	.align		4
        /*0098*/ 	.byte	0x04, 0x29
        /*009a*/ 	.short	(.L_674 - .L_673)


	//   ....[0]....
.L_673:
        /*009c*/ 	.word	0xffffffff


	//   ....[1]....
        /*00a0*/ 	.word	0xffffffff


	//   ....[2]....
        /*00a4*/ 	.word	0xffffffff


	//   ....[3]....
        /*00a8*/ 	.word	0xffffffff


	//   ....[4]....
        /*00ac*/ 	.word	0xffffffff


	//----- nvinfo : EIATTR_COOP_GROUP_INSTR_OFFSETS
	.align		4
.L_674:
        /*00b0*/ 	.byte	0x04, 0x28
        /*00b2*/ 	.short	(.L_676 - .L_675)


	//   ....[0]....
.L_675:
        /*00b4*/ 	.word	0x000019f0


	//   ....[1]....
        /*00b8*/ 	.word	0x00001a10


	//   ....[2]....
        /*00bc*/ 	.word	0x00001a30


	//   ....[3]....
        /*00c0*/ 	.word	0x00001a50


	//   ....[4]....
        /*00c4*/ 	.word	0x00001a70


	//----- nvinfo : EIATTR_VRC_CTA_INIT_COUNT
	.align		4
.L_676:
        /*00c8*/ 	.byte	0x02, 0x4a
	.zero		1
	.zero		1


	//----- nvinfo : EIATTR_EXIT_INSTR_OFFSETS
	.align		4
        /*00cc*/ 	.byte	0x04, 0x1c
        /*00ce*/ 	.short	(.L_678 - .L_677)


	//   ....[0]....
.L_677:
        /*00d0*/ 	.word	0x000030e0


	//   ....[1]....
        /*00d4*/ 	.word	0x00003120


	//----- nvinfo : EIATTR_MAX_THREADS
	.align		4
.L_678:
        /*00d8*/ 	.byte	0x04, 0x05
        /*00da*/ 	.short	(.L_680 - .L_679)
.L_679:
        /*00dc*/ 	.word	0x00000100
        /*00e0*/ 	.word	0x00000001
        /*00e4*/ 	.word	0x00000001


	//----- nvinfo : EIATTR_CBANK_PARAM_SIZE
	.align		4
.L_680:
        /*00e8*/ 	.byte	0x03, 0x19
        /*00ea*/ 	.short	0x0031


	//----- nvinfo : EIATTR_PARAM_CBANK
	.align		4
        /*00ec*/ 	.byte	0x04, 0x0a
        /*00ee*/ 	.short	(.L_682 - .L_681)
	.align		4
.L_681:
        /*00f0*/ 	.word	index@(.nv.constant0._ZN3cub18CUB_300001_SM_10006detail10radix_sort31DeviceRadixSortSingleTileKernelINS1_5radix10policy_hubIiNS0_8NullTypeEyE10Policy1000ELNS0_9SortOrderE0EiS6_yNS1_21identity_decomposer_tEEEvPKT1_PSB_PKT2_PSF_T3_iiT4_)
        /*00f4*/ 	.short	0x0380
        /*00f6*/ 	.short	0x0031


	//----- nvinfo : EIATTR_SW_WAR
	.align		4
.L_682:
        /*00f8*/ 	.byte	0x04, 0x36
        /*00fa*/ 	.short	(.L_684 - .L_683)
.L_683:
        /*00fc*/ 	.word	0x00000008
.L_684:


//--------------------- .nv.info._ZN3cub18CUB_300001_SM_10006detail6reduce28DeviceReduceSingleTileKernelINS2_10policy_hubIiyN4cuda3std3__44plusIiEEE10Policy1000EPiSC_iS9_iiNS7_10__identityEEEvT0_T1_T2_T3_T4_T6_ --------------------------
	.section	.nv.info._ZN3cub18CUB_300001_SM_10006detail6reduce28DeviceReduceSingleTileKernelINS2_10policy_hubIiyN4cuda3std3__44plusIiEEE10Policy1000EPiSC_iS9_iiNS7_10__identityEEEvT0_T1_T2_T3_T4_T6_,"",@"SHT_CUDA_INFO"
	.sectionflags	@""
	.align	4


	//----- nvinfo : EIATTR_CUDA_API_VERSION
	.align		4
        /*0000*/ 	.byte	0x04, 0x37
        /*0002*/ 	.short	(.L_686 - .L_685)
.L_685:
        /*0004*/ 	.word	0x00000082


	//----- nvinfo : EIATTR_KPARAM_INFO
	.align		4
.L_686:
        /*0008*/ 	.byte	0x04, 0x17
        /*000a*/ 	.short	(.L_688 - .L_687)
.L_687:
        /*000c*/ 	.word	0x00000000
        /*0010*/ 	.short	0x0005
        /*0012*/ 	.short	0x001c
        /*0014*/ 	.byte	0x00, 0xf0, 0x05, 0x00


	//----- nvinfo : EIATTR_KPARAM_INFO
	.align		4
.L_688:
        /*0018*/ 	.byte	0x04, 0x17
        /*001a*/ 	.short	(.L_690 - .L_689)
.L_689:
        /*001c*/ 	.word	0x00000000
        /*0020*/ 	.short	0x0004
        /*0022*/ 	.short	0x0018
        /*0024*/ 	.byte	0x00, 0xf0, 0x11, 0x00


	//----- nvinfo : EIATTR_KPARAM_INFO
	.align		4
.L_690:
        /*0028*/ 	.byte	0x04, 0x17
        /*002a*/ 	.short	(.L_692 - .L_691)
.L_691:
        /*002c*/ 	.word	0x00000000
        /*0030*/ 	.short	0x0003
        /*0032*/ 	.short	0x0014
        /*0034*/ 	.byte	0x00, 0xf0, 0x05, 0x00


	//----- nvinfo : EIATTR_KPARAM_INFO
	.align		4
.L_692:
        /*0038*/ 	.byte	0x04, 0x17
        /*003a*/ 	.short	(.L_694 - .L_693)
.L_693:
        /*003c*/ 	.word	0x00000000
        /*0040*/ 	.short	0x0002
        /*0042*/ 	.short	0x0010
        /*0044*/ 	.byte	0x00, 0xf0, 0x11, 0x00


	//----- nvinfo : EIATTR_KPARAM_INFO
	.align		4
.L_694:
        /*0048*/ 	.byte	0x04, 0x17
        /*004a*/ 	.short	(.L_696 - .L_695)
.L_695:
        /*004c*/ 	.word	0x00000000
        /*0050*/ 	.short	0x0001
        /*0052*/ 	.short	0x0008
        /*0054*/ 	.byte	0x00, 0xf5, 0x21, 0x00


	//----- nvinfo : EIATTR_KPARAM_INFO
	.align		4
.L_696:
        /*0058*/ 	.byte	0x04, 0x17
        /*005a*/ 	.short	(.L_698 - .L_697)
.L_697:
        /*005c*/ 	.word	0x00000000
        /*0060*/ 	.short	0x0000
        /*0062*/ 	.short	0x0000
        /*0064*/ 	.byte	0x00, 0xf5, 0x21, 0x00


	//----- nvinfo : EIATTR_SPARSE_MMA_MASK
	.align		4
.L_698:
        /*0068*/ 	.byte	0x03, 0x50
        /*006a*/ 	.short	0x0000


	//----- nvinfo : EIATTR_MAXREG_COUNT
	.align		4
        /*006c*/ 	.byte	0x03, 0x1b
        /*006e*/ 	.short	0x00ff


	//----- nvinfo : EIATTR_NUM_BARRIERS
	.align		4
        /*0070*/ 	.byte	0x02, 0x4c
        /*0072*/ 	.byte	0x01
	.zero		1


	//----- nvinfo : EIATTR_MERCURY_ISA_VERSION
	.align		4
        /*0074*/ 	.byte	0x03, 0x5f
        /*0076*/ 	.short	0x0101


	//----- nvinfo : EIATTR_COOP_GROUP_MASK_REGIDS
	.align		4
        /*0078*/ 	.byte	0x04, 0x29
        /*007a*/ 	.short	(.L_700 - .L_699)


	//   ....[0]....
.L_699:
        /*007c*/ 	.word	0xffffffff


	//   ....[1]....
        /*0080*/ 	.word	0xffffffff


	//   ....[2]....
        /*0084*/ 	.word	0xffffffff


	//   ....[3]....
        /*0088*/ 	.word	0xffffffff


	//   ....[4]....
        /*008c*/ 	.word	0xffffffff


	//   ....[5]....
        /*0090*/ 	.word	0xffffffff


	//   ....[6]....
        /*0094*/ 	.word	0xffffffff


	//   ....[7]....
        /*0098*/ 	.word	0xffffffff


	//   ....[8]....
        /*009c*/ 	.word	0xffffffff


	//   ....[9]....
        /*00a0*/ 	.word	0xffffffff


	//   ....[10]....
        /*00a4*/ 	.word	0xffffffff


	//   ....[11]....
        /*00a8*/ 	.word	0xffffffff


	//   ....[12]....
        /*00ac*/ 	.word	0xffffffff


	//   ....[13]....
        /*00b0*/ 	.word	0xffffffff


	//   ....[14]....
        /*00b4*/ 	.word	0xffffffff


	//   ....[15]....
        /*00b8*/ 	.word	0xffffffff


	//   ....[16]....
        /*00bc*/ 	.word	0xffffffff


	//   ....[17]....
        /*00c0*/ 	.word	0xffffffff


	//   ....[18]....
        /*00c4*/ 	.word	0xffffffff


	//   ....[19]....
        /*00c8*/ 	.word	0xffffffff


	//   ....[20]....
        /*00cc*/ 	.word	0xffffffff


	//   ....[21]....
        /*00d0*/ 	.word	0xffffffff


	//   ....[22]....
        /*00d4*/ 	.word	0xffffffff


	//   ....[23]....
        /*00d8*/ 	.word	0xffffffff


	//   ....[24]....
        /*00dc*/ 	.word	0xffffffff


	//   ....[25]....
        /*00e0*/ 	.word	0xffffffff


	//   ....[26]....
        /*00e4*/ 	.word	0xffffffff


	//   ....[27]....
        /*00e8*/ 	.word	0xffffffff


	//   ....[28]....
        /*00ec*/ 	.word	0xffffffff


	//   ....[29]....
        /*00f0*/ 	.word	0xffffffff


	//----- nvinfo : EIATTR_COOP_GROUP_INSTR_OFFSETS
	.align		4
.L_700:
        /*00f4*/ 	.byte	0x04, 0x28
        /*00f6*/ 	.short	(.L_702 - .L_701)


	//   ....[0]....
.L_701:
        /*00f8*/ 	.word	0x00000890


	//   ....[1]....
        /*00fc*/ 	.word	0x000008f0


	//   ....[2]....
        /*0100*/ 	.word	0x00000940


	//   ....[3]....
        /*0104*/ 	.word	0x000009b0


	//   ....[4]....
        /*0108*/ 	.word	0x00000a10


	//   ....[5]....
        /*010c*/ 	.word	0x00000ba0


	//   ....[6]....
        /*0110*/ 	.word	0x00000c40


	//   ....[7]....
        /*0114*/ 	.word	0x00000cc0


	//   ....[8]....
        /*0118*/ 	.word	0x00000d20


	//   ....[9]....
        /*011c*/ 	.word	0x00000d60


	//   ....[10]....
        /*0120*/ 	.word	0x000019d0


	//   ....[11]....
        /*0124*/ 	.word	0x00001a30


	//   ....[12]....
        /*0128*/ 	.word	0x00001a90


	//   ....[13]....
        /*012c*/ 	.word	0x00001af0


	//   ....[14]....
        /*0130*/ 	.word	0x00001b50


	//   ....[15]....
        /*0134*/ 	.word	0x000023f0


	//   ....[16]....
        /*0138*/ 	.word	0x00002450


	//   ....[17]....
        /*013c*/ 	.word	0x000024a0


	//   ....[18]....
        /*0140*/ 	.word	0x00002510


	//   ....[19]....
        /*0144*/ 	.word	0x00002570


	//   ....[20]....
        /*0148*/ 	.word	0x00002700


	//   ....[21]....
        /*014c*/ 	.word	0x00002790


	//   ....[22]....
        /*0150*/ 	.word	0x000027e0


	//   ....[23]....
        /*0154*/ 	.word	0x00002850


	//   ....[24]....
        /*0158*/ 	.word	0x000028c0


	//   ....[25]....
        /*015c*/ 	.word	0x000036a0


	//   ....[26]....
        /*0160*/ 	.word	0x00003700


	//   ....[27]....
        /*0164*/ 	.word	0x00003760


	//   ....[28]....
        /*0168*/ 	.word	0x000037c0


	//   ....[29]....
        /*016c*/ 	.word	0x00003820


	//----- nvinfo : EIATTR_VRC_CTA_INIT_COUNT
	.align		4
.L_702:
        /*0170*/ 	.byte	0x02, 0x4a
	.zero		1
	.zero		1


	//----- nvinfo : EIATTR_EXIT_INSTR_OFFSETS
	.align		4
        /*0174*/ 	.byte	0x04, 0x1c
        /*0176*/ 	.short	(.L_704 - .L_703)


	//   ....[0]....
.L_703:
        /*0178*/ 	.word	0x00000080


	//   ....[1]....
        /*017c*/ 	.word	0x000000c0


	//   ....[2]....
        /*0180*/ 	.word	0x00003940


	//   ....[3]....
        /*0184*/ 	.word	0x00003990


	//----- nvinfo : EIATTR_MAX_THREADS
	.align		4
.L_704:
        /*0188*/ 	.byte	0x04, 0x05
        /*018a*/ 	.short	(.L_706 - .L_705)
.L_705:
        /*018c*/ 	.word	0x00000100
        /*0190*/ 	.word	0x00000001
        /*0194*/ 	.word	0x00000001


	//----- nvinfo : EIATTR_CRS_STACK_SIZE
	.align		4
.L_706:
        /*0198*/ 	.byte	0x04, 0x1e
        /*019a*/ 	.short	(.L_708 - .L_707)
.L_707:
        /*019c*/ 	.word	0x00000000


	//----- nvinfo : EIATTR_CBANK_PARAM_SIZE
	.align		4
.L_708:
        /*01a0*/ 	.byte	0x03, 0x19
        /*01a2*/ 	.short	0x001d


	//----- nvinfo : EIATTR_PARAM_CBANK
	.align		4
        /*01a4*/ 	.byte	0x04, 0x0a
        /*01a6*/ 	.short	(.L_710 - .L_709)
	.align		4
.L_709:
        /*01a8*/ 	.word	index@(.nv.constant0._ZN3cub18CUB_300001_SM_10006detail6reduce28DeviceReduceSingleTileKernelINS2_10policy_hubIiyN4cuda3std3__44plusIiEEE10Policy1000EPiSC_iS9_iiNS7_10__identityEEEvT0_T1_T2_T3_T4_T6_)
        /*01ac*/ 	.short	0x0380
        /*01ae*/ 	.short	0x001d


	//----- nvinfo : EIATTR_SW_WAR
	.align		4
.L_710:
        /*01b0*/ 	.byte	0x04, 0x36
        /*01b2*/ 	.short	(.L_712 - .L_711)
.L_711:
        /*01b4*/ 	.word	0x00000008
.L_712:


//--------------------- .nv.info._ZN3cub18CUB_300001_SM_10006detail6reduce18DeviceReduceKernelINS2_10policy_hubIiyN4cuda3std3__44plusIiEEE10Policy1000EPiyS9_iNS7_10__identityEEEvT0_PT3_T1_NS0_13GridEvenShareISH_EET2_T4_ --------------------------
	.section	.nv.info._ZN3cub18CUB_300001_SM_10006detail6reduce18DeviceReduceKernelINS2_10policy_hubIiyN4cuda3std3__44plusIiEEE10Policy1000EPiyS9_iNS7_10__identityEEEvT0_PT3_T1_NS0_13GridEvenShareISH_EET2_T4_,"",@"SHT_CUDA_INFO"
	.sectionflags	@""
	.align	4


	//----- nvinfo : EIATTR_CUDA_API_VERSION
	.align		4
        /*0000*/ 	.byte	0x04, 0x37
        /*0002*/ 	.short	(.L_714 - .L_713)
.L_713:
        /*0004*/ 	.word	0x00000082


	//----- nvinfo : EIATTR_KPARAM_INFO
	.align		4
.L_714:
        /*0008*/ 	.byte	0x04, 0x17
        /*000a*/ 	.short	(.L_716 - .L_715)
.L_715:
        /*000c*/ 	.word	0x00000000
        /*0010*/ 	.short	0x0005
        /*0012*/ 	.short	0x0061
        /*0014*/ 	.byte	0x00, 0xf0, 0x05, 0x00


	//----- nvinfo : EIATTR_KPARAM_INFO
	.align		4
.L_716:
        /*0018*/ 	.byte	0x04, 0x17
        /*001a*/ 	.short	(.L_718 - .L_717)
.L_717:
        /*001c*/ 	.word	0x00000000
        /*0020*/ 	.short	0x0004
        /*0022*/ 	.short	0x0060
        /*0024*/ 	.byte	0x00, 0xf0, 0x05, 0x00


	//----- nvinfo : EIATTR_KPARAM_INFO
	.align		4
.L_718:
        /*0028*/ 	.byte	0x04, 0x17
        /*002a*/ 	.short	(.L_720 - .L_719)
.L_719:
        /*002c*/ 	.word	0x00000000
        /*0030*/ 	.short	0x0003
        /*0032*/ 	.short	0x0018
        /*0034*/ 	.byte	0x00, 0xf0, 0x21, 0x01


	//----- nvinfo : EIATTR_KPARAM_INFO
	.align		4
.L_720:
        /*0038*/ 	.byte	0x04, 0x17
        /*003a*/ 	.short	(.L_722 - .L_721)
.L_721:
        /*003c*/ 	.word	0x00000000
        /*0040*/ 	.short	0x0002
        /*0042*/ 	.short	0x0010
        /*0044*/ 	.byte	0x00, 0xf0, 0x21, 0x00


	//----- nvinfo : EIATTR_KPARAM_INFO
	.align		4
.L_722:
        /*0048*/ 	.byte	0x04, 0x17
        /*004a*/ 	.short	(.L_724 - .L_723)
.L_723:
        /*004c*/ 	.word	0x00000000
        /*0050*/ 	.short	0x0001
        /*0052*/ 	.short	0x0008
        /*0054*/ 	.byte	0x00, 0xf5, 0x21, 0x00


	//----- nvinfo : EIATTR_KPARAM_INFO
	.align		4
.L_724:
        /*0058*/ 	.byte	0x04, 0x17
        /*005a*/ 	.short	(.L_726 - .L_725)
.L_725:
        /*005c*/ 	.word	0x00000000
        /*0060*/ 	.short	0x0000
        /*0062*/ 	.short	0x0000
        /*0064*/ 	.byte	0x00, 0xf5, 0x21, 0x00


	//----- nvinfo : EIATTR_SPARSE_MMA_MASK
	.align		4
.L_726:
        /*0068*/ 	.byte	0x03, 0x50
        /*006a*/ 	.short	0x0000


	//----- nvinfo : EIATTR_MAXREG_COUNT
	.align		4
        /*006c*/ 	.byte	0x03, 0x1b
        /*006e*/ 	.short	0x00ff


	//----- nvinfo : EIATTR_NUM_BARRIERS
	.align		4
        /*0070*/ 	.byte	0x02, 0x4c
        /*0072*/ 	.byte	0x01
	.zero		1


	//----- nvinfo : EIATTR_MERCURY_ISA_VERSION
	.align		4
        /*0074*/ 	.byte	0x03, 0x5f
        /*0076*/ 	.short	0x0101


	//----- nvinfo : EIATTR_COOP_GROUP_MASK_REGIDS
	.align		4
        /*0078*/ 	.byte	0x04, 0x29
        /*007a*/ 	.short	(.L_728 - .L_727)


	//   ....[0]....
.L_727:
        /*007c*/ 	.word	0xffffffff


	//   ....[1]....
        /*0080*/ 	.word	0xffffffff


	//   ....[2]....
        /*0084*/ 	.word	0xffffffff


	//   ....[3]....
        /*0088*/ 	.word	0xffffffff


	//   ....[4]....
        /*008c*/ 	.word	0xffffffff


	//   ....[5]....
        /*0090*/ 	.word	0xffffffff


	//   ....[6]....
        /*0094*/ 	.word	0xffffffff


	//   ....[7]....
        /*0098*/ 	.word	0xffffffff


	//   ....[8]....
        /*009c*/ 	.word	0xffffffff


	//   ....[9]....
        /*00a0*/ 	.word	0xffffffff


	//   ....[10]....
        /*00a4*/ 	.word	0xffffffff


	//   ....[11]....
        /*00a8*/ 	.word	0xffffffff


	//   ....[12]....
        /*00ac*/ 	.word	0xffffffff


	//   ....[13]....
        /*00b0*/ 	.word	0xffffffff


	//   ....[14]....
        /*00b4*/ 	.word	0xffffffff


	//   ....[15]....
        /*00b8*/ 	.word	0xffffffff


	//   ....[16]....
        /*00bc*/ 	.word	0xffffffff


	//   ....[17]....
        /*00c0*/ 	.word	0xffffffff


	//   ....[18]....
        /*00c4*/ 	.word	0xffffffff


	//   ....[19]....
        /*00c8*/ 	.word	0xffffffff


	//   ....[20]....
        /*00cc*/ 	.word	0xffffffff


	//   ....[21]....
        /*00d0*/ 	.word	0xffffffff


	//   ....[22]....
        /*00d4*/ 	.word	0xffffffff


	//   ....[23]....
        /*00d8*/ 	.word	0xffffffff


	//   ....[24]....
        /*00dc*/ 	.word	0xffffffff


	//   ....[25]....
        /*00e0*/ 	.word	0xffffffff


	//   ....[26]....
        /*00e4*/ 	.word	0xffffffff


	//   ....[27]....
        /*00e8*/ 	.word	0xffffffff


	//   ....[28]....
        /*00ec*/ 	.word	0xffffffff


	//   ....[29]....
        /*00f0*/ 	.word	0xffffffff


	//----- nvinfo : EIATTR_COOP_GROUP_INSTR_OFFSETS
	.align		4
.L_728:
        /*00f4*/ 	.byte	0x04, 0x28
        /*00f6*/ 	.short	(.L_730 - .L_729)


	//   ....[0]....
.L_729:
        /*00f8*/ 	.word	0x00000a40


	//   ....[1]....
        /*00fc*/ 	.word	0x00000aa0


	//   ....[2]....
        /*0100*/ 	.word	0x00000b00


	//   ....[3]....
        /*0104*/ 	.word	0x00000b60


	//   ....[4]....
        /*0108*/ 	.word	0x00000bc0


	//   ....[5]....
        /*010c*/ 	.word	0x00000d50


	//   ....[6]....
        /*0110*/ 	.word	0x00000e00


	//   ....[7]....
        /*0114*/ 	.word	0x00000e80


	//   ....[8]....
        /*0118*/ 	.word	0x00000ed0


	//   ....[9]....
        /*011c*/ 	.word	0x00000f10


	//   ....[10]....
        /*0120*/ 	.word	0x00001cd0


	//   ....[11]....
        /*0124*/ 	.word	0x00001d30


	//   ....[12]....
        /*0128*/ 	.word	0x00001d90


	//   ....[13]....
        /*012c*/ 	.word	0x00001df0


	//   ....[14]....
        /*0130*/ 	.word	0x00001e50


	//   ....[15]....
        /*0134*/ 	.word	0x00002910


	//   ....[16]....
        /*0138*/ 	.word	0x00002970


	//   ....[17]....
        /*013c*/ 	.word	0x000029d0


	//   ....[18]....
        /*0140*/ 	.word	0x00002a30


	//   ....[19]....
        /*0144*/ 	.word	0x00002a90


	//   ....[20]....
        /*0148*/ 	.word	0x00002c20


	//   ....[21]....
        /*014c*/ 	.word	0x00002cd0


	//   ....[22]....
        /*0150*/ 	.word	0x00002d20


	//   ....[23]....
        /*0154*/ 	.word	0x00002d80


	//   ....[24]....
        /*0158*/ 	.word	0x00002dd0


	//   ....[25]....
        /*015c*/ 	.word	0x00003d40


	//   ....[26]....
        /*0160*/ 	.word	0x00003db0


	//   ....[27]....
        /*0164*/ 	.word	0x00003e20


	//   ....[28]....
        /*0168*/ 	.word	0x00003e90


	//   ....[29]....
        /*016c*/ 	.word	0x00003ed0


	//----- nvinfo : EIATTR_VRC_CTA_INIT_COUNT
	.align		4
.L_730:
        /*0170*/ 	.byte	0x02, 0x4a
	.zero		1
	.zero		1


	//----- nvinfo : EIATTR_EXIT_INSTR_OFFSETS
	.align		4
        /*0174*/ 	.byte	0x04, 0x1c
        /*0176*/ 	.short	(.L_732 - .L_731)


	//   ....[0]....
.L_731:
        /*0178*/ 	.word	0x00003ff0


	//   ....[1]....
        /*017c*/ 	.word	0x00004050


	//----- nvinfo : EIATTR_MAX_THREADS
	.align		4
.L_732:
        /*0180*/ 	.byte	0x04, 0x05
        /*0182*/ 	.short	(.L_734 - .L_733)
.L_733:
        /*0184*/ 	.word	0x00000100
        /*0188*/ 	.word	0x00000001
        /*018c*/ 	.word	0x00000001


	//----- nvinfo : EIATTR_CRS_STACK_SIZE
	.align		4
.L_734:
        /*0190*/ 	.byte	0x04, 0x1e
        /*0192*/ 	.short	(.L_736 - .L_735)
.L_735:
        /*0194*/ 	.word	0x00000000


	//----- nvinfo : EIATTR_CBANK_PARAM_SIZE
	.align		4
.L_736:
        /*0198*/ 	.byte	0x03, 0x19
        /*019a*/ 	.short	0x0062


	//----- nvinfo : EIATTR_PARAM_CBANK
	.align		4
        /*019c*/ 	.byte	0x04, 0x0a
        /*019e*/ 	.short	(.L_738 - .L_737)
	.align		4
.L_737:
        /*01a0*/ 	.word	index@(.nv.constant0._ZN3cub18CUB_300001_SM_10006detail6reduce18DeviceReduceKernelINS2_10policy_hubIiyN4cuda3std3__44plusIiEEE10Policy1000EPiyS9_iNS7_10__identityEEEvT0_PT3_T1_NS0_13GridEvenShareISH_EET2_T4_)
        /*01a4*/ 	.short	0x0380
        /*01a6*/ 	.short	0x0062


	//----- nvinfo : EIATTR_SW_WAR
	.align		4
.L_738:
        /*01a8*/ 	.byte	0x04, 0x36
        /*01aa*/ 	.short	(.L_740 - .L_739)
.L_739:
        /*01ac*/ 	.word	0x00000008
.L_740:


//--------------------- .nv.info._ZN3cub18CUB_300001_SM_10006detail6reduce28DeviceReduceSingleTileKernelINS2_10policy_hubIiyN4cuda3std3__44plusIiEEE10Policy1000EPiSC_yS9_iiNS7_10__identityEEEvT0_T1_T2_T3_T4_T6_ --------------------------
	.section	.nv.info._ZN3cub18CUB_300001_SM_10006detail6reduce28DeviceReduceSingleTileKernelINS2_10policy_hubIiyN4cuda3std3__44plusIiEEE10Policy1000EPiSC_yS9_iiNS7_10__identityEEEvT0_T1_T2_T3_T4_T6_,"",@"SHT_CUDA_INFO"
	.sectionflags	@""
	.align	4


	//----- nvinfo : EIATTR_CUDA_API_VERSION
	.align		4
        /*0000*/ 	.byte	0x04, 0x37
        /*0002*/ 	.short	(.L_742 - .L_741)
.L_741:
        /*0004*/ 	.word	0x00000082


	//----- nvinfo : EIATTR_KPARAM_INFO
	.align		4
.L_742:
        /*0008*/ 	.byte	0x04, 0x17
        /*000a*/ 	.short	(.L_744 - .L_743)
.L_743:
        /*000c*/ 	.word	0x00000000
        /*0010*/ 	.short	0x0005
        /*0012*/ 	.short	0x0020
        /*0014*/ 	.byte	0x00, 0xf0, 0x05, 0x00


	//----- nvinfo : EIATTR_KPARAM_INFO
	.align		4
.L_744:
        /*0018*/ 	.byte	0x04, 0x17
        /*001a*/ 	.short	(.L_746 - .L_745)
.L_745:
        /*001c*/ 	.word	0x00000000
        /*0020*/ 	.short	0x0004
        /*0022*/ 	.short	0x001c
        /*0024*/ 	.byte	0x00, 0xf0, 0x11, 0x00


	//----- nvinfo : EIATTR_KPARAM_INFO
	.align		4
.L_746:
        /*0028*/ 	.byte	0x04, 0x17
        /*002a*/ 	.short	(.L_748 - .L_747)
.L_747:
        /*002c*/ 	.word	0x00000000
        /*0030*/ 	.short	0x0003
        /*0032*/ 	.short	0x0018
        /*0034*/ 	.byte	0x00, 0xf0, 0x05, 0x00


	//----- nvinfo : EIATTR_KPARAM_INFO
	.align		4
.L_748:
        /*0038*/ 	.byte	0x04, 0x17
        /*003a*/ 	.short	(.L_750 - .L_749)
.L_749:
        /*003c*/ 	.word	0x00000000
        /*0040*/ 	.short	0x0002
        /*0042*/ 	.short	0x0010
        /*0044*/ 	.byte	0x00, 0xf0, 0x21, 0x00


	//----- nvinfo : EIATTR_KPARAM_INFO
	.align		4
.L_750:
        /*0048*/ 	.byte	0x04, 0x17
        /*004a*/ 	.short	(.L_752 - .L_751)
.L_751:
        /*004c*/ 	.word	0x00000000
        /*0050*/ 	.short	0x0001
        /*0052*/ 	.short	0x0008
        /*0054*/ 	.byte	0x00, 0xf5, 0x21, 0x00


	//----- nvinfo : EIATTR_KPARAM_INFO
	.align		4
.L_752:
        /*0058*/ 	.byte	0x04, 0x17
        /*005a*/ 	.short	(.L_754 - .L_753)
.L_753:
        /*005c*/ 	.word	0x00000000
        /*0060*/ 	.short	0x0000
        /*0062*/ 	.short	0x0000
        /*0064*/ 	.byte	0x00, 0xf5, 0x21, 0x00


	//----- nvinfo : EIATTR_SPARSE_MMA_MASK
	.align		4
.L_754:
        /*0068*/ 	.byte	0x03, 0x50
        /*006a*/ 	.short	0x0000


	//----- nvinfo : EIATTR_MAXREG_COUNT
	.align		4
        /*006c*/ 	.byte	0x03, 0x1b
        /*006e*/ 	.short	0x00ff


	//----- nvinfo : EIATTR_NUM_BARRIERS
	.align		4
        /*0070*/ 	.byte	0x02, 0x4c
        /*0072*/ 	.byte	0x01
	.zero		1


	//----- nvinfo : EIATTR_MERCURY_ISA_VERSION
	.align		4
        /*0074*/ 	.byte	0x03, 0x5f
        /*0076*/ 	.short	0x0101


	//----- nvinfo : EIATTR_COOP_GROUP_MASK_REGIDS
	.align		4
        /*0078*/ 	.byte	0x04, 0x29
        /*007a*/ 	.short	(.L_756 - .L_755)


	//   ....[0]....
.L_755:
        /*007c*/ 	.word	0xffffffff


	//   ....[1]....
        /*0080*/ 	.word	0xffffffff


	//   ....[2]....
        /*0084*/ 	.word	0xffffffff


	//   ....[3]....
        /*0088*/ 	.word	0xffffffff


	//   ....[4]....
        /*008c*/ 	.word	0xffffffff


	//   ....[5]....
        /*0090*/ 	.word	0xffffffff


	//   ....[6]....
        /*0094*/ 	.word	0xffffffff


	//   ....[7]....
        /*0098*/ 	.word	0xffffffff


	//   ....[8]....
        /*009c*/ 	.word	0xffffffff


	//   ....[9]....
        /*00a0*/ 	.word	0xffffffff


	//   ....[10]....
        /*00a4*/ 	.word	0xffffffff


	//   ....[11]....
        /*00a8*/ 	.word	0xffffffff


	//   ....[12]....
        /*00ac*/ 	.word	0xffffffff


	//   ....[13]....
        /*00b0*/ 	.word	0xffffffff


	//   ....[14]....
        /*00b4*/ 	.word	0xffffffff


	//   ....[15]....
        /*00b8*/ 	.word	0xffffffff


	//   ....[16]....
        /*00bc*/ 	.word	0xffffffff


	//   ....[17]....
        /*00c0*/ 	.word	0xffffffff


	//   ....[18]....
        /*00c4*/ 	.word	0xffffffff


	//   ....[19]....
        /*00c8*/ 	.word	0xffffffff


	//   ....[20]....
        /*00cc*/ 	.word	0xffffffff


	//   ....[21]....
        /*00d0*/ 	.word	0xffffffff


	//   ....[22]....
        /*00d4*/ 	.word	0xffffffff


	//   ....[23]....
        /*00d8*/ 	.word	0xffffffff


	//   ....[24]....
        /*00dc*/ 	.word	0xffffffff


	//   ....[25]....
        /*00e0*/ 	.word	0xffffffff


	//   ....[26]....
        /*00e4*/ 	.word	0xffffffff


	//   ....[27]....
        /*00e8*/ 	.word	0xffffffff


	//   ....[28]....
        /*00ec*/ 	.word	0xffffffff


	//   ....[29]....
        /*00f0*/ 	.word	0xffffffff


	//----- nvinfo : EIATTR_COOP_GROUP_INSTR_OFFSETS
	.align		4
.L_756:
        /*00f4*/ 	.byte	0x04, 0x28
        /*00f6*/ 	.short	(.L_758 - .L_757)


	//   ....[0]....
.L_757:
        /*00f8*/ 	.word	0x000008e0


	//   ....[1]....
        /*00fc*/ 	.word	0x00000940


	//   ....[2]....
        /*0100*/ 	.word	0x00000990


	//   ....[3]....
        /*0104*/ 	.word	0x00000a00


	//   ....[4]....
        /*0108*/ 	.word	0x00000a60


	//   ....[5]....
        /*010c*/ 	.word	0x00000bf0


	//   ....[6]....
        /*0110*/ 	.word	0x00000c90


	//   ....[7]....
        /*0114*/ 	.word	0x00000d10


	//   ....[8]....
        /*0118*/ 	.word	0x00000d70


	//   ....[9]....
        /*011c*/ 	.word	0x00000db0


	//   ....[10]....
        /*0120*/ 	.word	0x00001a60


	//   ....[11]....
        /*0124*/ 	.word	0x00001ac0


	//   ....[12]....
        /*0128*/ 	.word	0x00001b20


	//   ....[13]....
        /*012c*/ 	.word	0x00001b80


	//   ....[14]....
        /*0130*/ 	.word	0x00001be0


	//   ....[15]....
        /*0134*/ 	.word	0x000024a0


	//   ....[16]....
        /*0138*/ 	.word	0x00002500


	//   ....[17]....
        /*013c*/ 	.word	0x00002550


	//   ....[18]....
        /*0140*/ 	.word	0x000025c0


	//   ....[19]....
        /*0144*/ 	.word	0x00002620


	//   ....[20]....
        /*0148*/ 	.word	0x000027b0


	//   ....[21]....
        /*014c*/ 	.word	0x00002840


	//   ....[22]....
        /*0150*/ 	.word	0x00002890


	//   ....[23]....
        /*0154*/ 	.word	0x00002900


	//   ....[24]....
        /*0158*/ 	.word	0x00002970


	//   ....[25]....
        /*015c*/ 	.word	0x00003780


	//   ....[26]....
        /*0160*/ 	.word	0x000037e0


	//   ....[27]....
        /*0164*/ 	.word	0x00003830


	//   ....[28]....
        /*0168*/ 	.word	0x00003880


	//   ....[29]....
        /*016c*/ 	.word	0x000038e0


	//----- nvinfo : EIATTR_VRC_CTA_INIT_COUNT
	.align		4
.L_758:
        /*0170*/ 	.byte	0x02, 0x4a
	.zero		1
	.zero		1


	//----- nvinfo : EIATTR_EXIT_INSTR_OFFSETS
	.align		4
        /*0174*/ 	.byte	0x04, 0x1c
        /*0176*/ 	.short	(.L_760 - .L_759)


	//   ....[0]....
.L_759:
        /*0178*/ 	.word	0x000000a0


	//   ....[1]....
        /*017c*/ 	.word	0x000000e0


	//   ....[2]....
        /*0180*/ 	.word	0x00003a10


	//   ....[3]....
        /*0184*/ 	.word	0x00003a60


	//----- nvinfo : EIATTR_MAX_THREADS
	.align		4
.L_760:
        /*0188*/ 	.byte	0x04, 0x05
        /*018a*/ 	.short	(.L_762 - .L_761)
.L_761:
        /*018c*/ 	.word	0x00000100
        /*0190*/ 	.word	0x00000001
        /*0194*/ 	.word	0x00000001


	//----- nvinfo : EIATTR_CRS_STACK_SIZE
	.align		4
.L_762:
        /*0198*/ 	.byte	0x04, 0x1e
        /*019a*/ 	.short	(.L_764 - .L_763)
.L_763:
        /*019c*/ 	.word	0x00000000


	//----- nvinfo : EIATTR_CBANK_PARAM_SIZE
	.align		4
.L_764:
        /*01a0*/ 	.byte	0x03, 0x19
        /*01a2*/ 	.short	0x0021


	//----- nvinfo : EIATTR_PARAM_CBANK
	.align		4
        /*01a4*/ 	.byte	0x04, 0x0a
        /*01a6*/ 	.short	(.L_766 - .L_765)
	.align		4
.L_765:
        /*01a8*/ 	.word	index@(.nv.constant0._ZN3cub18CUB_300001_SM_10006detail6reduce28DeviceReduceSingleTileKernelINS2_10policy_hubIiyN4cuda3std3__44plusIiEEE10Policy1000EPiSC_yS9_iiNS7_10__identityEEEvT0_T1_T2_T3_T4_T6_)
        /*01ac*/ 	.short	0x0380
        /*01ae*/ 	.short	0x0021


	//----- nvinfo : EIATTR_SW_WAR
	.align		4
.L_766:
        /*01b0*/ 	.byte	0x04, 0x36
        /*01b2*/ 	.short	(.L_768 - .L_767)
.L_767:
        /*01b4*/ 	.word	0x00000008
.L_768:


//--------------------- .nv.info._ZN3cub18CUB_300001_SM_10006detail6reduce28DeviceReduceSingleTileKernelINS2_10policy_hubIijN4cuda3std3__44plusIiEEE10Policy1000EPiSC_iS9_iiNS7_10__identityEEEvT0_T1_T2_T3_T4_T6_ --------------------------
	.section	.nv.info._ZN3cub18CUB_300001_SM_10006detail6reduce28DeviceReduceSingleTileKernelINS2_10policy_hubIijN4cuda3std3__44plusIiEEE10Policy1000EPiSC_iS9_iiNS7_10__identityEEEvT0_T1_T2_T3_T4_T6_,"",@"SHT_CUDA_INFO"
	.sectionflags	@""
	.align	4


	//----- nvinfo : EIATTR_CUDA_API_VERSION
	.align		4
        /*0000*/ 	.byte	0x04, 0x37
        /*0002*/ 	.short	(.L_770 - .L_769)
.L_769:
        /*0004*/ 	.word	0x00000082


	//----- nvinfo : EIATTR_KPARAM_INFO
	.align		4
.L_770:
        /*0008*/ 	.byte	0x04, 0x17
        /*000a*/ 	.short	(.L_772 - .L_771)
.L_771:
        /*000c*/ 	.word	0x00000000
        /*0010*/ 	.short	0x0005
        /*0012*/ 	.short	0x001c
        /*0014*/ 	.byte	0x00, 0xf0, 0x05, 0x00


	//----- nvinfo : EIATTR_KPARAM_INFO
	.align		4
.L_772:
        /*0018*/ 	.byte	0x04, 0x17
        /*001a*/ 	.short	(.L_774 - .L_773)
.L_773:
        /*001c*/ 	.word	0x00000000
        /*0020*/ 	.short	0x0004
        /*0022*/ 	.short	0x0018
        /*0024*/ 	.byte	0x00, 0xf0, 0x11, 0x00


	//----- nvinfo : EIATTR_KPARAM_INFO
	.align		4
.L_774:
        /*0028*/ 	.byte	0x04, 0x17
        /*002a*/ 	.short	(.L_776 - .L_775)
.L_775:
        /*002c*/ 	.word	0x00000000
        /*0030*/ 	.short	0x0003
        /*0032*/ 	.short	0x0014
        /*0034*/ 	.byte	0x00, 0xf0, 0x05, 0x00


	//----- nvinfo : EIATTR_KPARAM_INFO
	.align		4
.L_776:
        /*0038*/ 	.byte	0x04, 0x17
        /*003a*/ 	.short	(.L_778 - .L_777)
.L_777:
        /*003c*/ 	.word	0x00000000
        /*0040*/ 	.short	0x0002
        /*0042*/ 	.short	0x0010
        /*0044*/ 	.byte	0x00, 0xf0, 0x11, 0x00


	//----- nvinfo : EIATTR_KPARAM_INFO
	.align		4
.L_778:
        /*0048*/ 	.byte	0x04, 0x17
        /*004a*/ 	.short	(.L_780 - .L_779)
.L_779:
        /*004c*/ 	.word	0x00000000
        /*0050*/ 	.short	0x0001
        /*0052*/ 	.short	0x0008
        /*0054*/ 	.byte	0x00, 0xf5, 0x21, 0x00


	//----- nvinfo : EIATTR_KPARAM_INFO
	.align		4
.L_780:
        /*0058*/ 	.byte	0x04, 0x17
        /*005a*/ 	.short	(.L_782 - .L_781)
.L_781:
        /*005c*/ 	.word	0x00000000
        /*0060*/ 	.short	0x0000
        /*0062*/ 	.short	0x0000
        /*0064*/ 	.byte	0x00, 0xf5, 0x21, 0x00


	//----- nvinfo : EIATTR_SPARSE_MMA_MASK
	.align		4
.L_782:
        /*0068*/ 	.byte	0x03, 0x50
        /*006a*/ 	.short	0x0000


	//----- nvinfo : EIATTR_MAXREG_COUNT
	.align		4
        /*006c*/ 	.byte	0x03, 0x1b
        /*006e*/ 	.short	0x00ff


	//----- nvinfo : EIATTR_NUM_BARRIERS
	.align		4
        /*0070*/ 	.byte	0x02, 0x4c
        /*0072*/ 	.byte	0x01
	.zero		1


	//----- nvinfo : EIATTR_MERCURY_ISA_VERSION
	.align		4
        /*0074*/ 	.byte	0x03, 0x5f
        /*0076*/ 	.short	0x0101


	//----- nvinfo : EIATTR_COOP_GROUP_MASK_REGIDS
	.align		4
        /*0078*/ 	.byte	0x04, 0x29
        /*007a*/ 	.short	(.L_784 - .L_783)


	//   ....[0]....
.L_783:
        /*007c*/ 	.word	0xffffffff


	//   ....[1]....
        /*0080*/ 	.word	0xffffffff


	//   ....[2]....
        /*0084*/ 	.word	0xffffffff


	//   ....[3]....
        /*0088*/ 	.word	0xffffffff


	//   ....[4]....
        /*008c*/ 	.word	0xffffffff


	//   ....[5]....
        /*0090*/ 	.word	0xffffffff


	//   ....[6]....
        /*0094*/ 	.word	0xffffffff


	//   ....[7]....
        /*0098*/ 	.word	0xffffffff


	//   ....[8]....
        /*009c*/ 	.word	0xffffffff


	//   ....[9]....
        /*00a0*/ 	.word	0xffffffff


	//   ....[10]....
        /*00a4*/ 	.word	0xffffffff


	//   ....[11]....
        /*00a8*/ 	.word	0xffffffff


	//   ....[12]....
        /*00ac*/ 	.word	0xffffffff


	//   ....[13]....
        /*00b0*/ 	.word	0xffffffff


	//   ....[14]....
        /*00b4*/ 	.word	0xffffffff


	//   ....[15]....
        /*00b8*/ 	.word	0xffffffff


	//   ....[16]....
        /*00bc*/ 	.word	0xffffffff


	//   ....[17]....
        /*00c0*/ 	.word	0xffffffff


	//   ....[18]....
        /*00c4*/ 	.word	0xffffffff


	//   ....[19]....
        /*00c8*/ 	.word	0xffffffff


	//   ....[20]....
        /*00cc*/ 	.word	0xffffffff


	//   ....[21]....
        /*00d0*/ 	.word	0xffffffff


	//   ....[22]....
        /*00d4*/ 	.word	0xffffffff


	//   ....[23]....
        /*00d8*/ 	.word	0xffffffff


	//   ....[24]....
        /*00dc*/ 	.word	0xffffffff


	//   ....[25]....
        /*00e0*/ 	.word	0xffffffff


	//   ....[26]....
        /*00e4*/ 	.word	0xffffffff


	//   ....[27]....
        /*00e8*/ 	.word	0xffffffff


	//   ....[28]....
        /*00ec*/ 	.word	0xffffffff


	//   ....[29]....
        /*00f0*/ 	.word	0xffffffff


	//----- nvinfo : EIATTR_COOP_GROUP_INSTR_OFFSETS
	.align		4
.L_784:
        /*00f4*/ 	.byte	0x04, 0x28
        /*00f6*/ 	.short	(.L_786 - .L_785)


	//   ....[0]....
.L_785:
        /*00f8*/ 	.word	0x00000890


	//   ....[1]....
        /*00fc*/ 	.word	0x000008f0


	//   ....[2]....
        /*0100*/ 	.word	0x00000940


	//   ....[3]....
        /*0104*/ 	.word	0x000009b0


	//   ....[4]....
        /*0108*/ 	.word	0x00000a10


	//   ....[5]....
        /*010c*/ 	.word	0x00000ba0


	//   ....[6]....
        /*0110*/ 	.word	0x00000c40


	//   ....[7]....
        /*0114*/ 	.word	0x00000cc0


	//   ....[8]....
        /*0118*/ 	.word	0x00000d20


	//   ....[9]....
        /*011c*/ 	.word	0x00000d60


	//   ....[10]....
        /*0120*/ 	.word	0x000019d0


	//   ....[11]....
        /*0124*/ 	.word	0x00001a30


	//   ....[12]....
        /*0128*/ 	.word	0x00001a90


	//   ....[13]....
        /*012c*/ 	.word	0x00001af0


	//   ....[14]....
        /*0130*/ 	.word	0x00001b50


	//   ....[15]....
        /*0134*/ 	.word	0x000023f0


	//   ....[16]....
        /*0138*/ 	.word	0x00002450


	//   ....[17]....
        /*013c*/ 	.word	0x000024a0


	//   ....[18]....
        /*0140*/ 	.word	0x00002510


	//   ....[19]....
        /*0144*/ 	.word	0x00002570


	//   ....[20]....
        /*0148*/ 	.word	0x00002700


	//   ....[21]....
        /*014c*/ 	.word	0x00002790


	//   ....[22]....
        /*0150*/ 	.word	0x000027e0


	//   ....[23]....
        /*0154*/ 	.word	0x00002850


	//   ....[24]....
        /*0158*/ 	.word	0x000028c0


	//   ....[25]....
        /*015c*/ 	.word	0x000036a0


	//   ....[26]....
        /*0160*/ 	.word	0x00003700


	//   ....[27]....
        /*0164*/ 	.word	0x00003760


	//   ....[28]....
        /*0168*/ 	.word	0x000037c0


	//   ....[29]....
        /*016c*/ 	.word	0x00003820


	//----- nvinfo : EIATTR_VRC_CTA_INIT_COUNT
	.align		4
.L_786:
        /*0170*/ 	.byte	0x02, 0x4a
	.zero		1
	.zero		1


	//----- nvinfo : EIATTR_EXIT_INSTR_OFFSETS
	.align		4
        /*0174*/ 	.byte	0x04, 0x1c
        /*0176*/ 	.short	(.L_788 - .L_787)


	//   ....[0]....
.L_787:
        /*0178*/ 	.word	0x00000080


	//   ....[1]....
        /*017c*/ 	.word	0x000000c0


	//   ....[2]....
        /*0180*/ 	.word	0x00003940


	//   ....[3]....
        /*0184*/ 	.word	0x00003990


	//----- nvinfo : EIATTR_MAX_THREADS
	.align		4
.L_788:
        /*0188*/ 	.byte	0x04, 0x05
        /*018a*/ 	.short	(.L_790 - .L_789)
.L_789:
        /*018c*/ 	.word	0x00000100
        /*0190*/ 	.word	0x00000001
        /*0194*/ 	.word	0x00000001


	//----- nvinfo : EIATTR_CRS_STACK_SIZE
	.align		4
.L_790:
        /*0198*/ 	.byte	0x04, 0x1e
        /*019a*/ 	.short	(.L_792 - .L_791)
.L_791:
        /*019c*/ 	.word	0x00000000


	//----- nvinfo : EIATTR_CBANK_PARAM_SIZE
	.align		4
.L_792:
        /*01a0*/ 	.byte	0x03, 0x19
        /*01a2*/ 	.short	0x001d


	//----- nvinfo : EIATTR_PARAM_CBANK
	.align		4
        /*01a4*/ 	.byte	0x04, 0x0a
        /*01a6*/ 	.short	(.L_794 - .L_793)
	.align		4
.L_793:
        /*01a8*/ 	.word	index@(.nv.constant0._ZN3cub18CUB_300001_SM_10006detail6reduce28DeviceReduceSingleTileKernelINS2_10policy_hubIijN4cuda3std3__44plusIiEEE10Policy1000EPiSC_iS9_iiNS7_10__identityEEEvT0_T1_T2_T3_T4_T6_)
        /*01ac*/ 	.short	0x0380
        /*01ae*/ 	.short	0x001d


	//----- nvinfo : EIATTR_SW_WAR
	.align		4
.L_794:
        /*01b0*/ 	.byte	0x04, 0x36
        /*01b2*/ 	.short	(.L_796 - .L_795)
.L_795:
        /*01b4*/ 	.word	0x00000008
.L_796:


//--------------------- .nv.info._ZN3cub18CUB_300001_SM_10006detail6reduce18DeviceReduceKernelINS2_10policy_hubIijN4cuda3std3__44plusIiEEE10Policy1000EPijS9_iNS7_10__identityEEEvT0_PT3_T1_NS0_13GridEvenShareISH_EET2_T4_ --------------------------
	.section	.nv.info._ZN3cub18CUB_300001_SM_10006detail6reduce18DeviceReduceKernelINS2_10policy_hubIijN4cuda3std3__44plusIiEEE10Policy1000EPijS9_iNS7_10__identityEEEvT0_PT3_T1_NS0_13GridEvenShareISH_EET2_T4_,"",@"SHT_CUDA_INFO"
	.sectionflags	@""
	.align	4


	//----- nvinfo : EIATTR_CUDA_API_VERSION
	.align		4
        /*0000*/ 	.byte	0x04, 0x37
        /*0002*/ 	.short	(.L_798 - .L_797)
.L_797:
        /*0004*/ 	.word	0x00000082


	//----- nvinfo : EIATTR_KPARAM_INFO
	.align		4
.L_798:
        /*0008*/ 	.byte	0x04, 0x17
        /*000a*/ 	.short	(.L_800 - .L_799)
.L_799:
        /*000c*/ 	.word	0x00000000
        /*0010*/ 	.short	0x0005
        /*0012*/ 	.short	0x003d
        /*0014*/ 	.byte	0x00, 0xf0, 0x05, 0x00


	//----- nvinfo : EIATTR_KPARAM_INFO
	.align		4
.L_800:
        /*0018*/ 	.byte	0x04, 0x17
        /*001a*/ 	.short	(.L_802 - .L_801)
.L_801:
        /*001c*/ 	.word	0x00000000
        /*0020*/ 	.short	0x0004
        /*0022*/ 	.short	0x003c
        /*0024*/ 	.byte	0x00, 0xf0, 0x05, 0x00


	//----- nvinfo : EIATTR_KPARAM_INFO
	.align		4
.L_802:
        /*0028*/ 	.byte	0x04, 0x17
        /*002a*/ 	.short	(.L_804 - .L_803)
.L_803:
        /*002c*/ 	.word	0x00000000
        /*0030*/ 	.short	0x0003
        /*0032*/ 	.short	0x0014
        /*0034*/ 	.byte	0x00, 0xf0, 0xa1, 0x00


	//----- nvinfo : EIATTR_KPARAM_INFO
	.align		4
.L_804:
        /*0038*/ 	.byte	0x04, 0x17
        /*003a*/ 	.short	(.L_806 - .L_805)
.L_805:
        /*003c*/ 	.word	0x00000000
        /*0040*/ 	.short	0x0002
        /*0042*/ 	.short	0x0010
        /*0044*/ 	.byte	0x00, 0xf0, 0x11, 0x00


	//----- nvinfo : EIATTR_KPARAM_INFO
	.align		4
.L_806:
        /*0048*/ 	.byte	0x04, 0x17
        /*004a*/ 	.short	(.L_808 - .L_807)
.L_807:
        /*004c*/ 	.word	0x00000000
        /*0050*/ 	.short	0x0001
        /*0052*/ 	.short	0x0008
        /*0054*/ 	.byte	0x00, 0xf5, 0x21, 0x00


	//----- nvinfo : EIATTR_KPARAM_INFO
	.align		4
.L_808:
        /*0058*/ 	.byte	0x04, 0x17
        /*005a*/ 	.short	(.L_810 - .L_809)
.L_809:
        /*005c*/ 	.word	0x00000000
        /*0060*/ 	.short	0x0000
        /*0062*/ 	.short	0x0000
        /*0064*/ 	.byte	0x00, 0xf5, 0x21, 0x00


	//----- nvinfo : EIATTR_SPARSE_MMA_MASK
	.align		4
.L_810:
        /*0068*/ 	.byte	0x03, 0x50
        /*006a*/ 	.short	0x0000


	//----- nvinfo : EIATTR_MAXREG_COUNT
	.align		4
        /*006c*/ 	.byte	0x03, 0x1b
        /*006e*/ 	.short	0x00ff


	//----- nvinfo : EIATTR_NUM_BARRIERS
	.align		4
        /*0070*/ 	.byte	0x02, 0x4c
        /*0072*/ 	.byte	0x01
	.zero		1


	//----- nvinfo : EIATTR_MERCURY_ISA_VERSION
	.align		4
        /*0074*/ 	.byte	0x03, 0x5f
        /*0076*/ 	.short	0x0101


	//----- nvinfo : EIATTR_COOP_GROUP_MASK_REGIDS
	.align		4
        /*0078*/ 	.byte	0x04, 0x29
        /*007a*/ 	.short	(.L_812 - .L_811)


	//   ....[0]....
.L_811:
        /*007c*/ 	.word	0xffffffff


	//   ....[1]....
        /*0080*/ 	.word	0xffffffff


	//   ....[2]....
        /*0084*/ 	.word	0xffffffff


	//   ....[3]....
        /*0088*/ 	.word	0xffffffff


	//   ....[4]....
        /*008c*/ 	.word	0xffffffff


	//   ....[5]....
        /*0090*/ 	.word	0xffffffff


	//   ....[6]....
        /*0094*/ 	.word	0xffffffff


	//   ....[7]....
        /*0098*/ 	.word	0xffffffff


	//   ....[8]....
        /*009c*/ 	.word	0xffffffff


	//   ....[9]....
        /*00a0*/ 	.word	0xffffffff


	//   ....[10]....
        /*00a4*/ 	.word	0xffffffff


	//   ....[11]....
        /*00a8*/ 	.word	0xffffffff


	//   ....[12]....
        /*00ac*/ 	.word	0xffffffff


	//   ....[13]....
        /*00b0*/ 	.word	0xffffffff


	//   ....[14]....
        /*00b4*/ 	.word	0xffffffff


	//   ....[15]....
        /*00b8*/ 	.word	0xffffffff


	//   ....[16]....
        /*00bc*/ 	.word	0xffffffff


	//   ....[17]....
        /*00c0*/ 	.word	0xffffffff


	//   ....[18]....
        /*00c4*/ 	.word	0xffffffff


	//   ....[19]....
        /*00c8*/ 	.word	0xffffffff


	//   ....[20]....
        /*00cc*/ 	.word	0xffffffff


	//   ....[21]....
        /*00d0*/ 	.word	0xffffffff


	//   ....[22]....
        /*00d4*/ 	.word	0xffffffff


	//   ....[23]....
        /*00d8*/ 	.word	0xffffffff


	//   ....[24]....
        /*00dc*/ 	.word	0xffffffff


	//   ....[25]....
        /*00e0*/ 	.word	0xffffffff


	//   ....[26]....
        /*00e4*/ 	.word	0xffffffff


	//   ....[27]....
        /*00e8*/ 	.word	0xffffffff


	//   ....[28]....
        /*00ec*/ 	.word	0xffffffff


	//   ....[29]....
        /*00f0*/ 	.word	0xffffffff


	//----- nvinfo : EIATTR_COOP_GROUP_INSTR_OFFSETS
	.align		4
.L_812:
        /*00f4*/ 	.byte	0x04, 0x28
        /*00f6*/ 	.short	(.L_814 - .L_813)


	//   ....[0]....
.L_813:
        /*00f8*/ 	.word	0x000004d0


	//   ....[1]....
        /*00fc*/ 	.word	0x00000530


	//   ....[2]....
        /*0100*/ 	.word	0x00000580


	//   ....[3]....
        /*0104*/ 	.word	0x000005f0


	//   ....[4]....
        /*0108*/ 	.word	0x00000650


	//   ....[5]....
        /*010c*/ 	.word	0x000007e0


	//   ....[6]....
        /*0110*/ 	.word	0x00000880


	//   ....[7]....
        /*0114*/ 	.word	0x00000900


	//   ....[8]....
        /*0118*/ 	.word	0x00000960


	//   ....[9]....
        /*011c*/ 	.word	0x000009a0


	//   ....[10]....
        /*0120*/ 	.word	0x00001250


	//   ....[11]....
        /*0124*/ 	.word	0x000012b0


	//   ....[12]....
        /*0128*/ 	.word	0x00001310


	//   ....[13]....
        /*012c*/ 	.word	0x00001370


	//   ....[14]....
        /*0130*/ 	.word	0x000013d0


	//   ....[15]....
        /*0134*/ 	.word	0x00001920


	//   ....[16]....
        /*0138*/ 	.word	0x00001980


	//   ....[17]....
        /*013c*/ 	.word	0x000019e0


	//   ....[18]....
        /*0140*/ 	.word	0x00001a40


	//   ....[19]....
        /*0144*/ 	.word	0x00001aa0


	//   ....[20]....
        /*0148*/ 	.word	0x00001c30


	//   ....[21]....
        /*014c*/ 	.word	0x00001cc0


	//   ....[22]....
        /*0150*/ 	.word	0x00001d30


	//   ....[23]....
        /*0154*/ 	.word	0x00001d80


	//   ....[24]....
        /*0158*/ 	.word	0x00001dd0


	//   ....[25]....
        /*015c*/ 	.word	0x00002860


	//   ....[26]....
        /*0160*/ 	.word	0x000028c0


	//   ....[27]....
        /*0164*/ 	.word	0x00002920


	//   ....[28]....
        /*0168*/ 	.word	0x00002980


	//   ....[29]....
        /*016c*/ 	.word	0x000029e0


	//----- nvinfo : EIATTR_VRC_CTA_INIT_COUNT
	.align		4
.L_814:
        /*0170*/ 	.byte	0x02, 0x4a
	.zero		1
	.zero		1


	//----- nvinfo : EIATTR_EXIT_INSTR_OFFSETS
	.align		4
        /*0174*/ 	.byte	0x04, 0x1c
        /*0176*/ 	.short	(.L_816 - .L_815)


	//   ....[0]....
.L_815:
        /*0178*/ 	.word	0x00002b00


	//   ....[1]....
        /*017c*/ 	.word	0x00002b40


	//----- nvinfo : EIATTR_MAX_THREADS
	.align		4
.L_816:
        /*0180*/ 	.byte	0x04, 0x05
        /*0182*/ 	.short	(.L_818 - .L_817)
.L_817:
        /*0184*/ 	.word	0x00000100
        /*0188*/ 	.word	0x00000001
        /*018c*/ 	.word	0x00000001


	//----- nvinfo : EIATTR_CRS_STACK_SIZE
	.align		4
.L_818:
        /*0190*/ 	.byte	0x04, 0x1e
        /*0192*/ 	.short	(.L_820 - .L_819)
.L_819:
        /*0194*/ 	.word	0x00000000


	//----- nvinfo : EIATTR_CBANK_PARAM_SIZE
	.align		4
.L_820:
        /*0198*/ 	.byte	0x03, 0x19
        /*019a*/ 	.short	0x003e


	//----- nvinfo : EIATTR_PARAM_CBANK
	.align		4
        /*019c*/ 	.byte	0x04, 0x0a
        /*019e*/ 	.short	(.L_822 - .L_821)
	.align		4
.L_821:
        /*01a0*/ 	.word	index@(.nv.constant0._ZN3cub18CUB_300001_SM_10006detail6reduce18DeviceReduceKernelINS2_10policy_hubIijN4cuda3std3__44plusIiEEE10Policy1000EPijS9_iNS7_10__identityEEEvT0_PT3_T1_NS0_13GridEvenShareISH_EET2_T4_)
        /*01a4*/ 	.short	0x0380
        /*01a6*/ 	.short	0x003e


	//----- nvinfo : EIATTR_SW_WAR
	.align		4
.L_822:
        /*01a8*/ 	.byte	0x04, 0x36
        /*01aa*/ 	.short	(.L_824 - .L_823)
.L_823:
        /*01ac*/ 	.word	0x00000008
.L_824:


//--------------------- .nv.info._ZN3cub18CUB_300001_SM_10006detail6reduce28DeviceReduceSingleTileKernelINS2_10policy_hubIijN4cuda3std3__44plusIiEEE10Policy1000EPiSC_jS9_iiNS7_10__identityEEEvT0_T1_T2_T3_T4_T6_ --------------------------
	.section	.nv.info._ZN3cub18CUB_300001_SM_10006detail6reduce28DeviceReduceSingleTileKernelINS2_10policy_hubIijN4cuda3std3__44plusIiEEE10Policy1000EPiSC_jS9_iiNS7_10__identityEEEvT0_T1_T2_T3_T4_T6_,"",@"SHT_CUDA_INFO"
	.sectionflags	@""
	.align	4


	//----- nvinfo : EIATTR_CUDA_API_VERSION
	.align		4
        /*0000*/ 	.byte	0x04, 0x37
        /*0002*/ 	.short	(.L_826 - .L_825)
.L_825:
        /*0004*/ 	.word	0x00000082


	//----- nvinfo : EIATTR_KPARAM_INFO
	.align		4
.L_826:
        /*0008*/ 	.byte	0x04, 0x17
        /*000a*/ 	.short	(.L_828 - .L_827)
.L_827:
        /*000c*/ 	.word	0x00000000
        /*0010*/ 	.short	0x0005
        /*0012*/ 	.short	0x001c
        /*0014*/ 	.byte	0x00, 0xf0, 0x05, 0x00


	//----- nvinfo : EIATTR_KPARAM_INFO
	.align		4
.L_828:
        /*0018*/ 	.byte	0x04, 0x17
        /*001a*/ 	.short	(.L_830 - .L_829)
.L_829:
        /*001c*/ 	.word	0x00000000
        /*0020*/ 	.short	0x0004
        /*0022*/ 	.short	0x0018
        /*0024*/ 	.byte	0x00, 0xf0, 0x11, 0x00


	//----- nvinfo : EIATTR_KPARAM_INFO
	.align		4
.L_830:
        /*0028*/ 	.byte	0x04, 0x17
        /*002a*/ 	.short	(.L_832 - .L_831)
.L_831:
        /*002c*/ 	.word	0x00000000
        /*0030*/ 	.short	0x0003
        /*0032*/ 	.short	0x0014
        /*0034*/ 	.byte	0x00, 0xf0, 0x05, 0x00


	//----- nvinfo : EIATTR_KPARAM_INFO
	.align		4
.L_832:
        /*0038*/ 	.byte	0x04, 0x17
        /*003a*/ 	.short	(.L_834 - .L_833)
.L_833:
        /*003c*/ 	.word	0x00000000
        /*0040*/ 	.short	0x0002
        /*0042*/ 	.short	0x0010
        /*0044*/ 	.byte	0x00, 0xf0, 0x11, 0x00


	//----- nvinfo : EIATTR_KPARAM_INFO
	.align		4
.L_834:
        /*0048*/ 	.byte	0x04, 0x17
        /*004a*/ 	.short	(.L_836 - .L_835)
.L_835:
        /*004c*/ 	.word	0x00000000
        /*0050*/ 	.short	0x0001
        /*0052*/ 	.short	0x0008
        /*0054*/ 	.byte	0x00, 0xf5, 0x21, 0x00


	//----- nvinfo : EIATTR_KPARAM_INFO
	.align		4
.L_836:
        /*0058*/ 	.byte	0x04, 0x17
        /*005a*/ 	.short	(.L_838 - .L_837)
.L_837:
        /*005c*/ 	.word	0x00000000
        /*0060*/ 	.short	0x0000
        /*0062*/ 	.short	0x0000
        /*0064*/ 	.byte	0x00, 0xf5, 0x21, 0x00


	//----- nvinfo : EIATTR_SPARSE_MMA_MASK
	.align		4
.L_838:
        /*0068*/ 	.byte	0x03, 0x50
        /*006a*/ 	.short	0x0000


	//----- nvinfo : EIATTR_MAXREG_COUNT
	.align		4
        /*006c*/ 	.byte	0x03, 0x1b
        /*006e*/ 	.short	0x00ff


	//----- nvinfo : EIATTR_NUM_BARRIERS
	.align		4
        /*0070*/ 	.byte	0x02, 0x4c
        /*0072*/ 	.byte	0x01
	.zero		1


	//----- nvinfo : EIATTR_MERCURY_ISA_VERSION
	.align		4
        /*0074*/ 	.byte	0x03, 0x5f
        /*0076*/ 	.short	0x0101


	//----- nvinfo : EIATTR_COOP_GROUP_MASK_REGIDS
	.align		4
        /*0078*/ 	.byte	0x04, 0x29
        /*007a*/ 	.short	(.L_840 - .L_839)


	//   ....[0]....
.L_839:
        /*007c*/ 	.word	0xffffffff


	//   ....[1]....
        /*0080*/ 	.word	0xffffffff


	//   ....[2]....
        /*0084*/ 	.word	0xffffffff


	//   ....[3]....
        /*0088*/ 	.word	0xffffffff


	//   ....[4]....
        /*008c*/ 	.word	0xffffffff


	//   ....[5]....
        /*0090*/ 	.word	0xffffffff


	//   ....[6]....
        /*0094*/ 	.word	0xffffffff


	//   ....[7]....
        /*0098*/ 	.word	0xffffffff


	//   ....[8]....
        /*009c*/ 	.word	0xffffffff


	//   ....[9]....
        /*00a0*/ 	.word	0xffffffff


	//   ....[10]....
        /*00a4*/ 	.word	0xffffffff


	//   ....[11]....
        /*00a8*/ 	.word	0xffffffff


	//   ....[12]....
        /*00ac*/ 	.word	0xffffffff


	//   ....[13]....
        /*00b0*/ 	.word	0xffffffff


	//   ....[14]....
        /*00b4*/ 	.word	0xffffffff


	//   ....[15]....
        /*00b8*/ 	.word	0xffffffff


	//   ....[16]....
        /*00bc*/ 	.word	0xffffffff


	//   ....[17]....
        /*00c0*/ 	.word	0xffffffff


	//   ....[18]....
        /*00c4*/ 	.word	0xffffffff


	//   ....[19]....
        /*00c8*/ 	.word	0xffffffff


	//   ....[20]....
        /*00cc*/ 	.word	0xffffffff


	//   ....[21]....
        /*00d0*/ 	.word	0xffffffff


	//   ....[22]....
        /*00d4*/ 	.word	0xffffffff


	//   ....[23]....
        /*00d8*/ 	.word	0xffffffff


	//   ....[24]....
        /*00dc*/ 	.word	0xffffffff


	//   ....[25]....
        /*00e0*/ 	.word	0xffffffff


	//   ....[26]....
        /*00e4*/ 	.word	0xffffffff


	//   ....[27]....
        /*00e8*/ 	.word	0xffffffff


	//   ....[28]....
        /*00ec*/ 	.word	0xffffffff


	//   ....[29]....
        /*00f0*/ 	.word	0xffffffff


	//----- nvinfo : EIATTR_COOP_GROUP_INSTR_OFFSETS
	.align		4
.L_840:
        /*00f4*/ 	.byte	0x04, 0x28
        /*00f6*/ 	.short	(.L_842 - .L_841)


	//   ....[0]....
.L_841:
        /*00f8*/ 	.word	0x00000840


	//   ....[1]....
        /*00fc*/ 	.word	0x000008a0


	//   ....[2]....
        /*0100*/ 	.word	0x00000900


	//   ....[3]....
        /*0104*/ 	.word	0x00000960


	//   ....[4]....
        /*0108*/ 	.word	0x000009c0


	//   ....[5]....
        /*010c*/ 	.word	0x00000b50


	//   ....[6]....
        /*0110*/ 	.word	0x00000bf0


	//   ....[7]....
        /*0114*/ 	.word	0x00000c60


	//   ....[8]....
        /*0118*/ 	.word	0x00000ca0


	//   ....[9]....
        /*011c*/ 	.word	0x00000cf0


	//   ....[10]....
        /*0120*/ 	.word	0x00001510


	//   ....[11]....
        /*0124*/ 	.word	0x00001570


	//   ....[12]....
        /*0128*/ 	.word	0x000015d0


	//   ....[13]....
        /*012c*/ 	.word	0x00001630


	//   ....[14]....
        /*0130*/ 	.word	0x00001690


	//   ....[15]....
        /*0134*/ 	.word	0x00001ee0


	//   ....[16]....
        /*0138*/ 	.word	0x00001f40


	//   ....[17]....
        /*013c*/ 	.word	0x00001fa0


	//   ....[18]....
        /*0140*/ 	.word	0x00002000


	//   ....[19]....
        /*0144*/ 	.word	0x00002060


	//   ....[20]....
        /*0148*/ 	.word	0x000021f0


	//   ....[21]....
        /*014c*/ 	.word	0x00002280


	//   ....[22]....
        /*0150*/ 	.word	0x000022d0


	//   ....[23]....
        /*0154*/ 	.word	0x00002350


	//   ....[24]....
        /*0158*/ 	.word	0x000023b0


	//   ....[25]....
        /*015c*/ 	.word	0x00002d30


	//   ....[26]....
        /*0160*/ 	.word	0x00002d90


	//   ....[27]....
        /*0164*/ 	.word	0x00002df0


	//   ....[28]....
        /*0168*/ 	.word	0x00002e50


	//   ....[29]....
        /*016c*/ 	.word	0x00002eb0


	//----- nvinfo : EIATTR_VRC_CTA_INIT_COUNT
	.align		4
.L_842:
        /*0170*/ 	.byte	0x02, 0x4a
	.zero		1
	.zero		1


	//----- nvinfo : EIATTR_EXIT_INSTR_OFFSETS
	.align		4
        /*0174*/ 	.byte	0x04, 0x1c
        /*0176*/ 	.short	(.L_844 - .L_843)


	//   ....[0]....
.L_843:
        /*0178*/ 	.word	0x00000080


	//   ....[1]....
        /*017c*/ 	.word	0x000000c0


	//   ....[2]....
        /*0180*/ 	.word	0x00002fd0


	//   ....[3]....
        /*0184*/ 	.word	0x00003020


	//----- nvinfo : EIATTR_MAX_THREADS
	.align		4
.L_844:
        /*0188*/ 	.byte	0x04, 0x05
        /*018a*/ 	.short	(.L_846 - .L_845)
.L_845:
        /*018c*/ 	.word	0x00000100
        /*0190*/ 	.word	0x00000001
        /*0194*/ 	.word	0x00000001


	//----- nvinfo : EIATTR_CRS_STACK_SIZE
	.align		4
.L_846:
        /*0198*/ 	.byte	0x04, 0x1e
        /*019a*/ 	.short	(.L_848 - .L_847)
.L_847:
        /*019c*/ 	.word	0x00000000


	//----- nvinfo : EIATTR_CBANK_PARAM_SIZE
	.align		4
.L_848:
        /*01a0*/ 	.byte	0x03, 0x19
        /*01a2*/ 	.short	0x001d


	//----- nvinfo : EIATTR_PARAM_CBANK
	.align		4
        /*01a4*/ 	.byte	0x04, 0x0a
        /*01a6*/ 	.short	(.L_850 - .L_849)
	.align		4
.L_849:
        /*01a8*/ 	.word	index@(.nv.constant0._ZN3cub18CUB_300001_SM_10006detail6reduce28DeviceReduceSingleTileKernelINS2_10policy_hubIijN4cuda3std3__44plusIiEEE10Policy1000EPiSC_jS9_iiNS7_10__identityEEEvT0_T1_T2_T3_T4_T6_)
        /*01ac*/ 	.short	0x0380
        /*01ae*/ 	.short	0x001d


	//----- nvinfo : EIATTR_SW_WAR
	.align		4
.L_850:
        /*01b0*/ 	.byte	0x04, 0x36
        /*01b2*/ 	.short	(.L_852 - .L_851)
.L_851:
        /*01b4*/ 	.word	0x00000008
.L_852:


//--------------------- .nv.info._ZN3cub18CUB_300001_SM_10006detail11EmptyKernelIvEEvv --------------------------
	.section	.nv.info._ZN3cub18CUB_300001_SM_10006detail11EmptyKernelIvEEvv,"",@"SHT_CUDA_INFO"
	.sectionflags	@""
	.align	4


	//----- nvinfo : EIATTR_CUDA_API_VERSION
	.align		4
        /*0000*/ 	.byte	0x04, 0x37
        /*0002*/ 	.short	(.L_854 - .L_853)
.L_853:
        /*0004*/ 	.word	0x00000082


	//----- nvinfo : EIATTR_SPARSE_MMA_MASK
	.align		4
.L_854:
        /*0008*/ 	.byte	0x03, 0x50
        /*000a*/ 	.short	0x0000


	//----- nvinfo : EIATTR_MAXREG_COUNT
	.align		4
        /*000c*/ 	.byte	0x03, 0x1b
        /*000e*/ 	.short	0x00ff


	//----- nvinfo : EIATTR_MERCURY_ISA_VERSION
	.align		4
        /*0010*/ 	.byte	0x03, 0x5f
        /*0012*/ 	.short	0x0101


	//----- nvinfo : EIATTR_VRC_CTA_INIT_COUNT
	.align		4
        /*0014*/ 	.byte	0x02, 0x4a
	.zero		1
	.zero		1


	//----- nvinfo : EIATTR_EXIT_INSTR_OFFSETS
	.align		4
        /*0018*/ 	.byte	0x04, 0x1c
        /*001a*/ 	.short	(.L_856 - .L_855)


	//   ....[0]....
.L_855:
        /*001c*/ 	.word	0x00000010


	//----- nvinfo : EIATTR_SW_WAR
	.align		4
.L_856:
        /*0020*/ 	.byte	0x04, 0x36
        /*0022*/ 	.short	(.L_858 - .L_857)
.L_857:
        /*0024*/ 	.word	0x00000008
.L_858:


//--------------------- .nv.info._ZN6thrust24THRUST_300001_SM_1000_NS8cuda_cub4core6detail13_kernel_agentINS1_15__reduce_by_key16ReduceByKeyAgentIPiPfNS0_16discard_iteratorINS0_11use_defaultEEES8_N4cuda3std3__48equal_toIiEENSE_4plusIfEEPllEEJS7_S8_SB_S8_SJ_N3cub18CUB_300001_SM_100024ReduceByKeyScanTileStateIflLb1EEESG_SI_llEEEvDpT0_ --------------------------
	.section	.nv.info._ZN6thrust24THRUST_300001_SM_1000_NS8cuda_cub4core6detail13_kernel_agentINS1_15__reduce_by_key16ReduceByKeyAgentIPiPfNS0_16discard_iteratorINS0_11use_defaultEEES8_N4cuda3std3__48equal_toIiEENSE_4plusIfEEPllEEJS7_S8_SB_S8_SJ_N3cub18CUB_300001_SM_100024ReduceByKeyScanTileStateIflLb1EEESG_SI_llEEEvDpT0_,"",@"SHT_CUDA_INFO"
	.sectionflags	@""
	.align	4


	//----- nvinfo : EIATTR_CUDA_API_VERSION
	.align		4
        /*0000*/ 	.byte	0x04, 0x37
        /*0002*/ 	.short	(.L_860 - .L_859)
.L_859:
        /*0004*/ 	.word	0x00000082


	//----- nvinfo : EIATTR_KPARAM_INFO
	.align		4
.L_860:
        /*0008*/ 	.byte	0x04, 0x17
        /*000a*/ 	.short	(.L_862 - .L_861)
.L_861:
        /*000c*/ 	.word	0x00000000
        /*0010*/ 	.short	0x0009
        /*0012*/ 	.short	0x0048
        /*0014*/ 	.byte	0x00, 0xf0, 0x21, 0x00


	//----- nvinfo : EIATTR_KPARAM_INFO
	.align		4
.L_862:
        /*0018*/ 	.byte	0x04, 0x17
        /*001a*/ 	.short	(.L_864 - .L_863)
.L_863:
        /*001c*/ 	.word	0x00000000
        /*0020*/ 	.short	0x0008
        /*0022*/ 	.short	0x0040
        /*0024*/ 	.byte	0x00, 0xf0, 0x21, 0x00


	//----- nvinfo : EIATTR_KPARAM_INFO
	.align		4
.L_864:
        /*0028*/ 	.byte	0x04, 0x17
        /*002a*/ 	.short	(.L_866 - .L_865)
.L_865:
        /*002c*/ 	.word	0x00000000
        /*0030*/ 	.short	0x0007
        /*0032*/ 	.short	0x0039
        /*0034*/ 	.byte	0x00, 0xf0, 0x05, 0x00


	//----- nvinfo : EIATTR_KPARAM_INFO
	.align		4
.L_866:
        /*0038*/ 	.byte	0x04, 0x17
        /*003a*/ 	.short	(.L_868 - .L_867)
.L_867:
        /*003c*/ 	.word	0x00000000
        /*0040*/ 	.short	0x0006
        /*0042*/ 	.short	0x0038
        /*0044*/ 	.byte	0x00, 0xf0, 0x05, 0x00


	//----- nvinfo : EIATTR_KPARAM_INFO
	.align		4
.L_868:
        /*0048*/ 	.byte	0x04, 0x17
        /*004a*/ 	.short	(.L_870 - .L_869)
.L_869:
        /*004c*/ 	.word	0x00000000
        /*0050*/ 	.short	0x0005
        /*0052*/ 	.short	0x0030
        /*0054*/ 	.byte	0x00, 0xf0, 0x21, 0x00


	//----- nvinfo : EIATTR_KPARAM_INFO
	.align		4
.L_870:
        /*0058*/ 	.byte	0x04, 0x17
        /*005a*/ 	.short	(.L_872 - .L_871)
.L_871:
        /*005c*/ 	.word	0x00000000
        /*0060*/ 	.short	0x0004
        /*0062*/ 	.short	0x0028
        /*0064*/ 	.byte	0x00, 0xf5, 0x21, 0x00


	//----- nvinfo : EIATTR_KPARAM_INFO
	.align		4
.L_872:
        /*0068*/ 	.byte	0x04, 0x17
        /*006a*/ 	.short	(.L_874 - .L_873)
.L_873:
        /*006c*/ 	.word	0x00000000
        /*0070*/ 	.short	0x0003
        /*0072*/ 	.short	0x0020
        /*0074*/ 	.byte	0x00, 0xf5, 0x21, 0x00


	//----- nvinfo : EIATTR_KPARAM_INFO
	.align		4
.L_874:
        /*0078*/ 	.byte	0x04, 0x17
        /*007a*/ 	.short	(.L_876 - .L_875)
.L_875:
        /*007c*/ 	.word	0x00000000
        /*0080*/ 	.short	0x0002
        /*0082*/ 	.short	0x0010
        /*0084*/ 	.byte	0x00, 0xf0, 0x41, 0x00


	//----- nvinfo : EIATTR_KPARAM_INFO
	.align		4
.L_876:
        /*0088*/ 	.byte	0x04, 0x17
        /*008a*/ 	.short	(.L_878 - .L_877)
.L_877:
        /*008c*/ 	.word	0x00000000
        /*0090*/ 	.short	0x0001
        /*0092*/ 	.short	0x0008
        /*0094*/ 	.byte	0x00, 0xf5, 0x21, 0x00


	//----- nvinfo : EIATTR_KPARAM_INFO
	.align		4
.L_878:
        /*0098*/ 	.byte	0x04, 0x17
        /*009a*/ 	.short	(.L_880 - .L_879)
.L_879:
        /*009c*/ 	.word	0x00000000
        /*00a0*/ 	.short	0x0000
        /*00a2*/ 	.short	0x0000
        /*00a4*/ 	.byte	0x00, 0xf5, 0x21, 0x00


	//----- nvinfo : EIATTR_SPARSE_MMA_MASK
	.align		4
.L_880:
        /*00a8*/ 	.byte	0x03, 0x50
        /*00aa*/ 	.short	0x0000


	//----- nvinfo : EIATTR_MAXREG_COUNT
	.align		4
        /*00ac*/ 	.byte	0x03, 0x1b
        /*00ae*/ 	.short	0x00ff


	//----- nvinfo : EIATTR_NUM_BARRIERS
	.align		4
        /*00b0*/ 	.byte	0x02, 0x4c
        /*00b2*/ 	.byte	0x01
	.zero		1


	//----- nvinfo : EIATTR_MERCURY_ISA_VERSION
	.align		4
        /*00b4*/ 	.byte	0x03, 0x5f
        /*00b6*/ 	.short	0x0101


	//----- nvinfo : EIATTR_COOP_GROUP_MASK_REGIDS
	.align		4
        /*00b8*/ 	.byte	0x04, 0x29
        /*00ba*/ 	.short	(.L_882 - .L_881)


	//   ....[0]....
.L_881:
        /*00bc*/ 	.word	0xffffffff


	//   ....[1]....
        /*00c0*/ 	.word	0xffffffff


	//   ....[2]....
        /*00c4*/ 	.word	0xffffffff


	//   ....[3]....
        /*00c8*/ 	.word	0xffffffff


	//   ....[4]....
        /*00cc*/ 	.word	0xffffffff


	//   ....[5]....
        /*00d0*/ 	.word	0xffffffff


	//   ....[6]....
        /*00d4*/ 	.word	0xffffffff


	//   ....[7]....
        /*00d8*/ 	.word	0xffffffff


	//   ....[8]....
        /*00dc*/ 	.word	0xffffffff


	//   ....[9]....
        /*00e0*/ 	.word	0xffffffff


	//   ....[10]....
        /*00e4*/ 	.word	0xffffffff


	//   ....[11]....
        /*00e8*/ 	.word	0xffffffff


	//   ....[12]....
        /*00ec*/ 	.word	0xffffffff


	//   ....[13]....
        /*00f0*/ 	.word	0xffffffff


	//   ....[14]....
        /*00f4*/ 	.word	0xffffffff


	//   ....[15]....
        /*00f8*/ 	.word	0xffffffff


	//   ....[16]....
        /*00fc*/ 	.word	0xffffffff


	//   ....[17]....
        /*0100*/ 	.word	0xffffffff


	//   ....[18]....
        /*0104*/ 	.word	0xffffffff


	//   ....[19]....
        /*0108*/ 	.word	0xffffffff


	//   ....[20]....
        /*010c*/ 	.word	0xffffffff


	//   ....[21]....
        /*0110*/ 	.word	0xffffffff


	//   ....[22]....
        /*0114*/ 	.word	0xffffffff


	//   ....[23]....
        /*0118*/ 	.word	0xffffffff


	//   ....[24]....
        /*011c*/ 	.word	0xffffffff


	//   ....[25]....
        /*0120*/ 	.word	0xffffffff


	//   ....[26]....
        /*0124*/ 	.word	0xffffffff


	//   ....[27]....
        /*0128*/ 	.word	0xffffffff


	//   ....[28]....
        /*012c*/ 	.word	0xffffffff


	//   ....[29]....
        /*0130*/ 	.word	0xffffffff


	//   ....[30]....
        /*0134*/ 	.word	0xffffffff


	//   ....[31]....
        /*0138*/ 	.word	0xffffffff


	//   ....[32]....
        /*013c*/ 	.word	0xffffffff


	//   ....[33]....
        /*0140*/ 	.word	0xffffffff


	//   ....[34]....
        /*0144*/ 	.word	0xffffffff


	//   ....[35]....
        /*0148*/ 	.word	0xffffffff


	//   ....[36]....
        /*014c*/ 	.word	0xffffffff


	//   ....[37]....
        /*0150*/ 	.word	0xffffffff


	//   ....[38]....
        /*0154*/ 	.word	0xffffffff


	//   ....[39]....
        /*0158*/ 	.word	0xffffffff


	//   ....[40]....
        /*015c*/ 	.word	0xffffffff


	//   ....[41]....
        /*0160*/ 	.word	0xffffffff


	//   ....[42]....
        /*0164*/ 	.word	0xffffffff


	//   ....[43]....
        /*0168*/ 	.word	0xffffffff


	//   ....[44]....
        /*016c*/ 	.word	0xffffffff


	//   ....[45]....
        /*0170*/ 	.word	0xffffffff


	//   ....[46]....
        /*0174*/ 	.word	0xffffffff


	//   ....[47]....
        /*0178*/ 	.word	0xffffffff


	//   ....[48]....
        /*017c*/ 	.word	0xffffffff


	//   ....[49]....
        /*0180*/ 	.word	0xffffffff


	//   ....[50]....
        /*0184*/ 	.word	0xffffffff


	//   ....[51]....
        /*0188*/ 	.word	0xffffffff


	//   ....[52]....
        /*018c*/ 	.word	0xffffffff


	//   ....[53]....
        /*0190*/ 	.word	0xffffffff


	//   ....[54]....
        /*0194*/ 	.word	0xffffffff


	//   ....[55]....
        /*0198*/ 	.word	0xffffffff


	//   ....[56]....
        /*019c*/ 	.word	0xffffffff


	//   ....[57]....
        /*01a0*/ 	.word	0xffffffff


	//   ....[58]....
        /*01a4*/ 	.word	0xffffffff


	//   ....[59]....
        /*01a8*/ 	.word	0xffffffff


	//   ....[60]....
        /*01ac*/ 	.word	0xffffffff


	//   ....[61]....
        /*01b0*/ 	.word	0xffffffff


	//   ....[62]....
        /*01b4*/ 	.word	0xffffffff


	//   ....[63]....
        /*01b8*/ 	.word	0xffffffff


	//   ....[64]....
        /*01bc*/ 	.word	0xffffffff


	//   ....[65]....
        /*01c0*/ 	.word	0xffffffff


	//   ....[66]....
        /*01c4*/ 	.word	0xffffffff


	//   ....[67]....
        /*01c8*/ 	.word	0xffffffff


	//   ....[68]....
        /*01cc*/ 	.word	0xffffffff


	//   ....[69]....
        /*01d0*/ 	.word	0xffffffff


	//   ....[70]....
        /*01d4*/ 	.word	0xffffffff


	//   ....[71]....
        /*01d8*/ 	.word	0xffffffff


	//   ....[72]....
        /*01dc*/ 	.word	0xffffffff


	//   ....[73]....
        /*01e0*/ 	.word	0xffffffff


	//   ....[74]....
        /*01e4*/ 	.word	0xffffffff


	//   ....[75]....
        /*01e8*/ 	.word	0xffffffff


	//   ....[76]....
        /*01ec*/ 	.word	0xffffffff


	//   ....[77]....
        /*01f0*/ 	.word	0xffffffff


	//   ....[78]....
        /*01f4*/ 	.word	0xffffffff


	//   ....[79]....
        /*01f8*/ 	.word	0xffffffff


	//   ....[80]....
        /*01fc*/ 	.word	0xffffffff


	//   ....[81]....
        /*0200*/ 	.word	0xffffffff


	//   ....[82]....
        /*0204*/ 	.word	0xffffffff


	//   ....[83]....
        /*0208*/ 	.word	0xffffffff


	//   ....[84]....
        /*020c*/ 	.word	0xffffffff


	//   ....[85]....
        /*0210*/ 	.word	0xffffffff


	//   ....[86]....
        /*0214*/ 	.word	0xffffffff


	//   ....[87]....
        /*0218*/ 	.word	0xffffffff


	//   ....[88]....
        /*021c*/ 	.word	0xffffffff


	//   ....[89]....
        /*0220*/ 	.word	0xffffffff


	//   ....[90]....
        /*0224*/ 	.word	0xffffffff


	//   ....[91]....
        /*0228*/ 	.word	0xffffffff


	//   ....[92]....
        /*022c*/ 	.word	0xffffffff


	//   ....[93]....
        /*0230*/ 	.word	0xffffffff


	//   ....[94]....
        /*0234*/ 	.word	0xffffffff


	//   ....[95]....
        /*0238*/ 	.word	0xffffffff


	//   ....[96]....
        /*023c*/ 	.word	0xffffffff


	//   ....[97]....
        /*0240*/ 	.word	0xffffffff


	//   ....[98]....
        /*0244*/ 	.word	0xffffffff


	//   ....[99]....
        /*0248*/ 	.word	0xffffffff


	//   ....[100]....
        /*024c*/ 	.word	0xffffffff


	//   ....[101]....
        /*0250*/ 	.word	0xffffffff


	//   ....[102]....
        /*0254*/ 	.word	0xffffffff


	//   ....[103]....
        /*0258*/ 	.word	0xffffffff


	//   ....[104]....
        /*025c*/ 	.word	0xffffffff


	//   ....[105]....
        /*0260*/ 	.word	0xffffffff


	//   ....[106]....
        /*0264*/ 	.word	0xffffffff


	//   ....[107]....
        /*0268*/ 	.word	0xffffffff


	//   ....[108]....
        /*026c*/ 	.word	0xffffffff


	//   ....[109]....
        /*0270*/ 	.word	0xffffffff


	//   ....[110]....
        /*0274*/ 	.word	0xffffffff


	//   ....[111]....
        /*0278*/ 	.word	0xffffffff


	//   ....[112]....
        /*027c*/ 	.word	0xffffffff


	//   ....[113]....
        /*0280*/ 	.word	0xffffffff


	//   ....[114]....
        /*0284*/ 	.word	0xffffffff


	//   ....[115]....
        /*0288*/ 	.word	0xffffffff


	//   ....[116]....
        /*028c*/ 	.word	0xffffffff


	//   ....[117]....
        /*0290*/ 	.word	0xffffffff


	//   ....[118]....
        /*0294*/ 	.word	0xffffffff


	//   ....[119]....
        /*0298*/ 	.word	0xffffffff


	//   ....[120]....
        /*029c*/ 	.word	0xffffffff


	//   ....[121]....
        /*02a0*/ 	.word	0xffffffff


	//   ....[122]....
        /*02a4*/ 	.word	0xffffffff


	//   ....[123]....
        /*02a8*/ 	.word	0xffffffff


	//   ....[124]....
        /*02ac*/ 	.word	0xffffffff


	//   ....[125]....
        /*02b0*/ 	.word	0xffffffff


	//   ....[126]....
        /*02b4*/ 	.word	0xffffffff


	//   ....[127]....
        /*02b8*/ 	.word	0xffffffff


	//   ....[128]....
        /*02bc*/ 	.word	0xffffffff


	//   ....[129]....
        /*02c0*/ 	.word	0xffffffff


	//   ....[130]....
        /*02c4*/ 	.word	0xffffffff


	//   ....[131]....
        /*02c8*/ 	.word	0xffffffff


	//   ....[132]....
        /*02cc*/ 	.word	0xffffffff


	//   ....[133]....
        /*02d0*/ 	.word	0xffffffff


	//   ....[134]....
        /*02d4*/ 	.word	0xffffffff


	//   ....[135]....
        /*02d8*/ 	.word	0xffffffff


	//   ....[136]....
        /*02dc*/ 	.word	0xffffffff


	//   ....[137]....
        /*02e0*/ 	.word	0xffffffff


	//   ....[138]....
        /*02e4*/ 	.word	0xffffffff


	//   ....[139]....
        /*02e8*/ 	.word	0xffffffff


	//   ....[140]....
        /*02ec*/ 	.word	0xffffffff


	//   ....[141]....
        /*02f0*/ 	.word	0xffffffff


	//   ....[142]....
        /*02f4*/ 	.word	0xffffffff


	//   ....[143]....
        /*02f8*/ 	.word	0xffffffff


	//   ....[144]....
        /*02fc*/ 	.word	0xffffffff


	//   ....[145]....
        /*0300*/ 	.word	0xffffffff


	//   ....[146]....
        /*0304*/ 	.word	0xffffffff


	//   ....[147]....
        /*0308*/ 	.word	0xffffffff


	//   ....[148]....
        /*030c*/ 	.word	0xffffffff


	//   ....[149]....
        /*0310*/ 	.word	0xffffffff


	//   ....[150]....
        /*0314*/ 	.word	0xffffffff


	//   ....[151]....
        /*0318*/ 	.word	0xffffffff


	//   ....[152]....
        /*031c*/ 	.word	0x0500000d


	//   ....[153]....
        /*0320*/ 	.word	0x0500000d


	//   ....[154]....
        /*0324*/ 	.word	0x0500000d


	//   ....[155]....
        /*0328*/ 	.word	0x0500000d


	//   ....[156]....
        /*032c*/ 	.word	0x0500000d


	//   ....[157]....
        /*0330*/ 	.word	0x0500000d


	//   ....[158]....
        /*0334*/ 	.word	0x0500000d


	//   ....[159]....
        /*0338*/ 	.word	0x0500000d


	//   ....[160]....
        /*033c*/ 	.word	0x0500000d


	//   ....[161]....
        /*0340*/ 	.word	0x0500000d


	//   ....[162]....
        /*0344*/ 	.word	0x0500000d


	//   ....[163]....
        /*0348*/ 	.word	0x0500000d


	//   ....[164]....
        /*034c*/ 	.word	0x0500000d


	//   ....[165]....
        /*0350*/ 	.word	0x0500000d


	//   ....[166]....
        /*0354*/ 	.word	0x0500000d


	//   ....[167]....
        /*0358*/ 	.word	0x0500000d


	//   ....[168]....
        /*035c*/ 	.word	0x0500000d


	//   ....[169]....
        /*0360*/ 	.word	0x0500000d


	//   ....[170]....
        /*0364*/ 	.word	0x0500000d


	//   ....[171]....
        /*0368*/ 	.word	0x0500000d


	//   ....[172]....
        /*036c*/ 	.word	0x0500000d


	//   ....[173]....
        /*0370*/ 	.word	0x0500000d


	//   ....[174]....
        /*0374*/ 	.word	0x0500000d


	//   ....[175]....
        /*0378*/ 	.word	0x0500000d


	//   ....[176]....
        /*037c*/ 	.word	0x0500000d


	//   ....[177]....
        /*0380*/ 	.word	0x0500000d


	//   ....[178]....
        /*0384*/ 	.word	0x0500000d


	//   ....[179]....
        /*0388*/ 	.word	0x0500000d


	//   ....[180]....
        /*038c*/ 	.word	0x0500000d


	//   ....[181]....
        /*0390*/ 	.word	0x0500000d


	//   ....[182]....
        /*0394*/ 	.word	0x0500000d


	//   ....[183]....
        /*0398*/ 	.word	0x0500000d


	//   ....[184]....
        /*039c*/ 	.word	0x0500000d


	//   ....[185]....
        /*03a0*/ 	.word	0x0500000d


	//   ....[186]....
        /*03a4*/ 	.word	0x0500000d


	//   ....[187]....
        /*03a8*/ 	.word	0x0500000d


	//   ....[188]....
        /*03ac*/ 	.word	0x0500000d


	//   ....[189]....
        /*03b0*/ 	.word	0x0500000d


	//   ....[190]....
        /*03b4*/ 	.word	0x0500000d


	//   ....[191]....
        /*03b8*/ 	.word	0x0500000d


	//   ....[192]....
        /*03bc*/ 	.word	0x0500000d


	//   ....[193]....
        /*03c0*/ 	.word	0x0500000d


	//   ....[194]....
        /*03c4*/ 	.word	0x0500000d


	//   ....[195]....
        /*03c8*/ 	.word	0x0500000d


	//   ....[196]....
        /*03cc*/ 	.word	0x0500000d


	//   ....[197]....
        /*03d0*/ 	.word	0x0500000d


	//   ....[198]....
        /*03d4*/ 	.word	0x0500000d


	//   ....[199]....
        /*03d8*/ 	.word	0x0500000d


	//   ....[200]....
        /*03dc*/ 	.word	0x0500000d


	//   ....[201]....
        /*03e0*/ 	.word	0x0500000d


	//   ....[202]....
        /*03e4*/ 	.word	0x0500000d


	//   ....[203]....
        /*03e8*/ 	.word	0x0500000d


	//   ....[204]....
        /*03ec*/ 	.word	0x0500000d


	//   ....[205]....
        /*03f0*/ 	.word	0x0500000d


	//   ....[206]....
        /*03f4*/ 	.word	0x0500000d


	//   ....[207]....
        /*03f8*/ 	.word	0x0500000d


	//   ....[208]....
        /*03fc*/ 	.word	0x0500000d


	//   ....[209]....
        /*0400*/ 	.word	0x0500000d


	//   ....[210]....
        /*0404*/ 	.word	0x0500000d


	//   ....[211]....
        /*0408*/ 	.word	0x0500000d


	//   ....[212]....
        /*040c*/ 	.word	0x0500000d


	//   ....[213]....
        /*0410*/ 	.word	0x0500000d


	//   ....[214]....
        /*0414*/ 	.word	0x0500000d


	//   ....[215]....
        /*0418*/ 	.word	0x0500000d


	//   ....[216]....
        /*041c*/ 	.word	0x0500000d


	//   ....[217]....
        /*0420*/ 	.word	0x0500000d


	//   ....[218]....
        /*0424*/ 	.word	0x0500000d


	//   ....[219]....
        /*0428*/ 	.word	0x0500000d


	//   ....[220]....
        /*042c*/ 	.word	0x0500000d


	//   ....[221]....
        /*0430*/ 	.word	0x0500000d


	//   ....[222]....
        /*0434*/ 	.word	0x0500000d


	//   ....[223]....
        /*0438*/ 	.word	0x0500000d


	//   ....[224]....
        /*043c*/ 	.word	0x0500000d


	//   ....[225]....
        /*0440*/ 	.word	0x0500000d


	//   ....[226]....
        /*0444*/ 	.word	0x0500000d


	//   ....[227]....
        /*0448*/ 	.word	0x0500000d


	//   ....[228]....
        /*044c*/ 	.word	0x0500000d


	//   ....[229]....
        /*0450*/ 	.word	0x0500000d


	//   ....[230]....
        /*0454*/ 	.word	0x0500000d


	//   ....[231]....
        /*0458*/ 	.word	0x0500000d


	//   ....[232]....
        /*045c*/ 	.word	0x0500000d


	//   ....[233]....
        /*0460*/ 	.word	0x0500000d


	//   ....[234]....
        /*0464*/ 	.word	0x0500000d


	//   ....[235]....
        /*0468*/ 	.word	0x0500000d


	//   ....[236]....
        /*046c*/ 	.word	0x0500000d


	//   ....[237]....
        /*0470*/ 	.word	0x0500000d


	//   ....[238]....
        /*0474*/ 	.word	0x0500000d


	//   ....[239]....
        /*0478*/ 	.word	0x0500000d


	//   ....[240]....
        /*047c*/ 	.word	0x0500000d


	//   ....[241]....
        /*0480*/ 	.word	0x0500000d


	//   ....[242]....
        /*0484*/ 	.word	0x0500000d


	//   ....[243]....
        /*0488*/ 	.word	0x0500000d


	//----- nvinfo : EIATTR_COOP_GROUP_INSTR_OFFSETS
	.align		4
.L_882:
        /*048c*/ 	.byte	0x04, 0x28
        /*048e*/ 	.short	(.L_884 - .L_883)


	//   ....[0]....
.L_883:
        /*0490*/ 	.word	0x00000400


	//   ....[1]....
        /*0494*/ 	.word	0x000005c0


	//   ....[2]....
        /*0498*/ 	.word	0x00000960


	//   ....[3]....
        /*049c*/ 	.word	0x00000990


	//   ....[4]....
        /*04a0*/ 	.word	0x000009e0


	//   ....[5]....
        /*04a4*/ 	.word	0x00000a00


	//   ....[6]....
        /*04a8*/ 	.word	0x00000a50


	//   ....[7]....
        /*04ac*/ 	.word	0x00000aa0


	//   ....[8]....
        /*04b0*/ 	.word	0x00000ac0


	//   ....[9]....
        /*04b4*/ 	.word	0x00000b10


	//   ....[10]....
        /*04b8*/ 	.word	0x00000b60


	//   ....[11]....
        /*04bc*/ 	.word	0x00000b80


	//   ....[12]....
        /*04c0*/ 	.word	0x00000bd0


	//   ....[13]....
        /*04c4*/ 	.word	0x00000c20


	//   ....[14]....
        /*04c8*/ 	.word	0x00000c40


	//   ....[15]....
        /*04cc*/ 	.word	0x00000c90


	//   ....[16]....
        /*04d0*/ 	.word	0x00000ce0


	//   ....[17]....
        /*04d4*/ 	.word	0x00000d90


	//   ....[18]....
        /*04d8*/ 	.word	0x00001180


	//   ....[19]....
        /*04dc*/ 	.word	0x000011e0


	//   ....[20]....
        /*04e0*/ 	.word	0x000021d0


	//   ....[21]....
        /*04e4*/ 	.word	0x00002350


	//   ....[22]....
        /*04e8*/ 	.word	0x000026d0


	//   ....[23]....
        /*04ec*/ 	.word	0x00002710


	//   ....[24]....
        /*04f0*/ 	.word	0x00002740


	//   ....[25]....
        /*04f4*/ 	.word	0x000027a0


	//   ....[26]....
        /*04f8*/ 	.word	0x000027e0


	//   ....[27]....
        /*04fc*/ 	.word	0x00002800


	//   ....[28]....
        /*0500*/ 	.word	0x00002850


	//   ....[29]....
        /*0504*/ 	.word	0x00002890


	//   ....[30]....
        /*0508*/ 	.word	0x000028c0


	//   ....[31]....
        /*050c*/ 	.word	0x00002910


	//   ....[32]....
        /*0510*/ 	.word	0x00002950


	//   ....[33]....
        /*0514*/ 	.word	0x00002980


	//   ....[34]....
        /*0518*/ 	.word	0x000029d0


	//   ....[35]....
        /*051c*/ 	.word	0x00002a10


	//   ....[36]....
        /*0520*/ 	.word	0x00002a40


	//   ....[37]....
        /*0524*/ 	.word	0x00002e10


	//   ....[38]....
        /*0528*/ 	.word	0x00002e50


	//   ....[39]....
        /*052c*/ 	.word	0x00002e70


	//   ....[40]....
        /*0530*/ 	.word	0x00003210


	//   ....[41]....
        /*0534*/ 	.word	0x00003290


	//   ....[42]....
        /*0538*/ 	.word	0x000032f0


	//   ....[43]....
        /*053c*/ 	.word	0x00003300


	//   ....[44]....
        /*0540*/ 	.word	0x00003310


	//   ....[45]....
        /*0544*/ 	.word	0x00003400


	//   ....[46]....
        /*0548*/ 	.word	0x00003410


	//   ....[47]....
        /*054c*/ 	.word	0x00003420


	//   ....[48]....
        /*0550*/ 	.word	0x00003520


	//   ....[49]....
        /*0554*/ 	.word	0x00003530


	//   ....[50]....
        /*0558*/ 	.word	0x00003540


	//   ....[51]....
        /*055c*/ 	.word	0x00003640


	//   ....[52]....
        /*0560*/ 	.word	0x00003650


	//   ....[53]....
        /*0564*/ 	.word	0x00003660


	//   ....[54]....
        /*0568*/ 	.word	0x00003760


	//   ....[55]....
        /*056c*/ 	.word	0x00003770


	//   ....[56]....
        /*0570*/ 	.word	0x00003780


	//   ....[57]....
        /*0574*/ 	.word	0x000038d0


	//   ....[58]....
        /*0578*/ 	.word	0x00003950


	//   ....[59]....
        /*057c*/ 	.word	0x000039a0


	//   ....[60]....
        /*0580*/ 	.word	0x000039f0


	//   ....[61]....
        /*0584*/ 	.word	0x00003a00


	//   ....[62]....
        /*0588*/ 	.word	0x00003a10


	//   ....[63]....
        /*058c*/ 	.word	0x00003b00


	//   ....[64]....
        /*0590*/ 	.word	0x00003b10


	//   ....[65]....
        /*0594*/ 	.word	0x00003b20


	//   ....[66]....
        /*0598*/ 	.word	0x00003c10


	//   ....[67]....
        /*059c*/ 	.word	0x00003c20


	//   ....[68]....
        /*05a0*/ 	.word	0x00003c30


	//   ....[69]....
        /*05a4*/ 	.word	0x00003d20


	//   ....[70]....
        /*05a8*/ 	.word	0x00003d30


	//   ....[71]....
        /*05ac*/ 	.word	0x00003d40


	//   ....[72]....
        /*05b0*/ 	.word	0x00003e30


	//   ....[73]....
        /*05b4*/ 	.word	0x00003e40


	//   ....[74]....
        /*05b8*/ 	.word	0x00003e50


	//   ....[75]....
        /*05bc*/ 	.word	0x00003fb0


	//   ....[76]....
        /*05c0*/ 	.word	0x00005520


	//   ....[77]....
        /*05c4*/ 	.word	0x00005670


	//   ....[78]....
        /*05c8*/ 	.word	0x00005d00


	//   ....[79]....
        /*05cc*/ 	.word	0x00005d50


	//   ....[80]....
        /*05d0*/ 	.word	0x00005d80


	//   ....[81]....
        /*05d4*/ 	.word	0x00005dc0


	//   ....[82]....
        /*05d8*/ 	.word	0x00005de0


	//   ....[83]....
        /*05dc*/ 	.word	0x00005e10


	//   ....[84]....
        /*05e0*/ 	.word	0x00005e70


	//   ....[85]....
        /*05e4*/ 	.word	0x00005ef0


	//   ....[86]....
        /*05e8*/ 	.word	0x00005f00


	//   ....[87]....
        /*05ec*/ 	.word	0x00005f30


	//   ....[88]....
        /*05f0*/ 	.word	0x00005fb0


	//   ....[89]....
        /*05f4*/ 	.word	0x00005fc0


	//   ....[90]....
        /*05f8*/ 	.word	0x00005ff0


	//   ....[91]....
        /*05fc*/ 	.word	0x00006040


	//   ....[92]....
        /*0600*/ 	.word	0x00006070


	//   ....[93]....
        /*0604*/ 	.word	0x00006510


	//   ....[94]....
        /*0608*/ 	.word	0x00006530


	//   ....[95]....
        /*060c*/ 	.word	0x00006690


	//   ....[96]....
        /*0610*/ 	.word	0x00007860


	//   ....[97]....
        /*0614*/ 	.word	0x000079b0


	//   ....[98]....
        /*0618*/ 	.word	0x00007fa0


	//   ....[99]....
        /*061c*/ 	.word	0x00007fd0


	//   ....[100]....
        /*0620*/ 	.word	0x00008010


	//   ....[101]....
        /*0624*/ 	.word	0x00008070


	//   ....[102]....
        /*0628*/ 	.word	0x000080a0


	//   ....[103]....
        /*062c*/ 	.word	0x000080e0


	//   ....[104]....
        /*0630*/ 	.word	0x00008150


	//   ....[105]....
        /*0634*/ 	.word	0x00008180


	//   ....[106]....
        /*0638*/ 	.word	0x000081c0


	//   ....[107]....
        /*063c*/ 	.word	0x00008210


	//   ....[108]....
        /*0640*/ 	.word	0x00008240


	//   ....[109]....
        /*0644*/ 	.word	0x00008280


	//   ....[110]....
        /*0648*/ 	.word	0x000082b0


	//   ....[111]....
        /*064c*/ 	.word	0x000082e0


	//   ....[112]....
        /*0650*/ 	.word	0x000082f0


	//   ....[113]....
        /*0654*/ 	.word	0x00008890


	//   ....[114]....
        /*0658*/ 	.word	0x000088a0


	//   ....[115]....
        /*065c*/ 	.word	0x000088b0


	//   ....[116]....
        /*0660*/ 	.word	0x00008b00


	//   ....[117]....
        /*0664*/ 	.word	0x00008b80


	//   ....[118]....
        /*0668*/ 	.word	0x00008be0


	//   ....[119]....
        /*066c*/ 	.word	0x00008bf0


	//   ....[120]....
        /*0670*/ 	.word	0x00008c00


	//   ....[121]....
        /*0674*/ 	.word	0x00008cf0


	//   ....[122]....
        /*0678*/ 	.word	0x00008d00


	//   ....[123]....
        /*067c*/ 	.word	0x00008d10


	//   ....[124]....
        /*0680*/ 	.word	0x00008e10


	//   ....[125]....
        /*0684*/ 	.word	0x00008e20


	//   ....[126]....
        /*0688*/ 	.word	0x00008e30


	//   ....[127]....
        /*068c*/ 	.word	0x00008f30


	//   ....[128]....
        /*0690*/ 	.word	0x00008f40


	//   ....[129]....
        /*0694*/ 	.word	0x00008f50


	//   ....[130]....
        /*0698*/ 	.word	0x00009050


	//   ....[131]....
        /*069c*/ 	.word	0x00009060


	//   ....[132]....
        /*06a0*/ 	.word	0x00009070


	//   ....[133]....
        /*06a4*/ 	.word	0x000091c0


	//   ....[134]....
        /*06a8*/ 	.word	0x00009240


	//   ....[135]....
        /*06ac*/ 	.word	0x000092b0


	//   ....[136]....
        /*06b0*/ 	.word	0x00009300


	//   ....[137]....
        /*06b4*/ 	.word	0x00009310


	//   ....[138]....
        /*06b8*/ 	.word	0x00009320


	//   ....[139]....
        /*06bc*/ 	.word	0x00009410


	//   ....[140]....
        /*06c0*/ 	.word	0x00009420


	//   ....[141]....
        /*06c4*/ 	.word	0x00009430


	//   ....[142]....
        /*06c8*/ 	.word	0x00009520


	//   ....[143]....
        /*06cc*/ 	.word	0x00009530


	//   ....[144]....
        /*06d0*/ 	.word	0x00009540


	//   ....[145]....
        /*06d4*/ 	.word	0x00009630


	//   ....[146]....
        /*06d8*/ 	.word	0x00009650


	//   ....[147]....
        /*06dc*/ 	.word	0x00009660


	//   ....[148]....
        /*06e0*/ 	.word	0x00009760


	//   ....[149]....
        /*06e4*/ 	.word	0x00009770


	//   ....[150]....
        /*06e8*/ 	.word	0x00009780


	//   ....[151]....
        /*06ec*/ 	.word	0x00009900


	//   ....[152]....
        /*06f0*/ 	.word	0x0000a9f0


	//   ....[153]....
        /*06f4*/ 	.word	0x0000aa80


	//   ....[154]....
        /*06f8*/ 	.word	0x0000ab40


	//   ....[155]....
        /*06fc*/ 	.word	0x0000ab90


	//   ....[156]....
        /*0700*/ 	.word	0x0000abe0


	//   ....[157]....
        /*0704*/ 	.word	0x0000ac50


	//   ....[158]....
        /*0708*/ 	.word	0x0000ace0


	//   ....[159]....
        /*070c*/ 	.word	0x0000ad60


	//   ....[160]....
        /*0710*/ 	.word	0x0000adb0


	//   ....[161]....
        /*0714*/ 	.word	0x0000ae20


	//   ....[162]....
        /*0718*/ 	.word	0x0000aeb0


	//   ....[163]....
        /*071c*/ 	.word	0x0000af30


	//   ....[164]....
        /*0720*/ 	.word	0x0000af80


	//   ....[165]....
        /*0724*/ 	.word	0x0000aff0


	//   ....[166]....
        /*0728*/ 	.word	0x0000b080


	//   ....[167]....
        /*072c*/ 	.word	0x0000b100


	//   ....[168]....
        /*0730*/ 	.word	0x0000b150


	//   ....[169]....
        /*0734*/ 	.word	0x0000b1d0


	//   ....[170]....
        /*0738*/ 	.word	0x0000b260


	//   ....[171]....
        /*073c*/ 	.word	0x0000b2e0


	//   ....[172]....
        /*0740*/ 	.word	0x0000b330


	//   ....[173]....
        /*0744*/ 	.word	0x0000b3b0


	//   ....[174]....
        /*0748*/ 	.word	0x0000b430


	//   ....[175]....
        /*074c*/ 	.word	0x0000b4b0


	//   ....[176]....
        /*0750*/ 	.word	0x0000b530


	//   ....[177]....
        /*0754*/ 	.word	0x0000b5e0


	//   ....[178]....
        /*0758*/ 	.word	0x0000b630


	//   ....[179]....
        /*075c*/ 	.word	0x0000b680


	//   ....[180]....
        /*0760*/ 	.word	0x0000b700


	//   ....[181]....
        /*0764*/ 	.word	0x0000b790


	//   ....[182]....
        /*0768*/ 	.word	0x0000b810


	//   ....[183]....
        /*076c*/ 	.word	0x0000b860


	//   ....[184]....
        /*0770*/ 	.word	0x0000b8e0


	//   ....[185]....
        /*0774*/ 	.word	0x0000b970


	//   ....[186]....
        /*0778*/ 	.word	0x0000b9f0


	//   ....[187]....
        /*077c*/ 	.word	0x0000ba40


	//   ....[188]....
        /*0780*/ 	.word	0x0000bac0


	//   ....[189]....
        /*0784*/ 	.word	0x0000bb50


	//   ....[190]....
        /*0788*/ 	.word	0x0000bbd0


	//   ....[191]....
        /*078c*/ 	.word	0x0000bc20


	//   ....[192]....
        /*0790*/ 	.word	0x0000bca0


	//   ....[193]....
        /*0794*/ 	.word	0x0000bd30


	//   ....[194]....
        /*0798*/ 	.word	0x0000bdb0


	//   ....[195]....
        /*079c*/ 	.word	0x0000be00


	//   ....[196]....
        /*07a0*/ 	.word	0x0000be80


	//   ....[197]....
        /*07a4*/ 	.word	0x0000bef0


	//   ....[198]....
        /*07a8*/ 	.word	0x0000bf70


	//   ....[199]....
        /*07ac*/ 	.word	0x0000bff0


	//   ....[200]....
        /*07b0*/ 	.word	0x0000c0c0


	//   ....[201]....
        /*07b4*/ 	.word	0x0000c110


	//   ....[202]....
        /*07b8*/ 	.word	0x0000c160


	//   ....[203]....
        /*07bc*/ 	.word	0x0000c1d0


	//   ....[204]....
        /*07c0*/ 	.word	0x0000c260


	//   ....[205]....
        /*07c4*/ 	.word	0x0000c2e0


	//   ....[206]....
        /*07c8*/ 	.word	0x0000c330


	//   ....[207]....
        /*07cc*/ 	.word	0x0000c3a0


	//   ....[208]....
        /*07d0*/ 	.word	0x0000c430


	//   ....[209]....
        /*07d4*/ 	.word	0x0000c4b0


	//   ....[210]....
        /*07d8*/ 	.word	0x0000c500


	//   ....[211]....
        /*07dc*/ 	.word	0x0000c570


	//   ....[212]....
        /*07e0*/ 	.word	0x0000c600


	//   ....[213]....
        /*07e4*/ 	.word	0x0000c680


	//   ....[214]....
        /*07e8*/ 	.word	0x0000c6d0


	//   ....[215]....
        /*07ec*/ 	.word	0x0000c740


	//   ....[216]....
        /*07f0*/ 	.word	0x0000c7d0


	//   ....[217]....
        /*07f4*/ 	.word	0x0000c850


	//   ....[218]....
        /*07f8*/ 	.word	0x0000c8a0


	//   ....[219]....
        /*07fc*/ 	.word	0x0000c910


	//   ....[220]....
        /*0800*/ 	.word	0x0000c980


	//   ....[221]....
        /*0804*/ 	.word	0x0000ca00


	//   ....[222]....
        /*0808*/ 	.word	0x0000ca80


	//   ....[223]....
        /*080c*/ 	.word	0x0000cb30


	//   ....[224]....
        /*0810*/ 	.word	0x0000cb80


	//   ....[225]....
        /*0814*/ 	.word	0x0000cbd0


	//   ....[226]....
        /*0818*/ 	.word	0x0000cc40


	//   ....[227]....
        /*081c*/ 	.word	0x0000ccd0


	//   ....[228]....
        /*0820*/ 	.word	0x0000cd50


	//   ....[229]....
        /*0824*/ 	.word	0x0000cda0


	//   ....[230]....
        /*0828*/ 	.word	0x0000ce10


	//   ....[231]....
        /*082c*/ 	.word	0x0000cea0


	//   ....[232]....
        /*0830*/ 	.word	0x0000cf20


	//   ....[233]....
        /*0834*/ 	.word	0x0000cf70


	//   ....[234]....
        /*0838*/ 	.word	0x0000cfe0


	//   ....[235]....
        /*083c*/ 	.word	0x0000d070


	//   ....[236]....
        /*0840*/ 	.word	0x0000d100


	//   ....[237]....
        /*0844*/ 	.word	0x0000d150


	//   ....[238]....
        /*0848*/ 	.word	0x0000d1c0


	//   ....[239]....
        /*084c*/ 	.word	0x0000d250


	//   ....[240]....
        /*0850*/ 	.word	0x0000d2d0


	//   ....[241]....
        /*0854*/ 	.word	0x0000d320


	//   ....[242]....
        /*0858*/ 	.word	0x0000d390


	//   ....[243]....
        /*085c*/ 	.word	0x0000d400


	//----- nvinfo : EIATTR_VRC_CTA_INIT_COUNT
	.align		4
.L_884:
        /*0860*/ 	.byte	0x02, 0x4a
	.zero		1
	.zero		1


	//----- nvinfo : EIATTR_EXIT_INSTR_OFFSETS
	.align		4
        /*0864*/ 	.byte	0x04, 0x1c
        /*0866*/ 	.short	(.L_886 - .L_885)


	//   ....[0]....
.L_885:
        /*0868*/ 	.word	0x00001780


	//   ....[1]....
        /*086c*/ 	.word	0x000019f0


	//   ....[2]....
        /*0870*/ 	.word	0x00001b60


	//   ....[3]....
        /*0874*/ 	.word	0x00001df0


	//   ....[4]....
        /*0878*/ 	.word	0x00001e40


	//   ....[5]....
        /*087c*/ 	.word	0x00004890


	//   ....[6]....
        /*0880*/ 	.word	0x00004b20


	//   ....[7]....
        /*0884*/ 	.word	0x00004c80


	//   ....[8]....
        /*0888*/ 	.word	0x00004f20


	//   ....[9]....
        /*088c*/ 	.word	0x00004f70


	//   ....[10]....
        /*0890*/ 	.word	0x00004fa0


	//   ....[11]....
        /*0894*/ 	.word	0x000071e0


	//   ....[12]....
        /*0898*/ 	.word	0x000072d0


	//   ....[13]....
        /*089c*/ 	.word	0x0000a8e0


	//   ....[14]....
        /*08a0*/ 	.word	0x0000a9a0


	//----- nvinfo : EIATTR_MAX_THREADS
	.align		4
.L_886:
        /*08a4*/ 	.byte	0x04, 0x05
        /*08a6*/ 	.short	(.L_888 - .L_887)
.L_887:
        /*08a8*/ 	.word	0x00000100
        /*08ac*/ 	.word	0x00000001
        /*08b0*/ 	.word	0x00000001


	//----- nvinfo : EIATTR_CRS_STACK_SIZE
	.align		4
.L_888:
        /*08b4*/ 	.byte	0x04, 0x1e
        /*08b6*/ 	.short	(.L_890 - .L_889)
.L_889:
        /*08b8*/ 	.word	0x00000000


	//----- nvinfo : EIATTR_CBANK_PARAM_SIZE
	.align		4
.L_890:
        /*08bc*/ 	.byte	0x03, 0x19
        /*08be*/ 	.short	0x0050


	//----- nvinfo : EIATTR_PARAM_CBANK
	.align		4
        /*08c0*/ 	.byte	0x04, 0x0a
        /*08c2*/ 	.short	(.L_892 - .L_891)
	.align		4
.L_891:
        /*08c4*/ 	.word	index@(.nv.constant0._ZN6thrust24THRUST_300001_SM_1000_NS8cuda_cub4core6detail13_kernel_agentINS1_15__reduce_by_key16ReduceByKeyAgentIPiPfNS0_16discard_iteratorINS0_11use_defaultEEES8_N4cuda3std3__48equal_toIiEENSE_4plusIfEEPllEEJS7_S8_SB_S8_SJ_N3cub18CUB_300001_SM_100024ReduceByKeyScanTileStateIflLb1EEESG_SI_llEEEvDpT0_)
        /*08c8*/ 	.short	0x0380
        /*08ca*/ 	.short	0x0050


	//----- nvinfo : EIATTR_SW_WAR
	.align		4
.L_892:
        /*08cc*/ 	.byte	0x04, 0x36
        /*08ce*/ 	.short	(.L_894 - .L_893)
.L_893:
        /*08d0*/ 	.word	0x00000008
.L_894:


//--------------------- .nv.info._ZN6thrust24THRUST_300001_SM_1000_NS8cuda_cub4core6detail13_kernel_agentINS1_15__reduce_by_key9InitAgentIN3cub18CUB_300001_SM_100024ReduceByKeyScanTileStateIflLb1EEElPlEEJSA_lSB_EEEvDpT0_ --------------------------
	.section	.nv.info._ZN6thrust24THRUST_300001_SM_1000_NS8cuda_cub4core6detail13_kernel_agentINS1_15__reduce_by_key9InitAgentIN3cub18CUB_300001_SM_100024ReduceByKeyScanTileStateIflLb1EEElPlEEJSA_lSB_EEEvDpT0_,"",@"SHT_CUDA_INFO"
	.sectionflags	@""
	.align	4


	//----- nvinfo : EIATTR_CUDA_API_VERSION
	.align		4
        /*0000*/ 	.byte	0x04, 0x37
        /*0002*/ 	.short	(.L_896 - .L_895)
.L_895:
        /*0004*/ 	.word	0x00000082


	//----- nvinfo : EIATTR_KPARAM_INFO
	.align		4
.L_896:
        /*0008*/ 	.byte	0x04, 0x17
        /*000a*/ 	.short	(.L_898 - .L_897)
.L_897:
        /*000c*/ 	.word	0x00000000
        /*0010*/ 	.short	0x0002
        /*0012*/ 	.short	0x0010
        /*0014*/ 	.byte	0x00, 0xf5, 0x21, 0x00


	//----- nvinfo : EIATTR_KPARAM_INFO
	.align		4
.L_898:
        /*0018*/ 	.byte	0x04, 0x17
        /*001a*/ 	.short	(.L_900 - .L_899)
.L_899:
        /*001c*/ 	.word	0x00000000
        /*0020*/ 	.short	0x0001
        /*0022*/ 	.short	0x0008
        /*0024*/ 	.byte	0x00, 0xf0, 0x21, 0x00


	//----- nvinfo : EIATTR_KPARAM_INFO
	.align		4
.L_900:
        /*0028*/ 	.byte	0x04, 0x17
        /*002a*/ 	.short	(.L_902 - .L_901)
.L_901:
        /*002c*/ 	.word	0x00000000
        /*0030*/ 	.short	0x0000
        /*0032*/ 	.short	0x0000
        /*0034*/ 	.byte	0x00, 0xf0, 0x21, 0x00


	//----- nvinfo : EIATTR_SPARSE_MMA_MASK
	.align		4
.L_902:
        /*0038*/ 	.byte	0x03, 0x50
        /*003a*/ 	.short	0x0000


	//----- nvinfo : EIATTR_MAXREG_COUNT
	.align		4
        /*003c*/ 	.byte	0x03, 0x1b
        /*003e*/ 	.short	0x00ff


	//----- nvinfo : EIATTR_MERCURY_ISA_VERSION
	.align		4
        /*0040*/ 	.byte	0x03, 0x5f
        /*0042*/ 	.short	0x0101


	//----- nvinfo : EIATTR_VRC_CTA_INIT_COUNT
	.align		4
        /*0044*/ 	.byte	0x02, 0x4a
	.zero		1
	.zero		1


	//----- nvinfo : EIATTR_EXIT_INSTR_OFFSETS
	.align		4
        /*0048*/ 	.byte	0x04, 0x1c
        /*004a*/ 	.short	(.L_904 - .L_903)


	//   ....[0]....
.L_903:
        /*004c*/ 	.word	0x00000140


	//   ....[1]....
        /*0050*/ 	.word	0x00000170


	//----- nvinfo : EIATTR_MAX_THREADS
	.align		4
.L_904:
        /*0054*/ 	.byte	0x04, 0x05
        /*0056*/ 	.short	(.L_906 - .L_905)
.L_905:
        /*0058*/ 	.word	0x00000080
        /*005c*/ 	.word	0x00000001
        /*0060*/ 	.word	0x00000001


	//----- nvinfo : EIATTR_CBANK_PARAM_SIZE
	.align		4
.L_906:
        /*0064*/ 	.byte	0x03, 0x19
        /*0066*/ 	.short	0x0018


	//----- nvinfo : EIATTR_PARAM_CBANK
	.align		4
        /*0068*/ 	.byte	0x04, 0x0a
        /*006a*/ 	.short	(.L_908 - .L_907)
	.align		4
.L_907:
        /*006c*/ 	.word	index@(.nv.constant0._ZN6thrust24THRUST_300001_SM_1000_NS8cuda_cub4core6detail13_kernel_agentINS1_15__reduce_by_key9InitAgentIN3cub18CUB_300001_SM_100024ReduceByKeyScanTileStateIflLb1EEElPlEEJSA_lSB_EEEvDpT0_)
        /*0070*/ 	.short	0x0380
        /*0072*/ 	.short	0x0018


	//----- nvinfo : EIATTR_SW_WAR
	.align		4
.L_908:
        /*0074*/ 	.byte	0x04, 0x36
        /*0076*/ 	.short	(.L_910 - .L_909)
.L_909:
        /*0078*/ 	.word	0x00000008
.L_910:


//--------------------- .nv.info._ZN6thrust24THRUST_300001_SM_1000_NS8cuda_cub4core6detail13_kernel_agentINS1_15__reduce_by_key16ReduceByKeyAgentIPiPfNS0_16discard_iteratorINS0_11use_defaultEEES8_N4cuda3std3__48equal_toIiEENSE_4plusIfEES7_iEEJS7_S8_SB_S8_S7_N3cub18CUB_300001_SM_100024ReduceByKeyScanTileStateIfiLb1EEESG_SI_iiEEEvDpT0_ --------------------------
	.section	.nv.info._ZN6thrust24THRUST_300001_SM_1000_NS8cuda_cub4core6detail13_kernel_agentINS1_15__reduce_by_key16ReduceByKeyAgentIPiPfNS0_16discard_iteratorINS0_11use_defaultEEES8_N4cuda3std3__48equal_toIiEENSE_4plusIfEES7_iEEJS7_S8_SB_S8_S7_N3cub18CUB_300001_SM_100024ReduceByKeyScanTileStateIfiLb1EEESG_SI_iiEEEvDpT0_,"",@"SHT_CUDA_INFO"
	.sectionflags	@""
	.align	4


	//----- nvinfo : EIATTR_CUDA_API_VERSION
	.align		4
        /*0000*/ 	.byte	0x04, 0x37
        /*0002*/ 	.short	(.L_912 - .L_911)
.L_911:
        /*0004*/ 	.word	0x00000082


	//----- nvinfo : EIATTR_KPARAM_INFO
	.align		4
.L_912:
        /*0008*/ 	.byte	0x04, 0x17
        /*000a*/ 	.short	(.L_914 - .L_913)
.L_913:
        /*000c*/ 	.word	0x00000000
        /*0010*/ 	.short	0x0009
        /*0012*/ 	.short	0x0040
        /*0014*/ 	.byte	0x00, 0xf0, 0x11, 0x00


	//----- nvinfo : EIATTR_KPARAM_INFO
	.align		4
.L_914:
        /*0018*/ 	.byte	0x04, 0x17
        /*001a*/ 	.short	(.L_916 - .L_915)
.L_915:
        /*001c*/ 	.word	0x00000000
        /*0020*/ 	.short	0x0008
        /*0022*/ 	.short	0x003c
        /*0024*/ 	.byte	0x00, 0xf0, 0x11, 0x00


	//----- nvinfo : EIATTR_KPARAM_INFO
	.align		4
.L_916:
        /*0028*/ 	.byte	0x04, 0x17
        /*002a*/ 	.short	(.L_918 - .L_917)
.L_917:
        /*002c*/ 	.word	0x00000000
        /*0030*/ 	.short	0x0007
        /*0032*/ 	.short	0x0039
        /*0034*/ 	.byte	0x00, 0xf0, 0x05, 0x00


	//----- nvinfo : EIATTR_KPARAM_INFO
	.align		4
.L_918:
        /*0038*/ 	.byte	0x04, 0x17
        /*003a*/ 	.short	(.L_920 - .L_919)
.L_919:
        /*003c*/ 	.word	0x00000000
        /*0040*/ 	.short	0x0006
        /*0042*/ 	.short	0x0038
        /*0044*/ 	.byte	0x00, 0xf0, 0x05, 0x00


	//----- nvinfo : EIATTR_KPARAM_INFO
	.align		4
.L_920:
        /*0048*/ 	.byte	0x04, 0x17
        /*004a*/ 	.short	(.L_922 - .L_921)
.L_921:
        /*004c*/ 	.word	0x00000000
        /*0050*/ 	.short	0x0005
        /*0052*/ 	.short	0x0030
        /*0054*/ 	.byte	0x00, 0xf0, 0x21, 0x00


	//----- nvinfo : EIATTR_KPARAM_INFO
	.align		4
.L_922:
        /*0058*/ 	.byte	0x04, 0x17
        /*005a*/ 	.short	(.L_924 - .L_923)
.L_923:
        /*005c*/ 	.word	0x00000000
        /*0060*/ 	.short	0x0004
        /*0062*/ 	.short	0x0028
        /*0064*/ 	.byte	0x00, 0xf5, 0x21, 0x00


	//----- nvinfo : EIATTR_KPARAM_INFO
	.align		4
.L_924:
        /*0068*/ 	.byte	0x04, 0x17
        /*006a*/ 	.short	(.L_926 - .L_925)
.L_925:
        /*006c*/ 	.word	0x00000000
        /*0070*/ 	.short	0x0003
        /*0072*/ 	.short	0x0020
        /*0074*/ 	.byte	0x00, 0xf5, 0x21, 0x00


	//----- nvinfo : EIATTR_KPARAM_INFO
	.align		4
.L_926:
        /*0078*/ 	.byte	0x04, 0x17
        /*007a*/ 	.short	(.L_928 - .L_927)
.L_927:
        /*007c*/ 	.word	0x00000000
        /*0080*/ 	.short	0x0002
        /*0082*/ 	.short	0x0010
        /*0084*/ 	.byte	0x00, 0xf0, 0x41, 0x00


	//----- nvinfo : EIATTR_KPARAM_INFO
	.align		4
.L_928:
        /*0088*/ 	.byte	0x04, 0x17
        /*008a*/ 	.short	(.L_930 - .L_929)
.L_929:
        /*008c*/ 	.word	0x00000000
        /*0090*/ 	.short	0x0001
        /*0092*/ 	.short	0x0008
        /*0094*/ 	.byte	0x00, 0xf5, 0x21, 0x00


	//----- nvinfo : EIATTR_KPARAM_INFO
	.align		4
.L_930:
        /*0098*/ 	.byte	0x04, 0x17
        /*009a*/ 	.short	(.L_932 - .L_931)
.L_931:
        /*009c*/ 	.word	0x00000000
        /*00a0*/ 	.short	0x0000
        /*00a2*/ 	.short	0x0000
        /*00a4*/ 	.byte	0x00, 0xf5, 0x21, 0x00


	//----- nvinfo : EIATTR_SPARSE_MMA_MASK
	.align		4
.L_932:
        /*00a8*/ 	.byte	0x03, 0x50
        /*00aa*/ 	.short	0x0000


	//----- nvinfo : EIATTR_MAXREG_COUNT
	.align		4
        /*00ac*/ 	.byte	0x03, 0x1b
        /*00ae*/ 	.short	0x00ff


	//----- nvinfo : EIATTR_NUM_BARRIERS
	.align		4
        /*00b0*/ 	.byte	0x02, 0x4c
        /*00b2*/ 	.byte	0x01
	.zero		1


	//----- nvinfo : EIATTR_MERCURY_ISA_VERSION
	.align		4
        /*00b4*/ 	.byte	0x03, 0x5f
        /*00b6*/ 	.short	0x0101


	//----- nvinfo : EIATTR_COOP_GROUP_MASK_REGIDS
	.align		4
        /*00b8*/ 	.byte	0x04, 0x29
        /*00ba*/ 	.short	(.L_934 - .L_933)


	//   ....[0]....
.L_933:
        /*00bc*/ 	.word	0xffffffff


	//   ....[1]....
        /*00c0*/ 	.word	0xffffffff


	//   ....[2]....
        /*00c4*/ 	.word	0xffffffff


	//   ....[3]....
        /*00c8*/ 	.word	0xffffffff


	//   ....[4]....
        /*00cc*/ 	.word	0xffffffff


	//   ....[5]....
        /*00d0*/ 	.word	0xffffffff


	//   ....[6]....
        /*00d4*/ 	.word	0xffffffff


	//   ....[7]....
        /*00d8*/ 	.word	0xffffffff


	//   ....[8]....
        /*00dc*/ 	.word	0xffffffff


	//   ....[9]....
        /*00e0*/ 	.word	0xffffffff


	//   ....[10]....
        /*00e4*/ 	.word	0xffffffff


	//   ....[11]....
        /*00e8*/ 	.word	0xffffffff


	//   ....[12]....
        /*00ec*/ 	.word	0xffffffff


	//   ....[13]....
        /*00f0*/ 	.word	0xffffffff


	//   ....[14]....
        /*00f4*/ 	.word	0xffffffff


	//   ....[15]....
        /*00f8*/ 	.word	0xffffffff


	//   ....[16]....
        /*00fc*/ 	.word	0xffffffff


	//   ....[17]....
        /*0100*/ 	.word	0xffffffff


	//   ....[18]....
        /*0104*/ 	.word	0xffffffff


	//   ....[19]....
        /*0108*/ 	.word	0xffffffff


	//   ....[20]....
        /*010c*/ 	.word	0xffffffff


	//   ....[21]....
        /*0110*/ 	.word	0xffffffff


	//   ....[22]....
        /*0114*/ 	.word	0xffffffff


	//   ....[23]....
        /*0118*/ 	.word	0xffffffff


	//   ....[24]....
        /*011c*/ 	.word	0xffffffff


	//   ....[25]....
        /*0120*/ 	.word	0xffffffff


	//   ....[26]....
        /*0124*/ 	.word	0xffffffff


	//   ....[27]....
        /*0128*/ 	.word	0xffffffff


	//   ....[28]....
        /*012c*/ 	.word	0xffffffff


	//   ....[29]....
        /*0130*/ 	.word	0xffffffff


	//   ....[30]....
        /*0134*/ 	.word	0xffffffff


	//   ....[31]....
        /*0138*/ 	.word	0xffffffff


	//   ....[32]....
        /*013c*/ 	.word	0xffffffff


	//   ....[33]....
        /*0140*/ 	.word	0xffffffff


	//   ....[34]....
        /*0144*/ 	.word	0xffffffff


	//   ....[35]....
        /*0148*/ 	.word	0xffffffff


	//   ....[36]....
        /*014c*/ 	.word	0xffffffff


	//   ....[37]....
        /*0150*/ 	.word	0xffffffff


	//   ....[38]....
        /*0154*/ 	.word	0xffffffff


	//   ....[39]....
        /*0158*/ 	.word	0xffffffff


	//   ....[40]....
        /*015c*/ 	.word	0xffffffff


	//   ....[41]....
        /*0160*/ 	.word	0xffffffff


	//   ....[42]....
        /*0164*/ 	.word	0xffffffff


	//   ....[43]....
        /*0168*/ 	.word	0xffffffff


	//   ....[44]....
        /*016c*/ 	.word	0xffffffff


	//   ....[45]....
        /*0170*/ 	.word	0xffffffff


	//   ....[46]....
        /*0174*/ 	.word	0xffffffff


	//   ....[47]....
        /*0178*/ 	.word	0xffffffff


	//   ....[48]....
        /*017c*/ 	.word	0xffffffff


	//   ....[49]....
        /*0180*/ 	.word	0xffffffff


	//   ....[50]....
        /*0184*/ 	.word	0xffffffff


	//   ....[51]....
        /*0188*/ 	.word	0xffffffff


	//   ....[52]....
        /*018c*/ 	.word	0xffffffff


	//   ....[53]....
        /*0190*/ 	.word	0xffffffff


	//   ....[54]....
        /*0194*/ 	.word	0xffffffff


	//   ....[55]....
        /*0198*/ 	.word	0xffffffff


	//   ....[56]....
        /*019c*/ 	.word	0xffffffff


	//   ....[57]....
        /*01a0*/ 	.word	0xffffffff


	//   ....[58]....
        /*01a4*/ 	.word	0xffffffff


	//   ....[59]....
        /*01a8*/ 	.word	0xffffffff


	//   ....[60]....
        /*01ac*/ 	.word	0xffffffff


	//   ....[61]....
        /*01b0*/ 	.word	0xffffffff


	//   ....[62]....
        /*01b4*/ 	.word	0xffffffff


	//   ....[63]....
        /*01b8*/ 	.word	0xffffffff


	//   ....[64]....
        /*01bc*/ 	.word	0xffffffff


	//   ....[65]....
        /*01c0*/ 	.word	0xffffffff


	//   ....[66]....
        /*01c4*/ 	.word	0xffffffff


	//   ....[67]....
        /*01c8*/ 	.word	0xffffffff


	//   ....[68]....
        /*01cc*/ 	.word	0xffffffff


	//   ....[69]....
        /*01d0*/ 	.word	0xffffffff


	//   ....[70]....
        /*01d4*/ 	.word	0xffffffff


	//   ....[71]....
        /*01d8*/ 	.word	0xffffffff


	//   ....[72]....
        /*01dc*/ 	.word	0xffffffff


	//   ....[73]....
        /*01e0*/ 	.word	0xffffffff


	//   ....[74]....
        /*01e4*/ 	.word	0xffffffff


	//   ....[75]....
        /*01e8*/ 	.word	0xffffffff


	//   ....[76]....
        /*01ec*/ 	.word	0xffffffff


	//   ....[77]....
        /*01f0*/ 	.word	0xffffffff


	//   ....[78]....
        /*01f4*/ 	.word	0xffffffff


	//   ....[79]....
        /*01f8*/ 	.word	0xffffffff


	//   ....[80]....
        /*01fc*/ 	.word	0xffffffff


	//   ....[81]....
        /*0200*/ 	.word	0xffffffff


	//   ....[82]....
        /*0204*/ 	.word	0xffffffff


	//   ....[83]....
        /*0208*/ 	.word	0xffffffff


	//   ....[84]....
        /*020c*/ 	.word	0xffffffff


	//   ....[85]....
        /*0210*/ 	.word	0xffffffff


	//   ....[86]....
        /*0214*/ 	.word	0xffffffff


	//   ....[87]....
        /*0218*/ 	.word	0xffffffff


	//   ....[88]....
        /*021c*/ 	.word	0xffffffff


	//   ....[89]....
        /*0220*/ 	.word	0xffffffff


	//   ....[90]....
        /*0224*/ 	.word	0xffffffff


	//   ....[91]....
        /*0228*/ 	.word	0xffffffff


	//   ....[92]....
        /*022c*/ 	.word	0xffffffff


	//   ....[93]....
        /*0230*/ 	.word	0xffffffff


	//   ....[94]....
        /*0234*/ 	.word	0xffffffff


	//   ....[95]....
        /*0238*/ 	.word	0xffffffff


	//   ....[96]....
        /*023c*/ 	.word	0xffffffff


	//   ....[97]....
        /*0240*/ 	.word	0xffffffff


	//   ....[98]....
        /*0244*/ 	.word	0xffffffff


	//   ....[99]....
        /*0248*/ 	.word	0xffffffff


	//   ....[100]....
        /*024c*/ 	.word	0xffffffff


	//   ....[101]....
        /*0250*/ 	.word	0xffffffff


	//   ....[102]....
        /*0254*/ 	.word	0xffffffff


	//   ....[103]....
        /*0258*/ 	.word	0xffffffff


	//   ....[104]....
        /*025c*/ 	.word	0xffffffff


	//   ....[105]....
        /*0260*/ 	.word	0xffffffff


	//   ....[106]....
        /*0264*/ 	.word	0xffffffff


	//   ....[107]....
        /*0268*/ 	.word	0xffffffff


	//   ....[108]....
        /*026c*/ 	.word	0x05000004


	//   ....[109]....
        /*0270*/ 	.word	0x05000004


	//   ....[110]....
        /*0274*/ 	.word	0x05000004


	//   ....[111]....
        /*0278*/ 	.word	0x05000004


	//   ....[112]....
        /*027c*/ 	.word	0x05000004


	//   ....[113]....
        /*0280*/ 	.word	0x05000004


	//   ....[114]....
        /*0284*/ 	.word	0x05000004


	//   ....[115]....
        /*0288*/ 	.word	0x05000004


	//   ....[116]....
        /*028c*/ 	.word	0x05000004


	//   ....[117]....
        /*0290*/ 	.word	0x05000004


	//   ....[118]....
        /*0294*/ 	.word	0x05000004


	//   ....[119]....
        /*0298*/ 	.word	0x05000004


	//   ....[120]....
        /*029c*/ 	.word	0x05000004


	//   ....[121]....
        /*02a0*/ 	.word	0x05000004


	//   ....[122]....
        /*02a4*/ 	.word	0x05000004


	//   ....[123]....
        /*02a8*/ 	.word	0x05000004


	//   ....[124]....
        /*02ac*/ 	.word	0x05000004


	//   ....[125]....
        /*02b0*/ 	.word	0x05000004


	//   ....[126]....
        /*02b4*/ 	.word	0x05000004


	//   ....[127]....
        /*02b8*/ 	.word	0x05000004


	//   ....[128]....
        /*02bc*/ 	.word	0x05000004


	//   ....[129]....
        /*02c0*/ 	.word	0x05000004


	//   ....[130]....
        /*02c4*/ 	.word	0x05000004


	//   ....[131]....
        /*02c8*/ 	.word	0x05000004


	//   ....[132]....
        /*02cc*/ 	.word	0x05000004


	//   ....[133]....
        /*02d0*/ 	.word	0x05000004


	//   ....[134]....
        /*02d4*/ 	.word	0x05000004


	//   ....[135]....
        /*02d8*/ 	.word	0x05000004


	//   ....[136]....
        /*02dc*/ 	.word	0x05000004


	//   ....[137]....
        /*02e0*/ 	.word	0x05000004


	//   ....[138]....
        /*02e4*/ 	.word	0x05000004


	//   ....[139]....
        /*02e8*/ 	.word	0x05000004


	//   ....[140]....
        /*02ec*/ 	.word	0x05000004


	//   ....[141]....
        /*02f0*/ 	.word	0x05000004


	//   ....[142]....
        /*02f4*/ 	.word	0x05000004


	//   ....[143]....
        /*02f8*/ 	.word	0x05000004


	//   ....[144]....
        /*02fc*/ 	.word	0x05000004


	//   ....[145]....
        /*0300*/ 	.word	0x05000004


	//   ....[146]....
        /*0304*/ 	.word	0x05000004


	//   ....[147]....
        /*0308*/ 	.word	0x05000004


	//   ....[148]....
        /*030c*/ 	.word	0x05000004


	//   ....[149]....
        /*0310*/ 	.word	0x05000004


	//   ....[150]....
        /*0314*/ 	.word	0x05000004


	//   ....[151]....
        /*0318*/ 	.word	0x05000004


	//   ....[152]....
        /*031c*/ 	.word	0x05000004


	//   ....[153]....
        /*0320*/ 	.word	0x05000004


	//   ....[154]....
        /*0324*/ 	.word	0x05000004


	//   ....[155]....
        /*0328*/ 	.word	0x05000004


	//   ....[156]....
        /*032c*/ 	.word	0x05000004


	//   ....[157]....
        /*0330*/ 	.word	0x05000004


	//   ....[158]....
        /*0334*/ 	.word	0x05000004


	//   ....[159]....
        /*0338*/ 	.word	0x05000004


	//----- nvinfo : EIATTR_COOP_GROUP_INSTR_OFFSETS
	.align		4
.L_934:
        /*033c*/ 	.byte	0x04, 0x28
        /*033e*/ 	.short	(.L_936 - .L_935)


	//   ....[0]....
.L_935:
        /*0340*/ 	.word	0x00000380


	//   ....[1]....
        /*0344*/ 	.word	0x00000520


	//   ....[2]....
        /*0348*/ 	.word	0x00000880


	//   ....[3]....
        /*034c*/ 	.word	0x000008c0


	//   ....[4]....
        /*0350*/ 	.word	0x000008e0


	//   ....[5]....
        /*0354*/ 	.word	0x00000940


	//   ....[6]....
        /*0358*/ 	.word	0x00000950


	//   ....[7]....
        /*035c*/ 	.word	0x000009a0


	//   ....[8]....
        /*0360*/ 	.word	0x000009e0


	//   ....[9]....
        /*0364*/ 	.word	0x00000a40


	//   ....[10]....
        /*0368*/ 	.word	0x00000a50


	//   ....[11]....
        /*036c*/ 	.word	0x00000a90


	//   ....[12]....
        /*0370*/ 	.word	0x00000b50


	//   ....[13]....
        /*0374*/ 	.word	0x00000e00


	//   ....[14]....
        /*0378*/ 	.word	0x00001ff0


	//   ....[15]....
        /*037c*/ 	.word	0x00002150


	//   ....[16]....
        /*0380*/ 	.word	0x000024c0


	//   ....[17]....
        /*0384*/ 	.word	0x000024e0


	//   ....[18]....
        /*0388*/ 	.word	0x00002560


	//   ....[19]....
        /*038c*/ 	.word	0x00002580


	//   ....[20]....
        /*0390*/ 	.word	0x000025e0


	//   ....[21]....
        /*0394*/ 	.word	0x00002600


	//   ....[22]....
        /*0398*/ 	.word	0x00002660


	//   ....[23]....
        /*039c*/ 	.word	0x00002680


	//   ....[24]....
        /*03a0*/ 	.word	0x000026e0


	//   ....[25]....
        /*03a4*/ 	.word	0x00002700


	//   ....[26]....
        /*03a8*/ 	.word	0x00002790


	//   ....[27]....
        /*03ac*/ 	.word	0x00002830


	//   ....[28]....
        /*03b0*/ 	.word	0x00002c90


	//   ....[29]....
        /*03b4*/ 	.word	0x00002d00


	//   ....[30]....
        /*03b8*/ 	.word	0x00002d80


	//   ....[31]....
        /*03bc*/ 	.word	0x00002db0


	//   ....[32]....
        /*03c0*/ 	.word	0x00002e30


	//   ....[33]....
        /*03c4*/ 	.word	0x00002e50


	//   ....[34]....
        /*03c8*/ 	.word	0x00002ea0


	//   ....[35]....
        /*03cc*/ 	.word	0x00002ee0


	//   ....[36]....
        /*03d0*/ 	.word	0x00002f30


	//   ....[37]....
        /*03d4*/ 	.word	0x00002f60


	//   ....[38]....
        /*03d8*/ 	.word	0x00002fd0


	//   ....[39]....
        /*03dc*/ 	.word	0x00003010


	//   ....[40]....
        /*03e0*/ 	.word	0x00003050


	//   ....[41]....
        /*03e4*/ 	.word	0x00003150


	//   ....[42]....
        /*03e8*/ 	.word	0x000031b0


	//   ....[43]....
        /*03ec*/ 	.word	0x00003240


	//   ....[44]....
        /*03f0*/ 	.word	0x00003260


	//   ....[45]....
        /*03f4*/ 	.word	0x000032d0


	//   ....[46]....
        /*03f8*/ 	.word	0x00003300


	//   ....[47]....
        /*03fc*/ 	.word	0x00003360


	//   ....[48]....
        /*0400*/ 	.word	0x00003390


	//   ....[49]....
        /*0404*/ 	.word	0x000033f0


	//   ....[50]....
        /*0408*/ 	.word	0x00003420


	//   ....[51]....
        /*040c*/ 	.word	0x00003490


	//   ....[52]....
        /*0410*/ 	.word	0x000034b0


	//   ....[53]....
        /*0414*/ 	.word	0x00003510


	//   ....[54]....
        /*0418*/ 	.word	0x00004c80


	//   ....[55]....
        /*041c*/ 	.word	0x00004dd0


	//   ....[56]....
        /*0420*/ 	.word	0x00005220


	//   ....[57]....
        /*0424*/ 	.word	0x000052f0


	//   ....[58]....
        /*0428*/ 	.word	0x00005310


	//   ....[59]....
        /*042c*/ 	.word	0x00005380


	//   ....[60]....
        /*0430*/ 	.word	0x000053a0


	//   ....[61]....
        /*0434*/ 	.word	0x000053c0


	//   ....[62]....
        /*0438*/ 	.word	0x00005420


	//   ....[63]....
        /*043c*/ 	.word	0x00005440


	//   ....[64]....
        /*0440*/ 	.word	0x000054a0


	//   ....[65]....
        /*0444*/ 	.word	0x000054f0


	//   ....[66]....
        /*0448*/ 	.word	0x00005770


	//   ....[67]....
        /*044c*/ 	.word	0x00005820


	//   ....[68]....
        /*0450*/ 	.word	0x00006c90


	//   ....[69]....
        /*0454*/ 	.word	0x00006de0


	//   ....[70]....
        /*0458*/ 	.word	0x00007230


	//   ....[71]....
        /*045c*/ 	.word	0x00007300


	//   ....[72]....
        /*0460*/ 	.word	0x00007320


	//   ....[73]....
        /*0464*/ 	.word	0x00007390


	//   ....[74]....
        /*0468*/ 	.word	0x000073b0


	//   ....[75]....
        /*046c*/ 	.word	0x000073d0


	//   ....[76]....
        /*0470*/ 	.word	0x00007430


	//   ....[77]....
        /*0474*/ 	.word	0x00007450


	//   ....[78]....
        /*0478*/ 	.word	0x000074b0


	//   ....[79]....
        /*047c*/ 	.word	0x00007500


	//   ....[80]....
        /*0480*/ 	.word	0x000075d0


	//   ....[81]....
        /*0484*/ 	.word	0x00007860


	//   ....[82]....
        /*0488*/ 	.word	0x00007ae0


	//   ....[83]....
        /*048c*/ 	.word	0x00007b50


	//   ....[84]....
        /*0490*/ 	.word	0x00007c20


	//   ....[85]....
        /*0494*/ 	.word	0x00007c30


	//   ....[86]....
        /*0498*/ 	.word	0x00007ca0


	//   ....[87]....
        /*049c*/ 	.word	0x00007cd0


	//   ....[88]....
        /*04a0*/ 	.word	0x00007d20


	//   ....[89]....
        /*04a4*/ 	.word	0x00007d60


	//   ....[90]....
        /*04a8*/ 	.word	0x00007db0


	//   ....[91]....
        /*04ac*/ 	.word	0x00007de0


	//   ....[92]....
        /*04b0*/ 	.word	0x00007e30


	//   ....[93]....
        /*04b4*/ 	.word	0x00007e60


	//   ....[94]....
        /*04b8*/ 	.word	0x00007ec0


	//   ....[95]....
        /*04bc*/ 	.word	0x00007f80


	//   ....[96]....
        /*04c0*/ 	.word	0x00007fe0


	//   ....[97]....
        /*04c4*/ 	.word	0x00008060


	//   ....[98]....
        /*04c8*/ 	.word	0x00008090


	//   ....[99]....
        /*04cc*/ 	.word	0x000080c0


	//   ....[100]....
        /*04d0*/ 	.word	0x00008130


	//   ....[101]....
        /*04d4*/ 	.word	0x00008160


	//   ....[102]....
        /*04d8*/ 	.word	0x000081c0


	//   ....[103]....
        /*04dc*/ 	.word	0x000081f0


	//   ....[104]....
        /*04e0*/ 	.word	0x00008240


	//   ....[105]....
        /*04e4*/ 	.word	0x00008270


	//   ....[106]....
        /*04e8*/ 	.word	0x000082a0


	//   ....[107]....
        /*04ec*/ 	.word	0x00008340


	//   ....[108]....
        /*04f0*/ 	.word	0x00009590


	//   ....[109]....
        /*04f4*/ 	.word	0x00009620


	//   ....[110]....
        /*04f8*/ 	.word	0x000096e0


	//   ....[111]....
        /*04fc*/ 	.word	0x00009730


	//   ....[112]....
        /*0500*/ 	.word	0x00009810


	//   ....[113]....
        /*0504*/ 	.word	0x00009860


	//   ....[114]....
        /*0508*/ 	.word	0x000098d0


	//   ....[115]....
        /*050c*/ 	.word	0x000099a0


	//   ....[116]....
        /*0510*/ 	.word	0x00009a60


	//   ....[117]....
        /*0514*/ 	.word	0x00009ab0


	//   ....[118]....
        /*0518*/ 	.word	0x00009b60


	//   ....[119]....
        /*051c*/ 	.word	0x00009bb0


	//   ....[120]....
        /*0520*/ 	.word	0x00009c90


	//   ....[121]....
        /*0524*/ 	.word	0x00009d00


	//   ....[122]....
        /*0528*/ 	.word	0x00009d80


	//   ....[123]....
        /*052c*/ 	.word	0x00009e50


	//   ....[124]....
        /*0530*/ 	.word	0x00009ea0


	//   ....[125]....
        /*0534*/ 	.word	0x00009f80


	//   ....[126]....
        /*0538*/ 	.word	0x00009fd0


	//   ....[127]....
        /*053c*/ 	.word	0x0000a050


	//   ....[128]....
        /*0540*/ 	.word	0x0000a110


	//   ....[129]....
        /*0544*/ 	.word	0x0000a190


	//   ....[130]....
        /*0548*/ 	.word	0x0000a220


	//   ....[131]....
        /*054c*/ 	.word	0x0000a290


	//   ....[132]....
        /*0550*/ 	.word	0x0000a310


	//   ....[133]....
        /*0554*/ 	.word	0x0000a3c0


	//   ....[134]....
        /*0558*/ 	.word	0x0000a440


	//   ....[135]....
        /*055c*/ 	.word	0x0000a4c0


	//   ....[136]....
        /*0560*/ 	.word	0x0000a5d0


	//   ....[137]....
        /*0564*/ 	.word	0x0000a640


	//   ....[138]....
        /*0568*/ 	.word	0x0000a700


	//   ....[139]....
        /*056c*/ 	.word	0x0000a750


	//   ....[140]....
        /*0570*/ 	.word	0x0000a800


	//   ....[141]....
        /*0574*/ 	.word	0x0000a850


	//   ....[142]....
        /*0578*/ 	.word	0x0000a910


	//   ....[143]....
        /*057c*/ 	.word	0x0000a960


	//   ....[144]....
        /*0580*/ 	.word	0x0000aa10


	//   ....[145]....
        /*0584*/ 	.word	0x0000aa60


	//   ....[146]....
        /*0588*/ 	.word	0x0000ab30


	//   ....[147]....
        /*058c*/ 	.word	0x0000aba0


	//   ....[148]....
        /*0590*/ 	.word	0x0000ac40


	//   ....[149]....
        /*0594*/ 	.word	0x0000ad10


	//   ....[150]....
        /*0598*/ 	.word	0x0000ad60


	//   ....[151]....
        /*059c*/ 	.word	0x0000ae50


	//   ....[152]....
        /*05a0*/ 	.word	0x0000aea0


	//   ....[153]....
        /*05a4*/ 	.word	0x0000af10


	//   ....[154]....
        /*05a8*/ 	.word	0x0000af90


	//   ....[155]....
        /*05ac*/ 	.word	0x0000b010


	//   ....[156]....
        /*05b0*/ 	.word	0x0000b090


	//   ....[157]....
        /*05b4*/ 	.word	0x0000b100


	//   ....[158]....
        /*05b8*/ 	.word	0x0000b170


	//   ....[159]....
        /*05bc*/ 	.word	0x0000b230


	//----- nvinfo : EIATTR_VRC_CTA_INIT_COUNT
	.align		4
.L_936:
        /*05c0*/ 	.byte	0x02, 0x4a
	.zero		1
	.zero		1


	//----- nvinfo : EIATTR_EXIT_INSTR_OFFSETS
	.align		4
        /*05c4*/ 	.byte	0x04, 0x1c
        /*05c6*/ 	.short	(.L_938 - .L_937)


	//   ....[0]....
.L_937:
        /*05c8*/ 	.word	0x00001290


	//   ....[1]....
        /*05cc*/ 	.word	0x00001470


	//   ....[2]....
        /*05d0*/ 	.word	0x000019b0


	//   ....[3]....
        /*05d4*/ 	.word	0x00001a40


	//   ....[4]....
        /*05d8*/ 	.word	0x00001c50


	//   ....[5]....
        /*05dc*/ 	.word	0x00001c90


	//   ....[6]....
        /*05e0*/ 	.word	0x00003c60


	//   ....[7]....
        /*05e4*/ 	.word	0x00003e10


	//   ....[8]....
        /*05e8*/ 	.word	0x000043b0


	//   ....[9]....
        /*05ec*/ 	.word	0x00004450


	//   ....[10]....
        /*05f0*/ 	.word	0x00004670


	//   ....[11]....
        /*05f4*/ 	.word	0x000046b0


	//   ....[12]....
        /*05f8*/ 	.word	0x000046d0


	//   ....[13]....
        /*05fc*/ 	.word	0x00006650


	//   ....[14]....
        /*0600*/ 	.word	0x000066d0


	//   ....[15]....
        /*0604*/ 	.word	0x000094c0


	//   ....[16]....
        /*0608*/ 	.word	0x00009540


	//----- nvinfo : EIATTR_MAX_THREADS
	.align		4
.L_938:
        /*060c*/ 	.byte	0x04, 0x05
        /*060e*/ 	.short	(.L_940 - .L_939)
.L_939:
        /*0610*/ 	.word	0x00000100
        /*0614*/ 	.word	0x00000001
        /*0618*/ 	.word	0x00000001


	//----- nvinfo : EIATTR_CRS_STACK_SIZE
	.align		4
.L_940:
        /*061c*/ 	.byte	0x04, 0x1e
        /*061e*/ 	.short	(.L_942 - .L_941)
.L_941:
        /*0620*/ 	.word	0x00000000


	//----- nvinfo : EIATTR_CBANK_PARAM_SIZE
	.align		4
.L_942:
        /*0624*/ 	.byte	0x03, 0x19
        /*0626*/ 	.short	0x0044


	//----- nvinfo : EIATTR_PARAM_CBANK
	.align		4
        /*0628*/ 	.byte	0x04, 0x0a
        /*062a*/ 	.short	(.L_944 - .L_943)
	.align		4
.L_943:
        /*062c*/ 	.word	index@(.nv.constant0._ZN6thrust24THRUST_300001_SM_1000_NS8cuda_cub4core6detail13_kernel_agentINS1_15__reduce_by_key16ReduceByKeyAgentIPiPfNS0_16discard_iteratorINS0_11use_defaultEEES8_N4cuda3std3__48equal_toIiEENSE_4plusIfEES7_iEEJS7_S8_SB_S8_S7_N3cub18CUB_300001_SM_100024ReduceByKeyScanTileStateIfiLb1EEESG_SI_iiEEEvDpT0_)
        /*0630*/ 	.short	0x0380
        /*0632*/ 	.short	0x0044


	//----- nvinfo : EIATTR_SW_WAR
	.align		4
.L_944:
        /*0634*/ 	.byte	0x04, 0x36
        /*0636*/ 	.short	(.L_946 - .L_945)
.L_945:
        /*0638*/ 	.word	0x00000008
.L_946:


//--------------------- .nv.info._ZN6thrust24THRUST_300001_SM_1000_NS8cuda_cub4core6detail13_kernel_agentINS1_15__reduce_by_key9InitAgentIN3cub18CUB_300001_SM_100024ReduceByKeyScanTileStateIfiLb1EEEiPiEEJSA_iSB_EEEvDpT0_ --------------------------
	.section	.nv.info._ZN6thrust24THRUST_300001_SM_1000_NS8cuda_cub4core6detail13_kernel_agentINS1_15__reduce_by_key9InitAgentIN3cub18CUB_300001_SM_100024ReduceByKeyScanTileStateIfiLb1EEEiPiEEJSA_iSB_EEEvDpT0_,"",@"SHT_CUDA_INFO"
	.sectionflags	@""
	.align	4


	//----- nvinfo : EIATTR_CUDA_API_VERSION
	.align		4
        /*0000*/ 	.byte	0x04, 0x37
        /*0002*/ 	.short	(.L_948 - .L_947)
.L_947:
        /*0004*/ 	.word	0x00000082


	//----- nvinfo : EIATTR_KPARAM_INFO
	.align		4
.L_948:
        /*0008*/ 	.byte	0x04, 0x17
        /*000a*/ 	.short	(.L_950 - .L_949)
.L_949:
        /*000c*/ 	.word	0x00000000
        /*0010*/ 	.short	0x0002
        /*0012*/ 	.short	0x0010
        /*0014*/ 	.byte	0x00, 0xf5, 0x21, 0x00


	//----- nvinfo : EIATTR_KPARAM_INFO
	.align		4
.L_950:
        /*0018*/ 	.byte	0x04, 0x17
        /*001a*/ 	.short	(.L_952 - .L_951)
.L_951:
        /*001c*/ 	.word	0x00000000
        /*0020*/ 	.short	0x0001
        /*0022*/ 	.short	0x0008
        /*0024*/ 	.byte	0x00, 0xf0, 0x11, 0x00


	//----- nvinfo : EIATTR_KPARAM_INFO
	.align		4
.L_952:
        /*0028*/ 	.byte	0x04, 0x17
        /*002a*/ 	.short	(.L_954 - .L_953)
.L_953:
        /*002c*/ 	.word	0x00000000
        /*0030*/ 	.short	0x0000
        /*0032*/ 	.short	0x0000
        /*0034*/ 	.byte	0x00, 0xf0, 0x21, 0x00


	//----- nvinfo : EIATTR_SPARSE_MMA_MASK
	.align		4
.L_954:
        /*0038*/ 	.byte	0x03, 0x50
        /*003a*/ 	.short	0x0000


	//----- nvinfo : EIATTR_MAXREG_COUNT
	.align		4
        /*003c*/ 	.byte	0x03, 0x1b
        /*003e*/ 	.short	0x00ff


	//----- nvinfo : EIATTR_MERCURY_ISA_VERSION
	.align		4
        /*0040*/ 	.byte	0x03, 0x5f
        /*0042*/ 	.short	0x0101


	//----- nvinfo : EIATTR_VRC_CTA_INIT_COUNT
	.align		4
        /*0044*/ 	.byte	0x02, 0x4a
	.zero		1
	.zero		1


	//----- nvinfo : EIATTR_EXIT_INSTR_OFFSETS
	.align		4
        /*0048*/ 	.byte	0x04, 0x1c
        /*004a*/ 	.short	(.L_956 - .L_955)


	//   ....[0]....
.L_955:
        /*004c*/ 	.word	0x00000140


	//   ....[1]....
        /*0050*/ 	.word	0x00000170


	//----- nvinfo : EIATTR_MAX_THREADS
	.align		4
.L_956:
        /*0054*/ 	.byte	0x04, 0x05
        /*0056*/ 	.short	(.L_958 - .L_957)
.L_957:
        /*0058*/ 	.word	0x00000080
        /*005c*/ 	.word	0x00000001
        /*0060*/ 	.word	0x00000001


	//----- nvinfo : EIATTR_CBANK_PARAM_SIZE
	.align		4
.L_958:
        /*0064*/ 	.byte	0x03, 0x19
        /*0066*/ 	.short	0x0018


	//----- nvinfo : EIATTR_PARAM_CBANK
	.align		4
        /*0068*/ 	.byte	0x04, 0x0a
        /*006a*/ 	.short	(.L_960 - .L_959)
	.align		4
.L_959:
        /*006c*/ 	.word	index@(.nv.constant0._ZN6thrust24THRUST_300001_SM_1000_NS8cuda_cub4core6detail13_kernel_agentINS1_15__reduce_by_key9InitAgentIN3cub18CUB_300001_SM_100024ReduceByKeyScanTileStateIfiLb1EEEiPiEEJSA_iSB_EEEvDpT0_)
        /*0070*/ 	.short	0x0380
        /*0072*/ 	.short	0x0018


	//----- nvinfo : EIATTR_SW_WAR
	.align		4
.L_960:
        /*0074*/ 	.byte	0x04, 0x36
        /*0076*/ 	.short	(.L_962 - .L_961)
.L_961:
        /*0078*/ 	.word	0x00000008
.L_962:


//--------------------- .nv.info._ZN6thrust24THRUST_300001_SM_1000_NS8cuda_cub4core6detail13_kernel_agentINS1_15__reduce_by_key16ReduceByKeyAgentIPiNS0_17constant_iteratorIiNS0_11use_defaultES9_EES7_S7_N4cuda3std3__48equal_toIiEENSD_4plusIiEEPllEEJS7_SA_S7_S7_SI_N3cub18CUB_300001_SM_100024ReduceByKeyScanTileStateIilLb1EEESF_SH_llEEEvDpT0_ --------------------------
	.section	.nv.info._ZN6thrust24THRUST_300001_SM_1000_NS8cuda_cub4core6detail13_kernel_agentINS1_15__reduce_by_key16ReduceByKeyAgentIPiNS0_17constant_iteratorIiNS0_11use_defaultES9_EES7_S7_N4cuda3std3__48equal_toIiEENSD_4plusIiEEPllEEJS7_SA_S7_S7_SI_N3cub18CUB_300001_SM_100024ReduceByKeyScanTileStateIilLb1EEESF_SH_llEEEvDpT0_,"",@"SHT_CUDA_INFO"
	.sectionflags	@""
	.align	4


	//----- nvinfo : EIATTR_CUDA_API_VERSION
	.align		4
        /*0000*/ 	.byte	0x04, 0x37
        /*0002*/ 	.short	(.L_964 - .L_963)
.L_963:
        /*0004*/ 	.word	0x00000082


	//----- nvinfo : EIATTR_KPARAM_INFO
	.align		4
.L_964:
        /*0008*/ 	.byte	0x04, 0x17
        /*000a*/ 	.short	(.L_966 - .L_965)
.L_965:
        /*000c*/ 	.word	0x00000000
        /*0010*/ 	.short	0x0009
        /*0012*/ 	.short	0x0048
        /*0014*/ 	.byte	0x00, 0xf0, 0x21, 0x00


	//----- nvinfo : EIATTR_KPARAM_INFO
	.align		4
.L_966:
        /*0018*/ 	.byte	0x04, 0x17
        /*001a*/ 	.short	(.L_968 - .L_967)
.L_967:
        /*001c*/ 	.word	0x00000000
        /*0020*/ 	.short	0x0008
        /*0022*/ 	.short	0x0040
        /*0024*/ 	.byte	0x00, 0xf0, 0x21, 0x00


	//----- nvinfo : EIATTR_KPARAM_INFO
	.align		4
.L_968:
        /*0028*/ 	.byte	0x04, 0x17
        /*002a*/ 	.short	(.L_970 - .L_969)
.L_969:
        /*002c*/ 	.word	0x00000000
        /*0030*/ 	.short	0x0007
        /*0032*/ 	.short	0x0039
        /*0034*/ 	.byte	0x00, 0xf0, 0x05, 0x00


	//----- nvinfo : EIATTR_KPARAM_INFO
	.align		4
.L_970:
        /*0038*/ 	.byte	0x04, 0x17
        /*003a*/ 	.short	(.L_972 - .L_971)
.L_971:
        /*003c*/ 	.word	0x00000000
        /*0040*/ 	.short	0x0006
        /*0042*/ 	.short	0x0038
        /*0044*/ 	.byte	0x00, 0xf0, 0x05, 0x00


	//----- nvinfo : EIATTR_KPARAM_INFO
	.align		4
.L_972:
        /*0048*/ 	.byte	0x04, 0x17
        /*004a*/ 	.short	(.L_974 - .L_973)
.L_973:
        /*004c*/ 	.word	0x00000000
        /*0050*/ 	.short	0x0005
        /*0052*/ 	.short	0x0030
        /*0054*/ 	.byte	0x00, 0xf0, 0x21, 0x00


	//----- nvinfo : EIATTR_KPARAM_INFO
	.align		4
.L_974:
        /*0058*/ 	.byte	0x04, 0x17
        /*005a*/ 	.short	(.L_976 - .L_975)
.L_975:
        /*005c*/ 	.word	0x00000000
        /*0060*/ 	.short	0x0004
        /*0062*/ 	.short	0x0028
        /*0064*/ 	.byte	0x00, 0xf5, 0x21, 0x00


	//----- nvinfo : EIATTR_KPARAM_INFO
	.align		4
.L_976:
        /*0068*/ 	.byte	0x04, 0x17
        /*006a*/ 	.short	(.L_978 - .L_977)
.L_977:
        /*006c*/ 	.word	0x00000000
        /*0070*/ 	.short	0x0003
        /*0072*/ 	.short	0x0020
        /*0074*/ 	.byte	0x00, 0xf5, 0x21, 0x00


	//----- nvinfo : EIATTR_KPARAM_INFO
	.align		4
.L_978:
        /*0078*/ 	.byte	0x04, 0x17
        /*007a*/ 	.short	(.L_980 - .L_979)
.L_979:
        /*007c*/ 	.word	0x00000000
        /*0080*/ 	.short	0x0002
        /*0082*/ 	.short	0x0018
        /*0084*/ 	.byte	0x00, 0xf5, 0x21, 0x00


	//----- nvinfo : EIATTR_KPARAM_INFO
	.align		4
.L_980:
        /*0088*/ 	.byte	0x04, 0x17
        /*008a*/ 	.short	(.L_982 - .L_981)
.L_981:
        /*008c*/ 	.word	0x00000000
        /*0090*/ 	.short	0x0001
        /*0092*/ 	.short	0x0008
        /*0094*/ 	.byte	0x00, 0xf0, 0x41, 0x00


	//----- nvinfo : EIATTR_KPARAM_INFO
	.align		4
.L_982:
        /*0098*/ 	.byte	0x04, 0x17
        /*009a*/ 	.short	(.L_984 - .L_983)
.L_983:
        /*009c*/ 	.word	0x00000000
        /*00a0*/ 	.short	0x0000
        /*00a2*/ 	.short	0x0000
        /*00a4*/ 	.byte	0x00, 0xf5, 0x21, 0x00


	//----- nvinfo : EIATTR_SPARSE_MMA_MASK
	.align		4
.L_984:
        /*00a8*/ 	.byte	0x03, 0x50
        /*00aa*/ 	.short	0x0000


	//----- nvinfo : EIATTR_MAXREG_COUNT
	.align		4
        /*00ac*/ 	.byte	0x03, 0x1b
        /*00ae*/ 	.short	0x00ff


	//----- nvinfo : EIATTR_NUM_BARRIERS
	.align		4
        /*00b0*/ 	.byte	0x02, 0x4c
        /*00b2*/ 	.byte	0x01
	.zero		1


	//----- nvinfo : EIATTR_MERCURY_ISA_VERSION
	.align		4
        /*00b4*/ 	.byte	0x03, 0x5f
        /*00b6*/ 	.short	0x0101


	//----- nvinfo : EIATTR_COOP_GROUP_MASK_REGIDS
	.align		4
        /*00b8*/ 	.byte	0x04, 0x29
        /*00ba*/ 	.short	(.L_986 - .L_985)


	//   ....[0]....
.L_985:
        /*00bc*/ 	.word	0xffffffff


	//   ....[1]....
        /*00c0*/ 	.word	0xffffffff


	//   ....[2]....
        /*00c4*/ 	.word	0xffffffff


	//   ....[3]....
        /*00c8*/ 	.word	0xffffffff


	//   ....[4]....
        /*00cc*/ 	.word	0xffffffff


	//   ....[5]....
        /*00d0*/ 	.word	0xffffffff


	//   ....[6]....
        /*00d4*/ 	.word	0xffffffff


	//   ....[7]....
        /*00d8*/ 	.word	0xffffffff


	//   ....[8]....
        /*00dc*/ 	.word	0xffffffff


	//   ....[9]....
        /*00e0*/ 	.word	0xffffffff


	//   ....[10]....
        /*00e4*/ 	.word	0xffffffff


	//   ....[11]....
        /*00e8*/ 	.word	0xffffffff


	//   ....[12]....
        /*00ec*/ 	.word	0xffffffff


	//   ....[13]....
        /*00f0*/ 	.word	0xffffffff


	//   ....[14]....
        /*00f4*/ 	.word	0xffffffff


	//   ....[15]....
        /*00f8*/ 	.word	0xffffffff


	//   ....[16]....
        /*00fc*/ 	.word	0xffffffff


	//   ....[17]....
        /*0100*/ 	.word	0xffffffff


	//   ....[18]....
        /*0104*/ 	.word	0xffffffff


	//   ....[19]....
        /*0108*/ 	.word	0xffffffff


	//   ....[20]....
        /*010c*/ 	.word	0xffffffff


	//   ....[21]....
        /*0110*/ 	.word	0xffffffff


	//   ....[22]....
        /*0114*/ 	.word	0xffffffff


	//   ....[23]....
        /*0118*/ 	.word	0xffffffff


	//   ....[24]....
        /*011c*/ 	.word	0xffffffff


	//   ....[25]....
        /*0120*/ 	.word	0xffffffff


	//   ....[26]....
        /*0124*/ 	.word	0xffffffff


	//   ....[27]....
        /*0128*/ 	.word	0xffffffff


	//   ....[28]....
        /*012c*/ 	.word	0xffffffff


	//   ....[29]....
        /*0130*/ 	.word	0xffffffff


	//   ....[30]....
        /*0134*/ 	.word	0xffffffff


	//   ....[31]....
        /*0138*/ 	.word	0xffffffff


	//   ....[32]....
        /*013c*/ 	.word	0xffffffff


	//   ....[33]....
        /*0140*/ 	.word	0xffffffff


	//   ....[34]....
        /*0144*/ 	.word	0xffffffff


	//   ....[35]....
        /*0148*/ 	.word	0xffffffff


	//   ....[36]....
        /*014c*/ 	.word	0xffffffff


	//   ....[37]....
        /*0150*/ 	.word	0xffffffff


	//   ....[38]....
        /*0154*/ 	.word	0xffffffff


	//   ....[39]....
        /*0158*/ 	.word	0xffffffff


	//   ....[40]....
        /*015c*/ 	.word	0xffffffff


	//   ....[41]....
        /*0160*/ 	.word	0xffffffff


	//   ....[42]....
        /*0164*/ 	.word	0xffffffff


	//   ....[43]....
        /*0168*/ 	.word	0xffffffff


	//   ....[44]....
        /*016c*/ 	.word	0xffffffff


	//   ....[45]....
        /*0170*/ 	.word	0xffffffff


	//   ....[46]....
        /*0174*/ 	.word	0xffffffff


	//   ....[47]....
        /*0178*/ 	.word	0xffffffff


	//   ....[48]....
        /*017c*/ 	.word	0xffffffff


	//   ....[49]....
        /*0180*/ 	.word	0xffffffff


	//   ....[50]....
        /*0184*/ 	.word	0xffffffff


	//   ....[51]....
        /*0188*/ 	.word	0xffffffff


	//   ....[52]....
        /*018c*/ 	.word	0xffffffff


	//   ....[53]....
        /*0190*/ 	.word	0xffffffff


	//   ....[54]....
        /*0194*/ 	.word	0xffffffff


	//   ....[55]....
        /*0198*/ 	.word	0xffffffff


	//   ....[56]....
        /*019c*/ 	.word	0xffffffff


	//   ....[57]....
        /*01a0*/ 	.word	0xffffffff


	//   ....[58]....
        /*01a4*/ 	.word	0xffffffff


	//   ....[59]....
        /*01a8*/ 	.word	0xffffffff


	//   ....[60]....
        /*01ac*/ 	.word	0xffffffff


	//   ....[61]....
        /*01b0*/ 	.word	0xffffffff


	//   ....[62]....
        /*01b4*/ 	.word	0xffffffff


	//   ....[63]....
        /*01b8*/ 	.word	0xffffffff


	//   ....[64]....
        /*01bc*/ 	.word	0xffffffff


	//   ....[65]....
        /*01c0*/ 	.word	0xffffffff


	//   ....[66]....
        /*01c4*/ 	.word	0xffffffff


	//   ....[67]....
        /*01c8*/ 	.word	0xffffffff


	//   ....[68]....
        /*01cc*/ 	.word	0xffffffff


	//   ....[69]....
        /*01d0*/ 	.word	0xffffffff


	//   ....[70]....
        /*01d4*/ 	.word	0xffffffff


	//   ....[71]....
        /*01d8*/ 	.word	0xffffffff


	//   ....[72]....
        /*01dc*/ 	.word	0xffffffff


	//   ....[73]....
        /*01e0*/ 	.word	0xffffffff


	//   ....[74]....
        /*01e4*/ 	.word	0xffffffff


	//   ....[75]....
        /*01e8*/ 	.word	0xffffffff


	//   ....[76]....
        /*01ec*/ 	.word	0xffffffff


	//   ....[77]....
        /*01f0*/ 	.word	0xffffffff


	//   ....[78]....
        /*01f4*/ 	.word	0xffffffff


	//   ....[79]....
        /*01f8*/ 	.word	0xffffffff


	//   ....[80]....
        /*01fc*/ 	.word	0xffffffff


	//   ....[81]....
        /*0200*/ 	.word	0xffffffff


	//   ....[82]....
        /*0204*/ 	.word	0xffffffff


	//   ....[83]....
        /*0208*/ 	.word	0xffffffff


	//   ....[84]....
        /*020c*/ 	.word	0xffffffff


	//   ....[85]....
        /*0210*/ 	.word	0xffffffff


	//   ....[86]....
        /*0214*/ 	.word	0xffffffff


	//   ....[87]....
        /*0218*/ 	.word	0xffffffff


	//   ....[88]....
        /*021c*/ 	.word	0xffffffff


	//   ....[89]....
        /*0220*/ 	.word	0xffffffff


	//   ....[90]....
        /*0224*/ 	.word	0xffffffff


	//   ....[91]....
        /*0228*/ 	.word	0xffffffff


	//   ....[92]....
        /*022c*/ 	.word	0xffffffff


	//   ....[93]....
        /*0230*/ 	.word	0xffffffff


	//   ....[94]....
        /*0234*/ 	.word	0xffffffff


	//   ....[95]....
        /*0238*/ 	.word	0xffffffff


	//   ....[96]....
        /*023c*/ 	.word	0xffffffff


	//   ....[97]....
        /*0240*/ 	.word	0xffffffff


	//   ....[98]....
        /*0244*/ 	.word	0xffffffff


	//   ....[99]....
        /*0248*/ 	.word	0xffffffff


	//   ....[100]....
        /*024c*/ 	.word	0xffffffff


	//   ....[101]....
        /*0250*/ 	.word	0xffffffff


	//   ....[102]....
        /*0254*/ 	.word	0xffffffff


	//   ....[103]....
        /*0258*/ 	.word	0xffffffff


	//   ....[104]....
        /*025c*/ 	.word	0xffffffff


	//   ....[105]....
        /*0260*/ 	.word	0xffffffff


	//   ....[106]....
        /*0264*/ 	.word	0xffffffff


	//   ....[107]....
        /*0268*/ 	.word	0xffffffff


	//   ....[108]....
        /*026c*/ 	.word	0xffffffff


	//   ....[109]....
        /*0270*/ 	.word	0xffffffff


	//   ....[110]....
        /*0274*/ 	.word	0xffffffff


	//   ....[111]....
        /*0278*/ 	.word	0xffffffff


	//   ....[112]....
        /*027c*/ 	.word	0xffffffff


	//   ....[113]....
        /*0280*/ 	.word	0xffffffff


	//   ....[114]....
        /*0284*/ 	.word	0xffffffff


	//   ....[115]....
        /*0288*/ 	.word	0xffffffff


	//   ....[116]....
        /*028c*/ 	.word	0xffffffff


	//   ....[117]....
        /*0290*/ 	.word	0xffffffff


	//   ....[118]....
        /*0294*/ 	.word	0xffffffff


	//   ....[119]....
        /*0298*/ 	.word	0xffffffff


	//   ....[120]....
        /*029c*/ 	.word	0xffffffff


	//   ....[121]....
        /*02a0*/ 	.word	0xffffffff


	//   ....[122]....
        /*02a4*/ 	.word	0xffffffff


	//   ....[123]....
        /*02a8*/ 	.word	0xffffffff


	//   ....[124]....
        /*02ac*/ 	.word	0xffffffff


	//   ....[125]....
        /*02b0*/ 	.word	0xffffffff


	//   ....[126]....
        /*02b4*/ 	.word	0xffffffff


	//   ....[127]....
        /*02b8*/ 	.word	0xffffffff


	//   ....[128]....
        /*02bc*/ 	.word	0xffffffff


	//   ....[129]....
        /*02c0*/ 	.word	0xffffffff


	//   ....[130]....
        /*02c4*/ 	.word	0xffffffff


	//   ....[131]....
        /*02c8*/ 	.word	0xffffffff


	//   ....[132]....
        /*02cc*/ 	.word	0xffffffff


	//   ....[133]....
        /*02d0*/ 	.word	0xffffffff


	//   ....[134]....
        /*02d4*/ 	.word	0xffffffff


	//   ....[135]....
        /*02d8*/ 	.word	0xffffffff


	//   ....[136]....
        /*02dc*/ 	.word	0xffffffff


	//   ....[137]....
        /*02e0*/ 	.word	0xffffffff


	//   ....[138]....
        /*02e4*/ 	.word	0xffffffff


	//   ....[139]....
        /*02e8*/ 	.word	0xffffffff


	//   ....[140]....
        /*02ec*/ 	.word	0xffffffff


	//   ....[141]....
        /*02f0*/ 	.word	0xffffffff


	//   ....[142]....
        /*02f4*/ 	.word	0xffffffff


	//   ....[143]....
        /*02f8*/ 	.word	0xffffffff


	//   ....[144]....
        /*02fc*/ 	.word	0xffffffff


	//   ....[145]....
        /*0300*/ 	.word	0xffffffff


	//   ....[146]....
        /*0304*/ 	.word	0xffffffff


	//   ....[147]....
        /*0308*/ 	.word	0xffffffff


	//   ....[148]....
        /*030c*/ 	.word	0xffffffff


	//   ....[149]....
        /*0310*/ 	.word	0xffffffff


	//   ....[150]....
        /*0314*/ 	.word	0xffffffff


	//   ....[151]....
        /*0318*/ 	.word	0xffffffff


	//   ....[152]....
        /*031c*/ 	.word	0x05000022


	//   ....[153]....
        /*0320*/ 	.word	0x05000022


	//   ....[154]....
        /*0324*/ 	.word	0x05000022


	//   ....[155]....
        /*0328*/ 	.word	0x05000022


	//   ....[156]....
        /*032c*/ 	.word	0x05000022


	//   ....[157]....
        /*0330*/ 	.word	0x05000022


	//   ....[158]....
        /*0334*/ 	.word	0x05000022


	//   ....[159]....
        /*0338*/ 	.word	0x05000022


	//   ....[160]....
        /*033c*/ 	.word	0x05000022


	//   ....[161]....
        /*0340*/ 	.word	0x05000022


	//   ....[162]....
        /*0344*/ 	.word	0x05000022


	//   ....[163]....
        /*0348*/ 	.word	0x05000022


	//   ....[164]....
        /*034c*/ 	.word	0x05000022


	//   ....[165]....
        /*0350*/ 	.word	0x05000022


	//   ....[166]....
        /*0354*/ 	.word	0x05000022


	//   ....[167]....
        /*0358*/ 	.word	0x05000022


	//   ....[168]....
        /*035c*/ 	.word	0x05000022


	//   ....[169]....
        /*0360*/ 	.word	0x05000022


	//   ....[170]....
        /*0364*/ 	.word	0x05000022


	//   ....[171]....
        /*0368*/ 	.word	0x05000022


	//   ....[172]....
        /*036c*/ 	.word	0x05000022


	//   ....[173]....
        /*0370*/ 	.word	0x05000022


	//   ....[174]....
        /*0374*/ 	.word	0x05000022


	//   ....[175]....
        /*0378*/ 	.word	0x05000022


	//   ....[176]....
        /*037c*/ 	.word	0x05000022


	//   ....[177]....
        /*0380*/ 	.word	0x05000022


	//   ....[178]....
        /*0384*/ 	.word	0x05000022


	//   ....[179]....
        /*0388*/ 	.word	0x05000022


	//   ....[180]....
        /*038c*/ 	.word	0x05000022


	//   ....[181]....
        /*0390*/ 	.word	0x05000022


	//   ....[182]....
        /*0394*/ 	.word	0x05000022


	//   ....[183]....
        /*0398*/ 	.word	0x05000022


	//   ....[184]....
        /*039c*/ 	.word	0x05000022


	//   ....[185]....
        /*03a0*/ 	.word	0x05000022


	//   ....[186]....
        /*03a4*/ 	.word	0x05000022


	//   ....[187]....
        /*03a8*/ 	.word	0x05000022


	//   ....[188]....
        /*03ac*/ 	.word	0x05000022


	//   ....[189]....
        /*03b0*/ 	.word	0x05000022


	//   ....[190]....
        /*03b4*/ 	.word	0x05000022


	//   ....[191]....
        /*03b8*/ 	.word	0x05000022


	//   ....[192]....
        /*03bc*/ 	.word	0x05000022


	//   ....[193]....
        /*03c0*/ 	.word	0x05000022


	//   ....[194]....
        /*03c4*/ 	.word	0x05000022


	//   ....[195]....
        /*03c8*/ 	.word	0x05000022


	//   ....[196]....
        /*03cc*/ 	.word	0x05000022


	//   ....[197]....
        /*03d0*/ 	.word	0x05000022


	//   ....[198]....
        /*03d4*/ 	.word	0x05000022


	//   ....[199]....
        /*03d8*/ 	.word	0x05000022


	//   ....[200]....
        /*03dc*/ 	.word	0x05000022


	//   ....[201]....
        /*03e0*/ 	.word	0x05000022


	//   ....[202]....
        /*03e4*/ 	.word	0x05000022


	//   ....[203]....
        /*03e8*/ 	.word	0x05000022


	//   ....[204]....
        /*03ec*/ 	.word	0x05000022


	//   ....[205]....
        /*03f0*/ 	.word	0x05000022


	//   ....[206]....
        /*03f4*/ 	.word	0x05000022


	//   ....[207]....
        /*03f8*/ 	.word	0x05000022


	//   ....[208]....
        /*03fc*/ 	.word	0x05000022


	//   ....[209]....
        /*0400*/ 	.word	0x05000022


	//   ....[210]....
        /*0404*/ 	.word	0x05000022


	//   ....[211]....
        /*0408*/ 	.word	0x05000022


	//   ....[212]....
        /*040c*/ 	.word	0x05000022


	//   ....[213]....
        /*0410*/ 	.word	0x05000022


	//   ....[214]....
        /*0414*/ 	.word	0x05000022


	//   ....[215]....
        /*0418*/ 	.word	0x05000022


	//   ....[216]....
        /*041c*/ 	.word	0x05000022


	//   ....[217]....
        /*0420*/ 	.word	0x05000022


	//   ....[218]....
        /*0424*/ 	.word	0x05000022


	//   ....[219]....
        /*0428*/ 	.word	0x05000022


	//   ....[220]....
        /*042c*/ 	.word	0x05000022


	//   ....[221]....
        /*0430*/ 	.word	0x05000022


	//   ....[222]....
        /*0434*/ 	.word	0x05000022


	//   ....[223]....
        /*0438*/ 	.word	0x05000022


	//   ....[224]....
        /*043c*/ 	.word	0x05000022


	//   ....[225]....
        /*0440*/ 	.word	0x05000022


	//   ....[226]....
        /*0444*/ 	.word	0x05000022


	//   ....[227]....
        /*0448*/ 	.word	0x05000022


	//   ....[228]....
        /*044c*/ 	.word	0x05000022


	//   ....[229]....
        /*0450*/ 	.word	0x05000022


	//   ....[230]....
        /*0454*/ 	.word	0x05000022


	//   ....[231]....
        /*0458*/ 	.word	0x05000022


	//   ....[232]....
        /*045c*/ 	.word	0x05000022


	//   ....[233]....
        /*0460*/ 	.word	0x05000022


	//   ....[234]....
        /*0464*/ 	.word	0x05000022


	//   ....[235]....
        /*0468*/ 	.word	0x05000022


	//   ....[236]....
        /*046c*/ 	.word	0x05000022


	//   ....[237]....
        /*0470*/ 	.word	0x05000022


	//   ....[238]....
        /*0474*/ 	.word	0x05000022


	//   ....[239]....
        /*0478*/ 	.word	0x05000022


	//   ....[240]....
        /*047c*/ 	.word	0x05000022


	//   ....[241]....
        /*0480*/ 	.word	0x05000022


	//   ....[242]....
        /*0484*/ 	.word	0x05000022


	//   ....[243]....
        /*0488*/ 	.word	0x05000022


	//----- nvinfo : EIATTR_COOP_GROUP_INSTR_OFFSETS
	.align		4
.L_986:
        /*048c*/ 	.byte	0x04, 0x28
        /*048e*/ 	.short	(.L_988 - .L_987)


	//   ....[0]....
.L_987:
        /*0490*/ 	.word	0x00000340


	//   ....[1]....
        /*0494*/ 	.word	0x000004f0


	//   ....[2]....
        /*0498*/ 	.word	0x000008c0


	//   ....[3]....
        /*049c*/ 	.word	0x000008e0


	//   ....[4]....
        /*04a0*/ 	.word	0x00000900


	//   ....[5]....
        /*04a4*/ 	.word	0x00000950


	//   ....[6]....
        /*04a8*/ 	.word	0x000009b0


	//   ....[7]....
        /*04ac*/ 	.word	0x000009d0


	//   ....[8]....
        /*04b0*/ 	.word	0x00000a40


	//   ....[9]....
        /*04b4*/ 	.word	0x00000a80


	//   ....[10]....
        /*04b8*/ 	.word	0x00000aa0


	//   ....[11]....
        /*04bc*/ 	.word	0x00000b10


	//   ....[12]....
        /*04c0*/ 	.word	0x00000b50


	//   ....[13]....
        /*04c4*/ 	.word	0x00000b70


	//   ....[14]....
        /*04c8*/ 	.word	0x00000be0


	//   ....[15]....
        /*04cc*/ 	.word	0x00000c20


	//   ....[16]....
        /*04d0*/ 	.word	0x00000c40


	//   ....[17]....
        /*04d4*/ 	.word	0x00000d10


	//   ....[18]....
        /*04d8*/ 	.word	0x00000d20


	//   ....[19]....
        /*04dc*/ 	.word	0x00001280


	//   ....[20]....
        /*04e0*/ 	.word	0x00002770


	//   ....[21]....
        /*04e4*/ 	.word	0x00002900


	//   ....[22]....
        /*04e8*/ 	.word	0x00002c70


	//   ....[23]....
        /*04ec*/ 	.word	0x00002cd0


	//   ....[24]....
        /*04f0*/ 	.word	0x00002d00


	//   ....[25]....
        /*04f4*/ 	.word	0x00002d70


	//   ....[26]....
        /*04f8*/ 	.word	0x00002db0


	//   ....[27]....
        /*04fc*/ 	.word	0x00002dd0


	//   ....[28]....
        /*0500*/ 	.word	0x00002e50


	//   ....[29]....
        /*0504*/ 	.word	0x00002e80


	//   ....[30]....
        /*0508*/ 	.word	0x00002ea0


	//   ....[31]....
        /*050c*/ 	.word	0x00002f20


	//   ....[32]....
        /*0510*/ 	.word	0x00002f50


	//   ....[33]....
        /*0514*/ 	.word	0x00002f70


	//   ....[34]....
        /*0518*/ 	.word	0x00003000


	//   ....[35]....
        /*051c*/ 	.word	0x00003030


	//   ....[36]....
        /*0520*/ 	.word	0x00003050


	//   ....[37]....
        /*0524*/ 	.word	0x000034e0


	//   ....[38]....
        /*0528*/ 	.word	0x00003520


	//   ....[39]....
        /*052c*/ 	.word	0x00003570


	//   ....[40]....
        /*0530*/ 	.word	0x00003880


	//   ....[41]....
        /*0534*/ 	.word	0x00003910


	//   ....[42]....
        /*0538*/ 	.word	0x00003960


	//   ....[43]....
        /*053c*/ 	.word	0x00003970


	//   ....[44]....
        /*0540*/ 	.word	0x00003980


	//   ....[45]....
        /*0544*/ 	.word	0x00003a60


	//   ....[46]....
        /*0548*/ 	.word	0x00003a70


	//   ....[47]....
        /*054c*/ 	.word	0x00003a80


	//   ....[48]....
        /*0550*/ 	.word	0x00003b70


	//   ....[49]....
        /*0554*/ 	.word	0x00003b80


	//   ....[50]....
        /*0558*/ 	.word	0x00003b90


	//   ....[51]....
        /*055c*/ 	.word	0x00003c80


	//   ....[52]....
        /*0560*/ 	.word	0x00003c90


	//   ....[53]....
        /*0564*/ 	.word	0x00003ca0


	//   ....[54]....
        /*0568*/ 	.word	0x00003d90


	//   ....[55]....
        /*056c*/ 	.word	0x00003da0


	//   ....[56]....
        /*0570*/ 	.word	0x00003db0


	//   ....[57]....
        /*0574*/ 	.word	0x00003ef0


	//   ....[58]....
        /*0578*/ 	.word	0x00003f70


	//   ....[59]....
        /*057c*/ 	.word	0x00003ff0


	//   ....[60]....
        /*0580*/ 	.word	0x00004040


	//   ....[61]....
        /*0584*/ 	.word	0x00004050


	//   ....[62]....
        /*0588*/ 	.word	0x00004060


	//   ....[63]....
        /*058c*/ 	.word	0x00004140


	//   ....[64]....
        /*0590*/ 	.word	0x00004150


	//   ....[65]....
        /*0594*/ 	.word	0x00004160


	//   ....[66]....
        /*0598*/ 	.word	0x00004240


	//   ....[67]....
        /*059c*/ 	.word	0x00004250


	//   ....[68]....
        /*05a0*/ 	.word	0x00004260


	//   ....[69]....
        /*05a4*/ 	.word	0x00004340


	//   ....[70]....
        /*05a8*/ 	.word	0x00004350


	//   ....[71]....
        /*05ac*/ 	.word	0x00004360


	//   ....[72]....
        /*05b0*/ 	.word	0x00004440


	//   ....[73]....
        /*05b4*/ 	.word	0x00004450


	//   ....[74]....
        /*05b8*/ 	.word	0x00004460


	//   ....[75]....
        /*05bc*/ 	.word	0x000045c0


	//   ....[76]....
        /*05c0*/ 	.word	0x00006180


	//   ....[77]....
        /*05c4*/ 	.word	0x000062d0


	//   ....[78]....
        /*05c8*/ 	.word	0x00006890


	//   ....[79]....
        /*05cc*/ 	.word	0x00006940


	//   ....[80]....
        /*05d0*/ 	.word	0x00006950


	//   ....[81]....
        /*05d4*/ 	.word	0x00006990


	//   ....[82]....
        /*05d8*/ 	.word	0x00006a00


	//   ....[83]....
        /*05dc*/ 	.word	0x00006a20


	//   ....[84]....
        /*05e0*/ 	.word	0x00006a90


	//   ....[85]....
        /*05e4*/ 	.word	0x00006ad0


	//   ....[86]....
        /*05e8*/ 	.word	0x00006af0


	//   ....[87]....
        /*05ec*/ 	.word	0x00006b60


	//   ....[88]....
        /*05f0*/ 	.word	0x00006ba0


	//   ....[89]....
        /*05f4*/ 	.word	0x00006bc0


	//   ....[90]....
        /*05f8*/ 	.word	0x00006c30


	//   ....[91]....
        /*05fc*/ 	.word	0x00006c70


	//   ....[92]....
        /*0600*/ 	.word	0x00006ca0


	//   ....[93]....
        /*0604*/ 	.word	0x00007130


	//   ....[94]....
        /*0608*/ 	.word	0x000071c0


	//   ....[95]....
        /*060c*/ 	.word	0x000072b0


	//   ....[96]....
        /*0610*/ 	.word	0x00008be0


	//   ....[97]....
        /*0614*/ 	.word	0x00008d30


	//   ....[98]....
        /*0618*/ 	.word	0x000092e0


	//   ....[99]....
        /*061c*/ 	.word	0x00009300


	//   ....[100]....
        /*0620*/ 	.word	0x00009320


	//   ....[101]....
        /*0624*/ 	.word	0x00009380


	//   ....[102]....
        /*0628*/ 	.word	0x000093c0


	//   ....[103]....
        /*062c*/ 	.word	0x000093e0


	//   ....[104]....
        /*0630*/ 	.word	0x00009460


	//   ....[105]....
        /*0634*/ 	.word	0x00009490


	//   ....[106]....
        /*0638*/ 	.word	0x000094b0


	//   ....[107]....
        /*063c*/ 	.word	0x00009540


	//   ....[108]....
        /*0640*/ 	.word	0x00009560


	//   ....[109]....
        /*0644*/ 	.word	0x00009570


	//   ....[110]....
        /*0648*/ 	.word	0x00009610


	//   ....[111]....
        /*064c*/ 	.word	0x00009630


	//   ....[112]....
        /*0650*/ 	.word	0x00009640


	//   ....[113]....
        /*0654*/ 	.word	0x00009c60


	//   ....[114]....
        /*0658*/ 	.word	0x00009c70


	//   ....[115]....
        /*065c*/ 	.word	0x00009c90


	//   ....[116]....
        /*0660*/ 	.word	0x00009f10


	//   ....[117]....
        /*0664*/ 	.word	0x00009fa0


	//   ....[118]....
        /*0668*/ 	.word	0x00009ff0


	//   ....[119]....
        /*066c*/ 	.word	0x0000a000


	//   ....[120]....
        /*0670*/ 	.word	0x0000a010


	//   ....[121]....
        /*0674*/ 	.word	0x0000a0f0


	//   ....[122]....
        /*0678*/ 	.word	0x0000a100


	//   ....[123]....
        /*067c*/ 	.word	0x0000a110


	//   ....[124]....
        /*0680*/ 	.word	0x0000a200


	//   ....[125]....
        /*0684*/ 	.word	0x0000a210


	//   ....[126]....
        /*0688*/ 	.word	0x0000a220


	//   ....[127]....
        /*068c*/ 	.word	0x0000a310


	//   ....[128]....
        /*0690*/ 	.word	0x0000a320


	//   ....[129]....
        /*0694*/ 	.word	0x0000a330


	//   ....[130]....
        /*0698*/ 	.word	0x0000a420


	//   ....[131]....
        /*069c*/ 	.word	0x0000a430


	//   ....[132]....
        /*06a0*/ 	.word	0x0000a440


	//   ....[133]....
        /*06a4*/ 	.word	0x0000a590


	//   ....[134]....
        /*06a8*/ 	.word	0x0000a610


	//   ....[135]....
        /*06ac*/ 	.word	0x0000a690


	//   ....[136]....
        /*06b0*/ 	.word	0x0000a6e0


	//   ....[137]....
        /*06b4*/ 	.word	0x0000a6f0


	//   ....[138]....
        /*06b8*/ 	.word	0x0000a700


	//   ....[139]....
        /*06bc*/ 	.word	0x0000a7e0


	//   ....[140]....
        /*06c0*/ 	.word	0x0000a7f0


	//   ....[141]....
        /*06c4*/ 	.word	0x0000a800


	//   ....[142]....
        /*06c8*/ 	.word	0x0000a8e0


	//   ....[143]....
        /*06cc*/ 	.word	0x0000a8f0


	//   ....[144]....
        /*06d0*/ 	.word	0x0000a900


	//   ....[145]....
        /*06d4*/ 	.word	0x0000a9e0


	//   ....[146]....
        /*06d8*/ 	.word	0x0000a9f0


	//   ....[147]....
        /*06dc*/ 	.word	0x0000aa00


	//   ....[148]....
        /*06e0*/ 	.word	0x0000aae0


	//   ....[149]....
        /*06e4*/ 	.word	0x0000ab00


	//   ....[150]....
        /*06e8*/ 	.word	0x0000ab10


	//   ....[151]....
        /*06ec*/ 	.word	0x0000ac70


	//   ....[152]....
        /*06f0*/ 	.word	0x0000c5d0


	//   ....[153]....
        /*06f4*/ 	.word	0x0000c670


	//   ....[154]....
        /*06f8*/ 	.word	0x0000c720


	//   ....[155]....
        /*06fc*/ 	.word	0x0000c770


	//   ....[156]....
        /*0700*/ 	.word	0x0000c7c0


	//   ....[157]....
        /*0704*/ 	.word	0x0000c830


	//   ....[158]....
        /*0708*/ 	.word	0x0000c8c0


	//   ....[159]....
        /*070c*/ 	.word	0x0000c940


	//   ....[160]....
        /*0710*/ 	.word	0x0000c990


	//   ....[161]....
        /*0714*/ 	.word	0x0000ca00


	//   ....[162]....
        /*0718*/ 	.word	0x0000ca90


	//   ....[163]....
        /*071c*/ 	.word	0x0000cb10


	//   ....[164]....
        /*0720*/ 	.word	0x0000cb60


	//   ....[165]....
        /*0724*/ 	.word	0x0000cbd0


	//   ....[166]....
        /*0728*/ 	.word	0x0000cc60


	//   ....[167]....
        /*072c*/ 	.word	0x0000cce0


	//   ....[168]....
        /*0730*/ 	.word	0x0000cd30


	//   ....[169]....
        /*0734*/ 	.word	0x0000cda0


	//   ....[170]....
        /*0738*/ 	.word	0x0000ce30


	//   ....[171]....
        /*073c*/ 	.word	0x0000ceb0


	//   ....[172]....
        /*0740*/ 	.word	0x0000cf00


	//   ....[173]....
        /*0744*/ 	.word	0x0000cf70


	//   ....[174]....
        /*0748*/ 	.word	0x0000cff0


	//   ....[175]....
        /*074c*/ 	.word	0x0000d080


	//   ....[176]....
        /*0750*/ 	.word	0x0000d110


	//   ....[177]....
        /*0754*/ 	.word	0x0000d1c0


	//   ....[178]....
        /*0758*/ 	.word	0x0000d210


	//   ....[179]....
        /*075c*/ 	.word	0x0000d260


	//   ....[180]....
        /*0760*/ 	.word	0x0000d2e0


	//   ....[181]....
        /*0764*/ 	.word	0x0000d370


	//   ....[182]....
        /*0768*/ 	.word	0x0000d3f0


	//   ....[183]....
        /*076c*/ 	.word	0x0000d440


	//   ....[184]....
        /*0770*/ 	.word	0x0000d4c0


	//   ....[185]....
        /*0774*/ 	.word	0x0000d550


	//   ....[186]....
        /*0778*/ 	.word	0x0000d5d0


	//   ....[187]....
        /*077c*/ 	.word	0x0000d620


	//   ....[188]....
        /*0780*/ 	.word	0x0000d6a0


	//   ....[189]....
        /*0784*/ 	.word	0x0000d730


	//   ....[190]....
        /*0788*/ 	.word	0x0000d7b0


	//   ....[191]....
        /*078c*/ 	.word	0x0000d800


	//   ....[192]....
        /*0790*/ 	.word	0x0000d880


	//   ....[193]....
        /*0794*/ 	.word	0x0000d910


	//   ....[194]....
        /*0798*/ 	.word	0x0000d990


	//   ....[195]....
        /*079c*/ 	.word	0x0000d9e0


	//   ....[196]....
        /*07a0*/ 	.word	0x0000da50


	//   ....[197]....
        /*07a4*/ 	.word	0x0000dad0


	//   ....[198]....
        /*07a8*/ 	.word	0x0000db60


	//   ....[199]....
        /*07ac*/ 	.word	0x0000dbf0


	//   ....[200]....
        /*07b0*/ 	.word	0x0000dca0


	//   ....[201]....
        /*07b4*/ 	.word	0x0000dcf0


	//   ....[202]....
        /*07b8*/ 	.word	0x0000dd40


	//   ....[203]....
        /*07bc*/ 	.word	0x0000ddb0


	//   ....[204]....
        /*07c0*/ 	.word	0x0000de40


	//   ....[205]....
        /*07c4*/ 	.word	0x0000dec0


	//   ....[206]....
        /*07c8*/ 	.word	0x0000df10


	//   ....[207]....
        /*07cc*/ 	.word	0x0000df80


	//   ....[208]....
        /*07d0*/ 	.word	0x0000e010


	//   ....[209]....
        /*07d4*/ 	.word	0x0000e090


	//   ....[210]....
        /*07d8*/ 	.word	0x0000e0e0


	//   ....[211]....
        /*07dc*/ 	.word	0x0000e150


	//   ....[212]....
        /*07e0*/ 	.word	0x0000e1e0


	//   ....[213]....
        /*07e4*/ 	.word	0x0000e260


	//   ....[214]....
        /*07e8*/ 	.word	0x0000e2b0


	//   ....[215]....
        /*07ec*/ 	.word	0x0000e320


	//   ....[216]....
        /*07f0*/ 	.word	0x0000e3b0


	//   ....[217]....
        /*07f4*/ 	.word	0x0000e430


	//   ....[218]....
        /*07f8*/ 	.word	0x0000e480


	//   ....[219]....
        /*07fc*/ 	.word	0x0000e4f0


	//   ....[220]....
        /*0800*/ 	.word	0x0000e560


	//   ....[221]....
        /*0804*/ 	.word	0x0000e5e0


	//   ....[222]....
        /*0808*/ 	.word	0x0000e660


	//   ....[223]....
        /*080c*/ 	.word	0x0000e710


	//   ....[224]....
        /*0810*/ 	.word	0x0000e760


	//   ....[225]....
        /*0814*/ 	.word	0x0000e7b0


	//   ....[226]....
        /*0818*/ 	.word	0x0000e820


	//   ....[227]....
        /*081c*/ 	.word	0x0000e8b0


	//   ....[228]....
        /*0820*/ 	.word	0x0000e930


	//   ....[229]....
        /*0824*/ 	.word	0x0000e980


	//   ....[230]....
        /*0828*/ 	.word	0x0000e9f0


	//   ....[231]....
        /*082c*/ 	.word	0x0000ea80


	//   ....[232]....
        /*0830*/ 	.word	0x0000eb00


	//   ....[233]....
        /*0834*/ 	.word	0x0000eb50


	//   ....[234]....
        /*0838*/ 	.word	0x0000ebc0


	//   ....[235]....
        /*083c*/ 	.word	0x0000ec50


	//   ....[236]....
        /*0840*/ 	.word	0x0000ecd0


	//   ....[237]....
        /*0844*/ 	.word	0x0000ed20


	//   ....[238]....
        /*0848*/ 	.word	0x0000ed90


	//   ....[239]....
        /*084c*/ 	.word	0x0000ee20


	//   ....[240]....
        /*0850*/ 	.word	0x0000eeb0


	//   ....[241]....
        /*0854*/ 	.word	0x0000ef00


	//   ....[242]....
        /*0858*/ 	.word	0x0000ef70


	//   ....[243]....
        /*085c*/ 	.word	0x0000efe0


	//----- nvinfo : EIATTR_VRC_CTA_INIT_COUNT
	.align		4
.L_988:
        /*0860*/ 	.byte	0x02, 0x4a
	.zero		1
	.zero		1


	//----- nvinfo : EIATTR_EXIT_INSTR_OFFSETS
	.align		4
        /*0864*/ 	.byte	0x04, 0x1c
        /*0866*/ 	.short	(.L_990 - .L_989)


	//   ....[0]....
.L_989:
        /*0868*/ 	.word	0x000017f0


	//   ....[1]....
        /*086c*/ 	.word	0x00001b00


	//   ....[2]....
        /*0870*/ 	.word	0x00001cf0


	//   ....[3]....
        /*0874*/ 	.word	0x00002400


	//   ....[4]....
        /*0878*/ 	.word	0x000024b0


	//   ....[5]....
        /*087c*/ 	.word	0x00005020


	//   ....[6]....
        /*0880*/ 	.word	0x00005350


	//   ....[7]....
        /*0884*/ 	.word	0x00005560


	//   ....[8]....
        /*0888*/ 	.word	0x00005c80


	//   ....[9]....
        /*088c*/ 	.word	0x00005d30


	//   ....[10]....
        /*0890*/ 	.word	0x00005d60


	//   ....[11]....
        /*0894*/ 	.word	0x00008680


	//   ....[12]....
        /*0898*/ 	.word	0x000087b0


	//   ....[13]....
        /*089c*/ 	.word	0x0000c460


	//   ....[14]....
        /*08a0*/ 	.word	0x0000c580


	//----- nvinfo : EIATTR_MAX_THREADS
	.align		4
.L_990:
        /*08a4*/ 	.byte	0x04, 0x05
        /*08a6*/ 	.short	(.L_992 - .L_991)
.L_991:
        /*08a8*/ 	.word	0x00000100
        /*08ac*/ 	.word	0x00000001
        /*08b0*/ 	.word	0x00000001


	//----- nvinfo : EIATTR_CRS_STACK_SIZE
	.align		4
.L_992:
        /*08b4*/ 	.byte	0x04, 0x1e
        /*08b6*/ 	.short	(.L_994 - .L_993)
.L_993:
        /*08b8*/ 	.word	0x00000000


	//----- nvinfo : EIATTR_CBANK_PARAM_SIZE
	.align		4
.L_994:
        /*08bc*/ 	.byte	0x03, 0x19
        /*08be*/ 	.short	0x0050


	//----- nvinfo : EIATTR_PARAM_CBANK
	.align		4
        /*08c0*/ 	.byte	0x04, 0x0a
        /*08c2*/ 	.short	(.L_996 - .L_995)
	.align		4
.L_995:
        /*08c4*/ 	.word	index@(.nv.constant0._ZN6thrust24THRUST_300001_SM_1000_NS8cuda_cub4core6detail13_kernel_agentINS1_15__reduce_by_key16ReduceByKeyAgentIPiNS0_17constant_iteratorIiNS0_11use_defaultES9_EES7_S7_N4cuda3std3__48equal_toIiEENSD_4plusIiEEPllEEJS7_SA_S7_S7_SI_N3cub18CUB_300001_SM_100024ReduceByKeyScanTileStateIilLb1EEESF_SH_llEEEvDpT0_)
        /*08c8*/ 	.short	0x0380
        /*08ca*/ 	.short	0x0050


	//----- nvinfo : EIATTR_SW_WAR
	.align		4
.L_996:
        /*08cc*/ 	.byte	0x04, 0x36
        /*08ce*/ 	.short	(.L_998 - .L_997)
.L_997:
        /*08d0*/ 	.word	0x00000008
.L_998:


//--------------------- .nv.info._ZN6thrust24THRUST_300001_SM_1000_NS8cuda_cub4core6detail13_kernel_agentINS1_15__reduce_by_key9InitAgentIN3cub18CUB_300001_SM_100024ReduceByKeyScanTileStateIilLb1EEElPlEEJSA_lSB_EEEvDpT0_ --------------------------
	.section	.nv.info._ZN6thrust24THRUST_300001_SM_1000_NS8cuda_cub4core6detail13_kernel_agentINS1_15__reduce_by_key9InitAgentIN3cub18CUB_300001_SM_100024ReduceByKeyScanTileStateIilLb1EEElPlEEJSA_lSB_EEEvDpT0_,"",@"SHT_CUDA_INFO"
	.sectionflags	@""
	.align	4


	//----- nvinfo : EIATTR_CUDA_API_VERSION
	.align		4
        /*0000*/ 	.byte	0x04, 0x37
        /*0002*/ 	.short	(.L_1000 - .L_999)
.L_999:
        /*0004*/ 	.word	0x00000082


	//----- nvinfo : EIATTR_KPARAM_INFO
	.align		4
.L_1000:
        /*0008*/ 	.byte	0x04, 0x17
        /*000a*/ 	.short	(.L_1002 - .L_1001)
.L_1001:
        /*000c*/ 	.word	0x00000000
        /*0010*/ 	.short	0x0002
        /*0012*/ 	.short	0x0010
        /*0014*/ 	.byte	0x00, 0xf5, 0x21, 0x00


	//----- nvinfo : EIATTR_KPARAM_INFO
	.align		4
.L_1002:
        /*0018*/ 	.byte	0x04, 0x17
        /*001a*/ 	.short	(.L_1004 - .L_1003)
.L_1003:
        /*001c*/ 	.word	0x00000000
        /*0020*/ 	.short	0x0001
        /*0022*/ 	.short	0x0008
        /*0024*/ 	.byte	0x00, 0xf0, 0x21, 0x00


	//----- nvinfo : EIATTR_KPARAM_INFO
	.align		4
.L_1004:
        /*0028*/ 	.byte	0x04, 0x17
        /*002a*/ 	.short	(.L_1006 - .L_1005)
.L_1005:
        /*002c*/ 	.word	0x00000000
        /*0030*/ 	.short	0x0000
        /*0032*/ 	.short	0x0000
        /*0034*/ 	.byte	0x00, 0xf0, 0x21, 0x00


	//----- nvinfo : EIATTR_SPARSE_MMA_MASK
	.align		4
.L_1006:
        /*0038*/ 	.byte	0x03, 0x50
        /*003a*/ 	.short	0x0000


	//----- nvinfo : EIATTR_MAXREG_COUNT
	.align		4
        /*003c*/ 	.byte	0x03, 0x1b
        /*003e*/ 	.short	0x00ff


	//----- nvinfo : EIATTR_MERCURY_ISA_VERSION
	.align		4
        /*0040*/ 	.byte	0x03, 0x5f
        /*0042*/ 	.short	0x0101


	//----- nvinfo : EIATTR_VRC_CTA_INIT_COUNT
	.align		4
        /*0044*/ 	.byte	0x02, 0x4a
	.zero		1
	.zero		1


	//----- nvinfo : EIATTR_EXIT_INSTR_OFFSETS
	.align		4
        /*0048*/ 	.byte	0x04, 0x1c
        /*004a*/ 	.short	(.L_1008 - .L_1007)


	//   ....[0]....
.L_1007:
        /*004c*/ 	.word	0x00000140


	//   ....[1]....
        /*0050*/ 	.word	0x00000170


	//----- nvinfo : EIATTR_MAX_THREADS
	.align		4
.L_1008:
        /*0054*/ 	.byte	0x04, 0x05
        /*0056*/ 	.short	(.L_1010 - .L_1009)
.L_1009:
        /*0058*/ 	.word	0x00000080
        /*005c*/ 	.word	0x00000001
        /*0060*/ 	.word	0x00000001


	//----- nvinfo : EIATTR_CBANK_PARAM_SIZE
	.align		4
.L_1010:
        /*0064*/ 	.byte	0x03, 0x19
        /*0066*/ 	.short	0x0018


	//----- nvinfo : EIATTR_PARAM_CBANK
	.align		4
        /*0068*/ 	.byte	0x04, 0x0a
        /*006a*/ 	.short	(.L_1012 - .L_1011)
	.align		4
.L_1011:
        /*006c*/ 	.word	index@(.nv.constant0._ZN6thrust24THRUST_300001_SM_1000_NS8cuda_cub4core6detail13_kernel_agentINS1_15__reduce_by_key9InitAgentIN3cub18CUB_300001_SM_100024ReduceByKeyScanTileStateIilLb1EEElPlEEJSA_lSB_EEEvDpT0_)
        /*0070*/ 	.short	0x0380
        /*0072*/ 	.short	0x0018


	//----- nvinfo : EIATTR_SW_WAR
	.align		4
.L_1012:
        /*0074*/ 	.byte	0x04, 0x36
        /*0076*/ 	.short	(.L_1014 - .L_1013)
.L_1013:
        /*0078*/ 	.word	0x00000008
.L_1014:


//--------------------- .nv.info._ZN6thrust24THRUST_300001_SM_1000_NS8cuda_cub4core6detail13_kernel_agentINS1_15__reduce_by_key16ReduceByKeyAgentIPiNS0_17constant_iteratorIiNS0_11use_defaultES9_EES7_S7_N4cuda3std3__48equal_toIiEENSD_4plusIiEES7_iEEJS7_SA_S7_S7_S7_N3cub18CUB_300001_SM_100024ReduceByKeyScanTileStateIiiLb1EEESF_SH_iiEEEvDpT0_ --------------------------
	.section	.nv.info._ZN6thrust24THRUST_300001_SM_1000_NS8cuda_cub4core6detail13_kernel_agentINS1_15__reduce_by_key16ReduceByKeyAgentIPiNS0_17constant_iteratorIiNS0_11use_defaultES9_EES7_S7_N4cuda3std3__48equal_toIiEENSD_4plusIiEES7_iEEJS7_SA_S7_S7_S7_N3cub18CUB_300001_SM_100024ReduceByKeyScanTileStateIiiLb1EEESF_SH_iiEEEvDpT0_,"",@"SHT_CUDA_INFO"
	.sectionflags	@""
	.align	4


	//----- nvinfo : EIATTR_CUDA_API_VERSION
	.align		4
        /*0000*/ 	.byte	0x04, 0x37
        /*0002*/ 	.short	(.L_1016 - .L_1015)
.L_1015:
        /*0004*/ 	.word	0x00000082


	//----- nvinfo : EIATTR_KPARAM_INFO
	.align		4
.L_1016:
        /*0008*/ 	.byte	0x04, 0x17
        /*000a*/ 	.short	(.L_1018 - .L_1017)
.L_1017:
        /*000c*/ 	.word	0x00000000
        /*0010*/ 	.short	0x0009
        /*0012*/ 	.short	0x0040
        /*0014*/ 	.byte	0x00, 0xf0, 0x11, 0x00


	//----- nvinfo : EIATTR_KPARAM_INFO
	.align		4
.L_1018:
        /*0018*/ 	.byte	0x04, 0x17
        /*001a*/ 	.short	(.L_1020 - .L_1019)
.L_1019:
        /*001c*/ 	.word	0x00000000
        /*0020*/ 	.short	0x0008
        /*0022*/ 	.short	0x003c
        /*0024*/ 	.byte	0x00, 0xf0, 0x11, 0x00


	//----- nvinfo : EIATTR_KPARAM_INFO
	.align		4
.L_1020:
        /*0028*/ 	.byte	0x04, 0x17
        /*002a*/ 	.short	(.L_1022 - .L_1021)
.L_1021:
        /*002c*/ 	.word	0x00000000
        /*0030*/ 	.short	0x0007
        /*0032*/ 	.short	0x0039
        /*0034*/ 	.byte	0x00, 0xf0, 0x05, 0x00


	//----- nvinfo : EIATTR_KPARAM_INFO
	.align		4
.L_1022:
        /*0038*/ 	.byte	0x04, 0x17
        /*003a*/ 	.short	(.L_1024 - .L_1023)
.L_1023:
        /*003c*/ 	.word	0x00000000
        /*0040*/ 	.short	0x0006
        /*0042*/ 	.short	0x0038
        /*0044*/ 	.byte	0x00, 0xf0, 0x05, 0x00


	//----- nvinfo : EIATTR_KPARAM_INFO
	.align		4
.L_1024:
        /*0048*/ 	.byte	0x04, 0x17
        /*004a*/ 	.short	(.L_1026 - .L_1025)
.L_1025:
        /*004c*/ 	.word	0x00000000
        /*0050*/ 	.short	0x0005
        /*0052*/ 	.short	0x0030
        /*0054*/ 	.byte	0x00, 0xf0, 0x21, 0x00


	//----- nvinfo : EIATTR_KPARAM_INFO
	.align		4
.L_1026:
        /*0058*/ 	.byte	0x04, 0x17
        /*005a*/ 	.short	(.L_1028 - .L_1027)
.L_1027:
        /*005c*/ 	.word	0x00000000
        /*0060*/ 	.short	0x0004
        /*0062*/ 	.short	0x0028
        /*0064*/ 	.byte	0x00, 0xf5, 0x21, 0x00


	//----- nvinfo : EIATTR_KPARAM_INFO
	.align		4
.L_1028:
        /*0068*/ 	.byte	0x04, 0x17
        /*006a*/ 	.short	(.L_1030 - .L_1029)
.L_1029:
        /*006c*/ 	.word	0x00000000
        /*0070*/ 	.short	0x0003
        /*0072*/ 	.short	0x0020
        /*0074*/ 	.byte	0x00, 0xf5, 0x21, 0x00


	//----- nvinfo : EIATTR_KPARAM_INFO
	.align		4
.L_1030:
        /*0078*/ 	.byte	0x04, 0x17
        /*007a*/ 	.short	(.L_1032 - .L_1031)
.L_1031:
        /*007c*/ 	.word	0x00000000
        /*0080*/ 	.short	0x0002
        /*0082*/ 	.short	0x0018
        /*0084*/ 	.byte	0x00, 0xf5, 0x21, 0x00


	//----- nvinfo : EIATTR_KPARAM_INFO
	.align		4
.L_1032:
        /*0088*/ 	.byte	0x04, 0x17
        /*008a*/ 	.short	(.L_1034 - .L_1033)
.L_1033:
        /*008c*/ 	.word	0x00000000
        /*0090*/ 	.short	0x0001
        /*0092*/ 	.short	0x0008
        /*0094*/ 	.byte	0x00, 0xf0, 0x41, 0x00


	//----- nvinfo : EIATTR_KPARAM_INFO
	.align		4
.L_1034:
        /*0098*/ 	.byte	0x04, 0x17
        /*009a*/ 	.short	(.L_1036 - .L_1035)
.L_1035:
        /*009c*/ 	.word	0x00000000
        /*00a0*/ 	.short	0x0000
        /*00a2*/ 	.short	0x0000
        /*00a4*/ 	.byte	0x00, 0xf5, 0x21, 0x00


	//----- nvinfo : EIATTR_SPARSE_MMA_MASK
	.align		4
.L_1036:
        /*00a8*/ 	.byte	0x03, 0x50
        /*00aa*/ 	.short	0x0000


	//----- nvinfo : EIATTR_MAXREG_COUNT
	.align		4
        /*00ac*/ 	.byte	0x03, 0x1b
        /*00ae*/ 	.short	0x00ff


	//----- nvinfo : EIATTR_NUM_BARRIERS
	.align		4
        /*00b0*/ 	.byte	0x02, 0x4c
        /*00b2*/ 	.byte	0x01
	.zero		1


	//----- nvinfo : EIATTR_MERCURY_ISA_VERSION
	.align		4
        /*00b4*/ 	.byte	0x03, 0x5f
        /*00b6*/ 	.short	0x0101


	//----- nvinfo : EIATTR_COOP_GROUP_MASK_REGIDS
	.align		4
        /*00b8*/ 	.byte	0x04, 0x29
        /*00ba*/ 	.short	(.L_1038 - .L_1037)


	//   ....[0]....
.L_1037:
        /*00bc*/ 	.word	0xffffffff


	//   ....[1]....
        /*00c0*/ 	.word	0xffffffff


	//   ....[2]....
        /*00c4*/ 	.word	0xffffffff


	//   ....[3]....
        /*00c8*/ 	.word	0xffffffff


	//   ....[4]....
        /*00cc*/ 	.word	0xffffffff


	//   ....[5]....
        /*00d0*/ 	.word	0xffffffff


	//   ....[6]....
        /*00d4*/ 	.word	0xffffffff


	//   ....[7]....
        /*00d8*/ 	.word	0xffffffff


	//   ....[8]....
        /*00dc*/ 	.word	0xffffffff


	//   ....[9]....
        /*00e0*/ 	.word	0xffffffff


	//   ....[10]....
        /*00e4*/ 	.word	0xffffffff


	//   ....[11]....
        /*00e8*/ 	.word	0xffffffff


	//   ....[12]....
        /*00ec*/ 	.word	0xffffffff


	//   ....[13]....
        /*00f0*/ 	.word	0xffffffff


	//   ....[14]....
        /*00f4*/ 	.word	0xffffffff


	//   ....[15]....
        /*00f8*/ 	.word	0xffffffff


	//   ....[16]....
        /*00fc*/ 	.word	0xffffffff


	//   ....[17]....
        /*0100*/ 	.word	0xffffffff


	//   ....[18]....
        /*0104*/ 	.word	0xffffffff


	//   ....[19]....
        /*0108*/ 	.word	0xffffffff


	//   ....[20]....
        /*010c*/ 	.word	0xffffffff


	//   ....[21]....
        /*0110*/ 	.word	0xffffffff


	//   ....[22]....
        /*0114*/ 	.word	0xffffffff


	//   ....[23]....
        /*0118*/ 	.word	0xffffffff


	//   ....[24]....
        /*011c*/ 	.word	0xffffffff


	//   ....[25]....
        /*0120*/ 	.word	0xffffffff


	//   ....[26]....
        /*0124*/ 	.word	0xffffffff


	//   ....[27]....
        /*0128*/ 	.word	0xffffffff


	//   ....[28]....
        /*012c*/ 	.word	0xffffffff


	//   ....[29]....
        /*0130*/ 	.word	0xffffffff


	//   ....[30]....
        /*0134*/ 	.word	0xffffffff


	//   ....[31]....
        /*0138*/ 	.word	0xffffffff


	//   ....[32]....
        /*013c*/ 	.word	0xffffffff


	//   ....[33]....
        /*0140*/ 	.word	0xffffffff


	//   ....[34]....
        /*0144*/ 	.word	0xffffffff


	//   ....[35]....
        /*0148*/ 	.word	0xffffffff


	//   ....[36]....
        /*014c*/ 	.word	0xffffffff


	//   ....[37]....
        /*0150*/ 	.word	0xffffffff


	//   ....[38]....
        /*0154*/ 	.word	0xffffffff


	//   ....[39]....
        /*0158*/ 	.word	0xffffffff


	//   ....[40]....
        /*015c*/ 	.word	0xffffffff


	//   ....[41]....
        /*0160*/ 	.word	0xffffffff


	//   ....[42]....
        /*0164*/ 	.word	0xffffffff


	//   ....[43]....
        /*0168*/ 	.word	0xffffffff


	//   ....[44]....
        /*016c*/ 	.word	0xffffffff


	//   ....[45]....
        /*0170*/ 	.word	0xffffffff


	//   ....[46]....
        /*0174*/ 	.word	0xffffffff


	//   ....[47]....
        /*0178*/ 	.word	0xffffffff


	//   ....[48]....
        /*017c*/ 	.word	0xffffffff


	//   ....[49]....
        /*0180*/ 	.word	0xffffffff


	//   ....[50]....
        /*0184*/ 	.word	0xffffffff


	//   ....[51]....
        /*0188*/ 	.word	0xffffffff


	//   ....[52]....
        /*018c*/ 	.word	0xffffffff


	//   ....[53]....
        /*0190*/ 	.word	0xffffffff


	//   ....[54]....
        /*0194*/ 	.word	0xffffffff


	//   ....[55]....
        /*0198*/ 	.word	0xffffffff


	//   ....[56]....
        /*019c*/ 	.word	0xffffffff


	//   ....[57]....
        /*01a0*/ 	.word	0xffffffff


	//   ....[58]....
        /*01a4*/ 	.word	0xffffffff


	//   ....[59]....
        /*01a8*/ 	.word	0xffffffff


	//   ....[60]....
        /*01ac*/ 	.word	0xffffffff


	//   ....[61]....
        /*01b0*/ 	.word	0xffffffff


	//   ....[62]....
        /*01b4*/ 	.word	0xffffffff


	//   ....[63]....
        /*01b8*/ 	.word	0xffffffff


	//   ....[64]....
        /*01bc*/ 	.word	0xffffffff


	//   ....[65]....
        /*01c0*/ 	.word	0xffffffff


	//   ....[66]....
        /*01c4*/ 	.word	0xffffffff


	//   ....[67]....
        /*01c8*/ 	.word	0xffffffff


	//   ....[68]....
        /*01cc*/ 	.word	0xffffffff


	//   ....[69]....
        /*01d0*/ 	.word	0xffffffff


	//   ....[70]....
        /*01d4*/ 	.word	0xffffffff


	//   ....[71]....
        /*01d8*/ 	.word	0xffffffff


	//   ....[72]....
        /*01dc*/ 	.word	0xffffffff


	//   ....[73]....
        /*01e0*/ 	.word	0xffffffff


	//   ....[74]....
        /*01e4*/ 	.word	0xffffffff


	//   ....[75]....
        /*01e8*/ 	.word	0xffffffff


	//   ....[76]....
        /*01ec*/ 	.word	0xffffffff


	//   ....[77]....
        /*01f0*/ 	.word	0xffffffff


	//   ....[78]....
        /*01f4*/ 	.word	0xffffffff


	//   ....[79]....
        /*01f8*/ 	.word	0xffffffff


	//   ....[80]....
        /*01fc*/ 	.word	0xffffffff


	//   ....[81]....
        /*0200*/ 	.word	0xffffffff


	//   ....[82]....
        /*0204*/ 	.word	0xffffffff


	//   ....[83]....
        /*0208*/ 	.word	0xffffffff


	//   ....[84]....
        /*020c*/ 	.word	0xffffffff


	//   ....[85]....
        /*0210*/ 	.word	0xffffffff


	//   ....[86]....
        /*0214*/ 	.word	0xffffffff


	//   ....[87]....
        /*0218*/ 	.word	0xffffffff


	//   ....[88]....
        /*021c*/ 	.word	0xffffffff


	//   ....[89]....
        /*0220*/ 	.word	0xffffffff


	//   ....[90]....
        /*0224*/ 	.word	0xffffffff


	//   ....[91]....
        /*0228*/ 	.word	0xffffffff


	//   ....[92]....
        /*022c*/ 	.word	0xffffffff


	//   ....[93]....
        /*0230*/ 	.word	0xffffffff


	//   ....[94]....
        /*0234*/ 	.word	0xffffffff


	//   ....[95]....
        /*0238*/ 	.word	0xffffffff


	//   ....[96]....
        /*023c*/ 	.word	0xffffffff


	//   ....[97]....
        /*0240*/ 	.word	0xffffffff


	//   ....[98]....
        /*0244*/ 	.word	0xffffffff


	//   ....[99]....
        /*0248*/ 	.word	0xffffffff


	//   ....[100]....
        /*024c*/ 	.word	0xffffffff


	//   ....[101]....
        /*0250*/ 	.word	0xffffffff


	//   ....[102]....
        /*0254*/ 	.word	0xffffffff


	//   ....[103]....
        /*0258*/ 	.word	0xffffffff


	//   ....[104]....
        /*025c*/ 	.word	0xffffffff


	//   ....[105]....
        /*0260*/ 	.word	0xffffffff


	//   ....[106]....
        /*0264*/ 	.word	0xffffffff


	//   ....[107]....
        /*0268*/ 	.word	0xffffffff


	//   ....[108]....
        /*026c*/ 	.word	0x05000015


	//   ....[109]....
        /*0270*/ 	.word	0x05000015


	//   ....[110]....
        /*0274*/ 	.word	0x05000015


	//   ....[111]....
        /*0278*/ 	.word	0x05000015


	//   ....[112]....
        /*027c*/ 	.word	0x05000015


	//   ....[113]....
        /*0280*/ 	.word	0x05000015


	//   ....[114]....
        /*0284*/ 	.word	0x05000015


	//   ....[115]....
        /*0288*/ 	.word	0x05000015


	//   ....[116]....
        /*028c*/ 	.word	0x05000015


	//   ....[117]....
        /*0290*/ 	.word	0x05000015


	//   ....[118]....
        /*0294*/ 	.word	0x05000015


	//   ....[119]....
        /*0298*/ 	.word	0x05000015


	//   ....[120]....
        /*029c*/ 	.word	0x05000015


	//   ....[121]....
        /*02a0*/ 	.word	0x05000015


	//   ....[122]....
        /*02a4*/ 	.word	0x05000015


	//   ....[123]....
        /*02a8*/ 	.word	0x05000015


	//   ....[124]....
        /*02ac*/ 	.word	0x05000015


	//   ....[125]....
        /*02b0*/ 	.word	0x05000015


	//   ....[126]....
        /*02b4*/ 	.word	0x05000015


	//   ....[127]....
        /*02b8*/ 	.word	0x05000015


	//   ....[128]....
        /*02bc*/ 	.word	0x05000015


	//   ....[129]....
        /*02c0*/ 	.word	0x05000015


	//   ....[130]....
        /*02c4*/ 	.word	0x05000015


	//   ....[131]....
        /*02c8*/ 	.word	0x05000015


	//   ....[132]....
        /*02cc*/ 	.word	0x05000015


	//   ....[133]....
        /*02d0*/ 	.word	0x05000015


	//   ....[134]....
        /*02d4*/ 	.word	0x05000015


	//   ....[135]....
        /*02d8*/ 	.word	0x05000015


	//   ....[136]....
        /*02dc*/ 	.word	0x05000015


	//   ....[137]....
        /*02e0*/ 	.word	0x05000015


	//   ....[138]....
        /*02e4*/ 	.word	0x05000015


	//   ....[139]....
        /*02e8*/ 	.word	0x05000015


	//   ....[140]....
        /*02ec*/ 	.word	0x05000015


	//   ....[141]....
        /*02f0*/ 	.word	0x05000015


	//   ....[142]....
        /*02f4*/ 	.word	0x05000015


	//   ....[143]....
        /*02f8*/ 	.word	0x05000015


	//   ....[144]....
        /*02fc*/ 	.word	0x05000015


	//   ....[145]....
        /*0300*/ 	.word	0x05000015


	//   ....[146]....
        /*0304*/ 	.word	0x05000015


	//   ....[147]....
        /*0308*/ 	.word	0x05000015


	//   ....[148]....
        /*030c*/ 	.word	0x05000015


	//   ....[149]....
        /*0310*/ 	.word	0x05000015


	//   ....[150]....
        /*0314*/ 	.word	0x05000015


	//   ....[151]....
        /*0318*/ 	.word	0x05000015


	//   ....[152]....
        /*031c*/ 	.word	0x05000015


	//   ....[153]....
        /*0320*/ 	.word	0x05000015


	//   ....[154]....
        /*0324*/ 	.word	0x05000015


	//   ....[155]....
        /*0328*/ 	.word	0x05000015


	//   ....[156]....
        /*032c*/ 	.word	0x05000015


	//   ....[157]....
        /*0330*/ 	.word	0x05000015


	//   ....[158]....
        /*0334*/ 	.word	0x05000015


	//   ....[159]....
        /*0338*/ 	.word	0x05000015


	//----- nvinfo : EIATTR_COOP_GROUP_INSTR_OFFSETS
	.align		4
.L_1038:
        /*033c*/ 	.byte	0x04, 0x28
        /*033e*/ 	.short	(.L_1040 - .L_1039)


	//   ....[0]....
.L_1039:
        /*0340*/ 	.word	0x000002f0


	//   ....[1]....
        /*0344*/ 	.word	0x00000490


	//   ....[2]....
        /*0348*/ 	.word	0x00000800


	//   ....[3]....
        /*034c*/ 	.word	0x00000820


	//   ....[4]....
        /*0350*/ 	.word	0x00000860


	//   ....[5]....
        /*0354*/ 	.word	0x00000890


	//   ....[6]....
        /*0358*/ 	.word	0x00000900


	//   ....[7]....
        /*035c*/ 	.word	0x00000940


	//   ....[8]....
        /*0360*/ 	.word	0x00000980


	//   ....[9]....
        /*0364*/ 	.word	0x000009d0


	//   ....[10]....
        /*0368*/ 	.word	0x00000a20


	//   ....[11]....
        /*036c*/ 	.word	0x00000a40


	//   ....[12]....
        /*0370*/ 	.word	0x00000b00


	//   ....[13]....
        /*0374*/ 	.word	0x00000e00


	//   ....[14]....
        /*0378*/ 	.word	0x00002510


	//   ....[15]....
        /*037c*/ 	.word	0x00002680


	//   ....[16]....
        /*0380*/ 	.word	0x000029f0


	//   ....[17]....
        /*0384*/ 	.word	0x00002a40


	//   ....[18]....
        /*0388*/ 	.word	0x00002ab0


	//   ....[19]....
        /*038c*/ 	.word	0x00002ad0


	//   ....[20]....
        /*0390*/ 	.word	0x00002b50


	//   ....[21]....
        /*0394*/ 	.word	0x00002b70


	//   ....[22]....
        /*0398*/ 	.word	0x00002be0


	//   ....[23]....
        /*039c*/ 	.word	0x00002c00


	//   ....[24]....
        /*03a0*/ 	.word	0x00002c70


	//   ....[25]....
        /*03a4*/ 	.word	0x00002c90


	//   ....[26]....
        /*03a8*/ 	.word	0x00002d10


	//   ....[27]....
        /*03ac*/ 	.word	0x00002eb0


	//   ....[28]....
        /*03b0*/ 	.word	0x000032a0


	//   ....[29]....
        /*03b4*/ 	.word	0x00003310


	//   ....[30]....
        /*03b8*/ 	.word	0x00003370


	//   ....[31]....
        /*03bc*/ 	.word	0x000033c0


	//   ....[32]....
        /*03c0*/ 	.word	0x000033e0


	//   ....[33]....
        /*03c4*/ 	.word	0x00003440


	//   ....[34]....
        /*03c8*/ 	.word	0x00003460


	//   ....[35]....
        /*03cc*/ 	.word	0x000034e0


	//   ....[36]....
        /*03d0*/ 	.word	0x00003510


	//   ....[37]....
        /*03d4*/ 	.word	0x00003590


	//   ....[38]....
        /*03d8*/ 	.word	0x000035b0


	//   ....[39]....
        /*03dc*/ 	.word	0x00003630


	//   ....[40]....
        /*03e0*/ 	.word	0x00003650


	//   ....[41]....
        /*03e4*/ 	.word	0x00003770


	//   ....[42]....
        /*03e8*/ 	.word	0x000037d0


	//   ....[43]....
        /*03ec*/ 	.word	0x00003870


	//   ....[44]....
        /*03f0*/ 	.word	0x00003890


	//   ....[45]....
        /*03f4*/ 	.word	0x000038b0


	//   ....[46]....
        /*03f8*/ 	.word	0x00003930


	//   ....[47]....
        /*03fc*/ 	.word	0x00003950


	//   ....[48]....
        /*0400*/ 	.word	0x000039c0


	//   ....[49]....
        /*0404*/ 	.word	0x000039e0


	//   ....[50]....
        /*0408*/ 	.word	0x00003a50


	//   ....[51]....
        /*040c*/ 	.word	0x00003a70


	//   ....[52]....
        /*0410*/ 	.word	0x00003af0


	//   ....[53]....
        /*0414*/ 	.word	0x00003b10


	//   ....[54]....
        /*0418*/ 	.word	0x00005650


	//   ....[55]....
        /*041c*/ 	.word	0x000057a0


	//   ....[56]....
        /*0420*/ 	.word	0x00005c50


	//   ....[57]....
        /*0424*/ 	.word	0x00005ce0


	//   ....[58]....
        /*0428*/ 	.word	0x00005d20


	//   ....[59]....
        /*042c*/ 	.word	0x00005d50


	//   ....[60]....
        /*0430*/ 	.word	0x00005dc0


	//   ....[61]....
        /*0434*/ 	.word	0x00005e00


	//   ....[62]....
        /*0438*/ 	.word	0x00005e40


	//   ....[63]....
        /*043c*/ 	.word	0x00005e90


	//   ....[64]....
        /*0440*/ 	.word	0x00005ed0


	//   ....[65]....
        /*0444*/ 	.word	0x00005f00


	//   ....[66]....
        /*0448*/ 	.word	0x000061e0


	//   ....[67]....
        /*044c*/ 	.word	0x000062b0


	//   ....[68]....
        /*0450*/ 	.word	0x00007c70


	//   ....[69]....
        /*0454*/ 	.word	0x00007db0


	//   ....[70]....
        /*0458*/ 	.word	0x00008200


	//   ....[71]....
        /*045c*/ 	.word	0x00008270


	//   ....[72]....
        /*0460*/ 	.word	0x000082d0


	//   ....[73]....
        /*0464*/ 	.word	0x00008300


	//   ....[74]....
        /*0468*/ 	.word	0x00008360


	//   ....[75]....
        /*046c*/ 	.word	0x00008390


	//   ....[76]....
        /*0470*/ 	.word	0x00008400


	//   ....[77]....
        /*0474*/ 	.word	0x00008420


	//   ....[78]....
        /*0478*/ 	.word	0x000084a0


	//   ....[79]....
        /*047c*/ 	.word	0x000084b0


	//   ....[80]....
        /*0480*/ 	.word	0x00008720


	//   ....[81]....
        /*0484*/ 	.word	0x000087d0


	//   ....[82]....
        /*0488*/ 	.word	0x00008b10


	//   ....[83]....
        /*048c*/ 	.word	0x00008b80


	//   ....[84]....
        /*0490*/ 	.word	0x00008bf0


	//   ....[85]....
        /*0494*/ 	.word	0x00008c10


	//   ....[86]....
        /*0498*/ 	.word	0x00008c80


	//   ....[87]....
        /*049c*/ 	.word	0x00008ca0


	//   ....[88]....
        /*04a0*/ 	.word	0x00008d20


	//   ....[89]....
        /*04a4*/ 	.word	0x00008d40


	//   ....[90]....
        /*04a8*/ 	.word	0x00008dc0


	//   ....[91]....
        /*04ac*/ 	.word	0x00008de0


	//   ....[92]....
        /*04b0*/ 	.word	0x00008e90


	//   ....[93]....
        /*04b4*/ 	.word	0x00008eb0


	//   ....[94]....
        /*04b8*/ 	.word	0x00008ec0


	//   ....[95]....
        /*04bc*/ 	.word	0x00008fe0


	//   ....[96]....
        /*04c0*/ 	.word	0x00009040


	//   ....[97]....
        /*04c4*/ 	.word	0x000090c0


	//   ....[98]....
        /*04c8*/ 	.word	0x000090e0


	//   ....[99]....
        /*04cc*/ 	.word	0x00009160


	//   ....[100]....
        /*04d0*/ 	.word	0x00009180


	//   ....[101]....
        /*04d4*/ 	.word	0x000091f0


	//   ....[102]....
        /*04d8*/ 	.word	0x00009210


	//   ....[103]....
        /*04dc*/ 	.word	0x00009280


	//   ....[104]....
        /*04e0*/ 	.word	0x000092a0


	//   ....[105]....
        /*04e4*/ 	.word	0x00009350


	//   ....[106]....
        /*04e8*/ 	.word	0x00009370


	//   ....[107]....
        /*04ec*/ 	.word	0x00009380


	//   ....[108]....
        /*04f0*/ 	.word	0x0000ac10


	//   ....[109]....
        /*04f4*/ 	.word	0x0000aca0


	//   ....[110]....
        /*04f8*/ 	.word	0x0000ad90


	//   ....[111]....
        /*04fc*/ 	.word	0x0000ade0


	//   ....[112]....
        /*0500*/ 	.word	0x0000aeb0


	//   ....[113]....
        /*0504*/ 	.word	0x0000af00


	//   ....[114]....
        /*0508*/ 	.word	0x0000aff0


	//   ....[115]....
        /*050c*/ 	.word	0x0000b040


	//   ....[116]....
        /*0510*/ 	.word	0x0000b100


	//   ....[117]....
        /*0514*/ 	.word	0x0000b150


	//   ....[118]....
        /*0518*/ 	.word	0x0000b220


	//   ....[119]....
        /*051c*/ 	.word	0x0000b270


	//   ....[120]....
        /*0520*/ 	.word	0x0000b2a0


	//   ....[121]....
        /*0524*/ 	.word	0x0000b3c0


	//   ....[122]....
        /*0528*/ 	.word	0x0000b460


	//   ....[123]....
        /*052c*/ 	.word	0x0000b540


	//   ....[124]....
        /*0530*/ 	.word	0x0000b590


	//   ....[125]....
        /*0534*/ 	.word	0x0000b660


	//   ....[126]....
        /*0538*/ 	.word	0x0000b6b0


	//   ....[127]....
        /*053c*/ 	.word	0x0000b780


	//   ....[128]....
        /*0540*/ 	.word	0x0000b7f0


	//   ....[129]....
        /*0544*/ 	.word	0x0000b860


	//   ....[130]....
        /*0548*/ 	.word	0x0000b910


	//   ....[131]....
        /*054c*/ 	.word	0x0000b980


	//   ....[132]....
        /*0550*/ 	.word	0x0000ba10


	//   ....[133]....
        /*0554*/ 	.word	0x0000ba40


	//   ....[134]....
        /*0558*/ 	.word	0x0000bb50


	//   ....[135]....
        /*055c*/ 	.word	0x0000bc00


	//   ....[136]....
        /*0560*/ 	.word	0x0000bcd0


	//   ....[137]....
        /*0564*/ 	.word	0x0000bd20


	//   ....[138]....
        /*0568*/ 	.word	0x0000bde0


	//   ....[139]....
        /*056c*/ 	.word	0x0000be40


	//   ....[140]....
        /*0570*/ 	.word	0x0000bf00


	//   ....[141]....
        /*0574*/ 	.word	0x0000bf80


	//   ....[142]....
        /*0578*/ 	.word	0x0000c010


	//   ....[143]....
        /*057c*/ 	.word	0x0000c0b0


	//   ....[144]....
        /*0580*/ 	.word	0x0000c130


	//   ....[145]....
        /*0584*/ 	.word	0x0000c200


	//   ....[146]....
        /*0588*/ 	.word	0x0000c230


	//   ....[147]....
        /*058c*/ 	.word	0x0000c320


	//   ....[148]....
        /*0590*/ 	.word	0x0000c3c0


	//   ....[149]....
        /*0594*/ 	.word	0x0000c4a0


	//   ....[150]....
        /*0598*/ 	.word	0x0000c4f0


	//   ....[151]....
        /*059c*/ 	.word	0x0000c5c0


	//   ....[152]....
        /*05a0*/ 	.word	0x0000c610


	//   ....[153]....
        /*05a4*/ 	.word	0x0000c6e0


	//   ....[154]....
        /*05a8*/ 	.word	0x0000c730


	//   ....[155]....
        /*05ac*/ 	.word	0x0000c810


	//   ....[156]....
        /*05b0*/ 	.word	0x0000c860


	//   ....[157]....
        /*05b4*/ 	.word	0x0000c920


	//   ....[158]....
        /*05b8*/ 	.word	0x0000c970


	//   ....[159]....
        /*05bc*/ 	.word	0x0000c9a0


	//----- nvinfo : EIATTR_VRC_CTA_INIT_COUNT
	.align		4
.L_1040:
        /*05c0*/ 	.byte	0x02, 0x4a
	.zero		1
	.zero		1


	//----- nvinfo : EIATTR_EXIT_INSTR_OFFSETS
	.align		4
        /*05c4*/ 	.byte	0x04, 0x1c
        /*05c6*/ 	.short	(.L_1042 - .L_1041)


	//   ....[0]....
.L_1041:
        /*05c8*/ 	.word	0x00001370


	//   ....[1]....
        /*05cc*/ 	.word	0x00001610


	//   ....[2]....
        /*05d0*/ 	.word	0x00001da0


	//   ....[3]....
        /*05d4*/ 	.word	0x00001e70


	//   ....[4]....
        /*05d8*/ 	.word	0x00002200


	//   ....[5]....
        /*05dc*/ 	.word	0x00002270


	//   ....[6]....
        /*05e0*/ 	.word	0x00004340


	//   ....[7]....
        /*05e4*/ 	.word	0x00004510


	//   ....[8]....
        /*05e8*/ 	.word	0x00004ce0


	//   ....[9]....
        /*05ec*/ 	.word	0x00004dd0


	//   ....[10]....
        /*05f0*/ 	.word	0x00005170


	//   ....[11]....
        /*05f4*/ 	.word	0x000051e0


	//   ....[12]....
        /*05f8*/ 	.word	0x00005210


	//   ....[13]....
        /*05fc*/ 	.word	0x00007710


	//   ....[14]....
        /*0600*/ 	.word	0x000077d0


	//   ....[15]....
        /*0604*/ 	.word	0x0000ab00


	//   ....[16]....
        /*0608*/ 	.word	0x0000abc0


	//----- nvinfo : EIATTR_MAX_THREADS
	.align		4
.L_1042:
        /*060c*/ 	.byte	0x04, 0x05
        /*060e*/ 	.short	(.L_1044 - .L_1043)
.L_1043:
        /*0610*/ 	.word	0x00000100
        /*0614*/ 	.word	0x00000001
        /*0618*/ 	.word	0x00000001


	//----- nvinfo : EIATTR_CRS_STACK_SIZE
	.align		4
.L_1044:
        /*061c*/ 	.byte	0x04, 0x1e
        /*061e*/ 	.short	(.L_1046 - .L_1045)
.L_1045:
        /*0620*/ 	.word	0x00000000


	//----- nvinfo : EIATTR_CBANK_PARAM_SIZE
	.align		4
.L_1046:
        /*0624*/ 	.byte	0x03, 0x19
        /*0626*/ 	.short	0x0044


	//----- nvinfo : EIATTR_PARAM_CBANK
	.align		4
        /*0628*/ 	.byte	0x04, 0x0a
        /*062a*/ 	.short	(.L_1048 - .L_1047)
	.align		4
.L_1047:
        /*062c*/ 	.word	index@(.nv.constant0._ZN6thrust24THRUST_300001_SM_1000_NS8cuda_cub4core6detail13_kernel_agentINS1_15__reduce_by_key16ReduceByKeyAgentIPiNS0_17constant_iteratorIiNS0_11use_defaultES9_EES7_S7_N4cuda3std3__48equal_toIiEENSD_4plusIiEES7_iEEJS7_SA_S7_S7_S7_N3cub18CUB_300001_SM_100024ReduceByKeyScanTileStateIiiLb1EEESF_SH_iiEEEvDpT0_)
        /*0630*/ 	.short	0x0380
        /*0632*/ 	.short	0x0044


	//----- nvinfo : EIATTR_SW_WAR
	.align		4
.L_1048:
        /*0634*/ 	.byte	0x04, 0x36
        /*0636*/ 	.short	(.L_1050 - .L_1049)
.L_1049:
        /*0638*/ 	.word	0x00000008
.L_1050:


//--------------------- .nv.info._ZN6thrust24THRUST_300001_SM_1000_NS8cuda_cub4core6detail13_kernel_agentINS1_15__reduce_by_key9InitAgentIN3cub18CUB_300001_SM_100024ReduceByKeyScanTileStateIiiLb1EEEiPiEEJSA_iSB_EEEvDpT0_ --------------------------
	.section	.nv.info._ZN6thrust24THRUST_300001_SM_1000_NS8cuda_cub4core6detail13_kernel_agentINS1_15__reduce_by_key9InitAgentIN3cub18CUB_300001_SM_100024ReduceByKeyScanTileStateIiiLb1EEEiPiEEJSA_iSB_EEEvDpT0_,"",@"SHT_CUDA_INFO"
	.sectionflags	@""
	.align	4


	//----- nvinfo : EIATTR_CUDA_API_VERSION
	.align		4
        /*0000*/ 	.byte	0x04, 0x37
        /*0002*/ 	.short	(.L_1052 - .L_1051)
.L_1051:
        /*0004*/ 	.word	0x00000082


	//----- nvinfo : EIATTR_KPARAM_INFO
	.align		4
.L_1052:
        /*0008*/ 	.byte	0x04, 0x17
        /*000a*/ 	.short	(.L_1054 - .L_1053)
.L_1053:
        /*000c*/ 	.word	0x00000000
        /*0010*/ 	.short	0x0002
        /*0012*/ 	.short	0x0010
        /*0014*/ 	.byte	0x00, 0xf5, 0x21, 0x00


	//----- nvinfo : EIATTR_KPARAM_INFO
	.align		4
.L_1054:
        /*0018*/ 	.byte	0x04, 0x17
        /*001a*/ 	.short	(.L_1056 - .L_1055)
.L_1055:
        /*001c*/ 	.word	0x00000000
        /*0020*/ 	.short	0x0001
        /*0022*/ 	.short	0x0008
        /*0024*/ 	.byte	0x00, 0xf0, 0x11, 0x00


	//----- nvinfo : EIATTR_KPARAM_INFO
	.align		4
.L_1056:
        /*0028*/ 	.byte	0x04, 0x17
        /*002a*/ 	.short	(.L_1058 - .L_1057)
.L_1057:
        /*002c*/ 	.word	0x00000000
        /*0030*/ 	.short	0x0000
        /*0032*/ 	.short	0x0000
        /*0034*/ 	.byte	0x00, 0xf0, 0x21, 0x00


	//----- nvinfo : EIATTR_SPARSE_MMA_MASK
	.align		4
.L_1058:
        /*0038*/ 	.byte	0x03, 0x50
        /*003a*/ 	.short	0x0000


	//----- nvinfo : EIATTR_MAXREG_COUNT
	.align		4
        /*003c*/ 	.byte	0x03, 0x1b
        /*003e*/ 	.short	0x00ff


	//----- nvinfo : EIATTR_MERCURY_ISA_VERSION
	.align		4
        /*0040*/ 	.byte	0x03, 0x5f
        /*0042*/ 	.short	0x0101


	//----- nvinfo : EIATTR_VRC_CTA_INIT_COUNT
	.align		4
        /*0044*/ 	.byte	0x02, 0x4a
	.zero		1
	.zero		1


	//----- nvinfo : EIATTR_EXIT_INSTR_OFFSETS
	.align		4
        /*0048*/ 	.byte	0x04, 0x1c
        /*004a*/ 	.short	(.L_1060 - .L_1059)


	//   ....[0]....
.L_1059:
        /*004c*/ 	.word	0x00000140


	//   ....[1]....
        /*0050*/ 	.word	0x00000170


	//----- nvinfo : EIATTR_MAX_THREADS
	.align		4
.L_1060:
        /*0054*/ 	.byte	0x04, 0x05
        /*0056*/ 	.short	(.L_1062 - .L_1061)
.L_1061:
        /*0058*/ 	.word	0x00000080
        /*005c*/ 	.word	0x00000001
        /*0060*/ 	.word	0x00000001


	//----- nvinfo : EIATTR_CBANK_PARAM_SIZE
	.align		4
.L_1062:
        /*0064*/ 	.byte	0x03, 0x19
        /*0066*/ 	.short	0x0018


	//----- nvinfo : EIATTR_PARAM_CBANK
	.align		4
        /*0068*/ 	.byte	0x04, 0x0a
        /*006a*/ 	.short	(.L_1064 - .L_1063)
	.align		4
.L_1063:
        /*006c*/ 	.word	index@(.nv.constant0._ZN6thrust24THRUST_300001_SM_1000_NS8cuda_cub4core6detail13_kernel_agentINS1_15__reduce_by_key9InitAgentIN3cub18CUB_300001_SM_100024ReduceByKeyScanTileStateIiiLb1EEEiPiEEJSA_iSB_EEEvDpT0_)
        /*0070*/ 	.short	0x0380
        /*0072*/ 	.short	0x0018


	//----- nvinfo : EIATTR_SW_WAR
	.align		4
.L_1064:
        /*0074*/ 	.byte	0x04, 0x36
        /*0076*/ 	.short	(.L_1066 - .L_1065)
.L_1065:
        /*0078*/ 	.word	0x00000008
.L_1066:


//--------------------- .nv.info._Z12reduceGlobalILj1EfEvPT0_S1_j --------------------------
	.section	.nv.info._Z12reduceGlobalILj1EfEvPT0_S1_j,"",@"SHT_CUDA_INFO"
	.sectionflags	@""
	.align	4


	//----- nvinfo : EIATTR_CUDA_API_VERSION
	.align		4
        /*0000*/ 	.byte	0x04, 0x37
        /*0002*/ 	.short	(.L_1068 - .L_1067)
.L_1067:
        /*0004*/ 	.word	0x00000082


	//----- nvinfo : EIATTR_KPARAM_INFO
	.align		4
.L_1068:
        /*0008*/ 	.byte	0x04, 0x17
        /*000a*/ 	.short	(.L_1070 - .L_1069)
.L_1069:
        /*000c*/ 	.word	0x00000000
        /*0010*/ 	.short	0x0002
        /*0012*/ 	.short	0x0010
        /*0014*/ 	.byte	0x00, 0xf0, 0x11, 0x00


	//----- nvinfo : EIATTR_KPARAM_INFO
	.align		4
.L_1070:
        /*0018*/ 	.byte	0x04, 0x17
        /*001a*/ 	.short	(.L_1072 - .L_1071)
.L_1071:
        /*001c*/ 	.word	0x00000000
        /*0020*/ 	.short	0x0001
        /*0022*/ 	.short	0x0008
        /*0024*/ 	.byte	0x00, 0xf5, 0x21, 0x00


	//----- nvinfo : EIATTR_KPARAM_INFO
	.align		4
.L_1072:
        /*0028*/ 	.byte	0x04, 0x17
        /*002a*/ 	.short	(.L_1074 - .L_1073)
.L_1073:
        /*002c*/ 	.word	0x00000000
        /*0030*/ 	.short	0x0000
        /*0032*/ 	.short	0x0000
        /*0034*/ 	.byte	0x00, 0xf5, 0x21, 0x00


	//----- nvinfo : EIATTR_SPARSE_MMA_MASK
	.align		4
.L_1074:
        /*0038*/ 	.byte	0x03, 0x50
        /*003a*/ 	.short	0x0000


	//----- nvinfo : EIATTR_MAXREG_COUNT
	.align		4
        /*003c*/ 	.byte	0x03, 0x1b
        /*003e*/ 	.short	0x00ff


	//----- nvinfo : EIATTR_NUM_BARRIERS
	.align		4
        /*0040*/ 	.byte	0x02, 0x4c
        /*0042*/ 	.byte	0x01
	.zero		1


	//----- nvinfo : EIATTR_MERCURY_ISA_VERSION
	.align		4
        /*0044*/ 	.byte	0x03, 0x5f
        /*0046*/ 	.short	0x0101


	//----- nvinfo : EIATTR_VRC_CTA_INIT_COUNT
	.align		4
        /*0048*/ 	.byte	0x02, 0x4a
	.zero		1
	.zero		1


	//----- nvinfo : EIATTR_EXIT_INSTR_OFFSETS
	.align		4
        /*004c*/ 	.byte	0x04, 0x1c
        /*004e*/ 	.short	(.L_1076 - .L_1075)


	//   ....[0]....
.L_1075:
        /*0050*/ 	.word	0x000001f0


	//   ....[1]....
        /*0054*/ 	.word	0x00000240


	//----- nvinfo : EIATTR_CRS_STACK_SIZE
	.align		4
.L_1076:
        /*0058*/ 	.byte	0x04, 0x1e
        /*005a*/ 	.short	(.L_1078 - .L_1077)
.L_1077:
        /*005c*/ 	.word	0x00000000


	//----- nvinfo : EIATTR_CBANK_PARAM_SIZE
	.align		4
.L_1078:
        /*0060*/ 	.byte	0x03, 0x19
        /*0062*/ 	.short	0x0014


	//----- nvinfo : EIATTR_PARAM_CBANK
	.align		4
        /*0064*/ 	.byte	0x04, 0x0a
        /*0066*/ 	.short	(.L_1080 - .L_1079)
	.align		4
.L_1079:
        /*0068*/ 	.word	index@(.nv.constant0._Z12reduceGlobalILj1EfEvPT0_S1_j)
        /*006c*/ 	.short	0x0380
        /*006e*/ 	.short	0x0014


	//----- nvinfo : EIATTR_SW_WAR
	.align		4
.L_1080:
        /*0070*/ 	.byte	0x04, 0x36
        /*0072*/ 	.short	(.L_1082 - .L_1081)
.L_1081:
        /*0074*/ 	.word	0x00000008
.L_1082:


//--------------------- .nv.info._Z12reduceGlobalILj2EfEvPT0_S1_j --------------------------
	.section	.nv.info._Z12reduceGlobalILj2EfEvPT0_S1_j,"",@"SHT_CUDA_INFO"
	.sectionflags	@""
	.align	4


	//----- nvinfo : EIATTR_CUDA_API_VERSION
	.align		4
        /*0000*/ 	.byte	0x04, 0x37
        /*0002*/ 	.short	(.L_1084 - .L_1083)
.L_1083:
        /*0004*/ 	.word	0x00000082


	//----- nvinfo : EIATTR_KPARAM_INFO
	.align		4
.L_1084:
        /*0008*/ 	.byte	0x04, 0x17
        /*000a*/ 	.short	(.L_1086 - .L_1085)
.L_1085:
        /*000c*/ 	.word	0x00000000
        /*0010*/ 	.short	0x0002
        /*0012*/ 	.short	0x0010
        /*0014*/ 	.byte	0x00, 0xf0, 0x11, 0x00


	//----- nvinfo : EIATTR_KPARAM_INFO
	.align		4
.L_1086:
        /*0018*/ 	.byte	0x04, 0x17
        /*001a*/ 	.short	(.L_1088 - .L_1087)
.L_1087:
        /*001c*/ 	.word	0x00000000
        /*0020*/ 	.short	0x0001
        /*0022*/ 	.short	0x0008
        /*0024*/ 	.byte	0x00, 0xf5, 0x21, 0x00


	//----- nvinfo : EIATTR_KPARAM_INFO
	.align		4
.L_1088:
        /*0028*/ 	.byte	0x04, 0x17
        /*002a*/ 	.short	(.L_1090 - .L_1089)
.L_1089:
        /*002c*/ 	.word	0x00000000
        /*0030*/ 	.short	0x0000
        /*0032*/ 	.short	0x0000
        /*0034*/ 	.byte	0x00, 0xf5, 0x21, 0x00


	//----- nvinfo : EIATTR_SPARSE_MMA_MASK
	.align		4
.L_1090:
        /*0038*/ 	.byte	0x03, 0x50
        /*003a*/ 	.short	0x0000


	//----- nvinfo : EIATTR_MAXREG_COUNT
	.align		4
        /*003c*/ 	.byte	0x03, 0x1b
        /*003e*/ 	.short	0x00ff


	//----- nvinfo : EIATTR_NUM_BARRIERS
	.align		4
        /*0040*/ 	.byte	0x02, 0x4c
        /*0042*/ 	.byte	0x01
	.zero		1


	//----- nvinfo : EIATTR_MERCURY_ISA_VERSION
	.align		4
        /*0044*/ 	.byte	0x03, 0x5f
        /*0046*/ 	.short	0x0101


	//----- nvinfo : EIATTR_VRC_CTA_INIT_COUNT
	.align		4
        /*0048*/ 	.byte	0x02, 0x4a
	.zero		1
	.zero		1


	//----- nvinfo : EIATTR_EXIT_INSTR_OFFSETS
	.align		4
        /*004c*/ 	.byte	0x04, 0x1c
        /*004e*/ 	.short	(.L_1092 - .L_1091)


	//   ....[0]....
.L_1091:
        /*0050*/ 	.word	0x00000210


	//   ....[1]....
        /*0054*/ 	.word	0x00000270


	//   ....[2]....
        /*0058*/ 	.word	0x000002c0


	//----- nvinfo : EIATTR_CRS_STACK_SIZE
	.align		4
.L_1092:
        /*005c*/ 	.byte	0x04, 0x1e
        /*005e*/ 	.short	(.L_1094 - .L_1093)
.L_1093:
        /*0060*/ 	.word	0x00000000


	//----- nvinfo : EIATTR_CBANK_PARAM_SIZE
	.align		4
.L_1094:
        /*0064*/ 	.byte	0x03, 0x19
        /*0066*/ 	.short	0x0014


	//----- nvinfo : EIATTR_PARAM_CBANK
	.align		4
        /*0068*/ 	.byte	0x04, 0x0a
        /*006a*/ 	.short	(.L_1096 - .L_1095)
	.align		4
.L_1095:
        /*006c*/ 	.word	index@(.nv.constant0._Z12reduceGlobalILj2EfEvPT0_S1_j)
        /*0070*/ 	.short	0x0380
        /*0072*/ 	.short	0x0014


	//----- nvinfo : EIATTR_SW_WAR
	.align		4
.L_1096:
        /*0074*/ 	.byte	0x04, 0x36
        /*0076*/ 	.short	(.L_1098 - .L_1097)
.L_1097:
        /*0078*/ 	.word	0x00000008
.L_1098:


//--------------------- .nv.info._Z12reduceGlobalILj4EfEvPT0_S1_j --------------------------
	.section	.nv.info._Z12reduceGlobalILj4EfEvPT0_S1_j,"",@"SHT_CUDA_INFO"
	.sectionflags	@""
	.align	4


	//----- nvinfo : EIATTR_CUDA_API_VERSION
	.align		4
        /*0000*/ 	.byte	0x04, 0x37
        /*0002*/ 	.short	(.L_1100 - .L_1099)
.L_1099:
        /*0004*/ 	.word	0x00000082


	//----- nvinfo : EIATTR_KPARAM_INFO
	.align		4
.L_1100:
        /*0008*/ 	.byte	0x04, 0x17
        /*000a*/ 	.short	(.L_1102 - .L_1101)
.L_1101:
        /*000c*/ 	.word	0x00000000
        /*0010*/ 	.short	0x0002
        /*0012*/ 	.short	0x0010
        /*0014*/ 	.byte	0x00, 0xf0, 0x11, 0x00


	//----- nvinfo : EIATTR_KPARAM_INFO
	.align		4
.L_1102:
        /*0018*/ 	.byte	0x04, 0x17
        /*001a*/ 	.short	(.L_1104 - .L_1103)
.L_1103:
        /*001c*/ 	.word	0x00000000
        /*0020*/ 	.short	0x0001
        /*0022*/ 	.short	0x0008
        /*0024*/ 	.byte	0x00, 0xf5, 0x21, 0x00


	//----- nvinfo : EIATTR_KPARAM_INFO
	.align		4
.L_1104:
        /*0028*/ 	.byte	0x04, 0x17
        /*002a*/ 	.short	(.L_1106 - .L_1105)
.L_1105:
        /*002c*/ 	.word	0x00000000
        /*0030*/ 	.short	0x0000
        /*0032*/ 	.short	0x0000
        /*0034*/ 	.byte	0x00, 0xf5, 0x21, 0x00


	//----- nvinfo : EIATTR_SPARSE_MMA_MASK
	.align		4
.L_1106:
        /*0038*/ 	.byte	0x03, 0x50
        /*003a*/ 	.short	0x0000


	//----- nvinfo : EIATTR_MAXREG_COUNT
	.align		4
        /*003c*/ 	.byte	0x03, 0x1b
        /*003e*/ 	.short	0x00ff


	//----- nvinfo : EIATTR_NUM_BARRIERS
	.align		4
        /*0040*/ 	.byte	0x02, 0x4c
        /*0042*/ 	.byte	0x01
	.zero		1


	//----- nvinfo : EIATTR_MERCURY_ISA_VERSION
	.align		4
        /*0044*/ 	.byte	0x03, 0x5f
        /*0046*/ 	.short	0x0101


	//----- nvinfo : EIATTR_VRC_CTA_INIT_COUNT
	.align		4
        /*0048*/ 	.byte	0x02, 0x4a
	.zero		1
	.zero		1


	//----- nvinfo : EIATTR_EXIT_INSTR_OFFSETS
	.align		4
        /*004c*/ 	.byte	0x04, 0x1c
        /*004e*/ 	.short	(.L_1108 - .L_1107)


	//   ....[0]....
.L_1107:
        /*0050*/ 	.word	0x00000210


	//   ....[1]....
        /*0054*/ 	.word	0x000002b0


	//   ....[2]....
        /*0058*/ 	.word	0x00000300


	//----- nvinfo : EIATTR_CRS_STACK_SIZE
	.align		4
.L_1108:
        /*005c*/ 	.byte	0x04, 0x1e
        /*005e*/ 	.short	(.L_1110 - .L_1109)
.L_1109:
        /*0060*/ 	.word	0x00000000


	//----- nvinfo : EIATTR_CBANK_PARAM_SIZE
	.align		4
.L_1110:
        /*0064*/ 	.byte	0x03, 0x19
        /*0066*/ 	.short	0x0014


	//----- nvinfo : EIATTR_PARAM_CBANK
	.align		4
        /*0068*/ 	.byte	0x04, 0x0a
        /*006a*/ 	.short	(.L_1112 - .L_1111)
	.align		4
.L_1111:
        /*006c*/ 	.word	index@(.nv.constant0._Z12reduceGlobalILj4EfEvPT0_S1_j)
        /*0070*/ 	.short	0x0380
        /*0072*/ 	.short	0x0014


	//----- nvinfo : EIATTR_SW_WAR
	.align		4
.L_1112:
        /*0074*/ 	.byte	0x04, 0x36
        /*0076*/ 	.short	(.L_1114 - .L_1113)
.L_1113:
        /*0078*/ 	.word	0x00000008
.L_1114:


//--------------------- .nv.info._Z12reduceGlobalILj8EfEvPT0_S1_j --------------------------
	.section	.nv.info._Z12reduceGlobalILj8EfEvPT0_S1_j,"",@"SHT_CUDA_INFO"
	.sectionflags	@""
	.align	4


	//----- nvinfo : EIATTR_CUDA_API_VERSION
	.align		4
        /*0000*/ 	.byte	0x04, 0x37
        /*0002*/ 	.short	(.L_1116 - .L_1115)
.L_1115:
        /*0004*/ 	.word	0x00000082


	//----- nvinfo : EIATTR_KPARAM_INFO
	.align		4
.L_1116:
        /*0008*/ 	.byte	0x04, 0x17
        /*000a*/ 	.short	(.L_1118 - .L_1117)
.L_1117:
        /*000c*/ 	.word	0x00000000
        /*0010*/ 	.short	0x0002
        /*0012*/ 	.short	0x0010
        /*0014*/ 	.byte	0x00, 0xf0, 0x11, 0x00


	//----- nvinfo : EIATTR_KPARAM_INFO
	.align		4
.L_1118:
        /*0018*/ 	.byte	0x04, 0x17
        /*001a*/ 	.short	(.L_1120 - .L_1119)
.L_1119:
        /*001c*/ 	.word	0x00000000
        /*0020*/ 	.short	0x0001
        /*0022*/ 	.short	0x0008
        /*0024*/ 	.byte	0x00, 0xf5, 0x21, 0x00


	//----- nvinfo : EIATTR_KPARAM_INFO
	.align		4
.L_1120:
        /*0028*/ 	.byte	0x04, 0x17
        /*002a*/ 	.short	(.L_1122 - .L_1121)
.L_1121:
        /*002c*/ 	.word	0x00000000
        /*0030*/ 	.short	0x0000
        /*0032*/ 	.short	0x0000
        /*0034*/ 	.byte	0x00, 0xf5, 0x21, 0x00


	//----- nvinfo : EIATTR_SPARSE_MMA_MASK
	.align		4
.L_1122:
        /*0038*/ 	.byte	0x03, 0x50
        /*003a*/ 	.short	0x0000


	//----- nvinfo : EIATTR_MAXREG_COUNT
	.align		4
        /*003c*/ 	.byte	0x03, 0x1b
        /*003e*/ 	.short	0x00ff


	//----- nvinfo : EIATTR_NUM_BARRIERS
	.align		4
        /*0040*/ 	.byte	0x02, 0x4c
        /*0042*/ 	.byte	0x01
	.zero		1


	//----- nvinfo : EIATTR_MERCURY_ISA_VERSION
	.align		4
        /*0044*/ 	.byte	0x03, 0x5f
        /*0046*/ 	.short	0x0101


	//----- nvinfo : EIATTR_VRC_CTA_INIT_COUNT
	.align		4
        /*0048*/ 	.byte	0x02, 0x4a
	.zero		1
	.zero		1


	//----- nvinfo : EIATTR_EXIT_INSTR_OFFSETS
	.align		4
        /*004c*/ 	.byte	0x04, 0x1c
        /*004e*/ 	.short	(.L_1124 - .L_1123)


	//   ....[0]....
.L_1123:
        /*0050*/ 	.word	0x00000210


	//   ....[1]....
        /*0054*/ 	.word	0x000002f0


	//   ....[2]....
        /*0058*/ 	.word	0x00000340


	//----- nvinfo : EIATTR_CRS_STACK_SIZE
	.align		4
.L_1124:
        /*005c*/ 	.byte	0x04, 0x1e
        /*005e*/ 	.short	(.L_1126 - .L_1125)
.L_1125:
        /*0060*/ 	.word	0x00000000


	//----- nvinfo : EIATTR_CBANK_PARAM_SIZE
	.align		4
.L_1126:
        /*0064*/ 	.byte	0x03, 0x19
        /*0066*/ 	.short	0x0014


	//----- nvinfo : EIATTR_PARAM_CBANK
	.align		4
        /*0068*/ 	.byte	0x04, 0x0a
        /*006a*/ 	.short	(.L_1128 - .L_1127)
	.align		4
.L_1127:
        /*006c*/ 	.word	index@(.nv.constant0._Z12reduceGlobalILj8EfEvPT0_S1_j)
        /*0070*/ 	.short	0x0380
        /*0072*/ 	.short	0x0014


	//----- nvinfo : EIATTR_SW_WAR
	.align		4
.L_1128:
        /*0074*/ 	.byte	0x04, 0x36
        /*0076*/ 	.short	(.L_1130 - .L_1129)
.L_1129:
        /*0078*/ 	.word	0x00000008
.L_1130:


//--------------------- .nv.info._Z12reduceGlobalILj16EfEvPT0_S1_j --------------------------
	.section	.nv.info._Z12reduceGlobalILj16EfEvPT0_S1_j,"",@"SHT_CUDA_INFO"
	.sectionflags	@""
	.align	4


	//----- nvinfo : EIATTR_CUDA_API_VERSION
	.align		4
        /*0000*/ 	.byte	0x04, 0x37
        /*0002*/ 	.short	(.L_1132 - .L_1131)
.L_1131:
        /*0004*/ 	.word	0x00000082


	//----- nvinfo : EIATTR_KPARAM_INFO
	.align		4
.L_1132:
        /*0008*/ 	.byte	0x04, 0x17
        /*000a*/ 	.short	(.L_1134 - .L_1133)
.L_1133:
        /*000c*/ 	.word	0x00000000
        /*0010*/ 	.short	0x0002
        /*0012*/ 	.short	0x0010
        /*0014*/ 	.byte	0x00, 0xf0, 0x11, 0x00


	//----- nvinfo : EIATTR_KPARAM_INFO
	.align		4
.L_1134:
        /*0018*/ 	.byte	0x04, 0x17
        /*001a*/ 	.short	(.L_1136 - .L_1135)
.L_1135:
        /*001c*/ 	.word	0x00000000
        /*0020*/ 	.short	0x0001
        /*0022*/ 	.short	0x0008
        /*0024*/ 	.byte	0x00, 0xf5, 0x21, 0x00


	//----- nvinfo : EIATTR_KPARAM_INFO
	.align		4
.L_1136:
        /*0028*/ 	.byte	0x04, 0x17
        /*002a*/ 	.short	(.L_1138 - .L_1137)
.L_1137:
        /*002c*/ 	.word	0x00000000
        /*0030*/ 	.short	0x0000
        /*0032*/ 	.short	0x0000
        /*0034*/ 	.byte	0x00, 0xf5, 0x21, 0x00


	//----- nvinfo : EIATTR_SPARSE_MMA_MASK
	.align		4
.L_1138:
        /*0038*/ 	.byte	0x03, 0x50
        /*003a*/ 	.short	0x0000


	//----- nvinfo : EIATTR_MAXREG_COUNT
	.align		4
        /*003c*/ 	.byte	0x03, 0x1b
        /*003e*/ 	.short	0x00ff


	//----- nvinfo : EIATTR_NUM_BARRIERS
	.align		4
        /*0040*/ 	.byte	0x02, 0x4c
        /*0042*/ 	.byte	0x01
	.zero		1


	//----- nvinfo : EIATTR_MERCURY_ISA_VERSION
	.align		4
        /*0044*/ 	.byte	0x03, 0x5f
        /*0046*/ 	.short	0x0101


	//----- nvinfo : EIATTR_VRC_CTA_INIT_COUNT
	.align		4
        /*0048*/ 	.byte	0x02, 0x4a
	.zero		1
	.zero		1


	//----- nvinfo : EIATTR_EXIT_INSTR_OFFSETS
	.align		4
        /*004c*/ 	.byte	0x04, 0x1c
        /*004e*/ 	.short	(.L_1140 - .L_1139)


	//   ....[0]....
.L_1139:
        /*0050*/ 	.word	0x00000220


	//   ....[1]....
        /*0054*/ 	.word	0x00000340


	//   ....[2]....
        /*0058*/ 	.word	0x00000390


	//----- nvinfo : EIATTR_CRS_STACK_SIZE
	.align		4
.L_1140:
        /*005c*/ 	.byte	0x04, 0x1e
        /*005e*/ 	.short	(.L_1142 - .L_1141)
.L_1141:
        /*0060*/ 	.word	0x00000000


	//----- nvinfo : EIATTR_CBANK_PARAM_SIZE
	.align		4
.L_1142:
        /*0064*/ 	.byte	0x03, 0x19
        /*0066*/ 	.short	0x0014


	//----- nvinfo : EIATTR_PARAM_CBANK
	.align		4
        /*0068*/ 	.byte	0x04, 0x0a
        /*006a*/ 	.short	(.L_1144 - .L_1143)
	.align		4
.L_1143:
        /*006c*/ 	.word	index@(.nv.constant0._Z12reduceGlobalILj16EfEvPT0_S1_j)
        /*0070*/ 	.short	0x0380
        /*0072*/ 	.short	0x0014


	//----- nvinfo : EIATTR_SW_WAR
	.align		4
.L_1144:
        /*0074*/ 	.byte	0x04, 0x36
        /*0076*/ 	.short	(.L_1146 - .L_1145)
.L_1145:
        /*0078*/ 	.word	0x00000008
.L_1146:


//--------------------- .nv.info._Z12reduceGlobalILj32EfEvPT0_S1_j --------------------------
	.section	.nv.info._Z12reduceGlobalILj32EfEvPT0_S1_j,"",@"SHT_CUDA_INFO"
	.sectionflags	@""
	.align	4


	//----- nvinfo : EIATTR_CUDA_API_VERSION
	.align		4
        /*0000*/ 	.byte	0x04, 0x37
        /*0002*/ 	.short	(.L_1148 - .L_1147)
.L_1147:
        /*0004*/ 	.word	0x00000082


	//----- nvinfo : EIATTR_KPARAM_INFO
	.align		4
.L_1148:
        /*0008*/ 	.byte	0x04, 0x17
        /*000a*/ 	.short	(.L_1150 - .L_1149)
.L_1149:
        /*000c*/ 	.word	0x00000000
        /*0010*/ 	.short	0x0002
        /*0012*/ 	.short	0x0010
        /*0014*/ 	.byte	0x00, 0xf0, 0x11, 0x00


	//----- nvinfo : EIATTR_KPARAM_INFO
	.align		4
.L_1150:
        /*0018*/ 	.byte	0x04, 0x17
        /*001a*/ 	.short	(.L_1152 - .L_1151)
.L_1151:
        /*001c*/ 	.word	0x00000000
        /*0020*/ 	.short	0x0001
        /*0022*/ 	.short	0x0008
        /*0024*/ 	.byte	0x00, 0xf5, 0x21, 0x00


	//----- nvinfo : EIATTR_KPARAM_INFO
	.align		4
.L_1152:
        /*0028*/ 	.byte	0x04, 0x17
        /*002a*/ 	.short	(.L_1154 - .L_1153)
.L_1153:
        /*002c*/ 	.word	0x00000000
        /*0030*/ 	.short	0x0000
        /*0032*/ 	.short	0x0000
        /*0034*/ 	.byte	0x00, 0xf5, 0x21, 0x00


	//----- nvinfo : EIATTR_SPARSE_MMA_MASK
	.align		4
.L_1154:
        /*0038*/ 	.byte	0x03, 0x50
        /*003a*/ 	.short	0x0000


	//----- nvinfo : EIATTR_MAXREG_COUNT
	.align		4
        /*003c*/ 	.byte	0x03, 0x1b
        /*003e*/ 	.short	0x00ff


	//----- nvinfo : EIATTR_NUM_BARRIERS
	.align		4
        /*0040*/ 	.byte	0x02, 0x4c
        /*0042*/ 	.byte	0x01
	.zero		1


	//----- nvinfo : EIATTR_MERCURY_ISA_VERSION
	.align		4
        /*0044*/ 	.byte	0x03, 0x5f
        /*0046*/ 	.short	0x0101


	//----- nvinfo : EIATTR_VRC_CTA_INIT_COUNT
	.align		4
        /*0048*/ 	.byte	0x02, 0x4a
	.zero		1
	.zero		1


	//----- nvinfo : EIATTR_EXIT_INSTR_OFFSETS
	.align		4
        /*004c*/ 	.byte	0x04, 0x1c
        /*004e*/ 	.short	(.L_1156 - .L_1155)


	//   ....[0]....
.L_1155:
        /*0050*/ 	.word	0x00000220


	//   ....[1]....
        /*0054*/ 	.word	0x00000380


	//   ....[2]....
        /*0058*/ 	.word	0x000003d0


	//----- nvinfo : EIATTR_CRS_STACK_SIZE
	.align		4
.L_1156:
        /*005c*/ 	.byte	0x04, 0x1e
        /*005e*/ 	.short	(.L_1158 - .L_1157)
.L_1157:
        /*0060*/ 	.word	0x00000000


	//----- nvinfo : EIATTR_CBANK_PARAM_SIZE
	.align		4
.L_1158:
        /*0064*/ 	.byte	0x03, 0x19
        /*0066*/ 	.short	0x0014


	//----- nvinfo : EIATTR_PARAM_CBANK
	.align		4
        /*0068*/ 	.byte	0x04, 0x0a
        /*006a*/ 	.short	(.L_1160 - .L_1159)
	.align		4
.L_1159:
        /*006c*/ 	.word	index@(.nv.constant0._Z12reduceGlobalILj32EfEvPT0_S1_j)
        /*0070*/ 	.short	0x0380
        /*0072*/ 	.short	0x0014


	//----- nvinfo : EIATTR_SW_WAR
	.align		4
.L_1160:
        /*0074*/ 	.byte	0x04, 0x36
        /*0076*/ 	.short	(.L_1162 - .L_1161)
.L_1161:
        /*0078*/ 	.word	0x00000008
.L_1162:


//--------------------- .nv.info._Z12reduceGlobalILj64EfEvPT0_S1_j --------------------------
	.section	.nv.info._Z12reduceGlobalILj64EfEvPT0_S1_j,"",@"SHT_CUDA_INFO"
	.sectionflags	@""
	.align	4


	//----- nvinfo : EIATTR_CUDA_API_VERSION
	.align		4
        /*0000*/ 	.byte	0x04, 0x37
        /*0002*/ 	.short	(.L_1164 - .L_1163)
.L_1163:
        /*0004*/ 	.word	0x00000082


	//----- nvinfo : EIATTR_KPARAM_INFO
	.align		4
.L_1164:
        /*0008*/ 	.byte	0x04, 0x17
        /*000a*/ 	.short	(.L_1166 - .L_1165)
.L_1165:
        /*000c*/ 	.word	0x00000000
        /*0010*/ 	.short	0x0002
        /*0012*/ 	.short	0x0010
        /*0014*/ 	.byte	0x00, 0xf0, 0x11, 0x00


	//----- nvinfo : EIATTR_KPARAM_INFO
	.align		4
.L_1166:
        /*0018*/ 	.byte	0x04, 0x17
        /*001a*/ 	.short	(.L_1168 - .L_1167)
.L_1167:
        /*001c*/ 	.word	0x00000000
        /*0020*/ 	.short	0x0001
        /*0022*/ 	.short	0x0008
        /*0024*/ 	.byte	0x00, 0xf5, 0x21, 0x00


	//----- nvinfo : EIATTR_KPARAM_INFO
	.align		4
.L_1168:
        /*0028*/ 	.byte	0x04, 0x17
        /*002a*/ 	.short	(.L_1170 - .L_1169)
.L_1169:
        /*002c*/ 	.word	0x00000000
        /*0030*/ 	.short	0x0000
        /*0032*/ 	.short	0x0000
        /*0034*/ 	.byte	0x00, 0xf5, 0x21, 0x00


	//----- nvinfo : EIATTR_SPARSE_MMA_MASK
	.align		4
.L_1170:
        /*0038*/ 	.byte	0x03, 0x50
        /*003a*/ 	.short	0x0000


	//----- nvinfo : EIATTR_MAXREG_COUNT
	.align		4
        /*003c*/ 	.byte	0x03, 0x1b
        /*003e*/ 	.short	0x00ff


	//----- nvinfo : EIATTR_NUM_BARRIERS
	.align		4
        /*0040*/ 	.byte	0x02, 0x4c
        /*0042*/ 	.byte	0x01
	.zero		1


	//----- nvinfo : EIATTR_MERCURY_ISA_VERSION
	.align		4
        /*0044*/ 	.byte	0x03, 0x5f
        /*0046*/ 	.short	0x0101


	//----- nvinfo : EIATTR_VRC_CTA_INIT_COUNT
	.align		4
        /*0048*/ 	.byte	0x02, 0x4a
	.zero		1
	.zero		1


	//----- nvinfo : EIATTR_EXIT_INSTR_OFFSETS
	.align		4
        /*004c*/ 	.byte	0x04, 0x1c
        /*004e*/ 	.short	(.L_1172 - .L_1171)


	//   ....[0]....
.L_1171:
        /*0050*/ 	.word	0x00000220


	//   ....[1]....
        /*0054*/ 	.word	0x000003c0


	//   ....[2]....
        /*0058*/ 	.word	0x00000410


	//----- nvinfo : EIATTR_CRS_STACK_SIZE
	.align		4
.L_1172:
        /*005c*/ 	.byte	0x04, 0x1e
        /*005e*/ 	.short	(.L_1174 - .L_1173)
.L_1173:
        /*0060*/ 	.word	0x00000000


	//----- nvinfo : EIATTR_CBANK_PARAM_SIZE
	.align		4
.L_1174:
        /*0064*/ 	.byte	0x03, 0x19
        /*0066*/ 	.short	0x0014


	//----- nvinfo : EIATTR_PARAM_CBANK
	.align		4
        /*0068*/ 	.byte	0x04, 0x0a
        /*006a*/ 	.short	(.L_1176 - .L_1175)
	.align		4
.L_1175:
        /*006c*/ 	.word	index@(.nv.constant0._Z12reduceGlobalILj64EfEvPT0_S1_j)
        /*0070*/ 	.short	0x0380
        /*0072*/ 	.short	0x0014


	//----- nvinfo : EIATTR_SW_WAR
	.align		4
.L_1176:
        /*0074*/ 	.byte	0x04, 0x36
        /*0076*/ 	.short	(.L_1178 - .L_1177)
.L_1177:
        /*0078*/ 	.word	0x00000008
.L_1178:


//--------------------- .nv.info._Z12reduceGlobalILj128EfEvPT0_S1_j --------------------------
	.section	.nv.info._Z12reduceGlobalILj128EfEvPT0_S1_j,"",@"SHT_CUDA_INFO"
	.sectionflags	@""
	.align	4


	//----- nvinfo : EIATTR_CUDA_API_VERSION
	.align		4
        /*0000*/ 	.byte	0x04, 0x37
        /*0002*/ 	.short	(.L_1180 - .L_1179)
.L_1179:
        /*0004*/ 	.word	0x00000082


	//----- nvinfo : EIATTR_KPARAM_INFO
	.align		4
.L_1180:
        /*0008*/ 	.byte	0x04, 0x17
        /*000a*/ 	.short	(.L_1182 - .L_1181)
.L_1181:
        /*000c*/ 	.word	0x00000000
        /*0010*/ 	.short	0x0002
        /*0012*/ 	.short	0x0010
        /*0014*/ 	.byte	0x00, 0xf0, 0x11, 0x00


	//----- nvinfo : EIATTR_KPARAM_INFO
	.align		4
.L_1182:
        /*0018*/ 	.byte	0x04, 0x17
        /*001a*/ 	.short	(.L_1184 - .L_1183)
.L_1183:
        /*001c*/ 	.word	0x00000000
        /*0020*/ 	.short	0x0001
        /*0022*/ 	.short	0x0008
        /*0024*/ 	.byte	0x00, 0xf5, 0x21, 0x00


	//----- nvinfo : EIATTR_KPARAM_INFO
	.align		4
.L_1184:
        /*0028*/ 	.byte	0x04, 0x17
        /*002a*/ 	.short	(.L_1186 - .L_1185)
.L_1185:
        /*002c*/ 	.word	0x00000000
        /*0030*/ 	.short	0x0000
        /*0032*/ 	.short	0x0000
        /*0034*/ 	.byte	0x00, 0xf5, 0x21, 0x00


	//----- nvinfo : EIATTR_SPARSE_MMA_MASK
	.align		4
.L_1186:
        /*0038*/ 	.byte	0x03, 0x50
        /*003a*/ 	.short	0x0000


	//----- nvinfo : EIATTR_MAXREG_COUNT
	.align		4
        /*003c*/ 	.byte	0x03, 0x1b
        /*003e*/ 	.short	0x00ff


	//----- nvinfo : EIATTR_NUM_BARRIERS
	.align		4
        /*0040*/ 	.byte	0x02, 0x4c
        /*0042*/ 	.byte	0x01
	.zero		1


	//----- nvinfo : EIATTR_MERCURY_ISA_VERSION
	.align		4
        /*0044*/ 	.byte	0x03, 0x5f
        /*0046*/ 	.short	0x0101


	//----- nvinfo : EIATTR_VRC_CTA_INIT_COUNT
	.align		4
        /*0048*/ 	.byte	0x02, 0x4a
	.zero		1
	.zero		1


	//----- nvinfo : EIATTR_EXIT_INSTR_OFFSETS
	.align		4
        /*004c*/ 	.byte	0x04, 0x1c
        /*004e*/ 	.short	(.L_1188 - .L_1187)


	//   ....[0]....
.L_1187:
        /*0050*/ 	.word	0x00000280


	//   ....[1]....
        /*0054*/ 	.word	0x00000420


	//   ....[2]....
        /*0058*/ 	.word	0x00000470


	//----- nvinfo : EIATTR_CRS_STACK_SIZE
	.align		4
.L_1188:
        /*005c*/ 	.byte	0x04, 0x1e
        /*005e*/ 	.short	(.L_1190 - .L_1189)
.L_1189:
        /*0060*/ 	.word	0x00000000


	//----- nvinfo : EIATTR_CBANK_PARAM_SIZE
	.align		4
.L_1190:
        /*0064*/ 	.byte	0x03, 0x19
        /*0066*/ 	.short	0x0014


	//----- nvinfo : EIATTR_PARAM_CBANK
	.align		4
        /*0068*/ 	.byte	0x04, 0x0a
        /*006a*/ 	.short	(.L_1192 - .L_1191)
	.align		4
.L_1191:
        /*006c*/ 	.word	index@(.nv.constant0._Z12reduceGlobalILj128EfEvPT0_S1_j)
        /*0070*/ 	.short	0x0380
        /*0072*/ 	.short	0x0014


	//----- nvinfo : EIATTR_SW_WAR
	.align		4
.L_1192:
        /*0074*/ 	.byte	0x04, 0x36
        /*0076*/ 	.short	(.L_1194 - .L_1193)
.L_1193:
        /*0078*/ 	.word	0x00000008
.L_1194:


//--------------------- .nv.info._Z12reduceGlobalILj256EfEvPT0_S1_j --------------------------
	.section	.nv.info._Z12reduceGlobalILj256EfEvPT0_S1_j,"",@"SHT_CUDA_INFO"
	.sectionflags	@""
	.align	4


	//----- nvinfo : EIATTR_CUDA_API_VERSION
	.align		4
        /*0000*/ 	.byte	0x04, 0x37
        /*0002*/ 	.short	(.L_1196 - .L_1195)
.L_1195:
        /*0004*/ 	.word	0x00000082


	//----- nvinfo : EIATTR_KPARAM_INFO
	.align		4
.L_1196:
        /*0008*/ 	.byte	0x04, 0x17
        /*000a*/ 	.short	(.L_1198 - .L_1197)
.L_1197:
        /*000c*/ 	.word	0x00000000
        /*0010*/ 	.short	0x0002
        /*0012*/ 	.short	0x0010
        /*0014*/ 	.byte	0x00, 0xf0, 0x11, 0x00


	//----- nvinfo : EIATTR_KPARAM_INFO
	.align		4
.L_1198:
        /*0018*/ 	.byte	0x04, 0x17
        /*001a*/ 	.short	(.L_1200 - .L_1199)
.L_1199:
        /*001c*/ 	.word	0x00000000
        /*0020*/ 	.short	0x0001
        /*0022*/ 	.short	0x0008
        /*0024*/ 	.byte	0x00, 0xf5, 0x21, 0x00


	//----- nvinfo : EIATTR_KPARAM_INFO
	.align		4
.L_1200:
        /*0028*/ 	.byte	0x04, 0x17
        /*002a*/ 	.short	(.L_1202 - .L_1201)
.L_1201:
        /*002c*/ 	.word	0x00000000
        /*0030*/ 	.short	0x0000
        /*0032*/ 	.short	0x0000
        /*0034*/ 	.byte	0x00, 0xf5, 0x21, 0x00


	//----- nvinfo : EIATTR_SPARSE_MMA_MASK
	.align		4
.L_1202:
        /*0038*/ 	.byte	0x03, 0x50
        /*003a*/ 	.short	0x0000


	//----- nvinfo : EIATTR_MAXREG_COUNT
	.align		4
        /*003c*/ 	.byte	0x03, 0x1b
        /*003e*/ 	.short	0x00ff


	//----- nvinfo : EIATTR_NUM_BARRIERS
	.align		4
        /*0040*/ 	.byte	0x02, 0x4c
        /*0042*/ 	.byte	0x01
	.zero		1


	//----- nvinfo : EIATTR_MERCURY_ISA_VERSION
	.align		4
        /*0044*/ 	.byte	0x03, 0x5f
        /*0046*/ 	.short	0x0101


	//----- nvinfo : EIATTR_VRC_CTA_INIT_COUNT
	.align		4
        /*0048*/ 	.byte	0x02, 0x4a
	.zero		1
	.zero		1


	//----- nvinfo : EIATTR_EXIT_INSTR_OFFSETS
	.align		4
        /*004c*/ 	.byte	0x04, 0x1c
        /*004e*/ 	.short	(.L_1204 - .L_1203)


	//   ....[0]....
.L_1203:
        /*0050*/ 	.word	0x000002e0


	//   ....[1]....
        /*0054*/ 	.word	0x00000480


	//   ....[2]....
        /*0058*/ 	.word	0x000004d0


	//----- nvinfo : EIATTR_CRS_STACK_SIZE
	.align		4
.L_1204:
        /*005c*/ 	.byte	0x04, 0x1e
        /*005e*/ 	.short	(.L_1206 - .L_1205)
.L_1205:
        /*0060*/ 	.word	0x00000000


	//----- nvinfo : EIATTR_CBANK_PARAM_SIZE
	.align		4
.L_1206:
        /*0064*/ 	.byte	0x03, 0x19
        /*0066*/ 	.short	0x0014


	//----- nvinfo : EIATTR_PARAM_CBANK
	.align		4
        /*0068*/ 	.byte	0x04, 0x0a
        /*006a*/ 	.short	(.L_1208 - .L_1207)
	.align		4
.L_1207:
        /*006c*/ 	.word	index@(.nv.constant0._Z12reduceGlobalILj256EfEvPT0_S1_j)
        /*0070*/ 	.short	0x0380
        /*0072*/ 	.short	0x0014


	//----- nvinfo : EIATTR_SW_WAR
	.align		4
.L_1208:
        /*0074*/ 	.byte	0x04, 0x36
        /*0076*/ 	.short	(.L_1210 - .L_1209)
.L_1209:
        /*0078*/ 	.word	0x00000008
.L_1210:


//--------------------- .nv.info._Z12reduceGlobalILj512EfEvPT0_S1_j --------------------------
	.section	.nv.info._Z12reduceGlobalILj512EfEvPT0_S1_j,"",@"SHT_CUDA_INFO"
	.sectionflags	@""
	.align	4


	//----- nvinfo : EIATTR_CUDA_API_VERSION
	.align		4
        /*0000*/ 	.byte	0x04, 0x37
        /*0002*/ 	.short	(.L_1212 - .L_1211)
.L_1211:
        /*0004*/ 	.word	0x00000082


	//----- nvinfo : EIATTR_KPARAM_INFO
	.align		4
.L_1212:
        /*0008*/ 	.byte	0x04, 0x17
        /*000a*/ 	.short	(.L_1214 - .L_1213)
.L_1213:
        /*000c*/ 	.word	0x00000000
        /*0010*/ 	.short	0x0002
        /*0012*/ 	.short	0x0010
        /*0014*/ 	.byte	0x00, 0xf0, 0x11, 0x00


	//----- nvinfo : EIATTR_KPARAM_INFO
	.align		4
.L_1214:
        /*0018*/ 	.byte	0x04, 0x17
        /*001a*/ 	.short	(.L_1216 - .L_1215)
.L_1215:
        /*001c*/ 	.word	0x00000000
        /*0020*/ 	.short	0x0001
        /*0022*/ 	.short	0x0008
        /*0024*/ 	.byte	0x00, 0xf5, 0x21, 0x00


	//----- nvinfo : EIATTR_KPARAM_INFO
	.align		4
.L_1216:
        /*0028*/ 	.byte	0x04, 0x17
        /*002a*/ 	.short	(.L_1218 - .L_1217)
.L_1217:
        /*002c*/ 	.word	0x00000000
        /*0030*/ 	.short	0x0000
        /*0032*/ 	.short	0x0000
        /*0034*/ 	.byte	0x00, 0xf5, 0x21, 0x00


	//----- nvinfo : EIATTR_SPARSE_MMA_MASK
	.align		4
.L_1218:
        /*0038*/ 	.byte	0x03, 0x50
        /*003a*/ 	.short	0x0000


	//----- nvinfo : EIATTR_MAXREG_COUNT
	.align		4
        /*003c*/ 	.byte	0x03, 0x1b
        /*003e*/ 	.short	0x00ff


	//----- nvinfo : EIATTR_NUM_BARRIERS
	.align		4
        /*0040*/ 	.byte	0x02, 0x4c
        /*0042*/ 	.byte	0x01
	.zero		1


	//----- nvinfo : EIATTR_MERCURY_ISA_VERSION
	.align		4
        /*0044*/ 	.byte	0x03, 0x5f
        /*0046*/ 	.short	0x0101


	//----- nvinfo : EIATTR_VRC_CTA_INIT_COUNT
	.align		4
        /*0048*/ 	.byte	0x02, 0x4a
	.zero		1
	.zero		1


	//----- nvinfo : EIATTR_EXIT_INSTR_OFFSETS
	.align		4
        /*004c*/ 	.byte	0x04, 0x1c
        /*004e*/ 	.short	(.L_1220 - .L_1219)


	//   ....[0]....
.L_1219:
        /*0050*/ 	.word	0x00000350


	//   ....[1]....
        /*0054*/ 	.word	0x000004f0


	//   ....[2]....
        /*0058*/ 	.word	0x00000540


	//----- nvinfo : EIATTR_CRS_STACK_SIZE
	.align		4
.L_1220:
        /*005c*/ 	.byte	0x04, 0x1e
        /*005e*/ 	.short	(.L_1222 - .L_1221)
.L_1221:
        /*0060*/ 	.word	0x00000000


	//----- nvinfo : EIATTR_CBANK_PARAM_SIZE
	.align		4
.L_1222:
        /*0064*/ 	.byte	0x03, 0x19
        /*0066*/ 	.short	0x0014


	//----- nvinfo : EIATTR_PARAM_CBANK
	.align		4
        /*0068*/ 	.byte	0x04, 0x0a
        /*006a*/ 	.short	(.L_1224 - .L_1223)
	.align		4
.L_1223:
        /*006c*/ 	.word	index@(.nv.constant0._Z12reduceGlobalILj512EfEvPT0_S1_j)
        /*0070*/ 	.short	0x0380
        /*0072*/ 	.short	0x0014


	//----- nvinfo : EIATTR_SW_WAR
	.align		4
.L_1224:
        /*0074*/ 	.byte	0x04, 0x36
        /*0076*/ 	.short	(.L_1226 - .L_1225)
.L_1225:
        /*0078*/ 	.word	0x00000008
.L_1226:


//--------------------- .nv.info._Z12reduceGlobalILj1EiEvPT0_S1_j --------------------------
	.section	.nv.info._Z12reduceGlobalILj1EiEvPT0_S1_j,"",@"SHT_CUDA_INFO"
	.sectionflags	@""
	.align	4


	//----- nvinfo : EIATTR_CUDA_API_VERSION
	.align		4
        /*0000*/ 	.byte	0x04, 0x37
        /*0002*/ 	.short	(.L_1228 - .L_1227)
.L_1227:
        /*0004*/ 	.word	0x00000082


	//----- nvinfo : EIATTR_KPARAM_INFO
	.align		4
.L_1228:
        /*0008*/ 	.byte	0x04, 0x17
        /*000a*/ 	.short	(.L_1230 - .L_1229)
.L_1229:
        /*000c*/ 	.word	0x00000000
        /*0010*/ 	.short	0x0002
        /*0012*/ 	.short	0x0010
        /*0014*/ 	.byte	0x00, 0xf0, 0x11, 0x00


	//----- nvinfo : EIATTR_KPARAM_INFO
	.align		4
.L_1230:
        /*0018*/ 	.byte	0x04, 0x17
        /*001a*/ 	.short	(.L_1232 - .L_1231)
.L_1231:
        /*001c*/ 	.word	0x00000000
        /*0020*/ 	.short	0x0001
        /*0022*/ 	.short	0x0008
        /*0024*/ 	.byte	0x00, 0xf5, 0x21, 0x00


	//----- nvinfo : EIATTR_KPARAM_INFO
	.align		4
.L_1232:
        /*0028*/ 	.byte	0x04, 0x17
        /*002a*/ 	.short	(.L_1234 - .L_1233)
.L_1233:
        /*002c*/ 	.word	0x00000000
        /*0030*/ 	.short	0x0000
        /*0032*/ 	.short	0x0000
        /*0034*/ 	.byte	0x00, 0xf5, 0x21, 0x00


	//----- nvinfo : EIATTR_SPARSE_MMA_MASK
	.align		4
.L_1234:
        /*0038*/ 	.byte	0x03, 0x50
        /*003a*/ 	.short	0x0000


	//----- nvinfo : EIATTR_MAXREG_COUNT
	.align		4
        /*003c*/ 	.byte	0x03, 0x1b
        /*003e*/ 	.short	0x00ff


	//----- nvinfo : EIATTR_NUM_BARRIERS
	.align		4
        /*0040*/ 	.byte	0x02, 0x4c
        /*0042*/ 	.byte	0x01
	.zero		1


	//----- nvinfo : EIATTR_MERCURY_ISA_VERSION
	.align		4
        /*0044*/ 	.byte	0x03, 0x5f
        /*0046*/ 	.short	0x0101


	//----- nvinfo : EIATTR_VRC_CTA_INIT_COUNT
	.align		4
        /*0048*/ 	.byte	0x02, 0x4a
	.zero		1
	.zero		1


	//----- nvinfo : EIATTR_EXIT_INSTR_OFFSETS
	.align		4
        /*004c*/ 	.byte	0x04, 0x1c
        /*004e*/ 	.short	(.L_1236 - .L_1235)


	//   ....[0]....
.L_1235:
        /*0050*/ 	.word	0x000001e0


	//   ....[1]....
        /*0054*/ 	.word	0x00000230


	//----- nvinfo : EIATTR_CRS_STACK_SIZE
	.align		4
.L_1236:
        /*0058*/ 	.byte	0x04, 0x1e
        /*005a*/ 	.short	(.L_1238 - .L_1237)
.L_1237:
        /*005c*/ 	.word	0x00000000


	//----- nvinfo : EIATTR_CBANK_PARAM_SIZE
	.align		4
.L_1238:
        /*0060*/ 	.byte	0x03, 0x19
        /*0062*/ 	.short	0x0014


	//----- nvinfo : EIATTR_PARAM_CBANK
	.align		4
        /*0064*/ 	.byte	0x04, 0x0a
        /*0066*/ 	.short	(.L_1240 - .L_1239)
	.align		4
.L_1239:
        /*0068*/ 	.word	index@(.nv.constant0._Z12reduceGlobalILj1EiEvPT0_S1_j)
        /*006c*/ 	.short	0x0380
        /*006e*/ 	.short	0x0014


	//----- nvinfo : EIATTR_SW_WAR
	.align		4
.L_1240:
        /*0070*/ 	.byte	0x04, 0x36
        /*0072*/ 	.short	(.L_1242 - .L_1241)
.L_1241:
        /*0074*/ 	.word	0x00000008
.L_1242:


//--------------------- .nv.info._Z12reduceGlobalILj2EiEvPT0_S1_j --------------------------
	.section	.nv.info._Z12reduceGlobalILj2EiEvPT0_S1_j,"",@"SHT_CUDA_INFO"
	.sectionflags	@""
	.align	4


	//----- nvinfo : EIATTR_CUDA_API_VERSION
	.align		4
        /*0000*/ 	.byte	0x04, 0x37
        /*0002*/ 	.short	(.L_1244 - .L_1243)
.L_1243:
        /*0004*/ 	.word	0x00000082


	//----- nvinfo : EIATTR_KPARAM_INFO
	.align		4
.L_1244:
        /*0008*/ 	.byte	0x04, 0x17
        /*000a*/ 	.short	(.L_1246 - .L_1245)
.L_1245:
        /*000c*/ 	.word	0x00000000
        /*0010*/ 	.short	0x0002
        /*0012*/ 	.short	0x0010
        /*0014*/ 	.byte	0x00, 0xf0, 0x11, 0x00


	//----- nvinfo : EIATTR_KPARAM_INFO
	.align		4
.L_1246:
        /*0018*/ 	.byte	0x04, 0x17
        /*001a*/ 	.short	(.L_1248 - .L_1247)
.L_1247:
        /*001c*/ 	.word	0x00000000
        /*0020*/ 	.short	0x0001
        /*0022*/ 	.short	0x0008
        /*0024*/ 	.byte	0x00, 0xf5, 0x21, 0x00


	//----- nvinfo : EIATTR_KPARAM_INFO
	.align		4
.L_1248:
        /*0028*/ 	.byte	0x04, 0x17
        /*002a*/ 	.short	(.L_1250 - .L_1249)
.L_1249:
        /*002c*/ 	.word	0x00000000
        /*0030*/ 	.short	0x0000
        /*0032*/ 	.short	0x0000
        /*0034*/ 	.byte	0x00, 0xf5, 0x21, 0x00


	//----- nvinfo : EIATTR_SPARSE_MMA_MASK
	.align		4
.L_1250:
        /*0038*/ 	.byte	0x03, 0x50
        /*003a*/ 	.short	0x0000


	//----- nvinfo : EIATTR_MAXREG_COUNT
	.align		4
        /*003c*/ 	.byte	0x03, 0x1b
        /*003e*/ 	.short	0x00ff


	//----- nvinfo : EIATTR_NUM_BARRIERS
	.align		4
        /*0040*/ 	.byte	0x02, 0x4c
        /*0042*/ 	.byte	0x01
	.zero		1


	//----- nvinfo : EIATTR_MERCURY_ISA_VERSION
	.align		4
        /*0044*/ 	.byte	0x03, 0x5f
        /*0046*/ 	.short	0x0101


	//----- nvinfo : EIATTR_VRC_CTA_INIT_COUNT
	.align		4
        /*0048*/ 	.byte	0x02, 0x4a
	.zero		1
	.zero		1


	//----- nvinfo : EIATTR_EXIT_INSTR_OFFSETS
	.align		4
        /*004c*/ 	.byte	0x04, 0x1c
        /*004e*/ 	.short	(.L_1252 - .L_1251)


	//   ....[0]....
.L_1251:
        /*0050*/ 	.word	0x00000200


	//   ....[1]....
        /*0054*/ 	.word	0x00000260


	//   ....[2]....
        /*0058*/ 	.word	0x000002b0


	//----- nvinfo : EIATTR_CRS_STACK_SIZE
	.align		4
.L_1252:
        /*005c*/ 	.byte	0x04, 0x1e
        /*005e*/ 	.short	(.L_1254 - .L_1253)
.L_1253:
        /*0060*/ 	.word	0x00000000


	//----- nvinfo : EIATTR_CBANK_PARAM_SIZE
	.align		4
.L_1254:
        /*0064*/ 	.byte	0x03, 0x19
        /*0066*/ 	.short	0x0014


	//----- nvinfo : EIATTR_PARAM_CBANK
	.align		4
        /*0068*/ 	.byte	0x04, 0x0a
        /*006a*/ 	.short	(.L_1256 - .L_1255)
	.align		4
.L_1255:
        /*006c*/ 	.word	index@(.nv.constant0._Z12reduceGlobalILj2EiEvPT0_S1_j)
        /*0070*/ 	.short	0x0380
        /*0072*/ 	.short	0x0014


	//----- nvinfo : EIATTR_SW_WAR
	.align		4
.L_1256:
        /*0074*/ 	.byte	0x04, 0x36
        /*0076*/ 	.short	(.L_1258 - .L_1257)
.L_1257:
        /*0078*/ 	.word	0x00000008
.L_1258:


//--------------------- .nv.info._Z12reduceGlobalILj4EiEvPT0_S1_j --------------------------
	.section	.nv.info._Z12reduceGlobalILj4EiEvPT0_S1_j,"",@"SHT_CUDA_INFO"
	.sectionflags	@""
	.align	4


	//----- nvinfo : EIATTR_CUDA_API_VERSION
	.align		4
        /*0000*/ 	.byte	0x04, 0x37
        /*0002*/ 	.short	(.L_1260 - .L_1259)
.L_1259:
        /*0004*/ 	.word	0x00000082


	//----- nvinfo : EIATTR_KPARAM_INFO
	.align		4
.L_1260:
        /*0008*/ 	.byte	0x04, 0x17
        /*000a*/ 	.short	(.L_1262 - .L_1261)
.L_1261:
        /*000c*/ 	.word	0x00000000
        /*0010*/ 	.short	0x0002
        /*0012*/ 	.short	0x0010
        /*0014*/ 	.byte	0x00, 0xf0, 0x11, 0x00


	//----- nvinfo : EIATTR_KPARAM_INFO
	.align		4
.L_1262:
        /*0018*/ 	.byte	0x04, 0x17
        /*001a*/ 	.short	(.L_1264 - .L_1263)
.L_1263:
        /*001c*/ 	.word	0x00000000
        /*0020*/ 	.short	0x0001
        /*0022*/ 	.short	0x0008
        /*0024*/ 	.byte	0x00, 0xf5, 0x21, 0x00


	//----- nvinfo : EIATTR_KPARAM_INFO
	.align		4
.L_1264:
        /*0028*/ 	.byte	0x04, 0x17
        /*002a*/ 	.short	(.L_1266 - .L_1265)
.L_1265:
        /*002c*/ 	.word	0x00000000
        /*0030*/ 	.short	0x0000
        /*0032*/ 	.short	0x0000
        /*0034*/ 	.byte	0x00, 0xf5, 0x21, 0x00


	//----- nvinfo : EIATTR_SPARSE_MMA_MASK
	.align		4
.L_1266:
        /*0038*/ 	.byte	0x03, 0x50
        /*003a*/ 	.short	0x0000


	//----- nvinfo : EIATTR_MAXREG_COUNT
	.align		4
        /*003c*/ 	.byte	0x03, 0x1b
        /*003e*/ 	.short	0x00ff


	//----- nvinfo : EIATTR_NUM_BARRIERS
	.align		4
        /*0040*/ 	.byte	0x02, 0x4c
        /*0042*/ 	.byte	0x01
	.zero		1


	//----- nvinfo : EIATTR_MERCURY_ISA_VERSION
	.align		4
        /*0044*/ 	.byte	0x03, 0x5f
        /*0046*/ 	.short	0x0101


	//----- nvinfo : EIATTR_VRC_CTA_INIT_COUNT
	.align		4
        /*0048*/ 	.byte	0x02, 0x4a
	.zero		1
	.zero		1


	//----- nvinfo : EIATTR_EXIT_INSTR_OFFSETS
	.align		4
        /*004c*/ 	.byte	0x04, 0x1c
        /*004e*/ 	.short	(.L_1268 - .L_1267)


	//   ....[0]....
.L_1267:
        /*0050*/ 	.word	0x00000200


	//   ....[1]....
        /*0054*/ 	.word	0x000002a0


	//   ....[2]....
        /*0058*/ 	.word	0x000002f0


	//----- nvinfo : EIATTR_CRS_STACK_SIZE
	.align		4
.L_1268:
        /*005c*/ 	.byte	0x04, 0x1e
        /*005e*/ 	.short	(.L_1270 - .L_1269)
.L_1269:
        /*0060*/ 	.word	0x00000000


	//----- nvinfo : EIATTR_CBANK_PARAM_SIZE
	.align		4
.L_1270:
        /*0064*/ 	.byte	0x03, 0x19
        /*0066*/ 	.short	0x0014


	//----- nvinfo : EIATTR_PARAM_CBANK
	.align		4
        /*0068*/ 	.byte	0x04, 0x0a
        /*006a*/ 	.short	(.L_1272 - .L_1271)
	.align		4
.L_1271:
        /*006c*/ 	.word	index@(.nv.constant0._Z12reduceGlobalILj4EiEvPT0_S1_j)
        /*0070*/ 	.short	0x0380
        /*0072*/ 	.short	0x0014


	//----- nvinfo : EIATTR_SW_WAR
	.align		4
.L_1272:
        /*0074*/ 	.byte	0x04, 0x36
        /*0076*/ 	.short	(.L_1274 - .L_1273)
.L_1273:
        /*0078*/ 	.word	0x00000008
.L_1274:


//--------------------- .nv.info._Z12reduceGlobalILj8EiEvPT0_S1_j --------------------------
	.section	.nv.info._Z12reduceGlobalILj8EiEvPT0_S1_j,"",@"SHT_CUDA_INFO"
	.sectionflags	@""
	.align	4


	//----- nvinfo : EIATTR_CUDA_API_VERSION
	.align		4
        /*0000*/ 	.byte	0x04, 0x37
        /*0002*/ 	.short	(.L_1276 - .L_1275)
.L_1275:
        /*0004*/ 	.word	0x00000082


	//----- nvinfo : EIATTR_KPARAM_INFO
	.align		4
.L_1276:
        /*0008*/ 	.byte	0x04, 0x17
        /*000a*/ 	.short	(.L_1278 - .L_1277)
.L_1277:
        /*000c*/ 	.word	0x00000000
        /*0010*/ 	.short	0x0002
        /*0012*/ 	.short	0x0010
        /*0014*/ 	.byte	0x00, 0xf0, 0x11, 0x00


	//----- nvinfo : EIATTR_KPARAM_INFO
	.align		4
.L_1278:
        /*0018*/ 	.byte	0x04, 0x17
        /*001a*/ 	.short	(.L_1280 - .L_1279)
.L_1279:
        /*001c*/ 	.word	0x00000000
        /*0020*/ 	.short	0x0001
        /*0022*/ 	.short	0x0008
        /*0024*/ 	.byte	0x00, 0xf5, 0x21, 0x00


	//----- nvinfo : EIATTR_KPARAM_INFO
	.align		4
.L_1280:
        /*0028*/ 	.byte	0x04, 0x17
        /*002a*/ 	.short	(.L_1282 - .L_1281)
.L_1281:
        /*002c*/ 	.word	0x00000000
        /*0030*/ 	.short	0x0000
        /*0032*/ 	.short	0x0000
        /*0034*/ 	.byte	0x00, 0xf5, 0x21, 0x00


	//----- nvinfo : EIATTR_SPARSE_MMA_MASK
	.align		4
.L_1282:
        /*0038*/ 	.byte	0x03, 0x50
        /*003a*/ 	.short	0x0000


	//----- nvinfo : EIATTR_MAXREG_COUNT
	.align		4
        /*003c*/ 	.byte	0x03, 0x1b
        /*003e*/ 	.short	0x00ff


	//----- nvinfo : EIATTR_NUM_BARRIERS
	.align		4
        /*0040*/ 	.byte	0x02, 0x4c
        /*0042*/ 	.byte	0x01
	.zero		1


	//----- nvinfo : EIATTR_MERCURY_ISA_VERSION
	.align		4
        /*0044*/ 	.byte	0x03, 0x5f
        /*0046*/ 	.short	0x0101


	//----- nvinfo : EIATTR_VRC_CTA_INIT_COUNT
	.align		4
        /*0048*/ 	.byte	0x02, 0x4a
	.zero		1
	.zero		1


	//----- nvinfo : EIATTR_EXIT_INSTR_OFFSETS
	.align		4
        /*004c*/ 	.byte	0x04, 0x1c
        /*004e*/ 	.short	(.L_1284 - .L_1283)


	//   ....[0]....
.L_1283:
        /*0050*/ 	.word	0x00000200


	//   ....[1]....
        /*0054*/ 	.word	0x000002e0


	//   ....[2]....
        /*0058*/ 	.word	0x00000330


	//----- nvinfo : EIATTR_CRS_STACK_SIZE
	.align		4
.L_1284:
        /*005c*/ 	.byte	0x04, 0x1e
        /*005e*/ 	.short	(.L_1286 - .L_1285)
.L_1285:
        /*0060*/ 	.word	0x00000000


	//----- nvinfo : EIATTR_CBANK_PARAM_SIZE
	.align		4
.L_1286:
        /*0064*/ 	.byte	0x03, 0x19
        /*0066*/ 	.short	0x0014


	//----- nvinfo : EIATTR_PARAM_CBANK
	.align		4
        /*0068*/ 	.byte	0x04, 0x0a
        /*006a*/ 	.short	(.L_1288 - .L_1287)
	.align		4
.L_1287:
        /*006c*/ 	.word	index@(.nv.constant0._Z12reduceGlobalILj8EiEvPT0_S1_j)
        /*0070*/ 	.short	0x0380
        /*0072*/ 	.short	0x0014


	//----- nvinfo : EIATTR_SW_WAR
	.align		4
.L_1288:
        /*0074*/ 	.byte	0x04, 0x36
        /*0076*/ 	.short	(.L_1290 - .L_1289)
.L_1289:
        /*0078*/ 	.word	0x00000008
.L_1290:


//--------------------- .nv.info._Z12reduceGlobalILj16EiEvPT0_S1_j --------------------------
	.section	.nv.info._Z12reduceGlobalILj16EiEvPT0_S1_j,"",@"SHT_CUDA_INFO"
	.sectionflags	@""
	.align	4


	//----- nvinfo : EIATTR_CUDA_API_VERSION
	.align		4
        /*0000*/ 	.byte	0x04, 0x37
        /*0002*/ 	.short	(.L_1292 - .L_1291)
.L_1291:
        /*0004*/ 	.word	0x00000082


	//----- nvinfo : EIATTR_KPARAM_INFO
	.align		4
.L_1292:
        /*0008*/ 	.byte	0x04, 0x17
        /*000a*/ 	.short	(.L_1294 - .L_1293)
.L_1293:
        /*000c*/ 	.word	0x00000000
        /*0010*/ 	.short	0x0002
        /*0012*/ 	.short	0x0010
        /*0014*/ 	.byte	0x00, 0xf0, 0x11, 0x00


	//----- nvinfo : EIATTR_KPARAM_INFO
	.align		4
.L_1294:
        /*0018*/ 	.byte	0x04, 0x17
        /*001a*/ 	.short	(.L_1296 - .L_1295)
.L_1295:
        /*001c*/ 	.word	0x00000000
        /*0020*/ 	.short	0x0001
        /*0022*/ 	.short	0x0008
        /*0024*/ 	.byte	0x00, 0xf5, 0x21, 0x00


	//----- nvinfo : EIATTR_KPARAM_INFO
	.align		4
.L_1296:
        /*0028*/ 	.byte	0x04, 0x17
        /*002a*/ 	.short	(.L_1298 - .L_1297)
.L_1297:
        /*002c*/ 	.word	0x00000000
        /*0030*/ 	.short	0x0000
        /*0032*/ 	.short	0x0000
        /*0034*/ 	.byte	0x00, 0xf5, 0x21, 0x00


	//----- nvinfo : EIATTR_SPARSE_MMA_MASK
	.align		4
.L_1298:
        /*0038*/ 	.byte	0x03, 0x50
        /*003a*/ 	.short	0x0000


	//----- nvinfo : EIATTR_MAXREG_COUNT
	.align		4
        /*003c*/ 	.byte	0x03, 0x1b
        /*003e*/ 	.short	0x00ff


	//----- nvinfo : EIATTR_NUM_BARRIERS
	.align		4
        /*0040*/ 	.byte	0x02, 0x4c
        /*0042*/ 	.byte	0x01
	.zero		1


	//----- nvinfo : EIATTR_MERCURY_ISA_VERSION
	.align		4
        /*0044*/ 	.byte	0x03, 0x5f
        /*0046*/ 	.short	0x0101


	//----- nvinfo : EIATTR_VRC_CTA_INIT_COUNT
	.align		4
        /*0048*/ 	.byte	0x02, 0x4a
	.zero		1
	.zero		1


	//----- nvinfo : EIATTR_EXIT_INSTR_OFFSETS
	.align		4
        /*004c*/ 	.byte	0x04, 0x1c
        /*004e*/ 	.short	(.L_1300 - .L_1299)


	//   ....[0]....
.L_1299:
        /*0050*/ 	.word	0x00000210


	//   ....[1]....
        /*0054*/ 	.word	0x00000330


	//   ....[2]....
        /*0058*/ 	.word	0x00000380


	//----- nvinfo : EIATTR_CRS_STACK_SIZE
	.align		4
.L_1300:
        /*005c*/ 	.byte	0x04, 0x1e
        /*005e*/ 	.short	(.L_1302 - .L_1301)
.L_1301:
        /*0060*/ 	.word	0x00000000


	//----- nvinfo : EIATTR_CBANK_PARAM_SIZE
	.align		4
.L_1302:
        /*0064*/ 	.byte	0x03, 0x19
        /*0066*/ 	.short	0x0014


	//----- nvinfo : EIATTR_PARAM_CBANK
	.align		4
        /*0068*/ 	.byte	0x04, 0x0a
        /*006a*/ 	.short	(.L_1304 - .L_1303)
	.align		4
.L_1303:
        /*006c*/ 	.word	index@(.nv.constant0._Z12reduceGlobalILj16EiEvPT0_S1_j)
        /*0070*/ 	.short	0x0380
        /*0072*/ 	.short	0x0014


	//----- nvinfo : EIATTR_SW_WAR
	.align		4
.L_1304:
        /*0074*/ 	.byte	0x04, 0x36
        /*0076*/ 	.short	(.L_1306 - .L_1305)
.L_1305:
        /*0078*/ 	.word	0x00000008
.L_1306:


//--------------------- .nv.info._Z12reduceGlobalILj32EiEvPT0_S1_j --------------------------
	.section	.nv.info._Z12reduceGlobalILj32EiEvPT0_S1_j,"",@"SHT_CUDA_INFO"
	.sectionflags	@""
	.align	4


	//----- nvinfo : EIATTR_CUDA_API_VERSION
	.align		4
        /*0000*/ 	.byte	0x04, 0x37
        /*0002*/ 	.short	(.L_1308 - .L_1307)
.L_1307:
        /*0004*/ 	.word	0x00000082


	//----- nvinfo : EIATTR_KPARAM_INFO
	.align		4
.L_1308:
        /*0008*/ 	.byte	0x04, 0x17
        /*000a*/ 	.short	(.L_1310 - .L_1309)
.L_1309:
        /*000c*/ 	.word	0x00000000
        /*0010*/ 	.short	0x0002
        /*0012*/ 	.short	0x0010
        /*0014*/ 	.byte	0x00, 0xf0, 0x11, 0x00


	//----- nvinfo : EIATTR_KPARAM_INFO
	.align		4
.L_1310:
        /*0018*/ 	.byte	0x04, 0x17
        /*001a*/ 	.short	(.L_1312 - .L_1311)
.L_1311:
        /*001c*/ 	.word	0x00000000
        /*0020*/ 	.short	0x0001
        /*0022*/ 	.short	0x0008
        /*0024*/ 	.byte	0x00, 0xf5, 0x21, 0x00


	//----- nvinfo : EIATTR_KPARAM_INFO
	.align		4
.L_1312:
        /*0028*/ 	.byte	0x04, 0x17
        /*002a*/ 	.short	(.L_1314 - .L_1313)
.L_1313:
        /*002c*/ 	.word	0x00000000
        /*0030*/ 	.short	0x0000
        /*0032*/ 	.short	0x0000
        /*0034*/ 	.byte	0x00, 0xf5, 0x21, 0x00


	//----- nvinfo : EIATTR_SPARSE_MMA_MASK
	.align		4
.L_1314:
        /*0038*/ 	.byte	0x03, 0x50
        /*003a*/ 	.short	0x0000


	//----- nvinfo : EIATTR_MAXREG_COUNT
	.align		4
        /*003c*/ 	.byte	0x03, 0x1b
        /*003e*/ 	.short	0x00ff


	//----- nvinfo : EIATTR_NUM_BARRIERS
	.align		4
        /*0040*/ 	.byte	0x02, 0x4c
        /*0042*/ 	.byte	0x01
	.zero		1


	//----- nvinfo : EIATTR_MERCURY_ISA_VERSION
	.align		4
        /*0044*/ 	.byte	0x03, 0x5f
        /*0046*/ 	.short	0x0101


	//----- nvinfo : EIATTR_VRC_CTA_INIT_COUNT
	.align		4
        /*0048*/ 	.byte	0x02, 0x4a
	.zero		1
	.zero		1


	//----- nvinfo : EIATTR_EXIT_INSTR_OFFSETS
	.align		4
        /*004c*/ 	.byte	0x04, 0x1c
        /*004e*/ 	.short	(.L_1316 - .L_1315)


	//   ....[0]....
.L_1315:
        /*0050*/ 	.word	0x00000210


	//   ....[1]....
        /*0054*/ 	.word	0x00000370


	//   ....[2]....
        /*0058*/ 	.word	0x000003c0


	//----- nvinfo : EIATTR_CRS_STACK_SIZE
	.align		4
.L_1316:
        /*005c*/ 	.byte	0x04, 0x1e
        /*005e*/ 	.short	(.L_1318 - .L_1317)
.L_1317:
        /*0060*/ 	.word	0x00000000


	//----- nvinfo : EIATTR_CBANK_PARAM_SIZE
	.align		4
.L_1318:
        /*0064*/ 	.byte	0x03, 0x19
        /*0066*/ 	.short	0x0014


	//----- nvinfo : EIATTR_PARAM_CBANK
	.align		4
        /*0068*/ 	.byte	0x04, 0x0a
        /*006a*/ 	.short	(.L_1320 - .L_1319)
	.align		4
.L_1319:
        /*006c*/ 	.word	index@(.nv.constant0._Z12reduceGlobalILj32EiEvPT0_S1_j)
        /*0070*/ 	.short	0x0380
        /*0072*/ 	.short	0x0014


	//----- nvinfo : EIATTR_SW_WAR
	.align		4
.L_1320:
        /*0074*/ 	.byte	0x04, 0x36
        /*0076*/ 	.short	(.L_1322 - .L_1321)
.L_1321:
        /*0078*/ 	.word	0x00000008
.L_1322:


//--------------------- .nv.info._Z12reduceGlobalILj64EiEvPT0_S1_j --------------------------
	.section	.nv.info._Z12reduceGlobalILj64EiEvPT0_S1_j,"",@"SHT_CUDA_INFO"
	.sectionflags	@""
	.align	4


	//----- nvinfo : EIATTR_CUDA_API_VERSION
	.align		4
        /*0000*/ 	.byte	0x04, 0x37
        /*0002*/ 	.short	(.L_1324 - .L_1323)
.L_1323:
        /*0004*/ 	.word	0x00000082


	//----- nvinfo : EIATTR_KPARAM_INFO
	.align		4
.L_1324:
        /*0008*/ 	.byte	0x04, 0x17
        /*000a*/ 	.short	(.L_1326 - .L_1325)
.L_1325:
        /*000c*/ 	.word	0x00000000
        /*0010*/ 	.short	0x0002
        /*0012*/ 	.short	0x0010
        /*0014*/ 	.byte	0x00, 0xf0, 0x11, 0x00


	//----- nvinfo : EIATTR_KPARAM_INFO
	.align		4
.L_1326:
        /*0018*/ 	.byte	0x04, 0x17
        /*001a*/ 	.short	(.L_1328 - .L_1327)
.L_1327:
        /*001c*/ 	.word	0x00000000
        /*0020*/ 	.short	0x0001
        /*0022*/ 	.short	0x0008
        /*0024*/ 	.byte	0x00, 0xf5, 0x21, 0x00


	//----- nvinfo : EIATTR_KPARAM_INFO
	.align		4
.L_1328:
        /*0028*/ 	.byte	0x04, 0x17
        /*002a*/ 	.short	(.L_1330 - .L_1329)
.L_1329:
        /*002c*/ 	.word	0x00000000
        /*0030*/ 	.short	0x0000
        /*0032*/ 	.short	0x0000
        /*0034*/ 	.byte	0x00, 0xf5, 0x21, 0x00


	//----- nvinfo : EIATTR_SPARSE_MMA_MASK
	.align		4
.L_1330:
        /*0038*/ 	.byte	0x03, 0x50
        /*003a*/ 	.short	0x0000


	//----- nvinfo : EIATTR_MAXREG_COUNT
	.align		4
        /*003c*/ 	.byte	0x03, 0x1b
        /*003e*/ 	.short	0x00ff


	//----- nvinfo : EIATTR_NUM_BARRIERS
	.align		4
        /*0040*/ 	.byte	0x02, 0x4c
        /*0042*/ 	.byte	0x01
	.zero		1


	//----- nvinfo : EIATTR_MERCURY_ISA_VERSION
	.align		4
        /*0044*/ 	.byte	0x03, 0x5f
        /*0046*/ 	.short	0x0101


	//----- nvinfo : EIATTR_VRC_CTA_INIT_COUNT
	.align		4
        /*0048*/ 	.byte	0x02, 0x4a
	.zero		1
	.zero		1


	//----- nvinfo : EIATTR_EXIT_INSTR_OFFSETS
	.align		4
        /*004c*/ 	.byte	0x04, 0x1c
        /*004e*/ 	.short	(.L_1332 - .L_1331)


	//   ....[0]....
.L_1331:
        /*0050*/ 	.word	0x00000210


	//   ....[1]....
        /*0054*/ 	.word	0x000003b0


	//   ....[2]....
        /*0058*/ 	.word	0x00000400


	//----- nvinfo : EIATTR_CRS_STACK_SIZE
	.align		4
.L_1332:
        /*005c*/ 	.byte	0x04, 0x1e
        /*005e*/ 	.short	(.L_1334 - .L_1333)
.L_1333:
        /*0060*/ 	.word	0x00000000


	//----- nvinfo : EIATTR_CBANK_PARAM_SIZE
	.align		4
.L_1334:
        /*0064*/ 	.byte	0x03, 0x19
        /*0066*/ 	.short	0x0014


	//----- nvinfo : EIATTR_PARAM_CBANK
	.align		4
        /*0068*/ 	.byte	0x04, 0x0a
        /*006a*/ 	.short	(.L_1336 - .L_1335)
	.align		4
.L_1335:
        /*006c*/ 	.word	index@(.nv.constant0._Z12reduceGlobalILj64EiEvPT0_S1_j)
        /*0070*/ 	.short	0x0380
        /*0072*/ 	.short	0x0014


	//----- nvinfo : EIATTR_SW_WAR
	.align		4
.L_1336:
        /*0074*/ 	.byte	0x04, 0x36
        /*0076*/ 	.short	(.L_1338 - .L_1337)
.L_1337:
        /*0078*/ 	.word	0x00000008
.L_1338:


//--------------------- .nv.info._Z12reduceGlobalILj128EiEvPT0_S1_j --------------------------
	.section	.nv.info._Z12reduceGlobalILj128EiEvPT0_S1_j,"",@"SHT_CUDA_INFO"
	.sectionflags	@""
	.align	4


	//----- nvinfo : EIATTR_CUDA_API_VERSION
	.align		4
        /*0000*/ 	.byte	0x04, 0x37
        /*0002*/ 	.short	(.L_1340 - .L_1339)
.L_1339:
        /*0004*/ 	.word	0x00000082


	//----- nvinfo : EIATTR_KPARAM_INFO
	.align		4
.L_1340:
        /*0008*/ 	.byte	0x04, 0x17
        /*000a*/ 	.short	(.L_1342 - .L_1341)
.L_1341:
        /*000c*/ 	.word	0x00000000
        /*0010*/ 	.short	0x0002
        /*0012*/ 	.short	0x0010
        /*0014*/ 	.byte	0x00, 0xf0, 0x11, 0x00


	//----- nvinfo : EIATTR_KPARAM_INFO
	.align		4
.L_1342:
        /*0018*/ 	.byte	0x04, 0x17
        /*001a*/ 	.short	(.L_1344 - .L_1343)
.L_1343:
        /*001c*/ 	.word	0x00000000
        /*0020*/ 	.short	0x0001
        /*0022*/ 	.short	0x0008
        /*0024*/ 	.byte	0x00, 0xf5, 0x21, 0x00


	//----- nvinfo : EIATTR_KPARAM_INFO
	.align		4
.L_1344:
        /*0028*/ 	.byte	0x04, 0x17
        /*002a*/ 	.short	(.L_1346 - .L_1345)
.L_1345:
        /*002c*/ 	.word	0x00000000
        /*0030*/ 	.short	0x0000
        /*0032*/ 	.short	0x0000
        /*0034*/ 	.byte	0x00, 0xf5, 0x21, 0x00


	//----- nvinfo : EIATTR_SPARSE_MMA_MASK
	.align		4
.L_1346:
        /*0038*/ 	.byte	0x03, 0x50
        /*003a*/ 	.short	0x0000


	//----- nvinfo : EIATTR_MAXREG_COUNT
	.align		4
        /*003c*/ 	.byte	0x03, 0x1b
        /*003e*/ 	.short	0x00ff


	//----- nvinfo : EIATTR_NUM_BARRIERS
	.align		4
        /*0040*/ 	.byte	0x02, 0x4c
        /*0042*/ 	.byte	0x01
	.zero		1


	//----- nvinfo : EIATTR_MERCURY_ISA_VERSION
	.align		4
        /*0044*/ 	.byte	0x03, 0x5f
        /*0046*/ 	.short	0x0101


	//----- nvinfo : EIATTR_VRC_CTA_INIT_COUNT
	.align		4
        /*0048*/ 	.byte	0x02, 0x4a
	.zero		1
	.zero		1


	//----- nvinfo : EIATTR_EXIT_INSTR_OFFSETS
	.align		4
        /*004c*/ 	.byte	0x04, 0x1c
        /*004e*/ 	.short	(.L_1348 - .L_1347)


	//   ....[0]....
.L_1347:
        /*0050*/ 	.word	0x00000270


	//   ....[1]....
        /*0054*/ 	.word	0x00000410


	//   ....[2]....
        /*0058*/ 	.word	0x00000460


	//----- nvinfo : EIATTR_CRS_STACK_SIZE
	.align		4
.L_1348:
        /*005c*/ 	.byte	0x04, 0x1e
        /*005e*/ 	.short	(.L_1350 - .L_1349)
.L_1349:
        /*0060*/ 	.word	0x00000000


	//----- nvinfo : EIATTR_CBANK_PARAM_SIZE
	.align		4
.L_1350:
        /*0064*/ 	.byte	0x03, 0x19
        /*0066*/ 	.short	0x0014


	//----- nvinfo : EIATTR_PARAM_CBANK
	.align		4
        /*0068*/ 	.byte	0x04, 0x0a
        /*006a*/ 	.short	(.L_1352 - .L_1351)
	.align		4
.L_1351:
        /*006c*/ 	.word	index@(.nv.constant0._Z12reduceGlobalILj128EiEvPT0_S1_j)
        /*0070*/ 	.short	0x0380
        /*0072*/ 	.short	0x0014


	//----- nvinfo : EIATTR_SW_WAR
	.align		4
.L_1352:
        /*0074*/ 	.byte	0x04, 0x36
        /*0076*/ 	.short	(.L_1354 - .L_1353)
.L_1353:
        /*0078*/ 	.word	0x00000008
.L_1354:


//--------------------- .nv.info._Z12reduceGlobalILj256EiEvPT0_S1_j --------------------------
	.section	.nv.info._Z12reduceGlobalILj256EiEvPT0_S1_j,"",@"SHT_CUDA_INFO"
	.sectionflags	@""
	.align	4


	//----- nvinfo : EIATTR_CUDA_API_VERSION
	.align		4
        /*0000*/ 	.byte	0x04, 0x37
        /*0002*/ 	.short	(.L_1356 - .L_1355)
.L_1355:
        /*0004*/ 	.word	0x00000082


	//----- nvinfo : EIATTR_KPARAM_INFO
	.align		4
.L_1356:
        /*0008*/ 	.byte	0x04, 0x17
        /*000a*/ 	.short	(.L_1358 - .L_1357)
.L_1357:
        /*000c*/ 	.word	0x00000000
        /*0010*/ 	.short	0x0002
        /*0012*/ 	.short	0x0010
        /*0014*/ 	.byte	0x00, 0xf0, 0x11, 0x00


	//----- nvinfo : EIATTR_KPARAM_INFO
	.align		4
.L_1358:
        /*0018*/ 	.byte	0x04, 0x17
        /*001a*/ 	.short	(.L_1360 - .L_1359)
.L_1359:
        /*001c*/ 	.word	0x00000000
        /*0020*/ 	.short	0x0001
        /*0022*/ 	.short	0x0008
        /*0024*/ 	.byte	0x00, 0xf5, 0x21, 0x00


	//----- nvinfo : EIATTR_KPARAM_INFO
	.align		4
.L_1360:
        /*0028*/ 	.byte	0x04, 0x17
        /*002a*/ 	.short	(.L_1362 - .L_1361)
.L_1361:
        /*002c*/ 	.word	0x00000000
        /*0030*/ 	.short	0x0000
        /*0032*/ 	.short	0x0000
        /*0034*/ 	.byte	0x00, 0xf5, 0x21, 0x00


	//----- nvinfo : EIATTR_SPARSE_MMA_MASK
	.align		4
.L_1362:
        /*0038*/ 	.byte	0x03, 0x50
        /*003a*/ 	.short	0x0000


	//----- nvinfo : EIATTR_MAXREG_COUNT
	.align		4
        /*003c*/ 	.byte	0x03, 0x1b
        /*003e*/ 	.short	0x00ff


	//----- nvinfo : EIATTR_NUM_BARRIERS
	.align		4
        /*0040*/ 	.byte	0x02, 0x4c
        /*0042*/ 	.byte	0x01
	.zero		1


	//----- nvinfo : EIATTR_MERCURY_ISA_VERSION
	.align		4
        /*0044*/ 	.byte	0x03, 0x5f
        /*0046*/ 	.short	0x0101


	//----- nvinfo : EIATTR_VRC_CTA_INIT_COUNT
	.align		4
        /*0048*/ 	.byte	0x02, 0x4a
	.zero		1
	.zero		1


	//----- nvinfo : EIATTR_EXIT_INSTR_OFFSETS
	.align		4
        /*004c*/ 	.byte	0x04, 0x1c
        /*004e*/ 	.short	(.L_1364 - .L_1363)


	//   ....[0]....
.L_1363:
        /*0050*/ 	.word	0x000002d0


	//   ....[1]....
        /*0054*/ 	.word	0x00000470


	//   ....[2]....
        /*0058*/ 	.word	0x000004c0


	//----- nvinfo : EIATTR_CRS_STACK_SIZE
	.align		4
.L_1364:
        /*005c*/ 	.byte	0x04, 0x1e
        /*005e*/ 	.short	(.L_1366 - .L_1365)
.L_1365:
        /*0060*/ 	.word	0x00000000


	//----- nvinfo : EIATTR_CBANK_PARAM_SIZE
	.align		4
.L_1366:
        /*0064*/ 	.byte	0x03, 0x19
        /*0066*/ 	.short	0x0014


	//----- nvinfo : EIATTR_PARAM_CBANK
	.align		4
        /*0068*/ 	.byte	0x04, 0x0a
        /*006a*/ 	.short	(.L_1368 - .L_1367)
	.align		4
.L_1367:
        /*006c*/ 	.word	index@(.nv.constant0._Z12reduceGlobalILj256EiEvPT0_S1_j)
        /*0070*/ 	.short	0x0380
        /*0072*/ 	.short	0x0014


	//----- nvinfo : EIATTR_SW_WAR
	.align		4
.L_1368:
        /*0074*/ 	.byte	0x04, 0x36
        /*0076*/ 	.short	(.L_1370 - .L_1369)
.L_1369:
        /*0078*/ 	.word	0x00000008
.L_1370:


//--------------------- .nv.info._Z12reduceGlobalILj512EiEvPT0_S1_j --------------------------
	.section	.nv.info._Z12reduceGlobalILj512EiEvPT0_S1_j,"",@"SHT_CUDA_INFO"
	.sectionflags	@""
	.align	4


	//----- nvinfo : EIATTR_CUDA_API_VERSION
	.align		4
        /*0000*/ 	.byte	0x04, 0x37
        /*0002*/ 	.short	(.L_1372 - .L_1371)
.L_1371:
        /*0004*/ 	.word	0x00000082


	//----- nvinfo : EIATTR_KPARAM_INFO
	.align		4
.L_1372:
        /*0008*/ 	.byte	0x04, 0x17
        /*000a*/ 	.short	(.L_1374 - .L_1373)
.L_1373:
        /*000c*/ 	.word	0x00000000
        /*0010*/ 	.short	0x0002
        /*0012*/ 	.short	0x0010
        /*0014*/ 	.byte	0x00, 0xf0, 0x11, 0x00


	//----- nvinfo : EIATTR_KPARAM_INFO
	.align		4
.L_1374:
        /*0018*/ 	.byte	0x04, 0x17
        /*001a*/ 	.short	(.L_1376 - .L_1375)
.L_1375:
        /*001c*/ 	.word	0x00000000
        /*0020*/ 	.short	0x0001
        /*0022*/ 	.short	0x0008
        /*0024*/ 	.byte	0x00, 0xf5, 0x21, 0x00


	//----- nvinfo : EIATTR_KPARAM_INFO
	.align		4
.L_1376:
        /*0028*/ 	.byte	0x04, 0x17
        /*002a*/ 	.short	(.L_1378 - .L_1377)
.L_1377:
        /*002c*/ 	.word	0x00000000
        /*0030*/ 	.short	0x0000
        /*0032*/ 	.short	0x0000
        /*0034*/ 	.byte	0x00, 0xf5, 0x21, 0x00


	//----- nvinfo : EIATTR_SPARSE_MMA_MASK
	.align		4
.L_1378:
        /*0038*/ 	.byte	0x03, 0x50
        /*003a*/ 	.short	0x0000


	//----- nvinfo : EIATTR_MAXREG_COUNT
	.align		4
        /*003c*/ 	.byte	0x03, 0x1b
        /*003e*/ 	.short	0x00ff


	//----- nvinfo : EIATTR_NUM_BARRIERS
	.align		4
        /*0040*/ 	.byte	0x02, 0x4c
        /*0042*/ 	.byte	0x01
	.zero		1


	//----- nvinfo : EIATTR_MERCURY_ISA_VERSION
	.align		4
        /*0044*/ 	.byte	0x03, 0x5f
        /*0046*/ 	.short	0x0101


	//----- nvinfo : EIATTR_VRC_CTA_INIT_COUNT
	.align		4
        /*0048*/ 	.byte	0x02, 0x4a
	.zero		1
	.zero		1


	//----- nvinfo : EIATTR_EXIT_INSTR_OFFSETS
	.align		4
        /*004c*/ 	.byte	0x04, 0x1c
        /*004e*/ 	.short	(.L_1380 - .L_1379)


	//   ....[0]....
.L_1379:
        /*0050*/ 	.word	0x00000340


	//   ....[1]....
        /*0054*/ 	.word	0x000004e0


	//   ....[2]....
        /*0058*/ 	.word	0x00000530


	//----- nvinfo : EIATTR_CRS_STACK_SIZE
	.align		4
.L_1380:
        /*005c*/ 	.byte	0x04, 0x1e
        /*005e*/ 	.short	(.L_1382 - .L_1381)
.L_1381:
        /*0060*/ 	.word	0x00000000


	//----- nvinfo : EIATTR_CBANK_PARAM_SIZE
	.align		4
.L_1382:
        /*0064*/ 	.byte	0x03, 0x19
        /*0066*/ 	.short	0x0014


	//----- nvinfo : EIATTR_PARAM_CBANK
	.align		4
        /*0068*/ 	.byte	0x04, 0x0a
        /*006a*/ 	.short	(.L_1384 - .L_1383)
	.align		4
.L_1383:
        /*006c*/ 	.word	index@(.nv.constant0._Z12reduceGlobalILj512EiEvPT0_S1_j)
        /*0070*/ 	.short	0x0380
        /*0072*/ 	.short	0x0014


	//----- nvinfo : EIATTR_SW_WAR
	.align		4
.L_1384:
        /*0074*/ 	.byte	0x04, 0x36
        /*0076*/ 	.short	(.L_1386 - .L_1385)
.L_1385:
        /*0078*/ 	.word	0x00000008
.L_1386:


//--------------------- .nv.info._Z14pickMembershipPiS_iiii --------------------------
	.section	.nv.info._Z14pickMembershipPiS_iiii,"",@"SHT_CUDA_INFO"
	.sectionflags	@""
	.align	4


	//----- nvinfo : EIATTR_CUDA_API_VERSION
	.align		4
        /*0000*/ 	.byte	0x04, 0x37
        /*0002*/ 	.short	(.L_1388 - .L_1387)
.L_1387:
        /*0004*/ 	.word	0x00000082


	//----- nvinfo : EIATTR_KPARAM_INFO
	.align		4
.L_1388:
        /*0008*/ 	.byte	0x04, 0x17
        /*000a*/ 	.short	(.L_1390 - .L_1389)
.L_1389:
        /*000c*/ 	.word	0x00000000
        /*0010*/ 	.short	0x0005
        /*0012*/ 	.short	0x001c
        /*0014*/ 	.byte	0x00, 0xf0, 0x11, 0x00


	//----- nvinfo : EIATTR_KPARAM_INFO
	.align		4
.L_1390:
        /*0018*/ 	.byte	0x04, 0x17
        /*001a*/ 	.short	(.L_1392 - .L_1391)
.L_1391:
        /*001c*/ 	.word	0x00000000
        /*0020*/ 	.short	0x0004
        /*0022*/ 	.short	0x0018
        /*0024*/ 	.byte	0x00, 0xf0, 0x11, 0x00


	//----- nvinfo : EIATTR_KPARAM_INFO
	.align		4
.L_1392:
        /*0028*/ 	.byte	0x04, 0x17
        /*002a*/ 	.short	(.L_1394 - .L_1393)
.L_1393:
        /*002c*/ 	.word	0x00000000
        /*0030*/ 	.short	0x0003
        /*0032*/ 	.short	0x0014
        /*0034*/ 	.byte	0x00, 0xf0, 0x11, 0x00


	//----- nvinfo : EIATTR_KPARAM_INFO
	.align		4
.L_1394:
        /*0038*/ 	.byte	0x04, 0x17
        /*003a*/ 	.short	(.L_1396 - .L_1395)
.L_1395:
        /*003c*/ 	.word	0x00000000
        /*0040*/ 	.short	0x0002
        /*0042*/ 	.short	0x0010
        /*0044*/ 	.byte	0x00, 0xf0, 0x11, 0x00


	//----- nvinfo : EIATTR_KPARAM_INFO
	.align		4
.L_1396:
        /*0048*/ 	.byte	0x04, 0x17
        /*004a*/ 	.short	(.L_1398 - .L_1397)
.L_1397:
        /*004c*/ 	.word	0x00000000
        /*0050*/ 	.short	0x0001
        /*0052*/ 	.short	0x0008
        /*0054*/ 	.byte	0x00, 0xf5, 0x21, 0x00


	//----- nvinfo : EIATTR_KPARAM_INFO
	.align		4
.L_1398:
        /*0058*/ 	.byte	0x04, 0x17
        /*005a*/ 	.short	(.L_1400 - .L_1399)
.L_1399:
        /*005c*/ 	.word	0x00000000
        /*0060*/ 	.short	0x0000
        /*0062*/ 	.short	0x0000
        /*0064*/ 	.byte	0x00, 0xf5, 0x21, 0x00


	//----- nvinfo : EIATTR_SPARSE_MMA_MASK
	.align		4
.L_1400:
        /*0068*/ 	.byte	0x03, 0x50
        /*006a*/ 	.short	0x0000


	//----- nvinfo : EIATTR_MAXREG_COUNT
	.align		4
        /*006c*/ 	.byte	0x03, 0x1b
        /*006e*/ 	.short	0x00ff


	//----- nvinfo : EIATTR_MERCURY_ISA_VERSION
	.align		4
        /*0070*/ 	.byte	0x03, 0x5f
        /*0072*/ 	.short	0x0101


	//----- nvinfo : EIATTR_VRC_CTA_INIT_COUNT
	.align		4
        /*0074*/ 	.byte	0x02, 0x4a
	.zero		1
	.zero		1


	//----- nvinfo : EIATTR_EXIT_INSTR_OFFSETS
	.align		4
        /*0078*/ 	.byte	0x04, 0x1c
        /*007a*/ 	.short	(.L_1402 - .L_1401)


	//   ....[0]....
.L_1401:
        /*007c*/ 	.word	0x00000070


	//   ....[1]....
        /*0080*/ 	.word	0x00000180


	//----- nvinfo : EIATTR_CRS_STACK_SIZE
	.align		4
.L_1402:
        /*0084*/ 	.byte	0x04, 0x1e
        /*0086*/ 	.short	(.L_1404 - .L_1403)
.L_1403:
        /*0088*/ 	.word	0x00000000


	//----- nvinfo : EIATTR_CBANK_PARAM_SIZE
	.align		4
.L_1404:
        /*008c*/ 	.byte	0x03, 0x19
        /*008e*/ 	.short	0x0020


	//----- nvinfo : EIATTR_PARAM_CBANK
	.align		4
        /*0090*/ 	.byte	0x04, 0x0a
        /*0092*/ 	.short	(.L_1406 - .L_1405)
	.align		4
.L_1405:
        /*0094*/ 	.word	index@(.nv.constant0._Z14pickMembershipPiS_iiii)
        /*0098*/ 	.short	0x0380
        /*009a*/ 	.short	0x0020


	//----- nvinfo : EIATTR_SW_WAR
	.align		4
.L_1406:
        /*009c*/ 	.byte	0x04, 0x36
        /*009e*/ 	.short	(.L_1408 - .L_1407)
.L_1407:
        /*00a0*/ 	.word	0x00000008
.L_1408:


//--------------------- .nv.info._Z14pickCoordinatePfS_PiS_iiiiiii --------------------------
	.section	.nv.info._Z14pickCoordinatePfS_PiS_iiiiiii,"",@"SHT_CUDA_INFO"
	.sectionflags	@""
	.align	4


	//----- nvinfo : EIATTR_CUDA_API_VERSION
	.align		4
        /*0000*/ 	.byte	0x04, 0x37
        /*0002*/ 	.short	(.L_1410 - .L_1409)
.L_1409:
        /*0004*/ 	.word	0x00000082


	//----- nvinfo : EIATTR_KPARAM_INFO
	.align		4
.L_1410:
        /*0008*/ 	.byte	0x04, 0x17
        /*000a*/ 	.short	(.L_1412 - .L_1411)
.L_1411:
        /*000c*/ 	.word	0x00000000
        /*0010*/ 	.short	0x000a
        /*0012*/ 	.short	0x0038
        /*0014*/ 	.byte	0x00, 0xf0, 0x11, 0x00


	//----- nvinfo : EIATTR_KPARAM_INFO
	.align		4
.L_1412:
        /*0018*/ 	.byte	0x04, 0x17
        /*001a*/ 	.short	(.L_1414 - .L_1413)
.L_1413:
        /*001c*/ 	.word	0x00000000
        /*0020*/ 	.short	0x0009
        /*0022*/ 	.short	0x0034
        /*0024*/ 	.byte	0x00, 0xf0, 0x11, 0x00


	//----- nvinfo : EIATTR_KPARAM_INFO
	.align		4
.L_1414:
        /*0028*/ 	.byte	0x04, 0x17
        /*002a*/ 	.short	(.L_1416 - .L_1415)
.L_1415:
        /*002c*/ 	.word	0x00000000
        /*0030*/ 	.short	0x0008
        /*0032*/ 	.short	0x0030
        /*0034*/ 	.byte	0x00, 0xf0, 0x11, 0x00


	//----- nvinfo : EIATTR_KPARAM_INFO
	.align		4
.L_1416:
        /*0038*/ 	.byte	0x04, 0x17
        /*003a*/ 	.short	(.L_1418 - .L_1417)
.L_1417:
        /*003c*/ 	.word	0x00000000
        /*0040*/ 	.short	0x0007
        /*0042*/ 	.short	0x002c
        /*0044*/ 	.byte	0x00, 0xf0, 0x11, 0x00


	//----- nvinfo : EIATTR_KPARAM_INFO
	.align		4
.L_1418:
        /*0048*/ 	.byte	0x04, 0x17
        /*004a*/ 	.short	(.L_1420 - .L_1419)
.L_1419:
        /*004c*/ 	.word	0x00000000
        /*0050*/ 	.short	0x0006
        /*0052*/ 	.short	0x0028
        /*0054*/ 	.byte	0x00, 0xf0, 0x11, 0x00


	//----- nvinfo : EIATTR_KPARAM_INFO
	.align		4
.L_1420:
        /*0058*/ 	.byte	0x04, 0x17
        /*005a*/ 	.short	(.L_1422 - .L_1421)
.L_1421:
        /*005c*/ 	.word	0x00000000
        /*0060*/ 	.short	0x0005
        /*0062*/ 	.short	0x0024
        /*0064*/ 	.byte	0x00, 0xf0, 0x11, 0x00


	//----- nvinfo : EIATTR_KPARAM_INFO
	.align		4
.L_1422:
        /*0068*/ 	.byte	0x04, 0x17
        /*006a*/ 	.short	(.L_1424 - .L_1423)
.L_1423:
        /*006c*/ 	.word	0x00000000
        /*0070*/ 	.short	0x0004
        /*0072*/ 	.short	0x0020
        /*0074*/ 	.byte	0x00, 0xf0, 0x11, 0x00


	//----- nvinfo : EIATTR_KPARAM_INFO
	.align		4
.L_1424:
        /*0078*/ 	.byte	0x04, 0x17
        /*007a*/ 	.short	(.L_1426 - .L_1425)
.L_1425:
        /*007c*/ 	.word	0x00000000
        /*0080*/ 	.short	0x0003
        /*0082*/ 	.short	0x0018
        /*0084*/ 	.byte	0x00, 0xf5, 0x21, 0x00


	//----- nvinfo : EIATTR_KPARAM_INFO
	.align		4
.L_1426:
        /*0088*/ 	.byte	0x04, 0x17
        /*008a*/ 	.short	(.L_1428 - .L_1427)
.L_1427:
        /*008c*/ 	.word	0x00000000
        /*0090*/ 	.short	0x0002
        /*0092*/ 	.short	0x0010
        /*0094*/ 	.byte	0x00, 0xf5, 0x21, 0x00


	//----- nvinfo : EIATTR_KPARAM_INFO
	.align		4
.L_1428:
        /*0098*/ 	.byte	0x04, 0x17
        /*009a*/ 	.short	(.L_1430 - .L_1429)
.L_1429:
        /*009c*/ 	.word	0x00000000
        /*00a0*/ 	.short	0x0001
        /*00a2*/ 	.short	0x0008
        /*00a4*/ 	.byte	0x00, 0xf5, 0x21, 0x00


	//----- nvinfo : EIATTR_KPARAM_INFO
	.align		4
.L_1430:
        /*00a8*/ 	.byte	0x04, 0x17
        /*00aa*/ 	.short	(.L_1432 - .L_1431)
.L_1431:
        /*00ac*/ 	.word	0x00000000
        /*00b0*/ 	.short	0x0000
        /*00b2*/ 	.short	0x0000
        /*00b4*/ 	.byte	0x00, 0xf5, 0x21, 0x00


	//----- nvinfo : EIATTR_SPARSE_MMA_MASK
	.align		4
.L_1432:
        /*00b8*/ 	.byte	0x03, 0x50
        /*00ba*/ 	.short	0x0000


	//----- nvinfo : EIATTR_MAXREG_COUNT
	.align		4
        /*00bc*/ 	.byte	0x03, 0x1b
        /*00be*/ 	.short	0x00ff


	//----- nvinfo : EIATTR_MERCURY_ISA_VERSION
	.align		4
        /*00c0*/ 	.byte	0x03, 0x5f
        /*00c2*/ 	.short	0x0101


	//----- nvinfo : EIATTR_VRC_CTA_INIT_COUNT
	.align		4
        /*00c4*/ 	.byte	0x02, 0x4a
	.zero		1
	.zero		1


	//----- nvinfo : EIATTR_EXIT_INSTR_OFFSETS
	.align		4
        /*00c8*/ 	.byte	0x04, 0x1c
        /*00ca*/ 	.short	(.L_1434 - .L_1433)


	//   ....[0]....
.L_1433:
        /*00cc*/ 	.word	0x00000070


	//   ....[1]....
        /*00d0*/ 	.word	0x00000300


	//----- nvinfo : EIATTR_CRS_STACK_SIZE
	.align		4
.L_1434:
        /*00d4*/ 	.byte	0x04, 0x1e
        /*00d6*/ 	.short	(.L_1436 - .L_1435)
.L_1435:
        /*00d8*/ 	.word	0x00000000


	//----- nvinfo : EIATTR_CBANK_PARAM_SIZE
	.align		4
.L_1436:
        /*00dc*/ 	.byte	0x03, 0x19
        /*00de*/ 	.short	0x003c


	//----- nvinfo : EIATTR_PARAM_CBANK
	.align		4
        /*00e0*/ 	.byte	0x04, 0x0a
        /*00e2*/ 	.short	(.L_1438 - .L_1437)
	.align		4
.L_1437:
        /*00e4*/ 	.word	index@(.nv.constant0._Z14pickCoordinatePfS_PiS_iiiiiii)
        /*00e8*/ 	.short	0x0380
        /*00ea*/ 	.short	0x003c


	//----- nvinfo : EIATTR_SW_WAR
	.align		4
.L_1438:
        /*00ec*/ 	.byte	0x04, 0x36
        /*00ee*/ 	.short	(.L_1440 - .L_1439)
.L_1439:
        /*00f0*/ 	.word	0x00000008
.L_1440:


//--------------------- .nv.info._Z14updateClustersPfS_PiS0_iii --------------------------
	.section	.nv.info._Z14updateClustersPfS_PiS0_iii,"",@"SHT_CUDA_INFO"
	.sectionflags	@""
	.align	4


	//----- nvinfo : EIATTR_CUDA_API_VERSION
	.align		4
        /*0000*/ 	.byte	0x04, 0x37
        /*0002*/ 	.short	(.L_1442 - .L_1441)
.L_1441:
        /*0004*/ 	.word	0x00000082


	//----- nvinfo : EIATTR_KPARAM_INFO
	.align		4
.L_1442:
        /*0008*/ 	.byte	0x04, 0x17
        /*000a*/ 	.short	(.L_1444 - .L_1443)
.L_1443:
        /*000c*/ 	.word	0x00000000
        /*0010*/ 	.short	0x0006
        /*0012*/ 	.short	0x0028
        /*0014*/ 	.byte	0x00, 0xf0, 0x11, 0x00


	//----- nvinfo : EIATTR_KPARAM_INFO
	.align		4
.L_1444:
        /*0018*/ 	.byte	0x04, 0x17
        /*001a*/ 	.short	(.L_1446 - .L_1445)
.L_1445:
        /*001c*/ 	.word	0x00000000
        /*0020*/ 	.short	0x0005
        /*0022*/ 	.short	0x0024
        /*0024*/ 	.byte	0x00, 0xf0, 0x11, 0x00


	//----- nvinfo : EIATTR_KPARAM_INFO
	.align		4
.L_1446:
        /*0028*/ 	.byte	0x04, 0x17
        /*002a*/ 	.short	(.L_1448 - .L_1447)
.L_1447:
        /*002c*/ 	.word	0x00000000
        /*0030*/ 	.short	0x0004
        /*0032*/ 	.short	0x0020
        /*0034*/ 	.byte	0x00, 0xf0, 0x11, 0x00


	//----- nvinfo : EIATTR_KPARAM_INFO
	.align		4
.L_1448:
        /*0038*/ 	.byte	0x04, 0x17
        /*003a*/ 	.short	(.L_1450 - .L_1449)
.L_1449:
        /*003c*/ 	.word	0x00000000
        /*0040*/ 	.short	0x0003
        /*0042*/ 	.short	0x0018
        /*0044*/ 	.byte	0x00, 0xf5, 0x21, 0x00


	//----- nvinfo : EIATTR_KPARAM_INFO
	.align		4
.L_1450:
        /*0048*/ 	.byte	0x04, 0x17
        /*004a*/ 	.short	(.L_1452 - .L_1451)
.L_1451:
        /*004c*/ 	.word	0x00000000
        /*0050*/ 	.short	0x0002
        /*0052*/ 	.short	0x0010
        /*0054*/ 	.byte	0x00, 0xf5, 0x21, 0x00


	//----- nvinfo : EIATTR_KPARAM_INFO
	.align		4
.L_1452:
        /*0058*/ 	.byte	0x04, 0x17
        /*005a*/ 	.short	(.L_1454 - .L_1453)
.L_1453:
        /*005c*/ 	.word	0x00000000
        /*0060*/ 	.short	0x0001
        /*0062*/ 	.short	0x0008
        /*0064*/ 	.byte	0x00, 0xf5, 0x21, 0x00


	//----- nvinfo : EIATTR_KPARAM_INFO
	.align		4
.L_1454:
        /*0068*/ 	.byte	0x04, 0x17
        /*006a*/ 	.short	(.L_1456 - .L_1455)
.L_1455:
        /*006c*/ 	.word	0x00000000
        /*0070*/ 	.short	0x0000
        /*0072*/ 	.short	0x0000
        /*0074*/ 	.byte	0x00, 0xf5, 0x21, 0x00


	//----- nvinfo : EIATTR_SPARSE_MMA_MASK
	.align		4
.L_1456:
        /*0078*/ 	.byte	0x03, 0x50
        /*007a*/ 	.short	0x0000


	//----- nvinfo : EIATTR_MAXREG_COUNT
	.align		4
        /*007c*/ 	.byte	0x03, 0x1b
        /*007e*/ 	.short	0x00ff


	//----- nvinfo : EIATTR_MERCURY_ISA_VERSION
	.align		4
        /*0080*/ 	.byte	0x03, 0x5f
        /*0082*/ 	.short	0x0101


	//----- nvinfo : EIATTR_VRC_CTA_INIT_COUNT
	.align		4
        /*0084*/ 	.byte	0x02, 0x4a
	.zero		1
	.zero		1


	//----- nvinfo : EIATTR_EXIT_INSTR_OFFSETS
	.align		4
        /*0088*/ 	.byte	0x04, 0x1c
        /*008a*/ 	.short	(.L_1458 - .L_1457)


	//   ....[0]....
.L_1457:
        /*008c*/ 	.word	0x00000080


	//   ....[1]....
        /*0090*/ 	.word	0x000000b0


	//   ....[2]....
        /*0094*/ 	.word	0x00000da0


	//   ....[3]....
        /*0098*/ 	.word	0x00001460


	//   ....[4]....
        /*009c*/ 	.word	0x00001890


	//   ....[5]....
        /*00a0*/ 	.word	0x00001ae0


	//----- nvinfo : EIATTR_CRS_STACK_SIZE
	.align		4
.L_1458:
        /*00a4*/ 	.byte	0x04, 0x1e
        /*00a6*/ 	.short	(.L_1460 - .L_1459)
.L_1459:
        /*00a8*/ 	.word	0x00000000


	//----- nvinfo : EIATTR_CBANK_PARAM_SIZE
	.align		4
.L_1460:
        /*00ac*/ 	.byte	0x03, 0x19
        /*00ae*/ 	.short	0x002c


	//----- nvinfo : EIATTR_PARAM_CBANK
	.align		4
        /*00b0*/ 	.byte	0x04, 0x0a
        /*00b2*/ 	.short	(.L_1462 - .L_1461)
	.align		4
.L_1461:
        /*00b4*/ 	.word	index@(.nv.constant0._Z14updateClustersPfS_PiS0_iii)
        /*00b8*/ 	.short	0x0380
        /*00ba*/ 	.short	0x002c


	//----- nvinfo : EIATTR_SW_WAR
	.align		4
.L_1462:
        /*00bc*/ 	.byte	0x04, 0x36
        /*00be*/ 	.short	(.L_1464 - .L_1463)
.L_1463:
        /*00c0*/ 	.word	0x00000008
.L_1464:


//--------------------- .nv.info._Z14pointsDistancePfS_PiS0_S0_iii --------------------------
	.section	.nv.info._Z14pointsDistancePfS_PiS0_S0_iii,"",@"SHT_CUDA_INFO"
	.sectionflags	@""
	.align	4


	//----- nvinfo : EIATTR_CUDA_API_VERSION
	.align		4
        /*0000*/ 	.byte	0x04, 0x37
        /*0002*/ 	.short	(.L_1466 - .L_1465)
.L_1465:
        /*0004*/ 	.word	0x00000082


	//----- nvinfo : EIATTR_KPARAM_INFO
	.align		4
.L_1466:
        /*0008*/ 	.byte	0x04, 0x17
        /*000a*/ 	.short	(.L_1468 - .L_1467)
.L_1467:
        /*000c*/ 	.word	0x00000000
        /*0010*/ 	.short	0x0007
        /*0012*/ 	.short	0x0030
        /*0014*/ 	.byte	0x00, 0xf0, 0x11, 0x00


	//----- nvinfo : EIATTR_KPARAM_INFO
	.align		4
.L_1468:
        /*0018*/ 	.byte	0x04, 0x17
        /*001a*/ 	.short	(.L_1470 - .L_1469)
.L_1469:
        /*001c*/ 	.word	0x00000000
        /*0020*/ 	.short	0x0006
        /*0022*/ 	.short	0x002c
        /*0024*/ 	.byte	0x00, 0xf0, 0x11, 0x00


	//----- nvinfo : EIATTR_KPARAM_INFO
	.align		4
.L_1470:
        /*0028*/ 	.byte	0x04, 0x17
        /*002a*/ 	.short	(.L_1472 - .L_1471)
.L_1471:
        /*002c*/ 	.word	0x00000000
        /*0030*/ 	.short	0x0005
        /*0032*/ 	.short	0x0028
        /*0034*/ 	.byte	0x00, 0xf0, 0x11, 0x00


	//----- nvinfo : EIATTR_KPARAM_INFO
	.align		4
.L_1472:
        /*0038*/ 	.byte	0x04, 0x17
        /*003a*/ 	.short	(.L_1474 - .L_1473)
.L_1473:
        /*003c*/ 	.word	0x00000000
        /*0040*/ 	.short	0x0004
        /*0042*/ 	.short	0x0020
        /*0044*/ 	.byte	0x00, 0xf5, 0x21, 0x00


	//----- nvinfo : EIATTR_KPARAM_INFO
	.align		4
.L_1474:
        /*0048*/ 	.byte	0x04, 0x17
        /*004a*/ 	.short	(.L_1476 - .L_1475)
.L_1475:
        /*004c*/ 	.word	0x00000000
        /*0050*/ 	.short	0x0003
        /*0052*/ 	.short	0x0018
        /*0054*/ 	.byte	0x00, 0xf5, 0x21, 0x00


	//----- nvinfo : EIATTR_KPARAM_INFO
	.align		4
.L_1476:
        /*0058*/ 	.byte	0x04, 0x17
        /*005a*/ 	.short	(.L_1478 - .L_1477)
.L_1477:
        /*005c*/ 	.word	0x00000000
        /*0060*/ 	.short	0x0002
        /*0062*/ 	.short	0x0010
        /*0064*/ 	.byte	0x00, 0xf5, 0x21, 0x00


	//----- nvinfo : EIATTR_KPARAM_INFO
	.align		4
.L_1478:
        /*0068*/ 	.byte	0x04, 0x17
        /*006a*/ 	.short	(.L_1480 - .L_1479)
.L_1479:
        /*006c*/ 	.word	0x00000000
        /*0070*/ 	.short	0x0001
        /*0072*/ 	.short	0x0008
        /*0074*/ 	.byte	0x00, 0xf5, 0x21, 0x00


	//----- nvinfo : EIATTR_KPARAM_INFO
	.align		4
.L_1480:
        /*0078*/ 	.byte	0x04, 0x17
        /*007a*/ 	.short	(.L_1482 - .L_1481)
.L_1481:
        /*007c*/ 	.word	0x00000000
        /*0080*/ 	.short	0x0000
        /*0082*/ 	.short	0x0000
        /*0084*/ 	.byte	0x00, 0xf5, 0x21, 0x00


	//----- nvinfo : EIATTR_SPARSE_MMA_MASK
	.align		4
.L_1482:
        /*0088*/ 	.byte	0x03, 0x50
        /*008a*/ 	.short	0x0000


	//----- nvinfo : EIATTR_MAXREG_COUNT
	.align		4
        /*008c*/ 	.byte	0x03, 0x1b
        /*008e*/ 	.short	0x00ff


	//----- nvinfo : EIATTR_NUM_BARRIERS
	.align		4
        /*0090*/ 	.byte	0x02, 0x4c
        /*0092*/ 	.byte	0x01
	.zero		1


	//----- nvinfo : EIATTR_MERCURY_ISA_VERSION
	.align		4
        /*0094*/ 	.byte	0x03, 0x5f
        /*0096*/ 	.short	0x0101


	//----- nvinfo : EIATTR_VRC_CTA_INIT_COUNT
	.align		4
        /*0098*/ 	.byte	0x02, 0x4a
	.zero		1
	.zero		1


	//----- nvinfo : EIATTR_EXIT_INSTR_OFFSETS
	.align		4
        /*009c*/ 	.byte	0x04, 0x1c
        /*009e*/ 	.short	(.L_1484 - .L_1483)


	//   ....[0]....
.L_1483:
        /*00a0*/ 	.word	0x00000070


	//   ....[1]....
        /*00a4*/ 	.word	0x00001c70


	//----- nvinfo : EIATTR_CBANK_PARAM_SIZE
	.align		4
.L_1484:
        /*00a8*/ 	.byte	0x03, 0x19
        /*00aa*/ 	.short	0x0034


	//----- nvinfo : EIATTR_PARAM_CBANK
	.align		4
        /*00ac*/ 	.byte	0x04, 0x0a
        /*00ae*/ 	.short	(.L_1486 - .L_1485)
	.align		4
.L_1485:
        /*00b0*/ 	.word	index@(.nv.constant0._Z14pointsDistancePfS_PiS0_S0_iii)
        /*00b4*/ 	.short	0x0380
        /*00b6*/ 	.short	0x0034


	//----- nvinfo : EIATTR_SW_WAR
	.align		4
.L_1486:
        /*00b8*/ 	.byte	0x04, 0x36
        /*00ba*/ 	.short	(.L_1488 - .L_1487)
.L_1487:
        /*00bc*/ 	.word	0x00000008
.L_1488:


//--------------------- .nv.callgraph             --------------------------
	.section	.nv.callgraph,"",@"SHT_CUDA_CALLGRAPH"
	.align	4
	.sectionentsize	8
	.align		4
        /*0000*/ 	.word	0x00000000
	.align		4
        /*0004*/ 	.word	0xffffffff
	.align		4
        /*0008*/ 	.word	0x00000000
	.align		4
        /*000c*/ 	.word	0xfffffffe
	.align		4
        /*0010*/ 	.word	0x00000000
	.align		4
        /*0014*/ 	.word	0xfffffffd
	.align		4
        /*0018*/ 	.word	0x00000000
	.align		4
        /*001c*/ 	.word	0xfffffffc


//--------------------- .nv.constant4             --------------------------
	.section	.nv.constant4,"a",@progbits
	.align	8
	.align		8
.nv.constant4:
        /*0000*/ 	.dword	_ZN34_INTERNAL_d4ff6026_4_k_cu_314c78cd4cuda3std3__45__cpo5beginE
	.align		8
        /*0008*/ 	.dword	_ZN34_INTERNAL_d4ff6026_4_k_cu_314c78cd4cuda3std3__45__cpo3endE
	.align		8
        /*0010*/ 	.dword	_ZN34_INTERNAL_d4ff6026_4_k_cu_314c78cd4cuda3std3__45__cpo6cbeginE
	.align		8
        /*0018*/ 	.dword	_ZN34_INTERNAL_d4ff6026_4_k_cu_314c78cd4cuda3std3__45__cpo4cendE
	.align		8
        /*0020*/ 	.dword	_ZN34_INTERNAL_d4ff6026_4_k_cu_314c78cd4cuda3std3__45__cpo6rbeginE
	.align		8
        /*0028*/ 	.dword	_ZN34_INTERNAL_d4ff6026_4_k_cu_314c78cd4cuda3std3__45__cpo4rendE
	.align		8
        /*0030*/ 	.dword	_ZN34_INTERNAL_d4ff6026_4_k_cu_314c78cd4cuda3std3__45__cpo7crbeginE
	.align		8
        /*0038*/ 	.dword	_ZN34_INTERNAL_d4ff6026_4_k_cu_314c78cd4cuda3std3__45__cpo5crendE
	.align		8
        /*0040*/ 	.dword	_ZN34_INTERNAL_d4ff6026_4_k_cu_314c78cd4cuda3std3__436_GLOBAL__N__d4ff6026_4_k_cu_314c78cd6ignoreE
	.align		8
        /*0048*/ 	.dword	_ZN34_INTERNAL_d4ff6026_4_k_cu_314c78cd4cuda3std3__419piecewise_constructE
	.align		8
        /*0050*/ 	.dword	_ZN34_INTERNAL_d4ff6026_4_k_cu_314c78cd4cuda3std3__48in_placeE
	.align		8
        /*0058*/ 	.dword	_ZN34_INTERNAL_d4ff6026_4_k_cu_314c78cd4cuda3std3__420unreachable_sentinelE
	.align		8
        /*0060*/ 	.dword	_ZN34_INTERNAL_d4ff6026_4_k_cu_314c78cd4cuda3std3__47nulloptE
	.align		8
        /*0068*/ 	.dword	_ZN34_INTERNAL_d4ff6026_4_k_cu_314c78cd4cuda3std3__48unexpectE
	.align		8
        /*0070*/ 	.dword	_ZN34_INTERNAL_d4ff6026_4_k_cu_314c78cd4cuda3std6ranges3__45__cpo4swapE
	.align		8
        /*0078*/ 	.dword	_ZN34_INTERNAL_d4ff6026_4_k_cu_314c78cd4cuda3std6ranges3__45__cpo9iter_moveE
	.align		8
        /*0080*/ 	.dword	_ZN34_INTERNAL_d4ff6026_4_k_cu_314c78cd4cuda3std6ranges3__45__cpo5beginE
	.align		8
        /*0088*/ 	.dword	_ZN34_INTERNAL_d4ff6026_4_k_cu_314c78cd4cuda3std6ranges3__45__cpo3endE
	.align		8
        /*0090*/ 	.dword	_ZN34_INTERNAL_d4ff6026_4_k_cu_314c78cd4cuda3std6ranges3__45__cpo6cbeginE
	.align		8
        /*0098*/ 	.dword	_ZN34_INTERNAL_d4ff6026_4_k_cu_314c78cd4cuda3std6ranges3__45__cpo4cendE
	.align		8
        /*00a0*/ 	.dword	_ZN34_INTERNAL_d4ff6026_4_k_cu_314c78cd4cuda3std6ranges3__45__cpo7advanceE
	.align		8
        /*00a8*/ 	.dword	_ZN34_INTERNAL_d4ff6026_4_k_cu_314c78cd4cuda3std6ranges3__45__cpo9iter_swapE
	.align		8
        /*00b0*/ 	.dword	_ZN34_INTERNAL_d4ff6026_4_k_cu_314c78cd4cuda3std6ranges3__45__cpo4nextE
	.align		8
        /*00b8*/ 	.dword	_ZN34_INTERNAL_d4ff6026_4_k_cu_314c78cd4cuda3std6ranges3__45__cpo4prevE
	.align		8
        /*00c0*/ 	.dword	_ZN34_INTERNAL_d4ff6026_4_k_cu_314c78cd4cuda3std6ranges3__45__cpo4dataE
	.align		8
        /*00c8*/ 	.dword	_ZN34_INTERNAL_d4ff6026_4_k_cu_314c78cd4cuda3std6ranges3__45__cpo5cdataE
	.align		8
        /*00d0*/ 	.dword	_ZN34_INTERNAL_d4ff6026_4_k_cu_314c78cd4cuda3std6ranges3__45__cpo4sizeE
	.align		8
        /*00d8*/ 	.dword	_ZN34_INTERNAL_d4ff6026_4_k_cu_314c78cd4cuda3std6ranges3__45__cpo5ssizeE
	.align		8
        /*00e0*/ 	.dword	_ZN34_INTERNAL_d4ff6026_4_k_cu_314c78cd4cuda3std6ranges3__45__cpo8distanceE
	.align		8
        /*00e8*/ 	.dword	_ZN34_INTERNAL_d4ff6026_4_k_cu_314c78cd6thrust24THRUST_300001_SM_1000_NS8cuda_cub3parE
	.align		8
        /*00f0*/ 	.dword	_ZN34_INTERNAL_d4ff6026_4_k_cu_314c78cd6thrust24THRUST_300001_SM_1000_NS8cuda_cub10par_nosyncE
	.align		8
        /*00f8*/ 	.dword	_ZN34_INTERNAL_d4ff6026_4_k_cu_314c78cd6thrust24THRUST_300001_SM_1000_NS6system6detail10sequential3seqE
	.align		8
        /*0100*/ 	.dword	_ZN34_INTERNAL_d4ff6026_4_k_cu_314c78cd6thrust24THRUST_300001_SM_1000_NS6system3cpp3parE
	.align		8
        /*0108*/ 	.dword	_ZN34_INTERNAL_d4ff6026_4_k_cu_314c78cd6thrust24THRUST_300001_SM_1000_NS12placeholders2_1E
	.align		8
        /*0110*/ 	.dword	_ZN34_INTERNAL_d4ff6026_4_k_cu_314c78cd6thrust24THRUST_300001_SM_1000_NS12placeholders2_2E
	.align		8
        /*0118*/ 	.dword	_ZN34_INTERNAL_d4ff6026_4_k_cu_314c78cd6thrust24THRUST_300001_SM_1000_NS12placeholders2_3E
	.align		8
        /*0120*/ 	.dword	_ZN34_INTERNAL_d4ff6026_4_k_cu_314c78cd6thrust24THRUST_300001_SM_1000_NS12placeholders2_4E
	.align		8
        /*0128*/ 	.dword	_ZN34_INTERNAL_d4ff6026_4_k_cu_314c78cd6thrust24THRUST_300001_SM_1000_NS12placeholders2_5E
	.align		8
        /*0130*/ 	.dword	_ZN34_INTERNAL_d4ff6026_4_k_cu_314c78cd6thrust24THRUST_300001_SM_1000_NS12placeholders2_6E
	.align		8
        /*0138*/ 	.dword	_ZN34_INTERNAL_d4ff6026_4_k_cu_314c78cd6thrust24THRUST_300001_SM_1000_NS12placeholders2_7E
	.align		8
        /*0140*/ 	.dword	_ZN34_INTERNAL_d4ff6026_4_k_cu_314c78cd6thrust24THRUST_300001_SM_1000_NS12placeholders2_8E
	.align		8
        /*0148*/ 	.dword	_ZN34_INTERNAL_d4ff6026_4_k_cu_314c78cd6thrust24THRUST_300001_SM_1000_NS12placeholders2_9E
	.align		8
        /*0150*/ 	.dword	_ZN34_INTERNAL_d4ff6026_4_k_cu_314c78cd6thrust24THRUST_300001_SM_1000_NS12placeholders3_10E
	.align		8
        /*0158*/ 	.dword	_ZN34_INTERNAL_d4ff6026_4_k_cu_314c78cd6thrust24THRUST_300001_SM_1000_NS3seqE
	.align		8
        /*0160*/ 	.dword	_ZN34_INTERNAL_d4ff6026_4_k_cu_314c78cd6thrust24THRUST_300001_SM_1000_NS6deviceE


//--------------------- .text._ZN3cub18CUB_300001_SM_10006detail10radix_sort29DeviceRadixSortOnesweepKernelINS1_5radix10policy_hubIiiyE10Policy1000ELNS0_9SortOrderE0EiiyiiNS1_21identity_decomposer_tEEEvPT5_SB_PT3_PKSC_PT1_PKSG_PT2_PKSK_T4_iiT6_ --------------------------
	.section	.text._ZN3cub18CUB_300001_SM_10006detail10radix_sort29DeviceRadixSortOnesweepKernelINS1_5radix10policy_hubIiiyE10Policy1000ELNS0_9SortOrderE0EiiyiiNS1_21identity_decomposer_tEEEvPT5_SB_PT3_PKSC_PT1_PKSG_PT2_PKSK_T4_iiT6_,"ax",@progbits
	.align	128
        .global         _ZN3cub18CUB_300001_SM_10006detail10radix_sort29DeviceRadixSortOnesweepKernelINS1_5radix10policy_hubIiiyE10Policy1000ELNS0_9SortOrderE0EiiyiiNS1_21identity_decomposer_tEEEvPT5_SB_PT3_PKSC_PT1_PKSG_PT2_PKSK_T4_iiT6_
        .type           _ZN3cub18CUB_300001_SM_10006detail10radix_sort29DeviceRadixSortOnesweepKernelINS1_5radix10policy_hubIiiyE10Policy1000ELNS0_9SortOrderE0EiiyiiNS1_21identity_decomposer_tEEEvPT5_SB_PT3_PKSC_PT1_PKSG_PT2_PKSK_T4_iiT6_,@function
        .size           _ZN3cub18CUB_300001_SM_10006detail10radix_sort29DeviceRadixSortOnesweepKernelINS1_5radix10policy_hubIiiyE10Policy1000ELNS0_9SortOrderE0EiiyiiNS1_21identity_decomposer_tEEEvPT5_SB_PT3_PKSC_PT1_PKSG_PT2_PKSK_T4_iiT6_,(.L_x_2107 - _ZN3cub18CUB_300001_SM_10006detail10radix_sort29DeviceRadixSortOnesweepKernelINS1_5radix10policy_hubIiiyE10Policy1000ELNS0_9SortOrderE0EiiyiiNS1_21identity_decomposer_tEEEvPT5_SB_PT3_PKSC_PT1_PKSG_PT2_PKSK_T4_iiT6_)
        .other          _ZN3cub18CUB_300001_SM_10006detail10radix_sort29DeviceRadixSortOnesweepKernelINS1_5radix10policy_hubIiiyE10Policy1000ELNS0_9SortOrderE0EiiyiiNS1_21identity_decomposer_tEEEvPT5_SB_PT3_PKSC_PT1_PKSG_PT2_PKSK_T4_iiT6_,@"STO_CUDA_ENTRY STV_DEFAULT"
_ZN3cub18CUB_300001_SM_10006detail10radix_sort29DeviceRadixSortOnesweepKernelINS1_5radix10policy_hubIiiyE10Policy1000ELNS0_9SortOrderE0EiiyiiNS1_21identity_decomposer_tEEEvPT5_SB_PT3_PKSC_PT1_PKSG_PT2_PKSK_T4_iiT6_:
.text._ZN3cub18CUB_300001_SM_10006detail10radix_sort29DeviceRadixSortOnesweepKernelINS1_5radix10policy_hubIiiyE10Policy1000ELNS0_9SortOrderE0EiiyiiNS1_21identity_decomposer_tEEEvPT5_SB_PT3_PKSC_PT1_PKSG_PT2_PKSK_T4_iiT6_:
[----:B------:R-:W-:Y:S01]  /*0000*/  LDC R1, c[0x0][0x37c] ;  /* 0x0000df00ff017b82 */ /* 0x000fe20000000800 */
[----:B------:R-:W0:Y:S01]  /*0010*/  S2R R3, SR_TID.X ;  /* 0x0000000000037919 */ /* 0x000e220000002100 */
[----:B------:R-:W-:Y:S01]  /*0020*/  MOV R7, 0x400 ;  /* 0x0000040000077802 */ /* 0x000fe20000000f00 */
[----:B------:R-:W1:Y:S01]  /*0030*/  LDCU.64 UR6, c[0x0][0x358] ;  /* 0x00006b00ff0677ac */ /* 0x000e620008000a00 */
[----:B------:R-:W-:Y:S01]  /*0040*/  BSSY.RECONVERGENT B0, `(.L_x_0) ;  /* 0x000000c000007945 */ /* 0x000fe20003800200 */
[----:B------:R-:W2:Y:S01]  /*0050*/  S2R R0, SR_CgaCtaId ;  /* 0x0000000000007919 */ /* 0x000ea20000008800 */
[----:B0-----:R-:W-:Y:S02]  /*0060*/  ISETP.NE.AND P0, PT, R3, RZ, PT ;  /* 0x000000ff0300720c */ /* 0x001fe40003f05270 */
[----:B--2---:R-:W-:-:S11]  /*0070*/  LEA R7, R0, R7, 0x18 ;  /* 0x0000000700077211 */ /* 0x004fd600078ec0ff */
[----:B-1----:R-:W-:Y:S05]  /*0080*/  @P0 BRA `(.L_x_1) ;  /* 0x00000000001c0947 */ /* 0x002fea0003800000 */
[----:B------:R-:W0:Y:S01]  /*0090*/  LDC.64 R4, c[0x0][0x388] ;  /* 0x0000e200ff047b82 */ /* 0x000e220000000a00 */
[----:B------:R-:W-:-:S05]  /*00a0*/  IMAD.MOV.U32 R9, RZ, RZ, 0x1 ;  /* 0x00000001ff097424 */ /* 0x000fca00078e00ff */
[----:B0-----:R-:W2:Y:S02]  /*00b0*/  ATOMG.E.ADD.STRONG.GPU PT, R4, desc[UR6][R4.64], R9 ;  /* 0x80000009040479a8 */ /* 0x001ea400081ef106 */
[----:B------:R-:W0:Y:S01]  /*00c0*/  S2UR UR5, SR_CgaCtaId ;  /* 0x00000000000579c3 */ /* 0x000e220000008800 */
[----:B------:R-:W-:Y:S02]  /*00d0*/  UMOV UR4, 0x400 ;  /* 0x0000040000047882 */ /* 0x000fe40000000000 */
[----:B0-----:R-:W-:-:S09]  /*00e0*/  ULEA UR4, UR5, UR4, 0x18 ;  /* 0x0000000405047291 */ /* 0x001fd2000f8ec0ff */
[----:B--2---:R0:W-:Y:S03]  /*00f0*/  STS [UR4+0x6600], R4 ;  /* 0x00660004ff007988 */ /* 0x0041e60008000804 */
.L_x_1:
[----:B------:R-:W-:Y:S05]  /*0100*/  BSYNC.RECONVERGENT B0 ;  /* 0x0000000000007941 */ /* 0x000fea0003800200 */
.L_x_0:
[----:B------:R-:W-:Y:S06]  /*0110*/  BAR.SYNC.DEFER_BLOCKING 0x0 ;  /* 0x0000000000007b1d */ /* 0x000fec0000010000 */
[----:B------:R-:W1:Y:S01]  /*0120*/  LDCU UR4, c[0x0][0x3c0] ;  /* 0x00007800ff0477ac */ /* 0x000e620008000800 */
[----:B------:R-:W2:Y:S01]  /*0130*/  S2R R24, SR_LANEID ;  /* 0x0000000000187919 */ /* 0x000ea20000000000 */
[----:B------:R-:W3:Y:S02]  /*0140*/  LDS R42, [R7+0x6600] ;  /* 0x00660000072a7984 */ /* 0x000ee40000000800 */
[----:B---3--:R-:W-:-:S04]  /*0150*/  IMAD R0, R42, 0x1980, RZ ;  /* 0x000019802a007824 */ /* 0x008fc800078e02ff */
[----:B------:R-:W-:Y:S01]  /*0160*/  VIADD R47, R0, 0x1980 ;  /* 0x00001980002f7836 */ /* 0x000fe20000000000 */
[----:B------:R-:W-:-:S04]  /*0170*/  SHF.R.S32.HI R9, RZ, 0x1f, R0 ;  /* 0x0000001fff097819 */ /* 0x000fc80000011400 */
[----:B-1----:R-:W-:-:S13]  /*0180*/  ISETP.GT.AND P0, PT, R47, UR4, PT ;  /* 0x000000042f007c0c */ /* 0x002fda000bf04270 */
[----:B--2---:R-:W-:Y:S05]  /*0190*/  @P0 BRA `(.L_x_2) ;  /* 0x0000000000680947 */ /* 0x004fea0003800000 */
[----:B------:R-:W1:Y:S01]  /*01a0*/  LDCU.64 UR4, c[0x0][0x3a8] ;  /* 0x00007500ff0477ac */ /* 0x000e620008000a00 */
[C---:B0-----:R-:W-:Y:S02]  /*01b0*/  LOP3.LUT R4, R3.reuse, 0x1f, RZ, 0xc0, !PT ;  /* 0x0000001f03047812 */ /* 0x041fe400078ec0ff */
[----:B------:R-:W-:-:S05]  /*01c0*/  LOP3.LUT R41, R3, 0x3e0, RZ, 0xc0, !PT ;  /* 0x000003e003297812 */ /* 0x000fca00078ec0ff */
[----:B------:R-:W-:-:S05]  /*01d0*/  IMAD R5, R41, 0x11, R4 ;  /* 0x0000001129057824 */ /* 0x000fca00078e0204 */
[----:B------:R-:W-:-:S05]  /*01e0*/  IADD3 R5, P0, PT, R0, R5, RZ ;  /* 0x0000000500057210 */ /* 0x000fca0007f1e0ff */
[----:B------:R-:W-:Y:S01]  /*01f0*/  IMAD.X R0, RZ, RZ, R9, P0 ;  /* 0x000000ffff007224 */ /* 0x000fe200000e0609 */
[----:B-1----:R-:W-:-:S04]  /*0200*/  LEA R8, P0, R5, UR4, 0x2 ;  /* 0x0000000405087c11 */ /* 0x002fc8000f8010ff */
[----:B------:R-:W-:-:S05]  /*0210*/  LEA.HI.X R9, R5, UR5, R0, 0x2, P0 ;  /* 0x0000000505097c11 */ /* 0x000fca00080f1400 */
[----:B------:R0:W5:Y:S04]  /*0220*/  LDG.E R28, desc[UR6][R8.64] ;  /* 0x00000006081c7981 */ /* 0x000168000c1e1900 */
        /* <DEDUP_REMOVED lines=15> */
[----:B------:R0:W5:Y:S01]  /*0320*/  LDG.E R46, desc[UR6][R8.64+0x800] ;  /* 0x00080006082e7981 */ /* 0x000162000c1e1900 */
[----:B------:R-:W-:Y:S05]  /*0330*/  BRA `(.L_x_3) ;  /* 0x0000000400307947 */ /* 0x000fea0003800000 */
.L_x_2:
[----:B------:R-:W1:Y:S01]  /*0340*/  LDCU.64 UR8, c[0x0][0x3a8] ;  /* 0x00007500ff0877ac */ /* 0x000e620008000a00 */
[C---:B0-----:R-:W-:Y:S01]  /*0350*/  LOP3.LUT R4, R3.reuse, 0x1f, RZ, 0xc0, !PT ;  /* 0x0000001f03047812 */ /* 0x041fe200078ec0ff */
[----:B------:R-:W-:Y:S01]  /*0360*/  IMAD.MOV.U32 R28, RZ, RZ, 0x7fffffff ;  /* 0x7fffffffff1c7424 */ /* 0x000fe200078e00ff */
[----:B------:R-:W-:Y:S02]  /*0370*/  LOP3.LUT R41, R3, 0x3e0, RZ, 0xc0, !PT ;  /* 0x000003e003297812 */ /* 0x000fe400078ec0ff */
[----:B------:R-:W-:-:S03]  /*0380*/  IADD3 R5, PT, PT, -R0, UR4, RZ ;  /* 0x0000000400057c10 */ /* 0x000fc6000fffe1ff */
[----:B------:R-:W-:-:S04]  /*0390*/  IMAD R10, R41, 0x11, R4 ;  /* 0x00000011290a7824 */ /* 0x000fc800078e0204 */
[----:B------:R-:W-:Y:S01]  /*03a0*/  VIADD R8, R10, 0x40 ;  /* 0x000000400a087836 */ /* 0x000fe20000000000 */
[----:B------:R-:W-:Y:S01]  /*03b0*/  IADD3 R11, P0, PT, R0, R10, RZ ;  /* 0x0000000a000b7210 */ /* 0x000fe20007f1e0ff */
[C---:B------:R-:W-:Y:S01]  /*03c0*/  VIADD R0, R10.reuse, 0x60 ;  /* 0x000000600a007836 */ /* 0x040fe20000000000 */
[CC--:B------:R-:W-:Y:S01]  /*03d0*/  ISETP.GE.AND P2, PT, R10.reuse, R5.reuse, PT ;  /* 0x000000050a00720c */ /* 0x0c0fe20003f46270 */
[----:B------:R-:W-:Y:S01]  /*03e0*/  VIADD R6, R10, 0x20 ;  /* 0x000000200a067836 */ /* 0x000fe20000000000 */
[-C--:B------:R-:W-:Y:S01]  /*03f0*/  ISETP.GE.AND P4, PT, R8, R5.reuse, PT ;  /* 0x000000050800720c */ /* 0x080fe20003f86270 */
[----:B------:R-:W-:Y:S01]  /*0400*/  IMAD.X R12, RZ, RZ, R9, P0 ;  /* 0x000000ffff0c7224 */ /* 0x000fe200000e0609 */
[-C--:B------:R-:W-:Y:S01]  /*0410*/  ISETP.GE.AND P5, PT, R0, R5.reuse, PT ;  /* 0x000000050000720c */ /* 0x080fe20003fa6270 */
[----:B------:R-:W-:Y:S01]  /*0420*/  VIADD R0, R10, 0xa0 ;  /* 0x000000a00a007836 */ /* 0x000fe20000000000 */
[C---:B-1----:R-:W-:Y:S02]  /*0430*/  LEA R8, P0, R11.reuse, UR8, 0x2 ;  /* 0x000000080b087c11 */ /* 0x042fe4000f8010ff */
[----:B------:R-:W-:Y:S01]  /*0440*/  ISETP.GE.AND P3, PT, R6, R5, PT ;  /* 0x000000050600720c */ /* 0x000fe20003f66270 */
[----:B------:R-:W-:Y:S01]  /*0450*/  VIADD R6, R10, 0x80 ;  /* 0x000000800a067836 */ /* 0x000fe20000000000 */
[----:B------:R-:W-:-:S02]  /*0460*/  LEA.HI.X R9, R11, UR9, R12, 0x2, P0 ;  /* 0x000000090b097c11 */ /* 0x000fc400080f140c */
[-C--:B------:R-:W-:Y:S01]  /*0470*/  ISETP.GE.AND P0, PT, R0, R5.reuse, PT ;  /* 0x000000050000720c */ /* 0x080fe20003f06270 */
[----:B------:R-:W-:Y:S01]  /*0480*/  VIADD R0, R10, 0xe0 ;  /* 0x000000e00a007836 */ /* 0x000fe20000000000 */
[-C--:B------:R-:W-:Y:S01]  /*0490*/  ISETP.GE.AND P6, PT, R6, R5.reuse, PT ;  /* 0x000000050600720c */ /* 0x080fe20003fc6270 */
[----:B------:R1:W5:Y:S01]  /*04a0*/  @!P2 LDG.E R28, desc[UR6][R8.64] ;  /* 0x00000006081ca981 */ /* 0x000362000c1e1900 */
[----:B------:R-:W-:Y:S02]  /*04b0*/  IMAD.MOV.U32 R29, RZ, RZ, 0x7fffffff ;  /* 0x7fffffffff1d7424 */ /* 0x000fe400078e00ff */
[-C--:B------:R-:W-:Y:S01]  /*04c0*/  ISETP.GE.AND P2, PT, R0, R5.reuse, PT ;  /* 0x000000050000720c */ /* 0x080fe20003f46270 */
[C---:B------:R-:W-:Y:S02]  /*04d0*/  VIADD R0, R10.reuse, 0x100 ;  /* 0x000001000a007836 */ /* 0x040fe40000000000 */
[----:B------:R-:W-:Y:S01]  /*04e0*/  VIADD R6, R10, 0xc0 ;  /* 0x000000c00a067836 */ /* 0x000fe20000000000 */
[----:B------:R1:W5:Y:S01]  /*04f0*/  @!P3 LDG.E R29, desc[UR6][R8.64+0x80] ;  /* 0x00008006081db981 */ /* 0x000362000c1e1900 */
[----:B------:R-:W-:Y:S01]  /*0500*/  IMAD.MOV.U32 R31, RZ, RZ, 0x7fffffff ;  /* 0x7fffffffff1f7424 */ /* 0x000fe200078e00ff */
[-C--:B------:R-:W-:Y:S01]  /*0510*/  ISETP.GE.AND P3, PT, R0, R5.reuse, PT ;  /* 0x000000050000720c */ /* 0x080fe20003f66270 */
[----:B------:R-:W-:Y:S01]  /*0520*/  VIADD R0, R10, 0x140 ;  /* 0x000001400a007836 */ /* 0x000fe20000000000 */
[----:B------:R-:W-:Y:S01]  /*0530*/  ISETP.GE.AND P1, PT, R6, R5, PT ;  /* 0x000000050600720c */ /* 0x000fe20003f26270 */
[----:B------:R-:W-:-:S02]  /*0540*/  IMAD.MOV.U32 R32, RZ, RZ, 0x7fffffff ;  /* 0x7fffffffff207424 */ /* 0x000fc400078e00ff */
[----:B------:R1:W5:Y:S01]  /*0550*/  @!P5 LDG.E R31, desc[UR6][R8.64+0x180] ;  /* 0x00018006081fd981 */ /* 0x000362000c1e1900 */
[-C--:B------:R-:W-:Y:S01]  /*0560*/  ISETP.GE.AND P5, PT, R0, R5.reuse, PT ;  /* 0x000000050000720c */ /* 0x080fe20003fa6270 */
[C---:B------:R-:W-:Y:S02]  /*0570*/  VIADD R0, R10.reuse, 0x160 ;  /* 0x000001600a007836 */ /* 0x040fe40000000000 */
[----:B------:R-:W-:Y:S01]  /*0580*/  IMAD.MOV.U32 R30, RZ, RZ, 0x7fffffff ;  /* 0x7fffffffff1e7424 */ /* 0x000fe200078e00ff */
[----:B------:R1:W5:Y:S01]  /*0590*/  @!P6 LDG.E R32, desc[UR6][R8.64+0x200] ;  /* 0x000200060820e981 */ /* 0x000362000c1e1900 */
[----:B------:R-:W-:Y:S01]  /*05a0*/  VIADD R6, R10, 0x120 ;  /* 0x000001200a067836 */ /* 0x000fe20000000000 */
[-C--:B------:R-:W-:Y:S01]  /*05b0*/  ISETP.GE.AND P6, PT, R0, R5.reuse, PT ;  /* 0x000000050000720c */ /* 0x080fe20003fc6270 */
[----:B------:R-:W-:Y:S02]  /*05c0*/  IMAD.MOV.U32 R34, RZ, RZ, 0x7fffffff ;  /* 0x7fffffffff227424 */ /* 0x000fe400078e00ff */
[----:B------:R-:W-:Y:S01]  /*05d0*/  VIADD R0, R10, 0x1a0 ;  /* 0x000001a00a007836 */ /* 0x000fe20000000000 */
[----:B------:R1:W5:Y:S01]  /*05e0*/  @!P4 LDG.E R30, desc[UR6][R8.64+0x100] ;  /* 0x00010006081ec981 */ /* 0x000362000c1e1900 */
[----:B------:R-:W-:Y:S01]  /*05f0*/  ISETP.GE.AND P4, PT, R6, R5, PT ;  /* 0x000000050600720c */ /* 0x000fe20003f86270 */
[----:B------:R-:W-:-:S02]  /*0600*/  IMAD.MOV.U32 R33, RZ, RZ, 0x7fffffff ;  /* 0x7fffffffff217424 */ /* 0x000fc400078e00ff */
[----:B------:R1:W5:Y:S01]  /*0610*/  @!P1 LDG.E R34, desc[UR6][R8.64+0x300] ;  /* 0x0003000608229981 */ /* 0x000362000c1e1900 */
[----:B------:R-:W-:Y:S01]  /*0620*/  IMAD.MOV.U32 R35, RZ, RZ, 0x7fffffff ;  /* 0x7fffffffff237424 */ /* 0x000fe200078e00ff */
[-C--:B------:R-:W-:Y:S01]  /*0630*/  ISETP.GE.AND P1, PT, R0, R5.reuse, PT ;  /* 0x000000050000720c */ /* 0x080fe20003f26270 */
[C---:B------:R-:W-:Y:S01]  /*0640*/  VIADD R6, R10.reuse, 0x180 ;  /* 0x000001800a067836 */ /* 0x040fe20000000000 */
[----:B------:R1:W5:Y:S01]  /*0650*/  @!P0 LDG.E R33, desc[UR6][R8.64+0x280] ;  /* 0x0002800608218981 */ /* 0x000362000c1e1900 */
[----:B------:R-:W-:Y:S02]  /*0660*/  VIADD R0, R10, 0x1c0 ;  /* 0x000001c00a007836 */ /* 0x000fe40000000000 */
[----:B------:R-:W-:Y:S01]  /*0670*/  IMAD.MOV.U32 R36, RZ, RZ, 0x7fffffff ;  /* 0x7fffffffff247424 */ /* 0x000fe200078e00ff */
[----:B------:R1:W5:Y:S01]  /*0680*/  @!P2 LDG.E R35, desc[UR6][R8.64+0x380] ;  /* 0x000380060823a981 */ /* 0x000362000c1e1900 */
[----:B------:R-:W-:Y:S01]  /*0690*/  IMAD.MOV.U32 R37, RZ, RZ, 0x7fffffff ;  /* 0x7fffffffff257424 */ /* 0x000fe200078e00ff */
[-C--:B------:R-:W-:Y:S01]  /*06a0*/  ISETP.GE.AND P0, PT, R6, R5.reuse, PT ;  /* 0x000000050600720c */ /* 0x080fe20003f06270 */
[----:B------:R-:W-:Y:S01]  /*06b0*/  VIADD R6, R10, 0x1e0 ;  /* 0x000001e00a067836 */ /* 0x000fe20000000000 */
[-C--:B------:R-:W-:Y:S01]  /*06c0*/  ISETP.GE.AND P2, PT, R0, R5.reuse, PT ;  /* 0x000000050000720c */ /* 0x080fe20003f46270 */
[----:B------:R-:W-:Y:S01]  /*06d0*/  VIADD R0, R10, 0x200 ;  /* 0x000002000a007836 */ /* 0x000fe20000000000 */
[----:B------:R1:W5:Y:S02]  /*06e0*/  @!P3 LDG.E R36, desc[UR6][R8.64+0x400] ;  /* 0x000400060824b981 */ /* 0x000364000c1e1900 */
[----:B------:R-:W-:-:S02]  /*06f0*/  ISETP.GE.AND P3, PT, R6, R5, PT ;  /* 0x000000050600720c */ /* 0x000fc40003f66270 */
[----:B------:R1:W5:Y:S01]  /*0700*/  @!P4 LDG.E R37, desc[UR6][R8.64+0x480] ;  /* 0x000480060825c981 */ /* 0x000362000c1e1900 */
[----:B------:R-:W-:Y:S01]  /*0710*/  ISETP.GE.AND P4, PT, R0, R5, PT ;  /* 0x000000050000720c */ /* 0x000fe20003f86270 */
[----:B------:R-:W-:Y:S02]  /*0720*/  IMAD.MOV.U32 R38, RZ, RZ, 0x7fffffff ;  /* 0x7fffffffff267424 */ /* 0x000fe400078e00ff */
[----:B------:R-:W-:Y:S02]  /*0730*/  IMAD.MOV.U32 R39, RZ, RZ, 0x7fffffff ;  /* 0x7fffffffff277424 */ /* 0x000fe400078e00ff */
[----:B------:R-:W-:Y:S02]  /*0740*/  IMAD.MOV.U32 R40, RZ, RZ, 0x7fffffff ;  /* 0x7fffffffff287424 */ /* 0x000fe400078e00ff */
[----:B------:R-:W-:Y:S01]  /*0750*/  IMAD.MOV.U32 R43, RZ, RZ, 0x7fffffff ;  /* 0x7fffffffff2b7424 */ /* 0x000fe200078e00ff */
[----:B------:R1:W5:Y:S01]  /*0760*/  @!P5 LDG.E R38, desc[UR6][R8.64+0x500] ;  /* 0x000500060826d981 */ /* 0x000362000c1e1900 */
[----:B------:R-:W-:-:S02]  /*0770*/  IMAD.MOV.U32 R44, RZ, RZ, 0x7fffffff ;  /* 0x7fffffffff2c7424 */ /* 0x000fc400078e00ff */
[----:B------:R-:W-:Y:S01]  /*0780*/  IMAD.MOV.U32 R45, RZ, RZ, 0x7fffffff ;  /* 0x7fffffffff2d7424 */ /* 0x000fe200078e00ff */
[----:B------:R1:W5:Y:S01]  /*0790*/  @!P6 LDG.E R39, desc[UR6][R8.64+0x580] ;  /* 0x000580060827e981 */ /* 0x000362000c1e1900 */
[----:B------:R-:W-:-:S03]  /*07a0*/  IMAD.MOV.U32 R46, RZ, RZ, 0x7fffffff ;  /* 0x7fffffffff2e7424 */ /* 0x000fc600078e00ff */
[----:B------:R1:W5:Y:S04]  /*07b0*/  @!P0 LDG.E R40, desc[UR6][R8.64+0x600] ;  /* 0x0006000608288981 */ /* 0x000368000c1e1900 */
[----:B------:R1:W5:Y:S04]  /*07c0*/  @!P1 LDG.E R43, desc[UR6][R8.64+0x680] ;  /* 0x00068006082b9981 */ /* 0x000368000c1e1900 */
[----:B------:R1:W5:Y:S04]  /*07d0*/  @!P2 LDG.E R44, desc[UR6][R8.64+0x700] ;  /* 0x00070006082ca981 */ /* 0x000368000c1e1900 */
[----:B------:R1:W5:Y:S04]  /*07e0*/  @!P3 LDG.E R45, desc[UR6][R8.64+0x780] ;  /* 0x00078006082db981 */ /* 0x000368000c1e1900 */
[----:B------:R1:W5:Y:S02]  /*07f0*/  @!P4 LDG.E R46, desc[UR6][R8.64+0x800] ;  /* 0x00080006082ec981 */ /* 0x000364000c1e1900 */
.L_x_3:
[----:B------:R-:W-:Y:S01]  /*0800*/  VIMNMX R5, PT, PT, R24, 0xe0, !PT ;  /* 0x000000e018057848 */ /* 0x000fe20007fe0100 */
[----:B------:R-:W2:Y:S01]  /*0810*/  LDCU UR4, c[0x0][0x3c8] ;  /* 0x00007900ff0477ac */ /* 0x000ea20008000800 */
[----:B------:R-:W-:Y:S01]  /*0820*/  SHF.R.U32.HI R0, RZ, 0x5, R3 ;  /* 0x00000005ff007819 */ /* 0x000fe20000011603 */
[----:B------:R-:W-:Y:S01]  /*0830*/  BSSY.RECONVERGENT B0, `(.L_x_4) ;  /* 0x0000025000007945 */ /* 0x000fe20003800200 */
[--C-:B------:R-:W-:Y:S01]  /*0840*/  IADD3 R5, PT, PT, R5, 0x1f, -R24.reuse ;  /* 0x0000001f05057810 */ /* 0x100fe20007ffe818 */
[----:B------:R-:W-:Y:S01]  /*0850*/  UMOV UR5, 0xffffffff ;  /* 0xffffffff00057882 */ /* 0x000fe20000000000 */
[----:B01----:R-:W-:Y:S02]  /*0860*/  IMAD.MOV.U32 R8, RZ, RZ, R24 ;  /* 0x000000ffff087224 */ /* 0x003fe400078e0018 */
[C---:B------:R-:W-:Y:S01]  /*0870*/  ISETP.GE.U32.AND P0, PT, R5.reuse, 0x1e0, PT ;  /* 0x000001e00500780c */ /* 0x040fe20003f06070 */
[----:B------:R-:W-:Y:S01]  /*0880*/  IMAD.SHL.U32 R0, R0, 0x400, RZ ;  /* 0x0000040000007824 */ /* 0x000fe200078e00ff */
[----:B------:R-:W-:-:S04]  /*0890*/  LEA.HI R6, R5, 0x1, RZ, 0x1b ;  /* 0x0000000105067811 */ /* 0x000fc800078fd8ff */
[----:B------:R-:W-:-:S04]  /*08a0*/  LOP3.LUT R9, R6, 0xf, RZ, 0xc0, !PT ;  /* 0x0000000f06097812 */ /* 0x000fc800078ec0ff */
[----:B------:R-:W-:Y:S01]  /*08b0*/  ISETP.NE.AND P1, PT, R9, RZ, PT ;  /* 0x000000ff0900720c */ /* 0x000fe20003f25270 */
[----:B--2---:R-:W-:Y:S02]  /*08c0*/  USHF.L.U32 UR4, UR5, UR4, URZ ;  /* 0x0000000405047299 */ /* 0x004fe400080006ff */
[----:B------:R-:W-:Y:S10]  /*08d0*/  @!P0 BRA `(.L_x_5) ;  /* 0x0000000000688947 */ /* 0x000ff40003800000 */
[----:B------:R-:W-:Y:S01]  /*08e0*/  IMAD R10, R24, 0x4, R0 ;  /* 0x00000004180a7824 */ /* 0x000fe200078e0200 */
[----:B------:R-:W-:Y:S01]  /*08f0*/  LOP3.LUT R5, R6, 0xffffff0, RZ, 0xc0, !PT ;  /* 0x0ffffff006057812 */ /* 0x000fe200078ec0ff */
[----:B------:R-:W-:-:S03]  /*0900*/  IMAD.MOV.U32 R8, RZ, RZ, R24 ;  /* 0x000000ffff087224 */ /* 0x000fc600078e0018 */
[----:B------:R-:W-:Y:S01]  /*0910*/  IADD3 R10, PT, PT, R10, 0x400, R7 ;  /* 0x000004000a0a7810 */ /* 0x000fe20007ffe007 */
[----:B------:R-:W-:-:S07]  /*0920*/  IMAD.MOV R5, RZ, RZ, -R5 ;  /* 0x000000ffff057224 */ /* 0x000fce00078e0a05 */
.L_x_6:
[----:B------:R-:W-:Y:S01]  /*0930*/  VIADD R5, R5, 0x10 ;  /* 0x0000001005057836 */ /* 0x000fe20000000000 */
[----:B------:R-:W-:Y:S01]  /*0940*/  STS [R10+-0x400], RZ ;  /* 0xfffc00ff0a007388 */ /* 0x000fe20000000800 */
[----:B------:R-:W-:-:S03]  /*0950*/  VIADD R8, R8, 0x200 ;  /* 0x0000020008087836 */ /* 0x000fc60000000000 */
[----:B------:R-:W-:Y:S01]  /*0960*/  ISETP.NE.AND P0, PT, R5, RZ, PT ;  /* 0x000000ff0500720c */ /* 0x000fe20003f05270 */
[----:B------:R-:W-:Y:S04]  /*0970*/  STS [R10+-0x380], RZ ;  /* 0xfffc80ff0a007388 */ /* 0x000fe80000000800 */
[----:B------:R-:W-:Y:S04]  /*0980*/  STS [R10+-0x300], RZ ;  /* 0xfffd00ff0a007388 */ /* 0x000fe80000000800 */
[----:B------:R-:W-:Y:S04]  /*0990*/  STS [R10+-0x280], RZ ;  /* 0xfffd80ff0a007388 */ /* 0x000fe80000000800 */
[----:B------:R-:W-:Y:S04]  /*09a0*/  STS [R10+-0x200], RZ ;  /* 0xfffe00ff0a007388 */ /* 0x000fe80000000800 */
[----:B------:R-:W-:Y:S04]  /*09b0*/  STS [R10+-0x180], RZ ;  /* 0xfffe80ff0a007388 */ /* 0x000fe80000000800 */
[----:B------:R-:W-:Y:S04]  /*09c0*/  STS [R10+-0x100], RZ ;  /* 0xffff00ff0a007388 */ /* 0x000fe80000000800 */
[----:B------:R-:W-:Y:S04]  /*09d0*/  STS [R10+-0x80], RZ ;  /* 0xffff80ff0a007388 */ /* 0x000fe80000000800 */
[----:B------:R-:W-:Y:S04]  /*09e0*/  STS [R10], RZ ;  /* 0x000000ff0a007388 */ /* 0x000fe80000000800 */
[----:B------:R-:W-:Y:S04]  /*09f0*/  STS [R10+0x80], RZ ;  /* 0x000080ff0a007388 */ /* 0x000fe80000000800 */
[----:B------:R-:W-:Y:S04]  /*0a00*/  STS [R10+0x100], RZ ;  /* 0x000100ff0a007388 */ /* 0x000fe80000000800 */
[----:B------:R-:W-:Y:S04]  /*0a10*/  STS [R10+0x180], RZ ;  /* 0x000180ff0a007388 */ /* 0x000fe80000000800 */
[----:B------:R-:W-:Y:S04]  /*0a20*/  STS [R10+0x200], RZ ;  /* 0x000200ff0a007388 */ /* 0x000fe80000000800 */
[----:B------:R-:W-:Y:S04]  /*0a30*/  STS [R10+0x280], RZ ;  /* 0x000280ff0a007388 */ /* 0x000fe80000000800 */
[----:B------:R-:W-:Y:S04]  /*0a40*/  STS [R10+0x300], RZ ;  /* 0x000300ff0a007388 */ /* 0x000fe80000000800 */
[----:B------:R0:W-:Y:S02]  /*0a50*/  STS [R10+0x380], RZ ;  /* 0x000380ff0a007388 */ /* 0x0001e40000000800 */
[----:B0-----:R-:W-:Y:S01]  /*0a60*/  VIADD R10, R10, 0x800 ;  /* 0x000008000a0a7836 */ /* 0x001fe20000000000 */
[----:B------:R-:W-:Y:S06]  /*0a70*/  @P0 BRA `(.L_x_6) ;  /* 0xfffffffc00ac0947 */ /* 0x000fec000383ffff */
.L_x_5:
[----:B------:R-:W-:Y:S05]  /*0a80*/  BSYNC.RECONVERGENT B0 ;  /* 0x0000000000007941 */ /* 0x000fea0003800200 */
.L_x_4:
[----:B------:R-:W-:Y:S01]  /*0a90*/  BSSY.RECONVERGENT B0, `(.L_x_7) ;  /* 0x0000026000007945 */ /* 0x000fe20003800200 */
[----:B------:R-:W-:-:S03]  /*0aa0*/  IMAD.IADD R5, R7, 0x1, R0 ;  /* 0x0000000107057824 */ /* 0x000fc600078e0200 */
[----:B------:R-:W-:Y:S05]  /*0ab0*/  @!P1 BRA `(.L_x_8) ;  /* 0x00000000008c9947 */ /* 0x000fea0003800000 */
[----:B------:R-:W-:Y:S01]  /*0ac0*/  ISETP.GE.U32.AND P0, PT, R9, 0x8, PT ;  /* 0x000000080900780c */ /* 0x000fe20003f06070 */
[----:B------:R-:W-:Y:S01]  /*0ad0*/  BSSY.RECONVERGENT B1, `(.L_x_9) ;  /* 0x000000e000017945 */ /* 0x000fe20003800200 */
[----:B------:R-:W-:-:S04]  /*0ae0*/  LOP3.LUT R10, R6, 0x7, RZ, 0xc0, !PT ;  /* 0x00000007060a7812 */ /* 0x000fc800078ec0ff */
[----:B------:R-:W-:-:S07]  /*0af0*/  ISETP.NE.AND P1, PT, R10, RZ, PT ;  /* 0x000000ff0a00720c */ /* 0x000fce0003f25270 */
[----:B------:R-:W-:Y:S06]  /*0b00*/  @!P0 BRA `(.L_x_10) ;  /* 0x0000000000288947 */ /* 0x000fec0003800000 */
[C---:B------:R-:W-:Y:S02]  /*0b10*/  IMAD R9, R8.reuse, 0x4, R5 ;  /* 0x0000000408097824 */ /* 0x040fe400078e0205 */
[----:B------:R-:W-:-:S03]  /*0b20*/  VIADD R8, R8, 0x100 ;  /* 0x0000010008087836 */ /* 0x000fc60000000000 */
[----:B------:R0:W-:Y:S04]  /*0b30*/  STS [R9], RZ ;  /* 0x000000ff09007388 */ /* 0x0001e80000000800 */
[----:B------:R0:W-:Y:S04]  /*0b40*/  STS [R9+0x80], RZ ;  /* 0x000080ff09007388 */ /* 0x0001e80000000800 */
[----:B------:R0:W-:Y:S04]  /*0b50*/  STS [R9+0x100], RZ ;  /* 0x000100ff09007388 */ /* 0x0001e80000000800 */
[----:B------:R0:W-:Y:S04]  /*0b60*/  STS [R9+0x180], RZ ;  /* 0x000180ff09007388 */ /* 0x0001e80000000800 */
[----:B------:R0:W-:Y:S04]  /*0b70*/  STS [R9+0x200], RZ ;  /* 0x000200ff09007388 */ /* 0x0001e80000000800 */
[----:B------:R0:W-:Y:S04]  /*0b80*/  STS [R9+0x280], RZ ;  /* 0x000280ff09007388 */ /* 0x0001e80000000800 */
[----:B------:R0:W-:Y:S04]  /*0b90*/  STS [R9+0x300], RZ ;  /* 0x000300ff09007388 */ /* 0x0001e80000000800 */
[----:B------:R0:W-:Y:S02]  /*0ba0*/  STS [R9+0x380], RZ ;  /* 0x000380ff09007388 */ /* 0x0001e40000000800 */
.L_x_10:
[----:B------:R-:W-:Y:S05]  /*0bb0*/  BSYNC.RECONVERGENT B1 ;  /* 0x0000000000017941 */ /* 0x000fea0003800200 */
.L_x_9:
[----:B------:R-:W-:Y:S05]  /*0bc0*/  @!P1 BRA `(.L_x_8) ;  /* 0x0000000000489947 */ /* 0x000fea0003800000 */
[----:B------:R-:W-:Y:S02]  /*0bd0*/  ISETP.GE.U32.AND P0, PT, R10, 0x4, PT ;  /* 0x000000040a00780c */ /* 0x000fe40003f06070 */
[----:B------:R-:W-:-:S04]  /*0be0*/  LOP3.LUT R6, R6, 0x3, RZ, 0xc0, !PT ;  /* 0x0000000306067812 */ /* 0x000fc800078ec0ff */
[----:B------:R-:W-:-:S07]  /*0bf0*/  ISETP.NE.AND P1, PT, R6, RZ, PT ;  /* 0x000000ff0600720c */ /* 0x000fce0003f25270 */
[C---:B0-----:R-:W-:Y:S02]  /*0c00*/  @P0 IMAD R9, R8.reuse, 0x4, R5 ;  /* 0x0000000408090824 */ /* 0x041fe400078e0205 */
[----:B------:R-:W-:-:S03]  /*0c10*/  @P0 VIADD R8, R8, 0x80 ;  /* 0x0000008008080836 */ /* 0x000fc60000000000 */
[----:B------:R1:W-:Y:S04]  /*0c20*/  @P0 STS [R9], RZ ;  /* 0x000000ff09000388 */ /* 0x0003e80000000800 */
[----:B------:R1:W-:Y:S04]  /*0c30*/  @P0 STS [R9+0x80], RZ ;  /* 0x000080ff09000388 */ /* 0x0003e80000000800 */
[----:B------:R1:W-:Y:S04]  /*0c40*/  @P0 STS [R9+0x100], RZ ;  /* 0x000100ff09000388 */ /* 0x0003e80000000800 */
[----:B------:R1:W-:Y:S01]  /*0c50*/  @P0 STS [R9+0x180], RZ ;  /* 0x000180ff09000388 */ /* 0x0003e20000000800 */
[----:B------:R-:W-:Y:S05]  /*0c60*/  @!P1 BRA `(.L_x_8) ;  /* 0x0000000000209947 */ /* 0x000fea0003800000 */
[----:B------:R-:W-:Y:S02]  /*0c70*/  IMAD R0, R8, 0x4, R0 ;  /* 0x0000000408007824 */ /* 0x000fe400078e0200 */
[----:B------:R-:W-:Y:S02]  /*0c80*/  IMAD.MOV R6, RZ, RZ, -R6 ;  /* 0x000000ffff067224 */ /* 0x000fe400078e0a06 */
[----:B------:R-:W-:-:S07]  /*0c90*/  IMAD.IADD R0, R7, 0x1, R0 ;  /* 0x0000000107007824 */ /* 0x000fce00078e0200 */
.L_x_11:
[----:B------:R-:W-:Y:S01]  /*0ca0*/  VIADD R6, R6, 0x1 ;  /* 0x0000000106067836 */ /* 0x000fe20000000000 */
[----:B------:R0:W-:Y:S04]  /*0cb0*/  STS [R0], RZ ;  /* 0x000000ff00007388 */ /* 0x0001e80000000800 */
[----:B------:R-:W-:Y:S01]  /*0cc0*/  ISETP.NE.AND P0, PT, R6, RZ, PT ;  /* 0x000000ff0600720c */ /* 0x000fe20003f05270 */
[----:B0-----:R-:W-:-:S12]  /*0cd0*/  VIADD R0, R0, 0x80 ;  /* 0x0000008000007836 */ /* 0x001fd80000000000 */
[----:B------:R-:W-:Y:S05]  /*0ce0*/  @P0 BRA `(.L_x_11) ;  /* 0xfffffffc00ec0947 */ /* 0x000fea000383ffff */
.L_x_8:
[----:B------:R-:W-:Y:S05]  /*0cf0*/  BSYNC.RECONVERGENT B0 ;  /* 0x0000000000007941 */ /* 0x000fea0003800200 */
.L_x_7:
[----:B------:R-:W2:Y:S01]  /*0d00*/  LDCU UR5, c[0x0][0x3c4] ;  /* 0x00007880ff0577ac */ /* 0x000ea20008000800 */
[----:B-----5:R-:W-:Y:S01]  /*0d10*/  LOP3.LUT R27, R28, 0x80000000, RZ, 0x3c, !PT ;  /* 0x800000001c1b7812 */ /* 0x020fe200078e3cff */
[----:B------:R-:W-:Y:S01]  /*0d20*/  BSSY.RECONVERGENT B0, `(.L_x_12) ;  /* 0x0000080000007945 */ /* 0x000fe20003800200 */
[----:B------:R-:W-:Y:S02]  /*0d30*/  LOP3.LUT R22, R29, 0x80000000, RZ, 0x3c, !PT ;  /* 0x800000001d167812 */ /* 0x000fe400078e3cff */
[----:B------:R-:W-:Y:S02]  /*0d40*/  LOP3.LUT R21, R30, 0x80000000, RZ, 0x3c, !PT ;  /* 0x800000001e157812 */ /* 0x000fe400078e3cff */
[----:B------:R-:W-:Y:S02]  /*0d50*/  LOP3.LUT R18, R31, 0x80000000, RZ, 0x3c, !PT ;  /* 0x800000001f127812 */ /* 0x000fe400078e3cff */
[----:B------:R-:W-:Y:S02]  /*0d60*/  LOP3.LUT R20, R33, 0x80000000, RZ, 0x3c, !PT ;  /* 0x8000000021147812 */ /* 0x000fe400078e3cff */
[----:B------:R-:W-:-:S02]  /*0d70*/  LOP3.LUT R23, R32, 0x80000000, RZ, 0x3c, !PT ;  /* 0x8000000020177812 */ /* 0x000fc400078e3cff */
[----:B------:R-:W-:Y:S02]  /*0d80*/  LOP3.LUT R25, R34, 0x80000000, RZ, 0x3c, !PT ;  /* 0x8000000022197812 */ /* 0x000fe400078e3cff */
[----:B------:R-:W-:Y:S02]  /*0d90*/  LOP3.LUT R17, R36, 0x80000000, RZ, 0x3c, !PT ;  /* 0x8000000024117812 */ /* 0x000fe400078e3cff */
[----:B------:R-:W-:Y:S02]  /*0da0*/  LOP3.LUT R19, R38, 0x80000000, RZ, 0x3c, !PT ;  /* 0x8000000026137812 */ /* 0x000fe400078e3cff */
[----:B--2---:R-:W-:Y:S02]  /*0db0*/  SHF.R.U32.HI R49, RZ, UR5, R27 ;  /* 0x00000005ff317c19 */ /* 0x004fe4000801161b */
[----:B------:R-:W-:Y:S02]  /*0dc0*/  SHF.R.U32.HI R52, RZ, UR5, R22 ;  /* 0x00000005ff347c19 */ /* 0x000fe40008011616 */
[----:B------:R-:W-:-:S02]  /*0dd0*/  LOP3.LUT R49, R49, UR4, RZ, 0x30, !PT ;  /* 0x0000000431317c12 */ /* 0x000fc4000f8e30ff */
[----:B------:R-:W-:Y:S02]  /*0de0*/  LOP3.LUT R52, R52, UR4, RZ, 0x30, !PT ;  /* 0x0000000434347c12 */ /* 0x000fe4000f8e30ff */
[----:B------:R-:W-:Y:S01]  /*0df0*/  SHF.R.U32.HI R56, RZ, UR5, R21 ;  /* 0x00000005ff387c19 */ /* 0x000fe20008011615 */
[--C-:B------:R-:W-:Y:S01]  /*0e00*/  IMAD R0, R49, 0x4, R5.reuse ;  /* 0x0000000431007824 */ /* 0x100fe200078e0205 */
[----:B------:R-:W-:Y:S01]  /*0e10*/  SHF.R.U32.HI R48, RZ, UR5, R18 ;  /* 0x00000005ff307c19 */ /* 0x000fe20008011612 */
[----:B------:R-:W-:Y:S01]  /*0e20*/  IMAD R6, R52, 0x4, R5 ;  /* 0x0000000434067824 */ /* 0x000fe200078e0205 */
[----:B------:R-:W-:Y:S01]  /*0e30*/  LOP3.LUT R56, R56, UR4, RZ, 0x30, !PT ;  /* 0x0000000438387c12 */ /* 0x000fe2000f8e30ff */
[----:B------:R-:W-:Y:S01]  /*0e40*/  NOP ;  /* 0x0000000000007918 */ /* 0x000fe20000000000 */
[----:B01----:R-:W-:Y:S01]  /*0e50*/  SHF.R.U32.HI R9, RZ, UR5, R20 ;  /* 0x00000005ff097c19 */ /* 0x003fe20008011614 */
[----:B------:R0:W-:Y:S01]  /*0e60*/  ATOMS.POPC.INC.32 RZ, [R0+URZ] ;  /* 0x0000000000ff7f8c */ /* 0x0001e2000d8000ff */
[----:B------:R-:W-:-:S02]  /*0e70*/  LOP3.LUT R48, R48, UR4, RZ, 0x30, !PT ;  /* 0x0000000430307c12 */ /* 0x000fc4000f8e30ff */
[----:B------:R-:W-:Y:S01]  /*0e80*/  SHF.R.U32.HI R8, RZ, UR5, R23 ;  /* 0x00000005ff087c19 */ /* 0x000fe20008011617 */
[----:B------:R1:W-:Y:S01]  /*0e90*/  ATOMS.POPC.INC.32 RZ, [R6+URZ] ;  /* 0x0000000006ff7f8c */ /* 0x0003e2000d8000ff */
[----:B------:R-:W-:Y:S02]  /*0ea0*/  SHF.R.U32.HI R11, RZ, UR5, R25 ;  /* 0x00000005ff0b7c19 */ /* 0x000fe40008011619 */
[----:B------:R-:W-:Y:S01]  /*0eb0*/  LOP3.LUT R10, R9, UR4, RZ, 0x30, !PT ;  /* 0x00000004090a7c12 */ /* 0x000fe2000f8e30ff */
[--C-:B0-----:R-:W-:Y:S01]  /*0ec0*/  IMAD R0, R56, 0x4, R5.reuse ;  /* 0x0000000438007824 */ /* 0x101fe200078e0205 */
[----:B------:R-:W-:Y:S02]  /*0ed0*/  LOP3.LUT R8, R8, UR4, RZ, 0x30, !PT ;  /* 0x0000000408087c12 */ /* 0x000fe4000f8e30ff */
[----:B------:R-:W-:Y:S01]  /*0ee0*/  LOP3.LUT R12, R11, UR4, RZ, 0x30, !PT ;  /* 0x000000040b0c7c12 */ /* 0x000fe2000f8e30ff */
[--C-:B-1----:R-:W-:Y:S01]  /*0ef0*/  IMAD R6, R48, 0x4, R5.reuse ;  /* 0x0000000430067824 */ /* 0x102fe200078e0205 */
[----:B------:R0:W-:Y:S01]  /*0f00*/  ATOMS.POPC.INC.32 RZ, [R0+URZ] ;  /* 0x0000000000ff7f8c */ /* 0x0001e2000d8000ff */
[--C-:B------:R-:W-:Y:S01]  /*0f10*/  IMAD R9, R10, 0x4, R5.reuse ;  /* 0x000000040a097824 */ /* 0x100fe200078e0205 */
[----:B------:R-:W-:Y:S01]  /*0f20*/  LOP3.LUT R10, R35, 0x80000000, RZ, 0x3c, !PT ;  /* 0x80000000230a7812 */ /* 0x000fe200078e3cff */
[--C-:B------:R-:W-:Y:S01]  /*0f30*/  IMAD R8, R8, 0x4, R5.reuse ;  /* 0x0000000408087824 */ /* 0x100fe200078e0205 */
[----:B------:R1:W-:Y:S01]  /*0f40*/  ATOMS.POPC.INC.32 RZ, [R6+URZ] ;  /* 0x0000000006ff7f8c */ /* 0x0003e2000d8000ff */
[----:B------:R-:W-:Y:S01]  /*0f50*/  IMAD R11, R12, 0x4, R5 ;  /* 0x000000040c0b7824 */ /* 0x000fe200078e0205 */
[----:B------:R-:W-:-:S02]  /*0f60*/  LOP3.LUT R12, R37, 0x80000000, RZ, 0x3c, !PT ;  /* 0x80000000250c7812 */ /* 0x000fc400078e3cff */
[----:B------:R-:W-:Y:S01]  /*0f70*/  LOP3.LUT R16, R39, 0x80000000, RZ, 0x3c, !PT ;  /* 0x8000000027107812 */ /* 0x000fe200078e3cff */
[----:B------:R-:W-:Y:S01]  /*0f80*/  ATOMS.POPC.INC.32 RZ, [R8+URZ] ;  /* 0x0000000008ff7f8c */ /* 0x000fe2000d8000ff */
[----:B0-----:R-:W-:Y:S02]  /*0f90*/  SHF.R.U32.HI R0, RZ, UR5, R10 ;  /* 0x00000005ff007c19 */ /* 0x001fe4000801160a */
[----:B-1----:R-:W-:Y:S01]  /*0fa0*/  SHF.R.U32.HI R6, RZ, UR5, R17 ;  /* 0x00000005ff067c19 */ /* 0x002fe20008011611 */
[----:B------:R0:W-:Y:S01]  /*0fb0*/  ATOMS.POPC.INC.32 RZ, [R9+URZ] ;  /* 0x0000000009ff7f8c */ /* 0x0001e2000d8000ff */
[----:B------:R-:W-:Y:S02]  /*0fc0*/  SHF.R.U32.HI R14, RZ, UR5, R19 ;  /* 0x00000005ff0e7c19 */ /* 0x000fe40008011613 */
[----:B------:R-:W-:Y:S01]  /*0fd0*/  LOP3.LUT R6, R6, UR4, RZ, 0x30, !PT ;  /* 0x0000000406067c12 */ /* 0x000fe2000f8e30ff */
[----:B------:R1:W-:Y:S01]  /*0fe0*/  ATOMS.POPC.INC.32 RZ, [R11+URZ] ;  /* 0x000000000bff7f8c */ /* 0x0003e2000d8000ff */
[----:B------:R-:W-:-:S02]  /*0ff0*/  SHF.R.U32.HI R13, RZ, UR5, R12 ;  /* 0x00000005ff0d7c19 */ /* 0x000fc4000801160c */
[----:B------:R-:W-:Y:S02]  /*1000*/  LOP3.LUT R0, R0, UR4, RZ, 0x30, !PT ;  /* 0x0000000400007c12 */ /* 0x000fe4000f8e30ff */
[----:B0-----:R-:W-:Y:S02]  /*1010*/  SHF.R.U32.HI R9, RZ, UR5, R16 ;  /* 0x00000005ff097c19 */ /* 0x001fe40008011610 */
[----:B------:R-:W-:Y:S01]  /*1020*/  LOP3.LUT R50, R14, UR4, RZ, 0x30, !PT ;  /* 0x000000040e327c12 */ /* 0x000fe2000f8e30ff */
[--C-:B------:R-:W-:Y:S01]  /*1030*/  IMAD R14, R6, 0x4, R5.reuse ;  /* 0x00000004060e7824 */ /* 0x100fe200078e0205 */
[----:B------:R-:W-:Y:S01]  /*1040*/  LOP3.LUT R8, R13, UR4, RZ, 0x30, !PT ;  /* 0x000000040d087c12 */ /* 0x000fe2000f8e30ff */
[--C-:B------:R-:W-:Y:S01]  /*1050*/  IMAD R0, R0, 0x4, R5.reuse ;  /* 0x0000000400007824 */ /* 0x100fe200078e0205 */
[----:B------:R-:W-:Y:S01]  /*1060*/  LOP3.LUT R6, R9, UR4, RZ, 0x30, !PT ;  /* 0x0000000409067c12 */ /* 0x000fe2000f8e30ff */
[--C-:B------:R-:W-:Y:S01]  /*1070*/  IMAD R50, R50, 0x4, R5.reuse ;  /* 0x0000000432327824 */ /* 0x100fe200078e0205 */
[----:B------:R-:W-:Y:S01]  /*1080*/  LOP3.LUT R9, R40, 0x80000000, RZ, 0x3c, !PT ;  /* 0x8000000028097812 */ /* 0x000fe200078e3cff */
[--C-:B------:R-:W-:Y:S01]  /*1090*/  IMAD R26, R8, 0x4, R5.reuse ;  /* 0x00000004081a7824 */ /* 0x100fe200078e0205 */
[----:B------:R0:W-:Y:S01]  /*10a0*/  ATOMS.POPC.INC.32 RZ, [R0+URZ] ;  /* 0x0000000000ff7f8c */ /* 0x0001e2000d8000ff */
[----:B------:R-:W-:Y:S01]  /*10b0*/  IMAD R51, R6, 0x4, R5 ;  /* 0x0000000406337824 */ /* 0x000fe200078e0205 */
[----:B------:R-:W-:-:S02]  /*10c0*/  LOP3.LUT R6, R43, 0x80000000, RZ, 0x3c, !PT ;  /* 0x800000002b067812 */ /* 0x000fc400078e3cff */
[----:B-1----:R-:W-:Y:S01]  /*10d0*/  LOP3.LUT R11, R44, 0x80000000, RZ, 0x3c, !PT ;  /* 0x800000002c0b7812 */ /* 0x002fe200078e3cff */
[----:B------:R1:W-:Y:S01]  /*10e0*/  ATOMS.POPC.INC.32 RZ, [R14+URZ] ;  /* 0x000000000eff7f8c */ /* 0x0003e2000d8000ff */
[----:B------:R-:W-:Y:S02]  /*10f0*/  LOP3.LUT R8, R45, 0x80000000, RZ, 0x3c, !PT ;  /* 0x800000002d087812 */ /* 0x000fe400078e3cff */
[----:B------:R-:W-:Y:S01]  /*1100*/  LOP3.LUT R13, R46, 0x80000000, RZ, 0x3c, !PT ;  /* 0x800000002e0d7812 */ /* 0x000fe200078e3cff */
[----:B------:R2:W-:Y:S01]  /*1110*/  ATOMS.POPC.INC.32 RZ, [R26+URZ] ;  /* 0x000000001aff7f8c */ /* 0x0005e2000d8000ff */
[----:B0-----:R-:W-:Y:S02]  /*1120*/  SHF.R.U32.HI R0, RZ, UR5, R9 ;  /* 0x00000005ff007c19 */ /* 0x001fe40008011609 */
[----:B------:R-:W-:Y:S01]  /*1130*/  SHF.R.U32.HI R53, RZ, UR5, R11 ;  /* 0x00000005ff357c19 */ /* 0x000fe2000801160b */
[----:B-1----:R-:W0:Y:S01]  /*1140*/  LDC.64 R14, c[0x0][0x380] ;  /* 0x0000e000ff0e7b82 */ /* 0x002e220000000a00 */
[----:B------:R-:W-:Y:S01]  /*1150*/  SHF.R.U32.HI R55, RZ, UR5, R8 ;  /* 0x00000005ff377c19 */ /* 0x000fe20008011608 */
[----:B------:R1:W-:Y:S01]  /*1160*/  ATOMS.POPC.INC.32 RZ, [R50+URZ] ;  /* 0x0000000032ff7f8c */ /* 0x0003e2000d8000ff */
[----:B------:R-:W-:-:S02]  /*1170*/  SHF.R.U32.HI R57, RZ, UR5, R13 ;  /* 0x00000005ff397c19 */ /* 0x000fc4000801160d */
[----:B--2---:R-:W-:Y:S01]  /*1180*/  SHF.R.U32.HI R26, RZ, UR5, R6 ;  /* 0x00000005ff1a7c19 */ /* 0x004fe20008011606 */
[----:B------:R2:W-:Y:S01]  /*1190*/  ATOMS.POPC.INC.32 RZ, [R51+URZ] ;  /* 0x0000000033ff7f8c */ /* 0x0005e2000d8000ff */
[----:B------:R-:W-:Y:S02]  /*11a0*/  LOP3.LUT R0, R0, UR4, RZ, 0x30, !PT ;  /* 0x0000000400007c12 */ /* 0x000fe4000f8e30ff */
[----:B------:R-:W-:Y:S02]  /*11b0*/  LOP3.LUT R54, R26, UR4, RZ, 0x30, !PT ;  /* 0x000000041a367c12 */ /* 0x000fe4000f8e30ff */
[----:B------:R-:W-:Y:S01]  /*11c0*/  LOP3.LUT R58, R53, UR4, RZ, 0x30, !PT ;  /* 0x00000004353a7c12 */ /* 0x000fe2000f8e30ff */
[--C-:B------:R-:W-:Y:S01]  /*11d0*/  IMAD R53, R0, 0x4, R5.reuse ;  /* 0x0000000400357824 */ /* 0x100fe200078e0205 */
[----:B------:R-:W-:Y:S01]  /*11e0*/  ISETP.GT.U32.AND P2, PT, R3, 0xff, PT ;  /* 0x000000ff0300780c */ /* 0x000fe20003f44070 */
[--C-:B------:R-:W-:Y:S01]  /*11f0*/  IMAD R54, R54, 0x4, R5.reuse ;  /* 0x0000000436367824 */ /* 0x100fe200078e0205 */
[----:B------:R-:W-:Y:S01]  /*1200*/  LOP3.LUT R60, R55, UR4, RZ, 0x30, !PT ;  /* 0x00000004373c7c12 */ /* 0x000fe2000f8e30ff */
[--C-:B------:R-:W-:Y:S01]  /*1210*/  IMAD R58, R58, 0x4, R5.reuse ;  /* 0x000000043a3a7824 */ /* 0x100fe200078e0205 */
[----:B------:R-:W-:Y:S01]  /*1220*/  LOP3.LUT R26, R57, UR4, RZ, 0x30, !PT ;  /* 0x00000004391a7c12 */ /* 0x000fe2000f8e30ff */
[----:B------:R3:W-:Y:S01]  /*1230*/  ATOMS.POPC.INC.32 RZ, [R53+URZ] ;  /* 0x0000000035ff7f8c */ /* 0x0007e2000d8000ff */
[----:B-1----:R-:W-:Y:S01]  /*1240*/  P2R R50, PR, RZ, 0x4 ;  /* 0x00000004ff327803 */ /* 0x002fe20000000000 */
[----:B------:R-:W-:-:S02]  /*1250*/  IMAD R60, R60, 0x4, R5 ;  /* 0x000000043c3c7824 */ /* 0x000fc400078e0205 */
[----:B------:R-:W-:Y:S01]  /*1260*/  IMAD R5, R26, 0x4, R5 ;  /* 0x000000041a057824 */ /* 0x000fe200078e0205 */
[----:B------:R3:W-:Y:S01]  /*1270*/  ATOMS.POPC.INC.32 RZ, [R54+URZ] ;  /* 0x0000000036ff7f8c */ /* 0x0007e2000d8000ff */
[----:B--2---:R-:W-:Y:S02]  /*1280*/  IMAD R51, R3, 0x4, R7 ;  /* 0x0000000403337824 */ /* 0x004fe400078e0207 */
[----:B------:R-:W-:Y:S01]  /*1290*/  IMAD.MOV.U32 R0, RZ, RZ, RZ ;  /* 0x000000ffff007224 */ /* 0x000fe200078e00ff */
[----:B------:R3:W-:Y:S04]  /*12a0*/  ATOMS.POPC.INC.32 RZ, [R58+URZ] ;  /* 0x000000003aff7f8c */ /* 0x0007e8000d8000ff */
[----:B------:R3:W-:Y:S04]  /*12b0*/  ATOMS.POPC.INC.32 RZ, [R60+URZ] ;  /* 0x000000003cff7f8c */ /* 0x0007e8000d8000ff */
[----:B------:R3:W-:Y:S01]  /*12c0*/  ATOMS.POPC.INC.32 RZ, [R5+URZ] ;  /* 0x0000000005ff7f8c */ /* 0x0007e2000d8000ff */
[----:B------:R-:W-:Y:S06]  /*12d0*/  BAR.SYNC.DEFER_BLOCKING 0x0 ;  /* 0x0000000000007b1d */ /* 0x000fec0000010000 */
[----:B------:R-:W-:Y:S05]  /*12e0*/  @P2 BRA `(.L_x_13) ;  /* 0x00000000008c2947 */ /* 0x000fea0003800000 */
[----:B------:R-:W1:Y:S04]  /*12f0*/  LDS R0, [R51] ;  /* 0x0000000033007984 */ /* 0x000e680000000800 */
[----:B---3--:R-:W2:Y:S04]  /*1300*/  LDS R5, [R51+0x400] ;  /* 0x0004000033057984 */ /* 0x008ea80000000800 */
[----:B------:R-:W3:Y:S04]  /*1310*/  LDS R53, [R51+0x800] ;  /* 0x0008000033357984 */ /* 0x000ee80000000800 */
[----:B------:R-:W4:Y:S04]  /*1320*/  LDS R55, [R51+0xc00] ;  /* 0x000c000033377984 */ /* 0x000f280000000800 */
[----:B------:R-:W5:Y:S04]  /*1330*/  LDS R57, [R51+0x1000] ;  /* 0x0010000033397984 */ /* 0x000f680000000800 */
[----:B------:R-:W0:Y:S04]  /*1340*/  LDS R59, [R51+0x1400] ;  /* 0x00140000333b7984 */ /* 0x000e280000000800 */
[----:B------:R-:W-:Y:S04]  /*1350*/  LDS R61, [R51+0x2000] ;  /* 0x00200000333d7984 */ /* 0x000fe80000000800 */
[----:B------:R-:W-:Y:S04]  /*1360*/  LDS R63, [R51+0x2400] ;  /* 0x00240000333f7984 */ /* 0x000fe80000000800 */
[----:B------:R-:W-:Y:S04]  /*1370*/  LDS R65, [R51+0x2800] ;  /* 0x0028000033417984 */ /* 0x000fe80000000800 */
[----:B------:R-:W-:Y:S04]  /*1380*/  STS [R51], RZ ;  /* 0x000000ff33007388 */ /* 0x000fe80000000800 */
[----:B-1----:R-:W-:Y:S01]  /*1390*/  STS [R51+0x400], R0 ;  /* 0x0004000033007388 */ /* 0x002fe20000000800 */
[----:B--2---:R-:W-:-:S03]  /*13a0*/  IMAD.IADD R54, R0, 0x1, R5 ;  /* 0x0000000100367824 */ /* 0x004fc600078e0205 */
[----:B------:R-:W1:Y:S01]  /*13b0*/  LDS R5, [R51+0x1800] ;  /* 0x0018000033057984 */ /* 0x000e620000000800 */
[----:B---3--:R-:W-:-:S03]  /*13c0*/  IMAD.IADD R58, R54, 0x1, R53 ;  /* 0x00000001363a7824 */ /* 0x008fc600078e0235 */
[----:B------:R-:W2:Y:S01]  /*13d0*/  LDS R53, [R51+0x1c00] ;  /* 0x001c000033357984 */ /* 0x000ea20000000800 */
[----:B----4-:R-:W-:-:S03]  /*13e0*/  IMAD.IADD R60, R58, 0x1, R55 ;  /* 0x000000013a3c7824 */ /* 0x010fc600078e0237 */
[----:B------:R1:W-:Y:S01]  /*13f0*/  STS [R51+0x800], R54 ;  /* 0x0008003633007388 */ /* 0x0003e20000000800 */
[----:B-----5:R-:W-:-:S03]  /*1400*/  IMAD.IADD R62, R60, 0x1, R57 ;  /* 0x000000013c3e7824 */ /* 0x020fc600078e0239 */
[----:B------:R-:W3:Y:S01]  /*1410*/  LDS R55, [R51+0x2c00] ;  /* 0x002c000033377984 */ /* 0x000ee20000000800 */
[----:B0-----:R-:W-:-:S03]  /*1420*/  IMAD.IADD R64, R62, 0x1, R59 ;  /* 0x000000013e407824 */ /* 0x001fc600078e023b */
[----:B------:R0:W-:Y:S04]  /*1430*/  STS [R51+0xc00], R58 ;  /* 0x000c003a33007388 */ /* 0x0001e80000000800 */
[----:B------:R4:W-:Y:S04]  /*1440*/  STS [R51+0x1000], R60 ;  /* 0x0010003c33007388 */ /* 0x0009e80000000800 */
[----:B------:R4:W-:Y:S04]  /*1450*/  STS [R51+0x1400], R62 ;  /* 0x0014003e33007388 */ /* 0x0009e80000000800 */
[----:B------:R4:W-:Y:S01]  /*1460*/  STS [R51+0x1800], R64 ;  /* 0x0018004033007388 */ /* 0x0009e20000000800 */
[----:B-1----:R-:W-:-:S04]  /*1470*/  IMAD.IADD R54, R64, 0x1, R5 ;  /* 0x0000000140367824 */ /* 0x002fc800078e0205 */
[----:B--2---:R-:W-:Y:S01]  /*1480*/  IMAD.IADD R66, R54, 0x1, R53 ;  /* 0x0000000136427824 */ /* 0x004fe200078e0235 */
[----:B------:R4:W-:Y:S03]  /*1490*/  STS [R51+0x1c00], R54 ;  /* 0x001c003633007388 */ /* 0x0009e60000000800 */
[----:B------:R-:W-:Y:S01]  /*14a0*/  IMAD.IADD R68, R66, 0x1, R61 ;  /* 0x0000000142447824 */ /* 0x000fe200078e023d */
[----:B------:R4:W-:Y:S03]  /*14b0*/  STS [R51+0x2000], R66 ;  /* 0x0020004233007388 */ /* 0x0009e60000000800 */
[----:B------:R-:W-:Y:S01]  /*14c0*/  IMAD.IADD R70, R68, 0x1, R63 ;  /* 0x0000000144467824 */ /* 0x000fe200078e023f */
[----:B------:R4:W-:Y:S03]  /*14d0*/  STS [R51+0x2400], R68 ;  /* 0x0024004433007388 */ /* 0x0009e60000000800 */
[----:B0-----:R-:W-:Y:S01]  /*14e0*/  IMAD.IADD R58, R70, 0x1, R65 ;  /* 0x00000001463a7824 */ /* 0x001fe200078e0241 */
[----:B------:R4:W-:Y:S03]  /*14f0*/  STS [R51+0x2800], R70 ;  /* 0x0028004633007388 */ /* 0x0009e60000000800 */
[----:B---3--:R-:W-:Y:S01]  /*1500*/  IMAD.IADD R0, R58, 0x1, R55 ;  /* 0x000000013a007824 */ /* 0x008fe200078e0237 */
[----:B------:R4:W-:Y:S06]  /*1510*/  STS [R51+0x2c00], R58 ;  /* 0x002c003a33007388 */ /* 0x0009ec0000000800 */
.L_x_13:
[----:B------:R-:W-:Y:S05]  /*1520*/  BSYNC.RECONVERGENT B0 ;  /* 0x0000000000007941 */ /* 0x000fea0003800200 */
.L_x_12:
[----:B------:R-:W-:Y:S01]  /*1530*/  ISETP.NE.AND P0, PT, R0, 0x1980, PT ;  /* 0x000019800000780c */ /* 0x000fe20003f05270 */
[----:B---3--:R-:W-:Y:S01]  /*1540*/  IMAD R5, R42, 0x100, R3 ;  /* 0x000001002a057824 */ /* 0x008fe200078e0203 */
[----:B------:R-:W-:Y:S01]  /*1550*/  @!P2 LOP3.LUT R53, R0, 0x40000000, RZ, 0xfc, !PT ;  /* 0x400000000035a812 */ /* 0x000fe200078efcff */
[----:B------:R-:W-:Y:S01]  /*1560*/  IMAD R41, R41, 0x11, RZ ;  /* 0x0000001129297824 */ /* 0x000fe200078e02ff */
[----:B------:R-:W-:Y:S01]  /*1570*/  ISETP.LT.U32.AND P0, PT, R3, 0x100, !P0 ;  /* 0x000001000300780c */ /* 0x000fe20004701070 */
[----:B0-----:R-:W-:-:S03]  /*1580*/  IMAD.WIDE R14, R5, 0x4, R14 ;  /* 0x00000004050e7825 */ /* 0x001fc600078e020e */
[----:B------:R-:W-:Y:S01]  /*1590*/  LOP3.LUT R57, R41, R4, RZ, 0xfc, !PT ;  /* 0x0000000429397212 */ /* 0x000fe200078efcff */
[----:B----4-:R-:W-:Y:S01]  /*15a0*/  IMAD R54, R42, 0x1980, RZ ;  /* 0x000019802a367824 */ /* 0x010fe200078e02ff */
[----:B------:R0:W-:Y:S07]  /*15b0*/  @!P2 STG.E.STRONG.SYS desc[UR6][R14.64], R53 ;  /* 0x000000350e00a986 */ /* 0x0001ee000c115906 */
[----:B------:R-:W-:Y:S06]  /*15c0*/  BAR.RED.OR.DEFER_BLOCKING 0x0, P0 ;  /* 0x0000000000007b1d */ /* 0x000fec0000014800 */
[----:B------:R-:W1:Y:S01]  /*15d0*/  B2R.RESULT RZ, P0 ;  /* 0x0000000000ff731c */ /* 0x000e620000004000 */
[----:B------:R-:W-:-:S04]  /*15e0*/  IADD3 R4, P1, PT, R54, R57, RZ ;  /* 0x0000003936047210 */ /* 0x000fc80007f3e0ff */
[----:B------:R-:W-:Y:S01]  /*15f0*/  LEA.HI.X.SX32 R55, R54, RZ, 0x1, P1 ;  /* 0x000000ff36377211 */ /* 0x000fe200008f0eff */
[----:B------:R-:W-:-:S03]  /*1600*/  IMAD.SHL.U32 R5, R4, 0x4, RZ ;  /* 0x0000000404057824 */ /* 0x000fc600078e00ff */
[----:B------:R-:W-:Y:S01]  /*1610*/  SHF.L.U64.HI R4, R4, 0x2, R55 ;  /* 0x0000000204047819 */ /* 0x000fe20000010237 */
[----:B01----:R-:W-:Y:S06]  /*1620*/  @!P0 BRA `(.L_x_14) ;  /* 0x0000001000b48947 */ /* 0x003fec0003800000 */
[----:B------:R-:W0:Y:S01]  /*1630*/  LDCU.64 UR8, c[0x0][0x3b8] ;  /* 0x00007700ff0877ac */ /* 0x000e220008000a00 */
[----:B------:R-:W-:Y:S01]  /*1640*/  BSSY B1, `(.L_x_15) ;  /* 0x0000032000017945 */ /* 0x000fe20003800000 */
[----:B------:R-:W-:Y:S01]  /*1650*/  IMAD R13, R3, 0x8, R7 ;  /* 0x00000008030d7824 */ /* 0x000fe200078e0207 */
[----:B0-----:R-:W-:-:S04]  /*1660*/  IADD3 R8, P0, PT, R5, UR8, RZ ;  /* 0x0000000805087c10 */ /* 0x001fc8000ff1e0ff */
[----:B------:R-:W-:Y:S01]  /*1670*/  IADD3.X R9, PT, PT, R4, UR9, RZ, P0, !PT ;  /* 0x0000000904097c10 */ /* 0x000fe200087fe4ff */
[----:B------:R-:W-:Y:S08]  /*1680*/  @P2 BRA `(.L_x_16) ;  /* 0x0000000000b42947 */ /* 0x000ff00003800000 */
[----:B------:R-:W0:Y:S02]  /*1690*/  LDCU.64 UR8, c[0x0][0x398] ;  /* 0x00007300ff0877ac */ /* 0x000e240008000a00 */
[----:B0-----:R-:W-:-:S04]  /*16a0*/  LEA R10, P0, R3, UR8, 0x3 ;  /* 0x00000008030a7c11 */ /* 0x001fc8000f8018ff */
[----:B------:R-:W-:-:S05]  /*16b0*/  LEA.HI.X R11, R3, UR9, RZ, 0x3, P0 ;  /* 0x00000009030b7c11 */ /* 0x000fca00080f1cff */
[----:B------:R-:W2:Y:S01]  /*16c0*/  LDG.E.64 R4, desc[UR6][R10.64] ;  /* 0x000000060a047981 */ /* 0x000ea2000c1e1b00 */
[----:B------:R-:W-:-:S04]  /*16d0*/  ISETP.GT.U32.AND P0, PT, R3, R49, PT ;  /* 0x000000310300720c */ /* 0x000fc80003f04070 */
[----:B------:R-:W-:-:S04]  /*16e0*/  SEL R17, RZ, 0x1980, !P0 ;  /* 0x00001980ff117807 */ /* 0x000fc80004000000 */
[----:B--2---:R-:W-:Y:S01]  /*16f0*/  IADD3 R4, P0, PT, R4, -R17, RZ ;  /* 0x8000001104047210 */ /* 0x004fe20007f1e0ff */
[----:B------:R-:W-:-:S03]  /*1700*/  IMAD.MOV.U32 R17, RZ, RZ, R0 ;  /* 0x000000ffff117224 */ /* 0x000fc600078e0000 */
[----:B------:R-:W-:Y:S02]  /*1710*/  IADD3.X R5, PT, PT, R5, -0x1, RZ, P0, !PT ;  /* 0xffffffff05057810 */ /* 0x000fe400007fe4ff */
[----:B------:R-:W-:-:S03]  /*1720*/  ISETP.GE.AND P0, PT, R42, 0x1, PT ;  /* 0x000000012a00780c */ /* 0x000fc60003f06270 */
[----:B------:R0:W-:Y:S10]  /*1730*/  STS.64 [R13+0x6600], R4 ;  /* 0x006600040d007388 */ /* 0x0001f40000000a00 */
[----:B------:R-:W-:Y:S05]  /*1740*/  @!P0 BRA `(.L_x_17) ;  /* 0x00000000006c8947 */ /* 0x000fea0003800000 */
[----:B------:R-:W-:Y:S01]  /*1750*/  BSSY B0, `(.L_x_18) ;  /* 0x0000019000007945 */ /* 0x000fe20003800000 */
[----:B------:R-:W-:Y:S02]  /*1760*/  IMAD.MOV.U32 R6, RZ, RZ, -0x1 ;  /* 0xffffffffff067424 */ /* 0x000fe400078e00ff */
[----:B------:R-:W-:Y:S02]  /*1770*/  IMAD.MOV.U32 R10, RZ, RZ, R42 ;  /* 0x000000ffff0a7224 */ /* 0x000fe400078e002a */
[----:B------:R-:W-:-:S07]  /*1780*/  IMAD.MOV.U32 R17, RZ, RZ, R0 ;  /* 0x000000ffff117224 */ /* 0x000fce00078e0000 */
.L_x_22:
[----:B0-----:R-:W0:Y:S01]  /*1790*/  LDC.64 R4, c[0x0][0x380] ;  /* 0x0000e000ff047b82 */ /* 0x001e220000000a00 */
[----:B------:R-:W-:Y:S01]  /*17a0*/  VIADD R19, R10, 0xffffffff ;  /* 0xffffffff0a137836 */ /* 0x000fe20000000000 */
[----:B------:R-:W-:Y:S03]  /*17b0*/  BSSY B2, `(.L_x_19) ;  /* 0x0000008000027945 */ /* 0x000fe60003800000 */
[----:B------:R-:W-:-:S04]  /*17c0*/  IMAD R11, R19, 0x100, R3 ;  /* 0x00000100130b7824 */ /* 0x000fc800078e0203 */
[----:B0-----:R-:W-:-:S07]  /*17d0*/  IMAD.WIDE R4, R11, 0x4, R4 ;  /* 0x000000040b047825 */ /* 0x001fce00078e0204 */
.L_x_20:
[----:B------:R-:W-:Y:S05]  /*17e0*/  YIELD ;  /* 0x0000000000007946 */ /* 0x000fea0003800000 */
[----:B------:R0:W-:Y:S06]  /*17f0*/  MEMBAR.SC.CTA ;  /* 0x0000000000007992 */ /* 0x0001ec0000000000 */
[----:B0-----:R-:W2:Y:S02]  /*1800*/  LDG.E.STRONG.SYS R11, desc[UR6][R4.64] ;  /* 0x00000006040b7981 */ /* 0x001ea4000c1f5900 */
[----:B--2---:R-:W-:-:S13]  /*1810*/  ISETP.NE.AND P0, PT, R11, RZ, PT ;  /* 0x000000ff0b00720c */ /* 0x004fda0003f05270 */
[----:B------:R-:W-:Y:S05]  /*1820*/  @!P0 BRA `(.L_x_20) ;  /* 0xfffffffc00ec8947 */ /* 0x000fea000383ffff */
[----:B------:R-:W-:Y:S05]  /*1830*/  BSYNC B2 ;  /* 0x0000000000027941 */ /* 0x000fea0003800000 */
.L_x_19:
[----:B------:R-:W-:Y:S01]  /*1840*/  BSSY.RECONVERGENT B2, `(.L_x_21) ;  /* 0x0000006000027945 */ /* 0x000fe20003800200 */
[C---:B------:R-:W-:Y:S02]  /*1850*/  ISETP.GT.AND P0, PT, R11.reuse, -0x1, PT ;  /* 0xffffffff0b00780c */ /* 0x040fe40003f04270 */
[----:B------:R-:W-:Y:S01]  /*1860*/  LOP3.LUT R4, R11, 0x3fffffff, RZ, 0xc0, !PT ;  /* 0x3fffffff0b047812 */ /* 0x000fe200078ec0ff */
[----:B------:R-:W-:Y:S05]  /*1870*/  WARPSYNC.EXCLUSIVE R6 ;  /* 0x0000000006007348 */ /* 0x000fea0003a00000 */
[----:B------:R-:W-:-:S05]  /*1880*/  IMAD.IADD R17, R4, 0x1, R17 ;  /* 0x0000000104117824 */ /* 0x000fca00078e0211 */
[----:B------:R-:W-:-:S07]  /*1890*/  VOTE.ANY R6, PT, P0 ;  /* 0x0000000000067806 */ /* 0x000fce00000e0100 */
[----:B------:R-:W-:Y:S05]  /*18a0*/  BSYNC.RECONVERGENT B2 ;  /* 0x0000000000027941 */ /* 0x000fea0003800200 */
.L_x_21:
[----:B------:R-:W-:Y:S01]  /*18b0*/  ISETP.GT.U32.AND P1, PT, R10, 0x1, PT ;  /* 0x000000010a00780c */ /* 0x000fe20003f24070 */
[----:B------:R-:W-:-:S12]  /*18c0*/  IMAD.MOV.U32 R10, RZ, RZ, R19 ;  /* 0x000000ffff0a7224 */ /* 0x000fd800078e0013 */
[----:B------:R-:W-:Y:S05]  /*18d0*/  @P0 BRA P1, `(.L_x_22) ;  /* 0xfffffffc00ac0947 */ /* 0x000fea000083ffff */
[----:B------:R-:W-:Y:S05]  /*18e0*/  BSYNC B0 ;  /* 0x0000000000007941 */ /* 0x000fea0003800000 */
.L_x_18:
[----:B------:R1:W2:Y:S02]  /*18f0*/  LDS.64 R4, [R13+0x6600] ;  /* 0x006600000d047984 */ /* 0x0002a40000000a00 */
.L_x_17:
[C---:B------:R-:W-:Y:S01]  /*1900*/  IMAD.IADD R19, R17.reuse, 0x1, -R0 ;  /* 0x0000000111137824 */ /* 0x040fe200078e0a00 */
[----:B------:R-:W-:-:S04]  /*1910*/  LOP3.LUT R11, R17, 0x80000000, RZ, 0xfc, !PT ;  /* 0x80000000110b7812 */ /* 0x000fc800078efcff */
[C---:B0-2---:R-:W-:Y:S01]  /*1920*/  IADD3 R4, P0, PT, R19.reuse, R4, RZ ;  /* 0x0000000413047210 */ /* 0x045fe20007f1e0ff */
[----:B------:R0:W-:Y:S03]  /*1930*/  STG.E.STRONG.SYS desc[UR6][R14.64], R11 ;  /* 0x0000000b0e007986 */ /* 0x0001e6000c115906 */
[----:B------:R-:W-:-:S05]  /*1940*/  LEA.HI.X.SX32 R5, R19, R5, 0x1, P0 ;  /* 0x0000000513057211 */ /* 0x000fca00000f0eff */
[----:B------:R0:W-:Y:S04]  /*1950*/  STS.64 [R13+0x6600], R4 ;  /* 0x006600040d007388 */ /* 0x0001e80000000a00 */
.L_x_16:
[----:B------:R-:W-:Y:S05]  /*1960*/  BSYNC B1 ;  /* 0x0000000000017941 */ /* 0x000fea0003800000 */
.L_x_15:
[----:B0-----:R-:W0:Y:S01]  /*1970*/  LDC R5, c[0x0][0x3c0] ;  /* 0x0000f000ff057b82 */ /* 0x001e220000000800 */
[----:B------:R-:W-:-:S07]  /*1980*/  IMAD R4, R49, 0x8, R7 ;  /* 0x0000000831047824 */ /* 0x000fce00078e0207 */
[----:B------:R-:W2:Y:S01]  /*1990*/  LDC.64 R16, c[0x0][0x390] ;  /* 0x0000e400ff107b82 */ /* 0x000ea20000000a00 */
[----:B0-----:R-:W-:Y:S02]  /*19a0*/  ISETP.GE.AND P0, PT, R47, R5, PT ;  /* 0x000000052f00720c */ /* 0x001fe40003f06270 */
[----:B--2---:R-:W-:-:S04]  /*19b0*/  ISETP.EQ.U32.AND P1, PT, R16, RZ, PT ;  /* 0x000000ff1000720c */ /* 0x004fc80003f22070 */
[----:B------:R-:W-:-:S04]  /*19c0*/  ISETP.EQ.OR.EX P0, PT, R17, RZ, !P0, P1 ;  /* 0x000000ff1100720c */ /* 0x000fc80004702710 */
[----:B------:R-:W-:-:S13]  /*19d0*/  ISETP.GT.U32.OR P0, PT, R3, 0xff, P0 ;  /* 0x000000ff0300780c */ /* 0x000fda0000704470 */
[----:B------:R-:W-:Y:S05]  /*19e0*/  @P0 BRA `(.L_x_23) ;  /* 0x0000000000240947 */ /* 0x000fea0003800000 */
[----:B------:R-:W0:Y:S01]  /*19f0*/  LDS.64 R10, [R13+0x6600] ;  /* 0x006600000d0a7984 */ /* 0x000e220000000a00 */
[C---:B------:R-:W-:Y:S02]  /*1a00*/  ISETP.GT.U32.AND P0, PT, R3.reuse, R49, PT ;  /* 0x000000310300720c */ /* 0x040fe40003f04070 */
[C---:B------:R-:W-:Y:S02]  /*1a10*/  LEA R6, P2, R3.reuse, R16, 0x3 ;  /* 0x0000001003067211 */ /* 0x040fe400078418ff */
[----:B------:R-:W-:Y:S02]  /*1a20*/  SEL R7, RZ, 0x1980, !P0 ;  /* 0x00001980ff077807 */ /* 0x000fe40004000000 */
[--C-:B------:R-:W-:Y:S02]  /*1a30*/  SHF.R.S32.HI R15, RZ, 0x1f, R0.reuse ;  /* 0x0000001fff0f7819 */ /* 0x100fe40000011400 */
[----:B0-----:R-:W-:Y:S02]  /*1a40*/  IADD3 R2, P0, P1, R10, R7, R0 ;  /* 0x000000070a027210 */ /* 0x001fe4000791e000 */
[----:B------:R-:W-:-:S02]  /*1a50*/  LEA.HI.X R7, R3, R17, RZ, 0x3, P2 ;  /* 0x0000001103077211 */ /* 0x000fc400010f1cff */
[----:B------:R-:W-:-:S05]  /*1a60*/  IADD3.X R3, PT, PT, R11, RZ, R15, P0, P1 ;  /* 0x000000ff0b037210 */ /* 0x000fca00007e240f */
[----:B------:R0:W-:Y:S04]  /*1a70*/  STG.E.64 desc[UR6][R6.64], R2 ;  /* 0x0000000206007986 */ /* 0x0001e8000c101b06 */
.L_x_23:
[----:B------:R-:W-:Y:S05]  /*1a80*/  WARPSYNC.ALL ;  /* 0x0000000000007948 */ /* 0x000fea0003800000 */
[----:B------:R-:W-:Y:S01]  /*1a90*/  BAR.SYNC.DEFER_BLOCKING 0x0 ;  /* 0x0000000000007b1d */ /* 0x000fe20000010000 */
[----:B------:R-:W-:-:S05]  /*1aa0*/  ISETP.GT.AND P0, PT, R47, R5, PT ;  /* 0x000000052f00720c */ /* 0x000fca0003f04270 */
[----:B0-----:R0:W2:Y:S08]  /*1ab0*/  LDS.64 R2, [R4+0x6600] ;  /* 0x0066000004027984 */ /* 0x0010b00000000a00 */
[----:B0-----:R-:W-:Y:S05]  /*1ac0*/  @P0 BRA `(.L_x_24) ;  /* 0x00000000005c0947 */ /* 0x001fea0003800000 */
[----:B------:R-:W0:Y:S01]  /*1ad0*/  LDCU.64 UR4, c[0x0][0x3a0] ;  /* 0x00007400ff0477ac */ /* 0x000e220008000a00 */
[----:B--2---:R-:W-:-:S05]  /*1ae0*/  IADD3 R0, P1, PT, R57, R2, RZ ;  /* 0x0000000239007210 */ /* 0x004fca0007f3e0ff */
[----:B------:R-:W-:Y:S01]  /*1af0*/  IMAD.X R7, RZ, RZ, R3, P1 ;  /* 0x000000ffff077224 */ /* 0x000fe200008e0603 */
[----:B0-----:R-:W-:-:S04]  /*1b00*/  LEA R2, P1, R0, UR4, 0x2 ;  /* 0x0000000400027c11 */ /* 0x001fc8000f8210ff */
[----:B------:R-:W-:-:S05]  /*1b10*/  LEA.HI.X R3, R0, UR5, R7, 0x2, P1 ;  /* 0x0000000500037c11 */ /* 0x000fca00088f1407 */
[----:B------:R2:W-:Y:S04]  /*1b20*/  STG.E desc[UR6][R2.64], R28 ;  /* 0x0000001c02007986 */ /* 0x0005e8000c101906 */
        /* <DEDUP_REMOVED lines=15> */
[----:B------:R2:W-:Y:S01]  /*1c20*/  STG.E desc[UR6][R2.64+0x800], R46 ;  /* 0x0008002e02007986 */ /* 0x0005e2000c101906 */
[----:B------:R-:W-:Y:S05]  /*1c30*/  BRA `(.L_x_25) ;  /* 0x0000000000e07947 */ /* 0x000fea0003800000 */
.L_x_24:
[----:B------:R-:W0:Y:S01]  /*1c40*/  LDCU.64 UR4, c[0x0][0x3a0] ;  /* 0x00007400ff0477ac */ /* 0x000e220008000a00 */
[----:B------:R-:W-:Y:S01]  /*1c50*/  IMAD R4, R42, -0x1980, R5 ;  /* 0xffffe6802a047824 */ /* 0x000fe200078e0205 */
[C---:B--2---:R-:W-:Y:S01]  /*1c60*/  IADD3 R0, P1, PT, R57.reuse, R2, RZ ;  /* 0x0000000239007210 */ /* 0x044fe20007f3e0ff */
[C---:B------:R-:W-:Y:S02]  /*1c70*/  VIADD R11, R57.reuse, 0x20 ;  /* 0x00000020390b7836 */ /* 0x040fe40000000000 */
[C---:B-1----:R-:W-:Y:S01]  /*1c80*/  VIADD R13, R57.reuse, 0x40 ;  /* 0x00000040390d7836 */ /* 0x042fe20000000000 */
[-C--:B------:R-:W-:Y:S01]  /*1c90*/  ISETP.GE.AND P5, PT, R57, R4.reuse, PT ;  /* 0x000000043900720c */ /* 0x080fe20003fa6270 */
[----:B------:R-:W-:Y:S01]  /*1ca0*/  IMAD.X R7, RZ, RZ, R3, P1 ;  /* 0x000000ffff077224 */ /* 0x000fe200008e0603 */
[-C--:B------:R-:W-:Y:S01]  /*1cb0*/  ISETP.GE.AND P4, PT, R11, R4.reuse, PT ;  /* 0x000000040b00720c */ /* 0x080fe20003f86270 */
[----:B------:R-:W-:Y:S01]  /*1cc0*/  VIADD R11, R57, 0x60 ;  /* 0x00000060390b7836 */ /* 0x000fe20000000000 */
[----:B------:R-:W-:Y:S01]  /*1cd0*/  ISETP.GE.AND P3, PT, R13, R4, PT ;  /* 0x000000040d00720c */ /* 0x000fe20003f66270 */
[----:B------:R-:W-:-:S02]  /*1ce0*/  VIADD R13, R57, 0x80 ;  /* 0x00000080390d7836 */ /* 0x000fc40000000000 */
[----:B------:R-:W-:Y:S01]  /*1cf0*/  VIADD R15, R57, 0xa0 ;  /* 0x000000a0390f7836 */ /* 0x000fe20000000000 */
[-C--:B------:R-:W-:Y:S01]  /*1d00*/  ISETP.GE.AND P2, PT, R11, R4.reuse, PT ;  /* 0x000000040b00720c */ /* 0x080fe20003f46270 */
[----:B------:R-:W-:Y:S01]  /*1d10*/  VIADD R11, R57, 0xc0 ;  /* 0x000000c0390b7836 */ /* 0x000fe20000000000 */
[C---:B0-----:R-:W-:Y:S02]  /*1d20*/  LEA R2, P1, R0.reuse, UR4, 0x2 ;  /* 0x0000000400027c11 */ /* 0x041fe4000f8210ff */
[-C--:B------:R-:W-:Y:S02]  /*1d30*/  ISETP.GE.AND P6, PT, R15, R4.reuse, PT ;  /* 0x000000040f00720c */ /* 0x080fe40003fc6270 */
[----:B------:R-:W-:Y:S02]  /*1d40*/  LEA.HI.X R3, R0, UR5, R7, 0x2, P1 ;  /* 0x0000000500037c11 */ /* 0x000fe400088f1407 */
[----:B------:R-:W-:Y:S01]  /*1d50*/  ISETP.GE.AND P1, PT, R13, R4, PT ;  /* 0x000000040d00720c */ /* 0x000fe20003f26270 */
[----:B------:R-:W-:-:S02]  /*1d60*/  VIADD R13, R57, 0xe0 ;  /* 0x000000e0390d7836 */ /* 0x000fc40000000000 */
[----:B------:R0:W-:Y:S01]  /*1d70*/  @!P5 STG.E desc[UR6][R2.64], R28 ;  /* 0x0000001c0200d986 */ /* 0x0001e2000c101906 */
[-C--:B------:R-:W-:Y:S01]  /*1d80*/  ISETP.GE.AND P5, PT, R11, R4.reuse, PT ;  /* 0x000000040b00720c */ /* 0x080fe20003fa6270 */
[----:B------:R-:W-:Y:S02]  /*1d90*/  VIADD R11, R57, 0x100 ;  /* 0x00000100390b7836 */ /* 0x000fe40000000000 */
[----:B------:R0:W-:Y:S01]  /*1da0*/  @!P4 STG.E desc[UR6][R2.64+0x80], R29 ;  /* 0x0000801d0200c986 */ /* 0x0001e2000c101906 */
[-C--:B------:R-:W-:Y:S01]  /*1db0*/  ISETP.GE.AND P4, PT, R13, R4.reuse, PT ;  /* 0x000000040d00720c */ /* 0x080fe20003f86270 */
[----:B------:R-:W-:Y:S02]  /*1dc0*/  VIADD R13, R57, 0x120 ;  /* 0x00000120390d7836 */ /* 0x000fe40000000000 */
[----:B------:R0:W-:Y:S01]  /*1dd0*/  @!P3 STG.E desc[UR6][R2.64+0x100], R30 ;  /* 0x0001001e0200b986 */ /* 0x0001e2000c101906 */
        /* <DEDUP_REMOVED lines=21> */
[----:B------:R-:W-:-:S03]  /*1f30*/  ISETP.GE.AND P2, PT, R13, R4, PT ;  /* 0x000000040d00720c */ /* 0x000fc60003f46270 */
[----:B------:R0:W-:Y:S01]  /*1f40*/  @!P1 STG.E desc[UR6][R2.64+0x500], R38 ;  /* 0x0005002602009986 */ /* 0x0001e2000c101906 */
[----:B------:R-:W-:-:S03]  /*1f50*/  ISETP.GE.AND P1, PT, R11, R4, PT ;  /* 0x000000040b00720c */ /* 0x000fc60003f26270 */
[----:B------:R0:W-:Y:S04]  /*1f60*/  @!P6 STG.E desc[UR6][R2.64+0x580], R39 ;  /* 0x000580270200e986 */ /* 0x0001e8000c101906 */
[----:B------:R0:W-:Y:S04]  /*1f70*/  @!P5 STG.E desc[UR6][R2.64+0x600], R40 ;  /* 0x000600280200d986 */ /* 0x0001e8000c101906 */
[----:B------:R0:W-:Y:S04]  /*1f80*/  @!P4 STG.E desc[UR6][R2.64+0x680], R43 ;  /* 0x0006802b0200c986 */ /* 0x0001e8000c101906 */
[----:B------:R0:W-:Y:S04]  /*1f90*/  @!P3 STG.E desc[UR6][R2.64+0x700], R44 ;  /* 0x0007002c0200b986 */ /* 0x0001e8000c101906 */
[----:B------:R0:W-:Y:S04]  /*1fa0*/  @!P2 STG.E desc[UR6][R2.64+0x780], R45 ;  /* 0x0007802d0200a986 */ /* 0x0001e8000c101906 */
[----:B------:R0:W-:Y:S02]  /*1fb0*/  @!P1 STG.E desc[UR6][R2.64+0x800], R46 ;  /* 0x0008002e02009986 */ /* 0x0001e4000c101906 */
.L_x_25:
[----:B------:R-:W-:Y:S05]  /*1fc0*/  @P0 BRA `(.L_x_26) ;  /* 0x0000000000480947 */ /* 0x000fea0003800000 */
[----:B------:R3:W5:Y:S04]  /*1fd0*/  LDG.E R11, desc[UR6][R8.64] ;  /* 0x00000006080b7981 */ /* 0x000768000c1e1900 */
[----:B-1----:R3:W5:Y:S04]  /*1fe0*/  LDG.E R13, desc[UR6][R8.64+0x80] ;  /* 0x00008006080d7981 */ /* 0x002768000c1e1900 */
[----:B------:R3:W5:Y:S04]  /*1ff0*/  LDG.E R15, desc[UR6][R8.64+0x100] ;  /* 0x00010006080f7981 */ /* 0x000768000c1e1900 */
[----:B------:R3:W5:Y:S04]  /*2000*/  LDG.E R17, desc[UR6][R8.64+0x180] ;  /* 0x0001800608117981 */ /* 0x000768000c1e1900 */
[----:B------:R3:W5:Y:S04]  /*2010*/  LDG.E R19, desc[UR6][R8.64+0x200] ;  /* 0x0002000608137981 */ /* 0x000768000c1e1900 */
[----:B------:R3:W5:Y:S04]  /*2020*/  LDG.E R21, desc[UR6][R8.64+0x280] ;  /* 0x0002800608157981 */ /* 0x000768000c1e1900 */
[----:B------:R3:W5:Y:S04]  /*2030*/  LDG.E R23, desc[UR6][R8.64+0x300] ;  /* 0x0003000608177981 */ /* 0x000768000c1e1900 */
[----:B------:R3:W5:Y:S04]  /*2040*/  LDG.E R25, desc[UR6][R8.64+0x380] ;  /* 0x0003800608197981 */ /* 0x000768000c1e1900 */
[----:B------:R3:W5:Y:S04]  /*2050*/  LDG.E R27, desc[UR6][R8.64+0x400] ;  /* 0x00040006081b7981 */ /* 0x000768000c1e1900 */
[----:B0-2---:R3:W5:Y:S04]  /*2060*/  LDG.E R29, desc[UR6][R8.64+0x480] ;  /* 0x00048006081d7981 */ /* 0x005768000c1e1900 */
        /* <DEDUP_REMOVED lines=8> */
.L_x_26:
[----:B------:R-:W-:Y:S02]  /*20f0*/  IMAD.IADD R54, R5, 0x1, -R54 ;  /* 0x0000000105367824 */ /* 0x000fe400078e0a36 */
[C---:B0-2---:R-:W-:Y:S02]  /*2100*/  VIADD R3, R57.reuse, 0x20 ;  /* 0x0000002039037836 */ /* 0x045fe40000000000 */
[C---:B------:R-:W-:Y:S01]  /*2110*/  VIADD R45, R57.reuse, 0x40 ;  /* 0x00000040392d7836 */ /* 0x040fe20000000000 */
[CC--:B------:R-:W-:Y:S01]  /*2120*/  ISETP.GE.AND P5, PT, R57.reuse, R54.reuse, PT ;  /* 0x000000363900720c */ /* 0x0c0fe20003fa6270 */
[----:B------:R-:W-:Y:S01]  /*2130*/  VIADD R47, R57, 0x80 ;  /* 0x00000080392f7836 */ /* 0x000fe20000000000 */
[-C--:B------:R-:W-:Y:S01]  /*2140*/  ISETP.GE.AND P4, PT, R3, R54.reuse, PT ;  /* 0x000000360300720c */ /* 0x080fe20003f86270 */
[----:B------:R-:W-:Y:S01]  /*2150*/  VIADD R3, R57, 0x60 ;  /* 0x0000006039037836 */ /* 0x000fe20000000000 */
[-C--:B------:R-:W-:Y:S01]  /*2160*/  ISETP.GE.AND P3, PT, R45, R54.reuse, PT ;  /* 0x000000362d00720c */ /* 0x080fe20003f66270 */
[----:B------:R-:W-:Y:S01]  /*2170*/  VIADD R45, R57, 0xa0 ;  /* 0x000000a0392d7836 */ /* 0x000fe20000000000 */
[----:B------:R-:W-:-:S02]  /*2180*/  ISETP.GE.AND P1, PT, R47, R54, PT ;  /* 0x000000362f00720c */ /* 0x000fc40003f26270 */
[-C--:B------:R-:W-:Y:S01]  /*2190*/  ISETP.GE.AND P2, PT, R3, R54.reuse, PT ;  /* 0x000000360300720c */ /* 0x080fe20003f46270 */
[----:B------:R-:W-:Y:S01]  /*21a0*/  VIADD R3, R57, 0xc0 ;  /* 0x000000c039037836 */ /* 0x000fe20000000000 */
[-C--:B------:R-:W-:Y:S01]  /*21b0*/  ISETP.GE.AND P6, PT, R45, R54.reuse, PT ;  /* 0x000000362d00720c */ /* 0x080fe20003fc6270 */
[----:B------:R-:W-:Y:S02]  /*21c0*/  VIADD R45, R57, 0xe0 ;  /* 0x000000e0392d7836 */ /* 0x000fe40000000000 */
[----:B------:R0:W5:Y:S01]  /*21d0*/  @!P5 LDG.E R11, desc[UR6][R8.64] ;  /* 0x00000006080bd981 */ /* 0x000162000c1e1900 */
[-C--:B------:R-:W-:Y:S01]  /*21e0*/  ISETP.GE.AND P5, PT, R3, R54.reuse, PT ;  /* 0x000000360300720c */ /* 0x080fe20003fa6270 */
[----:B------:R-:W-:Y:S02]  /*21f0*/  VIADD R3, R57, 0x100 ;  /* 0x0000010039037836 */ /* 0x000fe40000000000 */
[----:B-1----:R0:W5:Y:S01]  /*2200*/  @!P4 LDG.E R13, desc[UR6][R8.64+0x80] ;  /* 0x00008006080dc981 */ /* 0x002162000c1e1900 */
[----:B------:R-:W-:Y:S01]  /*2210*/  ISETP.GE.AND P4, PT, R45, R54, PT ;  /* 0x000000362d00720c */ /* 0x000fe20003f86270 */
[----:B------:R-:W-:-:S02]  /*2220*/  VIADD R45, R57, 0x120 ;  /* 0x00000120392d7836 */ /* 0x000fc40000000000 */
[----:B------:R0:W5:Y:S01]  /*2230*/  @!P3 LDG.E R15, desc[UR6][R8.64+0x100] ;  /* 0x00010006080fb981 */ /* 0x000162000c1e1900 */
[-C--:B------:R-:W-:Y:S01]  /*2240*/  ISETP.GE.AND P3, PT, R3, R54.reuse, PT ;  /* 0x000000360300720c */ /* 0x080fe20003f66270 */
[----:B------:R-:W-:Y:S02]  /*2250*/  VIADD R3, R57, 0x140 ;  /* 0x0000014039037836 */ /* 0x000fe40000000000 */
[----:B------:R0:W5:Y:S01]  /*2260*/  @!P2 LDG.E R17, desc[UR6][R8.64+0x180] ;  /* 0x000180060811a981 */ /* 0x000162000c1e1900 */
[-C--:B------:R-:W-:Y:S01]  /*2270*/  ISETP.GE.AND P2, PT, R45, R54.reuse, PT ;  /* 0x000000362d00720c */ /* 0x080fe20003f46270 */
[----:B------:R-:W-:Y:S02]  /*2280*/  VIADD R45, R57, 0x160 ;  /* 0x00000160392d7836 */ /* 0x000fe40000000000 */
[----:B------:R0:W5:Y:S01]  /*2290*/  @!P1 LDG.E R19, desc[UR6][R8.64+0x200] ;  /* 0x0002000608139981 */ /* 0x000162000c1e1900 */
        /* <DEDUP_REMOVED lines=15> */
[----:B------:R-:W-:-:S03]  /*2390*/  ISETP.GE.AND P2, PT, R45, R54, PT ;  /* 0x000000362d00720c */ /* 0x000fc60003f46270 */
[----:B------:R0:W5:Y:S01]  /*23a0*/  @!P1 LDG.E R31, desc[UR6][R8.64+0x500] ;  /* 0x00050006081f9981 */ /* 0x000162000c1e1900 */
[----:B------:R-:W-:-:S03]  /*23b0*/  ISETP.GE.AND P1, PT, R3, R54, PT ;  /* 0x000000360300720c */ /* 0x000fc60003f26270 */
[----:B------:R0:W5:Y:S04]  /*23c0*/  @!P6 LDG.E R33, desc[UR6][R8.64+0x580] ;  /* 0x000580060821e981 */ /* 0x000168000c1e1900 */
[----:B------:R0:W5:Y:S04]  /*23d0*/  @!P5 LDG.E R35, desc[UR6][R8.64+0x600] ;  /* 0x000600060823d981 */ /* 0x000168000c1e1900 */
[----:B------:R0:W5:Y:S04]  /*23e0*/  @!P4 LDG.E R37, desc[UR6][R8.64+0x680] ;  /* 0x000680060825c981 */ /* 0x000168000c1e1900 */
[----:B------:R0:W5:Y:S04]  /*23f0*/  @!P3 LDG.E R39, desc[UR6][R8.64+0x700] ;  /* 0x000700060827b981 */ /* 0x000168000c1e1900 */
[----:B------:R0:W5:Y:S04]  /*2400*/  @!P2 LDG.E R41, desc[UR6][R8.64+0x780] ;  /* 0x000780060829a981 */ /* 0x000168000c1e1900 */
[----:B------:R0:W5:Y:S02]  /*2410*/  @!P1 LDG.E R43, desc[UR6][R8.64+0x800] ;  /* 0x00080006082b9981 */ /* 0x000164000c1e1900 */
.L_x_27:
[----:B------:R-:W-:Y:S05]  /*2420*/  @P0 BRA `(.L_x_28) ;  /* 0x0000000000540947 */ /* 0x000fea0003800000 */
[----:B------:R-:W1:Y:S02]  /*2430*/  LDCU.64 UR4, c[0x0][0x3b0] ;  /* 0x00007600ff0477ac */ /* 0x000e640008000a00 */
[----:B-1----:R-:W-:-:S04]  /*2440*/  LEA R2, P0, R0, UR4, 0x2 ;  /* 0x0000000400027c11 */ /* 0x002fc8000f8010ff */
[----:B------:R-:W-:-:S05]  /*2450*/  LEA.HI.X R3, R0, UR5, R7, 0x2, P0 ;  /* 0x0000000500037c11 */ /* 0x000fca00080f1407 */
[----:B-----5:R-:W-:Y:S04]  /*2460*/  STG.E desc[UR6][R2.64], R11 ;  /* 0x0000000b02007986 */ /* 0x020fe8000c101906 */
[----:B------:R-:W-:Y:S04]  /*2470*/  STG.E desc[UR6][R2.64+0x80], R13 ;  /* 0x0000800d02007986 */ /* 0x000fe8000c101906 */
        /* <DEDUP_REMOVED lines=14> */
[----:B------:R-:W-:Y:S01]  /*2560*/  STG.E desc[UR6][R2.64+0x800], R43 ;  /* 0x0008002b02007986 */ /* 0x000fe2000c101906 */
[----:B------:R-:W-:Y:S05]  /*2570*/  EXIT ;  /* 0x000000000000794d */ /* 0x000fea0003800000 */
.L_x_28:
[----:B------:R-:W1:Y:S01]  /*2580*/  LDCU.64 UR4, c[0x0][0x3b0] ;  /* 0x00007600ff0477ac */ /* 0x000e620008000a00 */
[----:B------:R-:W-:Y:S02]  /*2590*/  IMAD R42, R42, -0x1980, R5 ;  /* 0xffffe6802a2a7824 */ /* 0x000fe400078e0205 */
[C---:B------:R-:W-:Y:S02]  /*25a0*/  VIADD R5, R57.reuse, 0x40 ;  /* 0x0000004039057836 */ /* 0x040fe40000000000 */
[C---:B------:R-:W-:Y:S01]  /*25b0*/  VIADD R3, R57.reuse, 0x20 ;  /* 0x0000002039037836 */ /* 0x040fe20000000000 */
[CC--:B------:R-:W-:Y:S01]  /*25c0*/  ISETP.GE.AND P3, PT, R57.reuse, R42.reuse, PT ;  /* 0x0000002a3900720c */ /* 0x0c0fe20003f66270 */
[----:B0--3--:R-:W-:Y:S01]  /*25d0*/  VIADD R9, R57, 0x60 ;  /* 0x0000006039097836 */ /* 0x009fe20000000000 */
[-C--:B------:R-:W-:Y:S01]  /*25e0*/  ISETP.GE.AND P1, PT, R5, R42.reuse, PT ;  /* 0x0000002a0500720c */ /* 0x080fe20003f26270 */
[----:B------:R-:W-:Y:S01]  /*25f0*/  VIADD R5, R57, 0x80 ;  /* 0x0000008039057836 */ /* 0x000fe20000000000 */
[-C--:B------:R-:W-:Y:S01]  /*2600*/  ISETP.GE.AND P2, PT, R3, R42.reuse, PT ;  /* 0x0000002a0300720c */ /* 0x080fe20003f46270 */
[----:B------:R-:W-:Y:S01]  /*2610*/  VIADD R45, R57, 0xc0 ;  /* 0x000000c0392d7836 */ /* 0x000fe20000000000 */
[-C--:B------:R-:W-:Y:S01]  /*2620*/  ISETP.GE.AND P0, PT, R9, R42.reuse, PT ;  /* 0x0000002a0900720c */ /* 0x080fe20003f06270 */
[----:B------:R-:W-:Y:S01]  /*2630*/  VIADD R9, R57, 0xa0 ;  /* 0x000000a039097836 */ /* 0x000fe20000000000 */
[----:B------:R-:W-:Y:S01]  /*2640*/  ISETP.GE.AND P6, PT, R5, R42, PT ;  /* 0x0000002a0500720c */ /* 0x000fe20003fc6270 */
[----:B------:R-:W-:Y:S01]  /*2650*/  VIADD R5, R57, 0xe0 ;  /* 0x000000e039057836 */ /* 0x000fe20000000000 */
[----:B-1----:R-:W-:-:S02]  /*2660*/  LEA R2, P4, R0, UR4, 0x2 ;  /* 0x0000000400027c11 */ /* 0x002fc4000f8810ff */
[-C--:B------:R-:W-:Y:S02]  /*2670*/  ISETP.GE.AND P5, PT, R9, R42.reuse, PT ;  /* 0x0000002a0900720c */ /* 0x080fe40003fa6270 */
[----:B------:R-:W-:Y:S01]  /*2680*/  LEA.HI.X R3, R0, UR5, R7, 0x2, P4 ;  /* 0x0000000500037c11 */ /* 0x000fe2000a0f1407 */
[----:B------:R-:W-:Y:S01]  /*2690*/  VIADD R7, R57, 0x100 ;  /* 0x0000010039077836 */ /* 0x000fe20000000000 */
[----:B------:R-:W-:-:S03]  /*26a0*/  ISETP.GE.AND P4, PT, R45, R42, PT ;  /* 0x0000002a2d00720c */ /* 0x000fc60003f86270 */
[----:B-----5:R0:W-:Y:S01]  /*26b0*/  @!P3 STG.E desc[UR6][R2.64], R11 ;  /* 0x0000000b0200b986 */ /* 0x0201e2000c101906 */
        /* <DEDUP_REMOVED lines=19> */
[C---:B------:R-:W-:Y:S02]  /*27f0*/  VIADD R5, R57.reuse, 0x1e0 ;  /* 0x000001e039057836 */ /* 0x040fe40000000000 */
[----:B------:R-:W-:Y:S01]  /*2800*/  VIADD R57, R57, 0x200 ;  /* 0x0000020039397836 */ /* 0x000fe20000000000 */
[----:B------:R0:W-:Y:S01]  /*2810*/  @!P3 STG.E desc[UR6][R2.64+0x380], R25 ;  /* 0x000380190200b986 */ /* 0x0001e2000c101906 */
[----:B------:R-:W-:-:S03]  /*2820*/  ISETP.GE.AND P3, PT, R7, R42, PT ;  /* 0x0000002a0700720c */ /* 0x000fc60003f66270 */
        /* <DEDUP_REMOVED lines=9> */
[----:B------:R0:W-:Y:S01]  /*28c0*/  @!P2 STG.E desc[UR6][R2.64+0x780], R41 ;  /* 0x000780290200a986 */ /* 0x0001e2000c101906 */
[----:B------:R-:W-:Y:S05]  /*28d0*/  @P1 EXIT ;  /* 0x000000000000194d */ /* 0x000fea0003800000 */
[----:B------:R-:W-:Y:S01]  /*28e0*/  STG.E desc[UR6][R2.64+0x800], R43 ;  /* 0x0008002b02007986 */ /* 0x000fe2000c101906 */
[----:B------:R-:W-:Y:S05]  /*28f0*/  EXIT ;  /* 0x000000000000794d */ /* 0x000fea0003800000 */
.L_x_14:
[----:B------:R-:W-:Y:S01]  /*2900*/  IMAD.MOV.U32 R2, RZ, RZ, RZ ;  /* 0x000000ffff027224 */ /* 0x000fe200078e00ff */
[C---:B------:R-:W-:Y:S01]  /*2910*/  ISETP.GT.U32.AND P0, PT, R3.reuse, 0x1f, PT ;  /* 0x0000001f0300780c */ /* 0x040fe20003f04070 */
[----:B------:R-:W-:Y:S05]  /*2920*/  WARPSYNC.ALL ;  /* 0x0000000000007948 */ /* 0x000fea0003800000 */
[----:B------:R-:W-:-:S04]  /*2930*/  IMAD.HI.U32 R14, R3, 0x15555556, R2 ;  /* 0x15555556030e7827 */ /* 0x000fc800078e0002 */
[----:B------:R-:W-:-:S05]  /*2940*/  IMAD R15, R14, 0x4, R7 ;  /* 0x000000040e0f7824 */ /* 0x000fca00078e0207 */
[----:B------:R0:W-:Y:S01]  /*2950*/  STS [R15+0x3410], R0 ;  /* 0x003410000f007388 */ /* 0x0001e20000000800 */
[----:B------:R-:W-:Y:S06]  /*2960*/  BAR.SYNC.DEFER_BLOCKING 0x0 ;  /* 0x0000000000007b1d */ /* 0x000fec0000010000 */
[----:B------:R-:W-:Y:S05]  /*2970*/  @P0 BRA `(.L_x_29) ;  /* 0x0000000000dc0947 */ /* 0x000fea0003800000 */
[----:B------:R-:W-:Y:S01]  /*2980*/  IMAD R14, R3, 0x34, R7 ;  /* 0x00000034030e7824 */ /* 0x000fe200078e0207 */
[----:B------:R-:W-:-:S04]  /*2990*/  UMOV UR8, 0xffffffff ;  /* 0xffffffff00087882 */ /* 0x000fc80000000000 */
[----:B------:R-:W-:Y:S04]  /*29a0*/  LDS R28, [R14+0x3410] ;  /* 0x003410000e1c7984 */ /* 0x000fe80000000800 */
[----:B------:R-:W-:Y:S04]  /*29b0*/  LDS R29, [R14+0x3414] ;  /* 0x003414000e1d7984 */ /* 0x000fe80000000800 */
[----:B------:R-:W1:Y:S04]  /*29c0*/  LDS R30, [R14+0x3418] ;  /* 0x003418000e1e7984 */ /* 0x000e680000000800 */
[----:B------:R-:W-:Y:S04]  /*29d0*/  LDS R31, [R14+0x341c] ;  /* 0x00341c000e1f7984 */ /* 0x000fe80000000800 */
[----:B------:R-:W2:Y:S04]  /*29e0*/  LDS R32, [R14+0x3420] ;  /* 0x003420000e207984 */ /* 0x000ea80000000800 */
[----:B------:R-:W-:Y:S04]  /*29f0*/  LDS R33, [R14+0x3424] ;  /* 0x003424000e217984 */ /* 0x000fe80000000800 */
[----:B------:R-:W3:Y:S04]  /*2a00*/  LDS R34, [R14+0x3428] ;  /* 0x003428000e227984 */ /* 0x000ee80000000800 */
[----:B------:R-:W-:Y:S04]  /*2a10*/  LDS R35, [R14+0x342c] ;  /* 0x00342c000e237984 */ /* 0x000fe80000000800 */
[----:B------:R-:W4:Y:S04]  /*2a20*/  LDS R36, [R14+0x3430] ;  /* 0x003430000e247984 */ /* 0x000f280000000800 */
[----:B------:R-:W-:Y:S04]  /*2a30*/  LDS R37, [R14+0x3434] ;  /* 0x003434000e257984 */ /* 0x000fe80000000800 */
[----:B------:R-:W5:Y:S04]  /*2a40*/  LDS R38, [R14+0x3438] ;  /* 0x003438000e267984 */ /* 0x000f680000000800 */
[----:B------:R-:W0:Y:S01]  /*2a50*/  LDS R39, [R14+0x343c] ;  /* 0x00343c000e277984 */ /* 0x000e220000000800 */
[----:B-1----:R-:W-:-:S04]  /*2a60*/  IADD3 R40, PT, PT, R30, R29, R28 ;  /* 0x0000001d1e287210 */ /* 0x002fc80007ffe01c */
[----:B--2---:R-:W-:-:S04]  /*2a70*/  IADD3 R40, PT, PT, R32, R40, R31 ;  /* 0x0000002820287210 */ /* 0x004fc80007ffe01f */
[----:B---3--:R-:W-:-:S04]  /*2a80*/  IADD3 R40, PT, PT, R34, R40, R33 ;  /* 0x0000002822287210 */ /* 0x008fc80007ffe021 */
[----:B----4-:R-:W-:-:S04]  /*2a90*/  IADD3 R40, PT, PT, R36, R40, R35 ;  /* 0x0000002824287210 */ /* 0x010fc80007ffe023 */
[----:B-----5:R-:W-:-:S05]  /*2aa0*/  IADD3 R40, PT, PT, R38, R40, R37 ;  /* 0x0000002826287210 */ /* 0x020fca0007ffe025 */
[----:B0-----:R-:W-:Y:S01]  /*2ab0*/  IMAD.IADD R39, R39, 0x1, R40 ;  /* 0x0000000127277824 */ /* 0x001fe200078e0228 */
[----:B------:R-:W-:Y:S06]  /*2ac0*/  BRA.DIV UR8, `(.L_x_30) ;  /* 0x0000007a08547947 */ /* 0x000fec000b800000 */
[----:B------:R-:W0:Y:S02]  /*2ad0*/  SHFL.UP P0, R40, R39, 0x1, RZ ;  /* 0x0420000027287989 */ /* 0x000e2400000000ff */
[----:B0-----:R-:W-:-:S05]  /*2ae0*/  @P0 IMAD.IADD R40, R39, 0x1, R40 ;  /* 0x0000000127280824 */ /* 0x001fca00078e0228 */
[----:B------:R-:W0:Y:S02]  /*2af0*/  SHFL.UP P0, R43, R40, 0x2, RZ ;  /* 0x04400000282b7989 */ /* 0x000e2400000000ff */
[----:B0-----:R-:W-:-:S05]  /*2b00*/  @P0 IMAD.IADD R43, R40, 0x1, R43 ;  /* 0x00000001282b0824 */ /* 0x001fca00078e022b */
[----:B------:R-:W0:Y:S02]  /*2b10*/  SHFL.UP P0, R44, R43, 0x4, RZ ;  /* 0x048000002b2c7989 */ /* 0x000e2400000000ff */
[----:B0-----:R-:W-:-:S05]  /*2b20*/  @P0 IMAD.IADD R44, R43, 0x1, R44 ;  /* 0x000000012b2c0824 */ /* 0x001fca00078e022c */
[----:B------:R-:W0:Y:S02]  /*2b30*/  SHFL.UP P0, R45, R44, 0x8, RZ ;  /* 0x050000002c2d7989 */ /* 0x000e2400000000ff */
[----:B0-----:R-:W-:-:S05]  /*2b40*/  @P0 IMAD.IADD R45, R44, 0x1, R45 ;  /* 0x000000012c2d0824 */ /* 0x001fca00078e022d */
[----:B------:R0:W1:Y:S02]  /*2b50*/  SHFL.UP P0, R46, R45, 0x10, RZ ;  /* 0x060000002d2e7989 */ /* 0x00006400000000ff */
.L_x_120:
[----:B-1----:R-:W-:-:S04]  /*2b60*/  @P0 IMAD.IADD R46, R45, 0x1, R46 ;  /* 0x000000012d2e0824 */ /* 0x002fc800078e022e */
[----:B------:R-:W-:-:S04]  /*2b70*/  IMAD.IADD R39, R46, 0x1, -R39 ;  /* 0x000000012e277824 */ /* 0x000fc800078e0a27 */
[----:B------:R-:W-:Y:S01]  /*2b80*/  IMAD.IADD R28, R28, 0x1, R39 ;  /* 0x000000011c1c7824 */ /* 0x000fe200078e0227 */
[----:B------:R1:W-:Y:S03]  /*2b90*/  STS [R14+0x3410], R39 ;  /* 0x003410270e007388 */ /* 0x0003e60000000800 */
        /* <DEDUP_REMOVED lines=19> */
[----:B------:R1:W-:Y:S04]  /*2cd0*/  STS [R14+0x3438], R37 ;  /* 0x003438250e007388 */ /* 0x0003e80000000800 */
[----:B------:R1:W-:Y:S02]  /*2ce0*/  STS [R14+0x343c], R43 ;  /* 0x00343c2b0e007388 */ /* 0x0003e40000000800 */
.L_x_29:
[----:B------:R-:W-:Y:S05]  /*2cf0*/  WARPSYNC.ALL ;  /* 0x0000000000007948 */ /* 0x000fea0003800000 */
[----:B------:R-:W-:Y:S01]  /*2d00*/  BAR.SYNC.DEFER_BLOCKING 0x0 ;  /* 0x0000000000007b1d */ /* 0x000fe20000010000 */
[----:B------:R-:W-:Y:S02]  /*2d10*/  ISETP.NE.AND P0, PT, R50, RZ, PT ;  /* 0x000000ff3200720c */ /* 0x000fe40003f05270 */
[----:B-1----:R-:W-:-:S03]  /*2d20*/  SHF.R.U32.HI R28, RZ, UR5, R27 ;  /* 0x00000005ff1c7c19 */ /* 0x002fc6000801161b */
[----:B------:R-:W-:Y:S01]  /*2d30*/  BSSY.RECONVERGENT B0, `(.L_x_31) ;  /* 0x0000028000007945 */ /* 0x000fe20003800200 */
[----:B------:R-:W-:Y:S01]  /*2d40*/  LOP3.LUT R28, R28, UR4, RZ, 0x30, !PT ;  /* 0x000000041c1c7c12 */ /* 0x000fe2000f8e30ff */
[----:B0-----:R-:W0:Y:S06]  /*2d50*/  LDS R15, [R15+0x3410] ;  /* 0x003410000f0f7984 */ /* 0x001e2c0000000800 */
[----:B------:R-:W-:Y:S05]  /*2d60*/  @P0 BRA `(.L_x_32) ;  /* 0x0000000000900947 */ /* 0x000fea0003800000 */
[----:B------:R-:W0:Y:S04]  /*2d70*/  LDS R14, [R51] ;  /* 0x00000000330e7984 */ /* 0x000e280000000800 */
[----:B------:R-:W1:Y:S04]  /*2d80*/  LDS R30, [R51+0x400] ;  /* 0x00040000331e7984 */ /* 0x000e680000000800 */
[----:B------:R-:W2:Y:S04]  /*2d90*/  LDS R32, [R51+0x800] ;  /* 0x0008000033207984 */ /* 0x000ea80000000800 */
[----:B------:R-:W3:Y:S04]  /*2da0*/  LDS R34, [R51+0xc00] ;  /* 0x000c000033227984 */ /* 0x000ee80000000800 */
[----:B------:R-:W4:Y:S04]  /*2db0*/  LDS R36, [R51+0x1000] ;  /* 0x0010000033247984 */ /* 0x000f280000000800 */
[----:B------:R-:W5:Y:S04]  /*2dc0*/  LDS R38, [R51+0x1400] ;  /* 0x0014000033267984 */ /* 0x000f680000000800 */
[----:B------:R-:W5:Y:S04]  /*2dd0*/  LDS R40, [R51+0x1800] ;  /* 0x0018000033287984 */ /* 0x000f680000000800 */
[----:B------:R-:W5:Y:S04]  /*2de0*/  LDS R44, [R51+0x1c00] ;  /* 0x001c0000332c7984 */ /* 0x000f680000000800 */
[----:B------:R-:W5:Y:S04]  /*2df0*/  LDS R46, [R51+0x2000] ;  /* 0x00200000332e7984 */ /* 0x000f680000000800 */
[----:B------:R-:W5:Y:S04]  /*2e00*/  LDS R58, [R51+0x2400] ;  /* 0x00240000333a7984 */ /* 0x000f680000000800 */
[----:B------:R-:W5:Y:S01]  /*2e10*/  LDS R60, [R51+0x2800] ;  /* 0x00280000333c7984 */ /* 0x000f620000000800 */
[----:B0-----:R-:W-:-:S03]  /*2e20*/  IMAD.IADD R14, R15, 0x1, R14 ;  /* 0x000000010f0e7824 */ /* 0x001fc600078e020e */
[----:B------:R-:W0:Y:S01]  /*2e30*/  LDS R62, [R51+0x2c00] ;  /* 0x002c0000333e7984 */ /* 0x000e220000000800 */
[C---:B-1----:R-:W-:Y:S02]  /*2e40*/  IMAD.IADD R30, R15.reuse, 0x1, R30 ;  /* 0x000000010f1e7824 */ /* 0x042fe400078e021e */
[C---:B--2---:R-:W-:Y:S01]  /*2e50*/  IMAD.IADD R32, R15.reuse, 0x1, R32 ;  /* 0x000000010f207824 */ /* 0x044fe200078e0220 */
[----:B------:R1:W-:Y:S01]  /*2e60*/  STS [R51], R14 ;  /* 0x0000000e33007388 */ /* 0x0003e20000000800 */
[----:B---3--:R-:W-:-:S03]  /*2e70*/  IMAD.IADD R34, R15, 0x1, R34 ;  /* 0x000000010f227824 */ /* 0x008fc600078e0222 */
[----:B------:R1:W-:Y:S01]  /*2e80*/  STS [R51+0x400], R30 ;  /* 0x0004001e33007388 */ /* 0x0003e20000000800 */
[----:B----4-:R-:W-:-:S03]  /*2e90*/  IMAD.IADD R36, R15, 0x1, R36 ;  /* 0x000000010f247824 */ /* 0x010fc600078e0224 */
[----:B------:R1:W-:Y:S01]  /*2ea0*/  STS [R51+0x800], R32 ;  /* 0x0008002033007388 */ /* 0x0003e20000000800 */
[----:B-----5:R-:W-:-:S03]  /*2eb0*/  IMAD.IADD R38, R15, 0x1, R38 ;  /* 0x000000010f267824 */ /* 0x020fc600078e0226 */
[----:B------:R1:W-:Y:S01]  /*2ec0*/  STS [R51+0xc00], R34 ;  /* 0x000c002233007388 */ /* 0x0003e20000000800 */
[----:B------:R-:W-:-:S03]  /*2ed0*/  IMAD.IADD R40, R15, 0x1, R40 ;  /* 0x000000010f287824 */ /* 0x000fc600078e0228 */
        /* <DEDUP_REMOVED lines=9> */
[----:B0-----:R-:W-:-:S03]  /*2f70*/  IMAD.IADD R62, R15, 0x1, R62 ;  /* 0x000000010f3e7824 */ /* 0x001fc600078e023e */
[----:B------:R1:W-:Y:S04]  /*2f80*/  STS [R51+0x2400], R58 ;  /* 0x0024003a33007388 */ /* 0x0003e80000000800 */
[----:B------:R1:W-:Y:S04]  /*2f90*/  STS [R51+0x2800], R60 ;  /* 0x0028003c33007388 */ /* 0x0003e80000000800 */
[----:B------:R1:W-:Y:S02]  /*2fa0*/  STS [R51+0x2c00], R62 ;  /* 0x002c003e33007388 */ /* 0x0003e40000000800 */
.L_x_32:
[----:B------:R-:W-:Y:S05]  /*2fb0*/  BSYNC.RECONVERGENT B0 ;  /* 0x0000000000007941 */ /* 0x000fea0003800200 */
.L_x_31:
[----:B------:R-:W-:Y:S01]  /*2fc0*/  BAR.SYNC.DEFER_BLOCKING 0x0 ;  /* 0x0000000000007b1d */ /* 0x000fe20000010000 */
[----:B------:R-:W-:Y:S01]  /*2fd0*/  R2P PR, R28, 0x7f ;  /* 0x0000007f1c007804 */ /* 0x000fe20000000000 */
[----:B------:R-:W-:-:S04]  /*2fe0*/  IMAD.MOV.U32 R47, RZ, RZ, RZ ;  /* 0x000000ffff2f7224 */ /* 0x000fc800078e00ff */
[----:B------:R-:W-:Y:S08]  /*2ff0*/  BSSY.RECONVERGENT B0, `(.L_x_33) ;  /* 0x0000024000007945 */ /* 0x000ff00003800200 */
[----:B-1----:R-:W-:Y:S02]  /*3000*/  VOTE.ANY R14, PT, P0 ;  /* 0x00000000000e7806 */ /* 0x002fe400000e0100 */
[----:B------:R-:W-:-:S02]  /*3010*/  VOTE.ANY R29, PT, P1 ;  /* 0x00000000001d7806 */ /* 0x000fc400008e0100 */
[----:B------:R-:W-:Y:S02]  /*3020*/  @!P0 LOP3.LUT R14, RZ, R14, RZ, 0x33, !PT ;  /* 0x0000000eff0e8212 */ /* 0x000fe400078e33ff */
[----:B------:R-:W-:Y:S02]  /*3030*/  VOTE.ANY R31, PT, P2 ;  /* 0x00000000001f7806 */ /* 0x000fe400010e0100 */
[----:B------:R-:W-:Y:S02]  /*3040*/  @!P1 LOP3.LUT R29, RZ, R29, RZ, 0x33, !PT ;  /* 0x0000001dff1d9212 */ /* 0x000fe400078e33ff */
[----:B------:R-:W-:Y:S02]  /*3050*/  VOTE.ANY R33, PT, P3 ;  /* 0x0000000000217806 */ /* 0x000fe400018e0100 */
[----:B------:R-:W-:Y:S02]  /*3060*/  @!P2 LOP3.LUT R31, RZ, R31, RZ, 0x33, !PT ;  /* 0x0000001fff1fa212 */ /* 0x000fe400078e33ff */
[----:B------:R-:W-:-:S02]  /*3070*/  LOP3.LUT R14, R29, R14, RZ, 0xc0, !PT ;  /* 0x0000000e1d0e7212 */ /* 0x000fc400078ec0ff */
[----:B------:R-:W-:Y:S02]  /*3080*/  @!P3 LOP3.LUT R33, RZ, R33, RZ, 0x33, !PT ;  /* 0x00000021ff21b212 */ /* 0x000fe400078e33ff */
[----:B------:R-:W-:Y:S02]  /*3090*/  LOP3.LUT R14, R31, R14, RZ, 0xc0, !PT ;  /* 0x0000000e1f0e7212 */ /* 0x000fe400078ec0ff */
[----:B------:R-:W-:Y:S02]  /*30a0*/  VOTE.ANY R29, PT, P4 ;  /* 0x00000000001d7806 */ /* 0x000fe400020e0100 */
[----:B------:R-:W-:Y:S02]  /*30b0*/  LOP3.LUT R14, R33, R14, RZ, 0xc0, !PT ;  /* 0x0000000e210e7212 */ /* 0x000fe400078ec0ff */
[----:B------:R-:W-:Y:S02]  /*30c0*/  @!P4 LOP3.LUT R29, RZ, R29, RZ, 0x33, !PT ;  /* 0x0000001dff1dc212 */ /* 0x000fe400078e33ff */
[----:B------:R-:W-:-:S02]  /*30d0*/  VOTE.ANY R31, PT, P5 ;  /* 0x00000000001f7806 */ /* 0x000fc400028e0100 */
[----:B------:R-:W-:Y:S01]  /*30e0*/  LOP3.LUT R14, R29, R14, RZ, 0xc0, !PT ;  /* 0x0000000e1d0e7212 */ /* 0x000fe200078ec0ff */
[----:B------:R-:W-:Y:S01]  /*30f0*/  IMAD.SHL.U32 R29, R3, 0x20, RZ ;  /* 0x00000020031d7824 */ /* 0x000fe200078e00ff */
[----:B------:R-:W-:Y:S02]  /*3100*/  LOP3.LUT P0, RZ, R28, 0x80, RZ, 0xc0, !PT ;  /* 0x000000801cff7812 */ /* 0x000fe4000780c0ff */
[----:B------:R-:W-:Y:S02]  /*3110*/  @!P5 LOP3.LUT R31, RZ, R31, RZ, 0x33, !PT ;  /* 0x0000001fff1fd212 */ /* 0x000fe400078e33ff */
[----:B------:R-:W-:Y:S02]  /*3120*/  VOTE.ANY R30, PT, P6 ;  /* 0x00000000001e7806 */ /* 0x000fe400030e0100 */
[----:B------:R-:W-:Y:S02]  /*3130*/  LOP3.LUT R31, R31, R14, RZ, 0xc0, !PT ;  /* 0x0000000e1f1f7212 */ /* 0x000fe400078ec0ff */
[----:B------:R-:W1:Y:S01]  /*3140*/  S2R R14, SR_LEMASK ;  /* 0x00000000000e7919 */ /* 0x000e620000003a00 */
[----:B------:R-:W-:-:S04]  /*3150*/  @!P6 LOP3.LUT R30, RZ, R30, RZ, 0x33, !PT ;  /* 0x0000001eff1ee212 */ /* 0x000fc800078e33ff */
[----:B------:R-:W-:Y:S02]  /*3160*/  VOTE.ANY R32, PT, P0 ;  /* 0x0000000000207806 */ /* 0x000fe400000e0100 */
[----:B------:R-:W-:Y:S02]  /*3170*/  LOP3.LUT R31, R30, R31, RZ, 0xc0, !PT ;  /* 0x0000001f1e1f7212 */ /* 0x000fe400078ec0ff */
[----:B------:R-:W-:Y:S02]  /*3180*/  @!P0 LOP3.LUT R32, RZ, R32, RZ, 0x33, !PT ;  /* 0x00000020ff208212 */ /* 0x000fe400078e33ff */
[----:B------:R-:W-:Y:S02]  /*3190*/  LOP3.LUT R30, R29, 0x7c00, RZ, 0xc0, !PT ;  /* 0x00007c001d1e7812 */ /* 0x000fe400078ec0ff */
[----:B------:R-:W-:-:S03]  /*31a0*/  LOP3.LUT R31, R32, R31, RZ, 0xc0, !PT ;  /* 0x0000001f201f7212 */ /* 0x000fc600078ec0ff */
[----:B------:R-:W-:Y:S01]  /*31b0*/  IMAD.IADD R29, R7, 0x1, R30 ;  /* 0x00000001071d7824 */ /* 0x000fe200078e021e */
[----:B------:R-:W2:Y:S01]  /*31c0*/  FLO.U32 R32, R31 ;  /* 0x0000001f00207300 */ /* 0x000ea200000e0000 */
[----:B-1----:R-:W-:Y:S02]  /*31d0*/  LOP3.LUT R44, R14, R31, RZ, 0xc0, !PT ;  /* 0x0000001f0e2c7212 */ /* 0x002fe400078ec0ff */
[----:B--2---:R-:W-:-:S05]  /*31e0*/  ISETP.NE.AND P0, PT, R24, R32, PT ;  /* 0x000000201800720c */ /* 0x004fca0003f05270 */
[----:B------:R-:W1:Y:S08]  /*31f0*/  POPC R44, R44 ;  /* 0x0000002c002c7309 */ /* 0x000e700000000000 */
[----:B------:R-:W-:Y:S05]  /*3200*/  @P0 BRA `(.L_x_34) ;  /* 0x0000000000080947 */ /* 0x000fea0003800000 */
[----:B------:R-:W-:-:S06]  /*3210*/  IMAD R47, R28, 0x4, R29 ;  /* 0x000000041c2f7824 */ /* 0x000fcc00078e021d */
[----:B-1----:R2:W3:Y:S02]  /*3220*/  ATOMS.ADD R47, [R47], R44 ;  /* 0x0000002c2f2f738c */ /* 0x0024e40000000000 */
.L_x_34:
[----:B------:R-:W-:Y:S05]  /*3230*/  BSYNC.RECONVERGENT B0 ;  /* 0x0000000000007941 */ /* 0x000fea0003800200 */
.L_x_33:
[----:B------:R-:W-:Y:S01]  /*3240*/  R2P PR, R52, 0x7f ;  /* 0x0000007f34007804 */ /* 0x000fe20000000000 */
[----:B---3--:R3:W4:Y:S01]  /*3250*/  SHFL.IDX PT, R47, R47, R32, 0x1f ;  /* 0x00001f202f2f7589 */ /* 0x00872200000e0000 */
[----:B------:R-:W-:Y:S01]  /*3260*/  BSSY.RECONVERGENT B0, `(.L_x_35) ;  /* 0x0000021000007945 */ /* 0x000fe20003800200 */
[----:B------:R-:W-:-:S10]  /*3270*/  IMAD.MOV.U32 R49, RZ, RZ, RZ ;  /* 0x000000ffff317224 */ /* 0x000fd400078e00ff */
[----:B------:R-:W-:Y:S02]  /*3280*/  VOTE.ANY R28, PT, P0 ;  /* 0x00000000001c7806 */ /* 0x000fe400000e0100 */
[----:B------:R-:W-:Y:S02]  /*3290*/  VOTE.ANY R31, PT, P1 ;  /* 0x00000000001f7806 */ /* 0x000fe400008e0100 */
[----:B------:R-:W-:Y:S02]  /*32a0*/  @!P0 LOP3.LUT R28, RZ, R28, RZ, 0x33, !PT ;  /* 0x0000001cff1c8212 */ /* 0x000fe400078e33ff */
[----:B------:R-:W-:Y:S02]  /*32b0*/  VOTE.ANY R33, PT, P2 ;  /* 0x0000000000217806 */ /* 0x000fe400010e0100 */
[----:B------:R-:W-:Y:S02]  /*32c0*/  @!P1 LOP3.LUT R31, RZ, R31, RZ, 0x33, !PT ;  /* 0x0000001fff1f9212 */ /* 0x000fe400078e33ff */
[----:B------:R-:W-:-:S02]  /*32d0*/  @!P2 LOP3.LUT R33, RZ, R33, RZ, 0x33, !PT ;  /* 0x00000021ff21a212 */ /* 0x000fc400078e33ff */
[----:B------:R-:W-:Y:S02]  /*32e0*/  LOP3.LUT R28, R31, R28, RZ, 0xc0, !PT ;  /* 0x0000001c1f1c7212 */ /* 0x000fe400078ec0ff */
[----:B------:R-:W-:Y:S02]  /*32f0*/  VOTE.ANY R31, PT, P3 ;  /* 0x00000000001f7806 */ /* 0x000fe400018e0100 */
[----:B------:R-:W-:Y:S02]  /*3300*/  LOP3.LUT R28, R33, R28, RZ, 0xc0, !PT ;  /* 0x0000001c211c7212 */ /* 0x000fe400078ec0ff */
[----:B------:R-:W-:Y:S02]  /*3310*/  LOP3.LUT P0, RZ, R52, 0x80, RZ, 0xc0, !PT ;  /* 0x0000008034ff7812 */ /* 0x000fe4000780c0ff */
[----:B------:R-:W-:Y:S02]  /*3320*/  VOTE.ANY R33, PT, P4 ;  /* 0x0000000000217806 */ /* 0x000fe400020e0100 */
[----:B------:R-:W-:-:S02]  /*3330*/  @!P3 LOP3.LUT R31, RZ, R31, RZ, 0x33, !PT ;  /* 0x0000001fff1fb212 */ /* 0x000fc400078e33ff */
[----:B------:R-:W-:Y:S02]  /*3340*/  @!P4 LOP3.LUT R33, RZ, R33, RZ, 0x33, !PT ;  /* 0x00000021ff21c212 */ /* 0x000fe400078e33ff */
[----:B------:R-:W-:Y:S02]  /*3350*/  LOP3.LUT R28, R31, R28, RZ, 0xc0, !PT ;  /* 0x0000001c1f1c7212 */ /* 0x000fe400078ec0ff */
[----:B------:R-:W-:Y:S02]  /*3360*/  VOTE.ANY R31, PT, P5 ;  /* 0x00000000001f7806 */ /* 0x000fe400028e0100 */
[----:B------:R-:W-:Y:S02]  /*3370*/  LOP3.LUT R28, R33, R28, RZ, 0xc0, !PT ;  /* 0x0000001c211c7212 */ /* 0x000fe400078ec0ff */
[----:B------:R-:W-:Y:S02]  /*3380*/  VOTE.ANY R33, PT, P6 ;  /* 0x0000000000217806 */ /* 0x000fe400030e0100 */
[----:B------:R-:W-:-:S02]  /*3390*/  @!P5 LOP3.LUT R31, RZ, R31, RZ, 0x33, !PT ;  /* 0x0000001fff1fd212 */ /* 0x000fc400078e33ff */
[----:B------:R-:W-:Y:S02]  /*33a0*/  VOTE.ANY R35, PT, P0 ;  /* 0x0000000000237806 */ /* 0x000fe400000e0100 */
[----:B------:R-:W-:Y:S02]  /*33b0*/  @!P6 LOP3.LUT R33, RZ, R33, RZ, 0x33, !PT ;  /* 0x00000021ff21e212 */ /* 0x000fe400078e33ff */
[----:B------:R-:W-:Y:S02]  /*33c0*/  LOP3.LUT R28, R31, R28, RZ, 0xc0, !PT ;  /* 0x0000001c1f1c7212 */ /* 0x000fe400078ec0ff */
[----:B------:R-:W-:Y:S02]  /*33d0*/  @!P0 LOP3.LUT R35, RZ, R35, RZ, 0x33, !PT ;  /* 0x00000023ff238212 */ /* 0x000fe400078e33ff */
[----:B------:R-:W-:-:S04]  /*33e0*/  LOP3.LUT R28, R33, R28, RZ, 0xc0, !PT ;  /* 0x0000001c211c7212 */ /* 0x000fc800078ec0ff */
[----:B------:R-:W-:-:S04]  /*33f0*/  LOP3.LUT R35, R35, R28, RZ, 0xc0, !PT ;  /* 0x0000001c23237212 */ /* 0x000fc800078ec0ff */
[----:B------:R-:W5:Y:S01]  /*3400*/  FLO.U32 R30, R35 ;  /* 0x00000023001e7300 */ /* 0x000f6200000e0000 */
[----:B------:R-:W-:-:S07]  /*3410*/  LOP3.LUT R46, R14, R35, RZ, 0xc0, !PT ;  /* 0x000000230e2e7212 */ /* 0x000fce00078ec0ff */
[----:B------:R-:W0:Y:S01]  /*3420*/  POPC R46, R46 ;  /* 0x0000002e002e7309 */ /* 0x000e220000000000 */
[----:B-----5:R-:W-:-:S13]  /*3430*/  ISETP.NE.AND P0, PT, R24, R30, PT ;  /* 0x0000001e1800720c */ /* 0x020fda0003f05270 */
[----:B0--34-:R-:W-:Y:S05]  /*3440*/  @P0 BRA `(.L_x_36) ;  /* 0x0000000000080947 */ /* 0x019fea0003800000 */
[----:B------:R-:W-:-:S06]  /*3450*/  IMAD R49, R52, 0x4, R29 ;  /* 0x0000000434317824 */ /* 0x000fcc00078e021d */
[----:B------:R0:W3:Y:S02]  /*3460*/  ATOMS.ADD R49, [R49], R46 ;  /* 0x0000002e3131738c */ /* 0x0000e40000000000 */
.L_x_36:
[----:B------:R-:W-:Y:S05]  /*3470*/  BSYNC.RECONVERGENT B0 ;  /* 0x0000000000007941 */ /* 0x000fea0003800200 */
.L_x_35:
        /* <DEDUP_REMOVED lines=35> */
.L_x_38:
[----:B------:R-:W-:Y:S05]  /*36b0*/  BSYNC.RECONVERGENT B0 ;  /* 0x0000000000007941 */ /* 0x000fea0003800200 */
.L_x_37:
        /* <DEDUP_REMOVED lines=27> */
[----:B------:R-:W-:Y:S02]  /*3870*/  LOP3.LUT R35, R35, R28, RZ, 0xc0, !PT ;  /* 0x0000001c23237212 */ /* 0x000fe400078ec0ff */
[----:B------:R-:W-:Y:S02]  /*3880*/  SHF.R.U32.HI R28, RZ, UR5, R23 ;  /* 0x00000005ff1c7c19 */ /* 0x000fe40008011617 */
[----:B------:R-:W5:Y:S01]  /*3890*/  FLO.U32 R39, R35 ;  /* 0x0000002300277300 */ /* 0x000f6200000e0000 */
[----:B------:R-:W-:Y:S02]  /*38a0*/  LOP3.LUT R53, R14, R35, RZ, 0xc0, !PT ;  /* 0x000000230e357212 */ /* 0x000fe400078ec0ff */
[----:B------:R-:W-:-:S05]  /*38b0*/  LOP3.LUT R30, R28, UR4, RZ, 0x30, !PT ;  /* 0x000000041c1e7c12 */ /* 0x000fca000f8e30ff */
[----:B------:R-:W0:Y:S01]  /*38c0*/  POPC R53, R53 ;  /* 0x0000003500357309 */ /* 0x000e220000000000 */
[----:B-----5:R-:W-:-:S13]  /*38d0*/  ISETP.NE.AND P0, PT, R24, R39, PT ;  /* 0x000000271800720c */ /* 0x020fda0003f05270 */
[----:B0--34-:R-:W-:Y:S05]  /*38e0*/  @P0 BRA `(.L_x_40) ;  /* 0x0000000000080947 */ /* 0x019fea0003800000 */
[----:B------:R-:W-:-:S05]  /*38f0*/  IMAD R48, R48, 0x4, R29 ;  /* 0x0000000430307824 */ /* 0x000fca00078e021d */
[----:B------:R0:W3:Y:S02]  /*3900*/  ATOMS.ADD R56, [R48], R53 ;  /* 0x000000353038738c */ /* 0x0000e40000000000 */
.L_x_40:
[----:B------:R-:W-:Y:S05]  /*3910*/  BSYNC.RECONVERGENT B0 ;  /* 0x0000000000007941 */ /* 0x000fea0003800200 */
.L_x_39:
        /* <DEDUP_REMOVED lines=30> */
[----:B0-----:R-:W-:Y:S02]  /*3b00*/  LOP3.LUT R48, R14, R35, RZ, 0xc0, !PT ;  /* 0x000000230e307212 */ /* 0x001fe400078ec0ff */
[----:B------:R-:W-:-:S05]  /*3b10*/  LOP3.LUT R34, R28, UR4, RZ, 0x30, !PT ;  /* 0x000000041c227c12 */ /* 0x000fca000f8e30ff */
[----:B------:R-:W0:Y:S01]  /*3b20*/  POPC R48, R48 ;  /* 0x0000003000307309 */ /* 0x000e220000000000 */
[----:B-----5:R-:W-:-:S13]  /*3b30*/  ISETP.NE.AND P0, PT, R24, R32, PT ;  /* 0x000000201800720c */ /* 0x020fda0003f05270 */
[----:B0--34-:R-:W-:Y:S05]  /*3b40*/  @P0 BRA `(.L_x_42) ;  /* 0x0000000000080947 */ /* 0x019fea0003800000 */
[----:B------:R-:W-:-:S06]  /*3b50*/  IMAD R45, R30, 0x4, R29 ;  /* 0x000000041e2d7824 */ /* 0x000fcc00078e021d */
[----:B------:R0:W3:Y:S02]  /*3b60*/  ATOMS.ADD R45, [R45], R48 ;  /* 0x000000302d2d738c */ /* 0x0000e40000000000 */
.L_x_42:
[----:B------:R-:W-:Y:S05]  /*3b70*/  BSYNC.RECONVERGENT B0 ;  /* 0x0000000000007941 */ /* 0x000fea0003800200 */
.L_x_41:
        /* <DEDUP_REMOVED lines=35> */
[----:B------:R-:W-:-:S06]  /*3db0*/  IMAD R36, R34, 0x4, R29 ;  /* 0x0000000422247824 */ /* 0x000fcc00078e021d */
[----:B------:R0:W3:Y:S02]  /*3dc0*/  ATOMS.ADD R36, [R36], R37 ;  /* 0x000000252424738c */ /* 0x0000e40000000000 */
.L_x_44:
[----:B------:R-:W-:Y:S05]  /*3dd0*/  BSYNC.RECONVERGENT B0 ;  /* 0x0000000000007941 */ /* 0x000fea0003800200 */
.L_x_43:
        /* <DEDUP_REMOVED lines=37> */
.L_x_46:
[----:B------:R-:W-:Y:S05]  /*4030*/  BSYNC.RECONVERGENT B0 ;  /* 0x0000000000007941 */ /* 0x000fea0003800200 */
.L_x_45:
        /* <DEDUP_REMOVED lines=37> */
.L_x_48:
[----:B------:R-:W-:Y:S05]  /*4290*/  BSYNC.RECONVERGENT B0 ;  /* 0x0000000000007941 */ /* 0x000fea0003800200 */
.L_x_47:
[----:B------:R-:W-:Y:S01]  /*42a0*/  R2P PR, R40, 0x7f ;  /* 0x0000007f28007804 */ /* 0x000fe20000000000 */
[----:B---3--:R3:W4:Y:S01]  /*42b0*/  SHFL.IDX PT, R32, R32, R55, 0x1f ;  /* 0x00001f3720207589 */ /* 0x00872200000e0000 */
[----:B------:R-:W-:Y:S01]  /*42c0*/  SHF.R.U32.HI R38, RZ, UR5, R12 ;  /* 0x00000005ff267c19 */ /* 0x000fe2000801160c */
[----:B------:R-:W-:Y:S01]  /*42d0*/  BSSY.RECONVERGENT B0, `(.L_x_49) ;  /* 0x0000022000007945 */ /* 0x000fe20003800200 */
[----:B------:R-:W-:Y:S02]  /*42e0*/  IMAD.MOV.U32 R30, RZ, RZ, RZ ;  /* 0x000000ffff1e7224 */ /* 0x000fe400078e00ff */
[----:B------:R-:W-:-:S07]  /*42f0*/  LOP3.LUT R38, R38, UR4, RZ, 0x30, !PT ;  /* 0x0000000426267c12 */ /* 0x000fce000f8e30ff */
        /* <DEDUP_REMOVED lines=31> */
.L_x_50:
[----:B------:R-:W-:Y:S05]  /*44f0*/  BSYNC.RECONVERGENT B0 ;  /* 0x0000000000007941 */ /* 0x000fea0003800200 */
.L_x_49:
        /* <DEDUP_REMOVED lines=9> */
[----:B------:R-:W-:Y:S02]  /*4590*/  @!P1 LOP3.LUT R39, RZ, R39, RZ, 0x33, !PT ;  /* 0x00000027ff279212 */ /* 0x000fe400078e33ff */
[----:B------:R-:W-:Y:S02]  /*45a0*/  VOTE.ANY R55, PT, P2 ;  /* 0x0000000000377806 */ /* 0x000fe400010e0100 */
[----:B------:R-:W-:-:S02]  /*45b0*/  LOP3.LUT R28, R39, R28, RZ, 0xc0, !PT ;  /* 0x0000001c271c7212 */ /* 0x000fc400078ec0ff */
[----:B------:R-:W-:Y:S02]  /*45c0*/  VOTE.ANY R39, PT, P3 ;  /* 0x0000000000277806 */ /* 0x000fe400018e0100 */
[----:B------:R-:W-:Y:S02]  /*45d0*/  @!P2 LOP3.LUT R55, RZ, R55, RZ, 0x33, !PT ;  /* 0x00000037ff37a212 */ /* 0x000fe400078e33ff */
[----:B------:R-:W-:Y:S02]  /*45e0*/  @!P3 LOP3.LUT R39, RZ, R39, RZ, 0x33, !PT ;  /* 0x00000027ff27b212 */ /* 0x000fe400078e33ff */
[----:B------:R-:W-:Y:S02]  /*45f0*/  LOP3.LUT R28, R55, R28, RZ, 0xc0, !PT ;  /* 0x0000001c371c7212 */ /* 0x000fe400078ec0ff */
[----:B------:R-:W-:Y:S02]  /*4600*/  LOP3.LUT P0, RZ, R38, 0x80, RZ, 0xc0, !PT ;  /* 0x0000008026ff7812 */ /* 0x000fe4000780c0ff */
[----:B------:R-:W-:-:S02]  /*4610*/  VOTE.ANY R55, PT, P4 ;  /* 0x0000000000377806 */ /* 0x000fc400020e0100 */
[----:B------:R-:W-:Y:S02]  /*4620*/  LOP3.LUT R28, R39, R28, RZ, 0xc0, !PT ;  /* 0x0000001c271c7212 */ /* 0x000fe400078ec0ff */
[----:B------:R-:W-:Y:S02]  /*4630*/  VOTE.ANY R39, PT, P5 ;  /* 0x0000000000277806 */ /* 0x000fe400028e0100 */
[----:B------:R-:W-:Y:S02]  /*4640*/  @!P4 LOP3.LUT R55, RZ, R55, RZ, 0x33, !PT ;  /* 0x00000037ff37c212 */ /* 0x000fe400078e33ff */
[----:B------:R-:W-:Y:S02]  /*4650*/  @!P5 LOP3.LUT R39, RZ, R39, RZ, 0x33, !PT ;  /* 0x00000027ff27d212 */ /* 0x000fe400078e33ff */
[----:B------:R-:W-:Y:S02]  /*4660*/  LOP3.LUT R28, R55, R28, RZ, 0xc0, !PT ;  /* 0x0000001c371c7212 */ /* 0x000fe400078ec0ff */
[----:B------:R-:W-:-:S02]  /*4670*/  VOTE.ANY R55, PT, P6 ;  /* 0x0000000000377806 */ /* 0x000fc400030e0100 */
[----:B------:R-:W-:Y:S02]  /*4680*/  LOP3.LUT R28, R39, R28, RZ, 0xc0, !PT ;  /* 0x0000001c271c7212 */ /* 0x000fe400078ec0ff */
[----:B------:R-:W-:Y:S02]  /*4690*/  VOTE.ANY R39, PT, P0 ;  /* 0x0000000000277806 */ /* 0x000fe400000e0100 */
[----:B------:R-:W-:Y:S02]  /*46a0*/  @!P6 LOP3.LUT R55, RZ, R55, RZ, 0x33, !PT ;  /* 0x00000037ff37e212 */ /* 0x000fe400078e33ff */
        /* <DEDUP_REMOVED lines=8> */
[----:B------:R-:W-:-:S05]  /*4730*/  IMAD R43, R38, 0x4, R29 ;  /* 0x00000004262b7824 */ /* 0x000fca00078e021d */
[----:B------:R0:W3:Y:S02]  /*4740*/  ATOMS.ADD R60, [R43], R28 ;  /* 0x0000001c2b3c738c */ /* 0x0000e40000000000 */
.L_x_52:
[----:B------:R-:W-:Y:S05]  /*4750*/  BSYNC.RECONVERGENT B0 ;  /* 0x0000000000007941 */ /* 0x000fea0003800200 */
.L_x_51:
[----:B------:R-:W-:Y:S01]  /*4760*/  R2P PR, R40, 0x7f ;  /* 0x0000007f28007804 */ /* 0x000fe20000000000 */
[----:B---3--:R3:W4:Y:S01]  /*4770*/  SHFL.IDX PT, R39, R60, R39, 0x1f ;  /* 0x00001f273c277589 */ /* 0x00872200000e0000 */
[----:B------:R-:W-:Y:S01]  /*4780*/  SHF.R.U32.HI R58, RZ, UR5, R16 ;  /* 0x00000005ff3a7c19 */ /* 0x000fe20008011610 */
[----:B------:R-:W-:Y:S01]  /*4790*/  BSSY.RECONVERGENT B0, `(.L_x_53) ;  /* 0x0000022000007945 */ /* 0x000fe20003800200 */
[----:B------:R-:W-:Y:S02]  /*47a0*/  IMAD.MOV.U32 R64, RZ, RZ, RZ ;  /* 0x000000ffff407224 */ /* 0x000fe400078e00ff */
[----:B------:R-:W-:-:S07]  /*47b0*/  LOP3.LUT R58, R58, UR4, RZ, 0x30, !PT ;  /* 0x000000043a3a7c12 */ /* 0x000fce000f8e30ff */
[----:B------:R-:W-:Y:S02]  /*47c0*/  VOTE.ANY R38, PT, P0 ;  /* 0x0000000000267806 */ /* 0x000fe400000e0100 */
[----:B0-----:R-:W-:Y:S02]  /*47d0*/  VOTE.ANY R43, PT, P1 ;  /* 0x00000000002b7806 */ /* 0x001fe400008e0100 */
[----:B------:R-:W-:Y:S02]  /*47e0*/  @!P0 LOP3.LUT R38, RZ, R38, RZ, 0x33, !PT ;  /* 0x00000026ff268212 */ /* 0x000fe400078e33ff */
[----:B------:R-:W-:Y:S02]  /*47f0*/  @!P1 LOP3.LUT R43, RZ, R43, RZ, 0x33, !PT ;  /* 0x0000002bff2b9212 */ /* 0x000fe400078e33ff */
[----:B------:R-:W-:Y:S02]  /*4800*/  LOP3.LUT P0, RZ, R40, 0x80, RZ, 0xc0, !PT ;  /* 0x0000008028ff7812 */ /* 0x000fe4000780c0ff */
[----:B------:R-:W-:-:S02]  /*4810*/  LOP3.LUT R38, R43, R38, RZ, 0xc0, !PT ;  /* 0x000000262b267212 */ /* 0x000fc400078ec0ff */
[----:B------:R-:W-:-:S04]  /*4820*/  VOTE.ANY R43, PT, P2 ;  /* 0x00000000002b7806 */ /* 0x000fc800010e0100 */
[----:B------:R-:W-:-:S04]  /*4830*/  @!P2 LOP3.LUT R43, RZ, R43, RZ, 0x33, !PT ;  /* 0x0000002bff2ba212 */ /* 0x000fc800078e33ff */
[----:B------:R-:W-:Y:S02]  /*4840*/  LOP3.LUT R38, R43, R38, RZ, 0xc0, !PT ;  /* 0x000000262b267212 */ /* 0x000fe400078ec0ff */
        /* <DEDUP_REMOVED lines=14> */
[----:B------:R-:W-:-:S04]  /*4930*/  LOP3.LUT R55, R43, R38, RZ, 0xc0, !PT ;  /* 0x000000262b377212 */ /* 0x000fc800078ec0ff */
[----:B------:R-:W0:Y:S01]  /*4940*/  FLO.U32 R43, R55 ;  /* 0x00000037002b7300 */ /* 0x000e2200000e0000 */
[----:B------:R-:W-:-:S07]  /*4950*/  LOP3.LUT R38, R14, R55, RZ, 0xc0, !PT ;  /* 0x000000370e267212 */ /* 0x000fce00078ec0ff */
[----:B------:R-:W1:Y:S01]  /*4960*/  POPC R38, R38 ;  /* 0x0000002600267309 */ /* 0x000e620000000000 */
[----:B0-----:R-:W-:-:S13]  /*4970*/  ISETP.NE.AND P0, PT, R24, R43, PT ;  /* 0x0000002b1800720c */ /* 0x001fda0003f05270 */
[----:B-1-34-:R-:W-:Y:S05]  /*4980*/  @P0 BRA `(.L_x_54) ;  /* 0x0000000000080947 */ /* 0x01afea0003800000 */
[----:B------:R-:W-:-:S05]  /*4990*/  IMAD R55, R40, 0x4, R29 ;  /* 0x0000000428377824 */ /* 0x000fca00078e021d */
[----:B------:R0:W1:Y:S02]  /*49a0*/  ATOMS.ADD R64, [R55], R38 ;  /* 0x000000263740738c */ /* 0x0000640000000000 */
.L_x_54:
[----:B------:R-:W-:Y:S05]  /*49b0*/  BSYNC.RECONVERGENT B0 ;  /* 0x0000000000007941 */ /* 0x000fea0003800200 */
.L_x_53:
[----:B------:R-:W-:Y:S01]  /*49c0*/  R2P PR, R58, 0x7f ;  /* 0x0000007f3a007804 */ /* 0x000fe20000000000 */
[----:B-1----:R1:W3:Y:S01]  /*49d0*/  SHFL.IDX PT, R43, R64, R43, 0x1f ;  /* 0x00001f2b402b7589 */ /* 0x0022e200000e0000 */
        /* <DEDUP_REMOVED lines=30> */
[----:B------:R-:W4:Y:S01]  /*4bc0*/  POPC R40, R40 ;  /* 0x0000002800287309 */ /* 0x000f220000000000 */
[----:B0-----:R-:W-:-:S13]  /*4bd0*/  ISETP.NE.AND P0, PT, R24, R55, PT ;  /* 0x000000371800720c */ /* 0x001fda0003f05270 */
[----:B-1-34-:R-:W-:Y:S05]  /*4be0*/  @P0 BRA `(.L_x_56) ;  /* 0x0000000000080947 */ /* 0x01afea0003800000 */
[----:B------:R-:W-:-:S05]  /*4bf0*/  IMAD R59, R58, 0x4, R29 ;  /* 0x000000043a3b7824 */ /* 0x000fca00078e021d */
[----:B------:R0:W1:Y:S02]  /*4c00*/  ATOMS.ADD R62, [R59], R40 ;  /* 0x000000283b3e738c */ /* 0x0000640000000000 */
.L_x_56:
[----:B------:R-:W-:Y:S05]  /*4c10*/  BSYNC.RECONVERGENT B0 ;  /* 0x0000000000007941 */ /* 0x000fea0003800200 */
.L_x_55:
[----:B------:R-:W-:Y:S01]  /*4c20*/  R2P PR, R60, 0x7f ;  /* 0x0000007f3c007804 */ /* 0x000fe20000000000 */
[----:B--2---:R-:W-:Y:S01]  /*4c30*/  IMAD.IADD R44, R44, 0x1, R47 ;  /* 0x000000012c2c7824 */ /* 0x004fe200078e022f */
[----:B------:R-:W-:Y:S01]  /*4c40*/  BSSY.RECONVERGENT B0, `(.L_x_57) ;  /* 0x0000025000007945 */ /* 0x000fe20003800200 */
[----:B------:R-:W-:Y:S02]  /*4c50*/  IMAD.IADD R46, R46, 0x1, R49 ;  /* 0x000000012e2e7824 */ /* 0x000fe400078e0231 */
[----:B-1----:R1:W2:Y:S01]  /*4c60*/  SHFL.IDX PT, R49, R62, R55, 0x1f ;  /* 0x00001f373e317589 */ /* 0x0022a200000e0000 */
[----:B------:R-:W-:-:S07]  /*4c70*/  IMAD.MOV.U32 R64, RZ, RZ, RZ ;  /* 0x000000ffff407224 */ /* 0x000fce00078e00ff */
[----:B------:R-:W-:Y:S02]  /*4c80*/  VOTE.ANY R58, PT, P0 ;  /* 0x00000000003a7806 */ /* 0x000fe400000e0100 */
[----:B------:R-:W-:Y:S02]  /*4c90*/  VOTE.ANY R47, PT, P1 ;  /* 0x00000000002f7806 */ /* 0x000fe400008e0100 */
        /* <DEDUP_REMOVED lines=22> */
[----:B------:R-:W-:Y:S02]  /*4e00*/  SHF.R.U32.HI R58, RZ, UR5, R6 ;  /* 0x00000005ff3a7c19 */ /* 0x000fe40008011606 */
[----:B0-----:R-:W0:Y:S01]  /*4e10*/  FLO.U32 R59, R61 ;  /* 0x0000003d003b7300 */ /* 0x001e2200000e0000 */
[----:B------:R-:W-:Y:S02]  /*4e20*/  LOP3.LUT R47, R14, R61, RZ, 0xc0, !PT ;  /* 0x0000003d0e2f7212 */ /* 0x000fe400078ec0ff */
[----:B------:R-:W-:-:S05]  /*4e30*/  LOP3.LUT R58, R58, UR4, RZ, 0x30, !PT ;  /* 0x000000043a3a7c12 */ /* 0x000fca000f8e30ff */
[----:B------:R-:W3:Y:S01]  /*4e40*/  POPC R47, R47 ;  /* 0x0000002f002f7309 */ /* 0x000ee20000000000 */
[----:B0-----:R-:W-:-:S13]  /*4e50*/  ISETP.NE.AND P0, PT, R24, R59, PT ;  /* 0x0000003b1800720c */ /* 0x001fda0003f05270 */
[----:B-123--:R-:W-:Y:S05]  /*4e60*/  @P0 BRA `(.L_x_58) ;  /* 0x0000000000080947 */ /* 0x00efea0003800000 */
[----:B------:R-:W-:-:S05]  /*4e70*/  IMAD R60, R60, 0x4, R29 ;  /* 0x000000043c3c7824 */ /* 0x000fca00078e021d */
[----:B------:R0:W1:Y:S02]  /*4e80*/  ATOMS.ADD R64, [R60], R47 ;  /* 0x0000002f3c40738c */ /* 0x0000640000000000 */
.L_x_58:
[----:B------:R-:W-:Y:S05]  /*4e90*/  BSYNC.RECONVERGENT B0 ;  /* 0x0000000000007941 */ /* 0x000fea0003800200 */
.L_x_57:
[----:B------:R-:W-:Y:S01]  /*4ea0*/  R2P PR, R58, 0x7f ;  /* 0x0000007f3a007804 */ /* 0x000fe20000000000 */
[----:B------:R-:W-:Y:S01]  /*4eb0*/  IMAD.IADD R52, R51, 0x1, R52 ;  /* 0x0000000133347824 */ /* 0x000fe200078e0234 */
[----:B-1----:R1:W2:Y:S01]  /*4ec0*/  SHFL.IDX PT, R64, R64, R59, 0x1f ;  /* 0x00001f3b40407589 */ /* 0x0022a200000e0000 */
[----:B------:R-:W-:Y:S01]  /*4ed0*/  BSSY.RECONVERGENT B0, `(.L_x_59) ;  /* 0x0000024000007945 */ /* 0x000fe20003800200 */
[----:B------:R-:W-:Y:S02]  /*4ee0*/  IMAD.IADD R56, R53, 0x1, R56 ;  /* 0x0000000135387824 */ /* 0x000fe400078e0238 */
[----:B------:R-:W-:-:S07]  /*4ef0*/  IMAD.MOV.U32 R62, RZ, RZ, RZ ;  /* 0x000000ffff3e7224 */ /* 0x000fce00078e00ff */
        /* <DEDUP_REMOVED lines=25> */
[----:B------:R-:W0:Y:S01]  /*5090*/  FLO.U32 R55, R61 ;  /* 0x0000003d00377300 */ /* 0x000e2200000e0000 */
[----:B------:R-:W-:Y:S02]  /*50a0*/  LOP3.LUT R51, R14, R61, RZ, 0xc0, !PT ;  /* 0x0000003d0e337212 */ /* 0x000fe400078ec0ff */
[----:B------:R-:W-:-:S05]  /*50b0*/  LOP3.LUT R60, R60, UR4, RZ, 0x30, !PT ;  /* 0x000000043c3c7c12 */ /* 0x000fca000f8e30ff */
[----:B------:R-:W3:Y:S01]  /*50c0*/  POPC R51, R51 ;  /* 0x0000003300337309 */ /* 0x000ee20000000000 */
[----:B0-----:R-:W-:-:S13]  /*50d0*/  ISETP.NE.AND P0, PT, R24, R55, PT ;  /* 0x000000371800720c */ /* 0x001fda0003f05270 */
[----:B-123--:R-:W-:Y:S05]  /*50e0*/  @P0 BRA `(.L_x_60) ;  /* 0x0000000000080947 */ /* 0x00efea0003800000 */
[----:B------:R-:W-:-:S05]  /*50f0*/  IMAD R58, R58, 0x4, R29 ;  /* 0x000000043a3a7824 */ /* 0x000fca00078e021d */
[----:B------:R0:W1:Y:S02]  /*5100*/  ATOMS.ADD R62, [R58], R51 ;  /* 0x000000333a3e738c */ /* 0x0000640000000000 */
.L_x_60:
[----:B------:R-:W-:Y:S05]  /*5110*/  BSYNC.RECONVERGENT B0 ;  /* 0x0000000000007941 */ /* 0x000fea0003800200 */
.L_x_59:
[----:B------:R-:W-:Y:S01]  /*5120*/  R2P PR, R60, 0x7f ;  /* 0x0000007f3c007804 */ /* 0x000fe20000000000 */
[----:B------:R-:W-:Y:S01]  /*5130*/  IMAD.IADD R48, R48, 0x1, R45 ;  /* 0x0000000130307824 */ /* 0x000fe200078e022d */
[----:B-1----:R1:W2:Y:S01]  /*5140*/  SHFL.IDX PT, R62, R62, R55, 0x1f ;  /* 0x00001f373e3e7589 */ /* 0x0022a200000e0000 */
[----:B------:R-:W-:Y:S01]  /*5150*/  BSSY.RECONVERGENT B0, `(.L_x_61) ;  /* 0x0000024000007945 */ /* 0x000fe20003800200 */
[----:B------:R-:W-:-:S09]  /*5160*/  IMAD.MOV.U32 R66, RZ, RZ, RZ ;  /* 0x000000ffff427224 */ /* 0x000fd200078e00ff */
        /* <DEDUP_REMOVED lines=23> */
[----:B------:R-:W-:Y:S01]  /*52e0*/  LOP3.LUT R53, R58, R53, RZ, 0xc0, !PT ;  /* 0x000000353a357212 */ /* 0x000fe200078ec0ff */
[----:B------:R-:W-:Y:S01]  /*52f0*/  IMAD.IADD R58, R37, 0x1, R36 ;  /* 0x00000001253a7824 */ /* 0x000fe200078e0224 */
        /* <DEDUP_REMOVED lines=9> */
.L_x_62:
[----:B------:R-:W-:Y:S05]  /*5390*/  BSYNC.RECONVERGENT B0 ;  /* 0x0000000000007941 */ /* 0x000fea0003800200 */
.L_x_61:
[----:B------:R-:W-:Y:S01]  /*53a0*/  R2P PR, R36, 0x7f ;  /* 0x0000007f24007804 */ /* 0x000fe20000000000 */
[----:B------:R-:W-:Y:S01]  /*53b0*/  IMAD.IADD R34, R35, 0x1, R34 ;  /* 0x0000000123227824 */ /* 0x000fe200078e0222 */
[----:B------:R-:W-:Y:S01]  /*53c0*/  BSSY.RECONVERGENT B0, `(.L_x_63) ;  /* 0x0000022000007945 */ /* 0x000fe20003800200 */
[----:B------:R-:W-:-:S10]  /*53d0*/  IMAD.MOV.U32 R55, RZ, RZ, RZ ;  /* 0x000000ffff377224 */ /* 0x000fd400078e00ff */
        /* <DEDUP_REMOVED lines=24> */
[----:B-1----:R0:W1:Y:S02]  /*5560*/  SHFL.IDX PT, R60, R66, R45, 0x1f ;  /* 0x00001f2d423c7589 */ /* 0x00206400000e0000 */
[----:B------:R-:W2:Y:S01]  /*5570*/  FLO.U32 R59, R53 ;  /* 0x00000035003b7300 */ /* 0x000ea200000e0000 */
[----:B------:R-:W-:-:S07]  /*5580*/  LOP3.LUT R35, R14, R53, RZ, 0xc0, !PT ;  /* 0x000000350e237212 */ /* 0x000fce00078ec0ff */
[----:B------:R-:W3:Y:S01]  /*5590*/  POPC R35, R35 ;  /* 0x0000002300237309 */ /* 0x000ee20000000000 */
[----:B--2---:R-:W-:-:S13]  /*55a0*/  ISETP.NE.AND P0, PT, R24, R59, PT ;  /* 0x0000003b1800720c */ /* 0x004fda0003f05270 */
[----:B01-3--:R-:W-:Y:S05]  /*55b0*/  @P0 BRA `(.L_x_64) ;  /* 0x0000000000080947 */ /* 0x00bfea0003800000 */
[----:B------:R-:W-:-:S05]  /*55c0*/  IMAD R36, R36, 0x4, R29 ;  /* 0x0000000424247824 */ /* 0x000fca00078e021d */
[----:B------:R0:W1:Y:S02]  /*55d0*/  ATOMS.ADD R55, [R36], R35 ;  /* 0x000000232437738c */ /* 0x0000640000000000 */
.L_x_64:
[----:B------:R-:W-:Y:S05]  /*55e0*/  BSYNC.RECONVERGENT B0 ;  /* 0x0000000000007941 */ /* 0x000fea0003800200 */
.L_x_63:
[----:B------:R-:W-:Y:S01]  /*55f0*/  R2P PR, R26, 0x7f ;  /* 0x0000007f1a007804 */ /* 0x000fe20000000000 */
[----:B01----:R0:W1:Y:S01]  /*5600*/  SHFL.IDX PT, R36, R55, R59, 0x1f ;  /* 0x00001f3b37247589 */ /* 0x00306200000e0000 */
[----:B------:R-:W-:Y:S11]  /*5610*/  BSSY.RECONVERGENT B0, `(.L_x_65) ;  /* 0x0000021000007945 */ /* 0x000ff60003800200 */
[----:B------:R-:W-:-:S02]  /*5620*/  VOTE.ANY R45, PT, P0 ;  /* 0x00000000002d7806 */ /* 0x000fc400000e0100 */
[----:B------:R-:W-:Y:S02]  /*5630*/  VOTE.ANY R66, PT, P1 ;  /* 0x0000000000427806 */ /* 0x000fe400008e0100 */
[----:B------:R-:W-:Y:S02]  /*5640*/  @!P0 LOP3.LUT R45, RZ, R45, RZ, 0x33, !PT ;  /* 0x0000002dff2d8212 */ /* 0x000fe400078e33ff */
[----:B------:R-:W-:Y:S02]  /*5650*/  @!P1 LOP3.LUT R66, RZ, R66, RZ, 0x33, !PT ;  /* 0x00000042ff429212 */ /* 0x000fe400078e33ff */
[----:B------:R-:W-:Y:S02]  /*5660*/  LOP3.LUT P0, RZ, R26, 0x80, RZ, 0xc0, !PT ;  /* 0x000000801aff7812 */ /* 0x000fe4000780c0ff */
        /* <DEDUP_REMOVED lines=19> */
[----:B------:R-:W2:Y:S01]  /*57a0*/  FLO.U32 R53, R45 ;  /* 0x0000002d00357300 */ /* 0x000ea200000e0000 */
[----:B------:R-:W-:-:S07]  /*57b0*/  LOP3.LUT R14, R14, R45, RZ, 0xc0, !PT ;  /* 0x0000002d0e0e7212 */ /* 0x000fce00078ec0ff */
[----:B0-----:R0:W3:Y:S01]  /*57c0*/  POPC R55, R14 ;  /* 0x0000000e00377309 */ /* 0x0010e20000000000 */
[----:B--2---:R-:W-:Y:S01]  /*57d0*/  ISETP.NE.AND P0, PT, R24, R53, PT ;  /* 0x000000351800720c */ /* 0x004fe20003f05270 */
[----:B------:R-:W-:-:S12]  /*57e0*/  IMAD.MOV.U32 R24, RZ, RZ, RZ ;  /* 0x000000ffff187224 */ /* 0x000fd800078e00ff */
[----:B01-3--:R-:W-:Y:S05]  /*57f0*/  @P0 BRA `(.L_x_66) ;  /* 0x0000000000080947 */ /* 0x00bfea0003800000 */
[----:B------:R-:W-:-:S06]  /*5800*/  IMAD R24, R26, 0x4, R29 ;  /* 0x000000041a187824 */ /* 0x000fcc00078e021d */
[----:B------:R0:W1:Y:S02]  /*5810*/  ATOMS.ADD R24, [R24], R55 ;  /* 0x000000371818738c */ /* 0x0000640000000000 */
.L_x_66:
[----:B------:R-:W-:Y:S05]  /*5820*/  BSYNC.RECONVERGENT B0 ;  /* 0x0000000000007941 */ /* 0x000fea0003800200 */
.L_x_65:
[----:B------:R-:W-:Y:S01]  /*5830*/  BAR.SYNC.DEFER_BLOCKING 0x0 ;  /* 0x0000000000007b1d */ /* 0x000fe20000010000 */
[----:B------:R-:W-:Y:S01]  /*5840*/  IMAD.IADD R26, R40, 0x1, R49 ;  /* 0x00000001281a7824 */ /* 0x000fe200078e0231 */
[----:B------:R-:W-:Y:S01]  /*5850*/  ISETP.NE.AND P0, PT, R50, RZ, PT ;  /* 0x000000ff3200720c */ /* 0x000fe20003f05270 */
[----:B------:R-:W-:Y:S02]  /*5860*/  IMAD.IADD R28, R28, 0x1, R39 ;  /* 0x000000011c1c7824 */ /* 0x000fe400078e0227 */
[----:B------:R-:W-:Y:S01]  /*5870*/  IMAD R40, R44, 0x4, R7 ;  /* 0x000000042c287824 */ /* 0x000fe200078e0207 */
[----:B------:R-:W-:Y:S01]  /*5880*/  BSSY B1, `(.L_x_67) ;  /* 0x000005c000017945 */ /* 0x000fe20003800000 */
[----:B------:R-:W-:Y:S01]  /*5890*/  IMAD.IADD R14, R38, 0x1, R43 ;  /* 0x00000001260e7824 */ /* 0x000fe200078e022b */
[----:B-1----:R-:W1:Y:S01]  /*58a0*/  SHFL.IDX PT, R24, R24, R53, 0x1f ;  /* 0x00001f3518187589 */ /* 0x002e6200000e0000 */
[----:B------:R-:W-:Y:S02]  /*58b0*/  IMAD R39, R46, 0x4, R7 ;  /* 0x000000042e277824 */ /* 0x000fe400078e0207 */
[----:B------:R-:W-:-:S02]  /*58c0*/  IMAD.IADD R60, R37, 0x1, R60 ;  /* 0x00000001253c7824 */ /* 0x000fc400078e023c */
[--C-:B------:R-:W-:Y:S02]  /*58d0*/  IMAD R38, R52, 0x4, R7.reuse ;  /* 0x0000000434267824 */ /* 0x100fe400078e0207 */
[----:B------:R-:W-:Y:S02]  /*58e0*/  IMAD.IADD R32, R33, 0x1, R32 ;  /* 0x0000000121207824 */ /* 0x000fe400078e0220 */
[----:B------:R-:W-:Y:S02]  /*58f0*/  IMAD.IADD R44, R35, 0x1, R36 ;  /* 0x00000001232c7824 */ /* 0x000fe400078e0224 */
[--C-:B------:R-:W-:Y:S02]  /*5900*/  IMAD R37, R56, 0x4, R7.reuse ;  /* 0x0000000438257824 */ /* 0x100fe400078e0207 */
[----:B------:R-:W-:Y:S02]  /*5910*/  IMAD.IADD R30, R31, 0x1, R30 ;  /* 0x000000011f1e7824 */ /* 0x000fe400078e021e */
[--C-:B------:R-:W-:Y:S01]  /*5920*/  IMAD R36, R48, 0x4, R7.reuse ;  /* 0x0000000430247824 */ /* 0x100fe200078e0207 */
[----:B------:R2:W-:Y:S01]  /*5930*/  STS [R40+-0x4], R27 ;  /* 0xfffffc1b28007388 */ /* 0x0005e20000000800 */
[----:B------:R-:W-:-:S02]  /*5940*/  IMAD R35, R58, 0x4, R7 ;  /* 0x000000043a237824 */ /* 0x000fc400078e0207 */
[--C-:B------:R-:W-:Y:S01]  /*5950*/  IMAD R34, R34, 0x4, R7.reuse ;  /* 0x0000000422227824 */ /* 0x100fe200078e0207 */
[----:B------:R-:W-:Y:S01]  /*5960*/  STS [R39+-0x4], R22 ;  /* 0xfffffc1627007388 */ /* 0x000fe20000000800 */
[--C-:B------:R-:W-:Y:S02]  /*5970*/  IMAD R33, R32, 0x4, R7.reuse ;  /* 0x0000000420217824 */ /* 0x100fe400078e0207 */
[----:B------:R-:W-:Y:S01]  /*5980*/  IMAD.IADD R64, R47, 0x1, R64 ;  /* 0x000000012f407824 */ /* 0x000fe200078e0240 */
[----:B------:R-:W-:Y:S01]  /*5990*/  STS [R38+-0x4], R21 ;  /* 0xfffffc1526007388 */ /* 0x000fe20000000800 */
[--C-:B------:R-:W-:Y:S02]  /*59a0*/  IMAD R32, R30, 0x4, R7.reuse ;  /* 0x000000041e207824 */ /* 0x100fe400078e0207 */
[----:B------:R-:W-:Y:S01]  /*59b0*/  IMAD.IADD R62, R51, 0x1, R62 ;  /* 0x00000001333e7824 */ /* 0x000fe200078e023e */
[----:B------:R-:W-:Y:S01]  /*59c0*/  STS [R37+-0x4], R18 ;  /* 0xfffffc1225007388 */ /* 0x000fe20000000800 */
[----:B------:R-:W-:-:S02]  /*59d0*/  IMAD R31, R28, 0x4, R7 ;  /* 0x000000041c1f7824 */ /* 0x000fc400078e0207 */
[--C-:B------:R-:W-:Y:S01]  /*59e0*/  IMAD R30, R14, 0x4, R7.reuse ;  /* 0x000000040e1e7824 */ /* 0x100fe200078e0207 */
[----:B------:R-:W-:Y:S01]  /*59f0*/  STS [R36+-0x4], R23 ;  /* 0xfffffc1724007388 */ /* 0x000fe20000000800 */
[--C-:B------:R-:W-:Y:S02]  /*5a00*/  IMAD R29, R26, 0x4, R7.reuse ;  /* 0x000000041a1d7824 */ /* 0x100fe400078e0207 */
[----:B-1----:R-:W-:Y:S01]  /*5a10*/  IMAD.IADD R24, R55, 0x1, R24 ;  /* 0x0000000137187824 */ /* 0x002fe200078e0218 */
[----:B------:R-:W-:Y:S01]  /*5a20*/  STS [R35+-0x4], R20 ;  /* 0xfffffc1423007388 */ /* 0x000fe20000000800 */
[--C-:B------:R-:W-:Y:S02]  /*5a30*/  IMAD R28, R64, 0x4, R7.reuse ;  /* 0x00000004401c7824 */ /* 0x100fe400078e0207 */
[--C-:B--2---:R-:W-:Y:S01]  /*5a40*/  IMAD R27, R62, 0x4, R7.reuse ;  /* 0x000000043e1b7824 */ /* 0x104fe200078e0207 */
[----:B------:R1:W-:Y:S01]  /*5a50*/  STS [R34+-0x4], R25 ;  /* 0xfffffc1922007388 */ /* 0x0003e20000000800 */
[----:B------:R-:W-:-:S02]  /*5a60*/  IMAD R26, R60, 0x4, R7 ;  /* 0x000000043c1a7824 */ /* 0x000fc400078e0207 */
[--C-:B------:R-:W-:Y:S01]  /*5a70*/  IMAD R24, R24, 0x4, R7.reuse ;  /* 0x0000000418187824 */ /* 0x100fe200078e0207 */
[----:B------:R-:W-:Y:S04]  /*5a80*/  STS [R33+-0x4], R10 ;  /* 0xfffffc0a21007388 */ /* 0x000fe80000000800 */
[----:B------:R-:W-:Y:S01]  /*5a90*/  STS [R32+-0x4], R17 ;  /* 0xfffffc1120007388 */ /* 0x000fe20000000800 */
[----:B-1----:R-:W-:-:S03]  /*5aa0*/  IMAD R25, R44, 0x4, R7 ;  /* 0x000000042c197824 */ /* 0x002fc600078e0207 */
[----:B------:R-:W-:Y:S04]  /*5ab0*/  STS [R31+-0x4], R12 ;  /* 0xfffffc0c1f007388 */ /* 0x000fe80000000800 */
[----:B------:R1:W-:Y:S04]  /*5ac0*/  STS [R30+-0x4], R19 ;  /* 0xfffffc131e007388 */ /* 0x0003e80000000800 */
[----:B------:R2:W-:Y:S04]  /*5ad0*/  STS [R29+-0x4], R16 ;  /* 0xfffffc101d007388 */ /* 0x0005e80000000800 */
[----:B------:R2:W-:Y:S01]  /*5ae0*/  STS [R28+-0x4], R9 ;  /* 0xfffffc091c007388 */ /* 0x0005e20000000800 */
[----:B-1----:R-:W-:-:S03]  /*5af0*/  IMAD R19, R3, 0x8, R7 ;  /* 0x0000000803137824 */ /* 0x002fc600078e0207 */
[----:B------:R2:W-:Y:S04]  /*5b00*/  STS [R27+-0x4], R6 ;  /* 0xfffffc061b007388 */ /* 0x0005e80000000800 */
[----:B------:R2:W-:Y:S04]  /*5b10*/  STS [R26+-0x4], R11 ;  /* 0xfffffc0b1a007388 */ /* 0x0005e80000000800 */
[----:B------:R2:W-:Y:S04]  /*5b20*/  STS [R25+-0x4], R8 ;  /* 0xfffffc0819007388 */ /* 0x0005e80000000800 */
[----:B------:R2:W-:Y:S01]  /*5b30*/  STS [R24+-0x4], R13 ;  /* 0xfffffc0d18007388 */ /* 0x0005e20000000800 */
[----:B------:R-:W-:Y:S05]  /*5b40*/  @P0 BRA `(.L_x_68) ;  /* 0x0000000000bc0947 */ /* 0x000fea0003800000 */
[----:B------:R-:W1:Y:S02]  /*5b50*/  LDCU.64 UR8, c[0x0][0x398] ;  /* 0x00007300ff0877ac */ /* 0x000e640008000a00 */
[----:B-1----:R-:W-:-:S04]  /*5b60*/  LEA R10, P0, R3, UR8, 0x3 ;  /* 0x00000008030a7c11 */ /* 0x002fc8000f8018ff */
[----:B--2---:R-:W-:-:S05]  /*5b70*/  LEA.HI.X R11, R3, UR9, RZ, 0x3, P0 ;  /* 0x00000009030b7c11 */ /* 0x004fca00080f1cff */
[----:B------:R-:W2:Y:S01]  /*5b80*/  LDG.E.64 R8, desc[UR6][R10.64] ;  /* 0x000000060a087981 */ /* 0x000ea2000c1e1b00 */
[----:B------:R-:W-:Y:S02]  /*5b90*/  SHF.R.S32.HI R13, RZ, 0x1f, R15 ;  /* 0x0000001fff0d7819 */ /* 0x000fe4000001140f */
[----:B--2---:R-:W-:-:S05]  /*5ba0*/  IADD3 R8, P0, PT, -R15, R8, RZ ;  /* 0x000000080f087210 */ /* 0x004fca0007f1e1ff */
[----:B------:R-:W-:Y:S01]  /*5bb0*/  IMAD.X R9, R9, 0x1, ~R13, P0 ;  /* 0x0000000109097824 */ /* 0x000fe200000e0e0d */
[----:B------:R-:W-:Y:S01]  /*5bc0*/  ISETP.GE.AND P0, PT, R42, 0x1, PT ;  /* 0x000000012a00780c */ /* 0x000fe20003f06270 */
[----:B------:R-:W-:-:S03]  /*5bd0*/  IMAD.MOV.U32 R13, RZ, RZ, R0 ;  /* 0x000000ffff0d7224 */ /* 0x000fc600078e0000 */
[----:B------:R1:W-:Y:S09]  /*5be0*/  STS.64 [R19+0x6600], R8 ;  /* 0x0066000813007388 */ /* 0x0003f20000000a00 */
[----:B------:R-:W-:Y:S05]  /*5bf0*/  @!P0 BRA `(.L_x_69) ;  /* 0x00000000006c8947 */ /* 0x000fea0003800000 */
[----:B------:R-:W-:Y:S01]  /*5c00*/  BSSY B0, `(.L_x_70) ;  /* 0x0000019000007945 */ /* 0x000fe20003800000 */
[----:B------:R-:W-:Y:S02]  /*5c10*/  IMAD.MOV.U32 R6, RZ, RZ, -0x1 ;  /* 0xffffffffff067424 */ /* 0x000fe400078e00ff */
[----:B------:R-:W-:Y:S02]  /*5c20*/  IMAD.MOV.U32 R10, RZ, RZ, R42 ;  /* 0x000000ffff0a7224 */ /* 0x000fe400078e002a */
[----:B------:R-:W-:-:S07]  /*5c30*/  IMAD.MOV.U32 R13, RZ, RZ, R0 ;  /* 0x000000ffff0d7224 */ /* 0x000fce00078e0000 */
.L_x_74:
[----:B-1----:R-:W1:Y:S01]  /*5c40*/  LDC.64 R8, c[0x0][0x380] ;  /* 0x0000e000ff087b82 */ /* 0x002e620000000a00 */
[----:B------:R-:W-:Y:S01]  /*5c50*/  VIADD R17, R10, 0xffffffff ;  /* 0xffffffff0a117836 */ /* 0x000fe20000000000 */
[----:B------:R-:W-:Y:S03]  /*5c60*/  BSSY B2, `(.L_x_71) ;  /* 0x0000008000027945 */ /* 0x000fe60003800000 */
[----:B------:R-:W-:-:S04]  /*5c70*/  IMAD R11, R17, 0x100, R3 ;  /* 0x00000100110b7824 */ /* 0x000fc800078e0203 */
[----:B-1----:R-:W-:-:S07]  /*5c80*/  IMAD.WIDE R8, R11, 0x4, R8 ;  /* 0x000000040b087825 */ /* 0x002fce00078e0208 */
.L_x_72:
[----:B------:R-:W-:Y:S05]  /*5c90*/  YIELD ;  /* 0x0000000000007946 */ /* 0x000fea0003800000 */
[----:B------:R1:W-:Y:S06]  /*5ca0*/  MEMBAR.SC.CTA ;  /* 0x0000000000007992 */ /* 0x0003ec0000000000 */
[----:B-1----:R-:W2:Y:S02]  /*5cb0*/  LDG.E.STRONG.SYS R11, desc[UR6][R8.64] ;  /* 0x00000006080b7981 */ /* 0x002ea4000c1f5900 */
[----:B--2---:R-:W-:-:S13]  /*5cc0*/  ISETP.NE.AND P0, PT, R11, RZ, PT ;  /* 0x000000ff0b00720c */ /* 0x004fda0003f05270 */
[----:B------:R-:W-:Y:S05]  /*5cd0*/  @!P0 BRA `(.L_x_72) ;  /* 0xfffffffc00ec8947 */ /* 0x000fea000383ffff */
[----:B------:R-:W-:Y:S05]  /*5ce0*/  BSYNC B2 ;  /* 0x0000000000027941 */ /* 0x000fea0003800000 */
.L_x_71:
[----:B------:R-:W-:Y:S01]  /*5cf0*/  BSSY.RECONVERGENT B2, `(.L_x_73) ;  /* 0x0000006000027945 */ /* 0x000fe20003800200 */
[C---:B------:R-:W-:Y:S02]  /*5d00*/  ISETP.GT.AND P0, PT, R11.reuse, -0x1, PT ;  /* 0xffffffff0b00780c */ /* 0x040fe40003f04270 */
[----:B------:R-:W-:Y:S01]  /*5d10*/  LOP3.LUT R8, R11, 0x3fffffff, RZ, 0xc0, !PT ;  /* 0x3fffffff0b087812 */ /* 0x000fe200078ec0ff */
[----:B------:R-:W-:Y:S05]  /*5d20*/  WARPSYNC.EXCLUSIVE R6 ;  /* 0x0000000006007348 */ /* 0x000fea0003a00000 */
[----:B------:R-:W-:-:S05]  /*5d30*/  IMAD.IADD R13, R8, 0x1, R13 ;  /* 0x00000001080d7824 */ /* 0x000fca00078e020d */
[----:B------:R-:W-:-:S07]  /*5d40*/  VOTE.ANY R6, PT, P0 ;  /* 0x0000000000067806 */ /* 0x000fce00000e0100 */
[----:B------:R-:W-:Y:S05]  /*5d50*/  BSYNC.RECONVERGENT B2 ;  /* 0x0000000000027941 */ /* 0x000fea0003800200 */
.L_x_73:
[----:B------:R-:W-:Y:S01]  /*5d60*/  ISETP.GT.U32.AND P1, PT, R10, 0x1, PT ;  /* 0x000000010a00780c */ /* 0x000fe20003f24070 */
[----:B------:R-:W-:-:S12]  /*5d70*/  IMAD.MOV.U32 R10, RZ, RZ, R17 ;  /* 0x000000ffff0a7224 */ /* 0x000fd800078e0011 */
[----:B------:R-:W-:Y:S05]  /*5d80*/  @P0 BRA P1, `(.L_x_74) ;  /* 0xfffffffc00ac0947 */ /* 0x000fea000083ffff */
[----:B------:R-:W-:Y:S05]  /*5d90*/  BSYNC B0 ;  /* 0x0000000000007941 */ /* 0x000fea0003800000 */
.L_x_70:
[----:B------:R2:W3:Y:S02]  /*5da0*/  LDS.64 R8, [R19+0x6600] ;  /* 0x0066000013087984 */ /* 0x0004e40000000a00 */
.L_x_69:
[----:B------:R-:W4:Y:S01]  /*5db0*/  LDC.64 R10, c[0x0][0x380] ;  /* 0x0000e000ff0a7b82 */ /* 0x000f220000000a00 */
[C---:B------:R-:W-:Y:S01]  /*5dc0*/  IMAD.IADD R17, R13.reuse, 0x1, -R0 ;  /* 0x000000010d117824 */ /* 0x040fe200078e0a00 */
[----:B------:R-:W-:Y:S01]  /*5dd0*/  LOP3.LUT R13, R13, 0x80000000, RZ, 0xfc, !PT ;  /* 0x800000000d0d7812 */ /* 0x000fe200078efcff */
[----:B------:R-:W-:-:S03]  /*5de0*/  IMAD R21, R42, 0x100, R3 ;  /* 0x000001002a157824 */ /* 0x000fc600078e0203 */
[----:B-1-3--:R-:W-:-:S04]  /*5df0*/  IADD3 R8, P0, PT, R17, R8, RZ ;  /* 0x0000000811087210 */ /* 0x00afc80007f1e0ff */
[----:B------:R-:W-:-:S05]  /*5e00*/  LEA.HI.X.SX32 R9, R17, R9, 0x1, P0 ;  /* 0x0000000911097211 */ /* 0x000fca00000f0eff */
[----:B------:R1:W-:Y:S01]  /*5e10*/  STS.64 [R19+0x6600], R8 ;  /* 0x0066000813007388 */ /* 0x0003e20000000a00 */
[----:B----4-:R-:W-:-:S05]  /*5e20*/  IMAD.WIDE R10, R21, 0x4, R10 ;  /* 0x00000004150a7825 */ /* 0x010fca00078e020a */
[----:B------:R1:W-:Y:S02]  /*5e30*/  STG.E.STRONG.SYS desc[UR6][R10.64], R13 ;  /* 0x0000000d0a007986 */ /* 0x0003e4000c115906 */
.L_x_68:
[----:B------:R-:W-:Y:S05]  /*5e40*/  BSYNC B1 ;  /* 0x0000000000017941 */ /* 0x000fea0003800000 */
.L_x_67:
[----:B------:R-:W3:Y:S01]  /*5e50*/  LDC R23, c[0x0][0x3c0] ;  /* 0x0000f000ff177b82 */ /* 0x000ee20000000800 */
[----:B--2---:R-:W-:-:S07]  /*5e60*/  VIADD R6, R54, 0x1980 ;  /* 0x0000198036067836 */ /* 0x004fce0000000000 */
[----:B-1----:R-:W1:Y:S01]  /*5e70*/  LDC.64 R10, c[0x0][0x390] ;  /* 0x0000e400ff0a7b82 */ /* 0x002e620000000a00 */
[----:B---3--:R-:W-:Y:S02]  /*5e80*/  ISETP.GE.AND P0, PT, R6, R23, PT ;  /* 0x000000170600720c */ /* 0x008fe40003f06270 */
[----:B-1----:R-:W-:-:S04]  /*5e90*/  ISETP.EQ.U32.AND P1, PT, R10, RZ, PT ;  /* 0x000000ff0a00720c */ /* 0x002fc80003f22070 */
[----:B------:R-:W-:-:S04]  /*5ea0*/  ISETP.EQ.OR.EX P0, PT, R11, RZ, !P0, P1 ;  /* 0x000000ff0b00720c */ /* 0x000fc80004702710 */
[----:B------:R-:W-:-:S13]  /*5eb0*/  ISETP.GT.U32.OR P0, PT, R3, 0xff, P0 ;  /* 0x000000ff0300780c */ /* 0x000fda0000704470 */
[----:B------:R-:W-:Y:S05]  /*5ec0*/  @P0 BRA `(.L_x_75) ;  /* 0x0000000000200947 */ /* 0x000fea0003800000 */
[----:B------:R-:W1:Y:S01]  /*5ed0*/  LDS.64 R8, [R19+0x6600] ;  /* 0x0066000013087984 */ /* 0x000e620000000a00 */
[C---:B------:R-:W-:Y:S02]  /*5ee0*/  LEA R10, P2, R3.reuse, R10, 0x3 ;  /* 0x0000000a030a7211 */ /* 0x040fe400078418ff */
[--C-:B------:R-:W-:Y:S02]  /*5ef0*/  SHF.R.S32.HI R13, RZ, 0x1f, R0.reuse ;  /* 0x0000001fff0d7819 */ /* 0x100fe40000011400 */
[----:B------:R-:W-:Y:S02]  /*5f00*/  LEA.HI.X R11, R3, R11, RZ, 0x3, P2 ;  /* 0x0000000b030b7211 */ /* 0x000fe400010f1cff */
[----:B-1----:R-:W-:Y:S02]  /*5f10*/  IADD3 R8, P0, P1, R8, R15, R0 ;  /* 0x0000000f08087210 */ /* 0x002fe4000791e000 */
[----:B------:R-:W-:-:S04]  /*5f20*/  SHF.R.S32.HI R15, RZ, 0x1f, R15 ;  /* 0x0000001fff0f7819 */ /* 0x000fc8000001140f */
[----:B------:R-:W-:-:S05]  /*5f30*/  IADD3.X R9, PT, PT, R9, R15, R13, P0, P1 ;  /* 0x0000000f09097210 */ /* 0x000fca00007e240d */
[----:B------:R1:W-:Y:S02]  /*5f40*/  STG.E.64 desc[UR6][R10.64], R8 ;  /* 0x000000080a007986 */ /* 0x0003e4000c101b06 */
.L_x_75:
[----:B------:R-:W-:Y:S01]  /*5f50*/  ISETP.GT.AND P0, PT, R6, R23, PT ;  /* 0x000000170600720c */ /* 0x000fe20003f04270 */
[----:B------:R-:W-:Y:S05]  /*5f60*/  WARPSYNC.ALL ;  /* 0x0000000000007948 */ /* 0x000fea0003800000 */
[----:B------:R-:W-:Y:S01]  /*5f70*/  BAR.SYNC.DEFER_BLOCKING 0x0 ;  /* 0x0000000000007b1d */ /* 0x000fe20000010000 */
[----:B------:R-:W-:-:S06]  /*5f80*/  IMAD R22, R3, 0x4, R7 ;  /* 0x0000000403167824 */ /* 0x000fcc00078e0207 */
[----:B------:R-:W-:Y:S05]  /*5f90*/  @P0 BRA `(.L_x_76) ;  /* 0x0000000c003c0947 */ /* 0x000fea0003800000 */
[----:B------:R-:W2:Y:S01]  /*5fa0*/  LDS R0, [R22] ;  /* 0x0000000016007984 */ /* 0x000ea20000000800 */
[----:B------:R-:W2:Y:S01]  /*5fb0*/  LDCU UR5, c[0x0][0x3c4] ;  /* 0x00007880ff0577ac */ /* 0x000ea20008000800 */
[----:B------:R-:W3:Y:S01]  /*5fc0*/  LDCU.64 UR8, c[0x0][0x3a0] ;  /* 0x00007400ff0877ac */ /* 0x000ee20008000a00 */
[----:B--2---:R-:W-:Y:S02]  /*5fd0*/  SHF.R.U32.HI R6, RZ, UR5, R0 ;  /* 0x00000005ff067c19 */ /* 0x004fe40008011600 */
[----:B------:R-:W-:Y:S02]  /*5fe0*/  LOP3.LUT R15, R0, 0x80000000, RZ, 0x3c, !PT ;  /* 0x80000000000f7812 */ /* 0x000fe400078e3cff */
[----:B------:R-:W-:-:S05]  /*5ff0*/  LOP3.LUT R6, R6, UR4, RZ, 0x30, !PT ;  /* 0x0000000406067c12 */ /* 0x000fca000f8e30ff */
[----:B-1----:R-:W-:-:S06]  /*6000*/  IMAD R8, R6, 0x8, R7 ;  /* 0x0000000806087824 */ /* 0x002fcc00078e0207 */
[----:B------:R-:W1:Y:S02]  /*6010*/  LDS.64 R8, [R8+0x6600] ;  /* 0x0066000008087984 */ /* 0x000e640000000a00 */
[----:B-1----:R-:W-:-:S05]  /*6020*/  IADD3 R6, P1, PT, R8, R3, RZ ;  /* 0x0000000308067210 */ /* 0x002fca0007f3e0ff */
[----:B------:R-:W-:Y:S01]  /*6030*/  IMAD.X R9, RZ, RZ, R9, P1 ;  /* 0x000000ffff097224 */ /* 0x000fe200008e0609 */
[----:B---3--:R-:W-:-:S04]  /*6040*/  LEA R10, P1, R6, UR8, 0x2 ;  /* 0x00000008060a7c11 */ /* 0x008fc8000f8210ff */
[----:B------:R-:W-:-:S05]  /*6050*/  LEA.HI.X R11, R6, UR9, R9, 0x2, P1 ;  /* 0x00000009060b7c11 */ /* 0x000fca00088f1409 */
[----:B------:R-:W-:Y:S01]  /*6060*/  STG.E desc[UR6][R10.64], R15 ;  /* 0x0000000f0a007986 */ /* 0x000fe2000c101906 */
[----:B------:R-:W-:-:S03]  /*6070*/  NOP ;  /* 0x0000000000007918 */ /* 0x000fc60000000000 */
[----:B------:R-:W1:Y:S02]  /*6080*/  LDS R0, [R22+0x600] ;  /* 0x0006000016007984 */ /* 0x000e640000000800 */
[----:B-1----:R-:W-:Y:S02]  /*6090*/  SHF.R.U32.HI R6, RZ, UR5, R0 ;  /* 0x00000005ff067c19 */ /* 0x002fe40008011600 */
[----:B------:R-:W-:Y:S02]  /*60a0*/  LOP3.LUT R15, R0, 0x80000000, RZ, 0x3c, !PT ;  /* 0x80000000000f7812 */ /* 0x000fe400078e3cff */
[----:B------:R-:W-:-:S05]  /*60b0*/  LOP3.LUT R6, R6, UR4, RZ, 0x30, !PT ;  /* 0x0000000406067c12 */ /* 0x000fca000f8e30ff */
[----:B------:R-:W-:-:S06]  /*60c0*/  IMAD R8, R6, 0x8, R7 ;  /* 0x0000000806087824 */ /* 0x000fcc00078e0207 */
[----:B------:R-:W1:Y:S02]  /*60d0*/  LDS.64 R8, [R8+0x6600] ;  /* 0x0066000008087984 */ /* 0x000e640000000a00 */
[----:B-1----:R-:W-:-:S05]  /*60e0*/  IADD3 R6, P1, PT, R8, R3, RZ ;  /* 0x0000000308067210 */ /* 0x002fca0007f3e0ff */
[----:B------:R-:W-:Y:S01]  /*60f0*/  IMAD.X R9, RZ, RZ, R9, P1 ;  /* 0x000000ffff097224 */ /* 0x000fe200008e0609 */
[----:B------:R-:W-:-:S04]  /*6100*/  LEA R12, P1, R6, UR8, 0x2 ;  /* 0x00000008060c7c11 */ /* 0x000fc8000f8210ff */
        /* <DEDUP_REMOVED lines=163> */
[----:B------:R-:W-:-:S05]  /*6b40*/  IMAD R12, R6, 0x8, R7 ;  /* 0x00000008060c7824 */ /* 0x000fca00078e0207 */
        /* <DEDUP_REMOVED lines=17> */
[----:B------:R1:W-:Y:S01]  /*6c60*/  STG.E desc[UR6][R6.64+0x6000], R9 ;  /* 0x0060000906007986 */ /* 0x0003e2000c101906 */
[----:B------:R-:W-:Y:S01]  /*6c70*/  NOP ;  /* 0x0000000000007918 */ /* 0x000fe20000000000 */
[----:B------:R-:W-:Y:S05]  /*6c80*/  BRA `(.L_x_77) ;  /* 0x00000014000c7947 */ /* 0x000fea0003800000 */
.L_x_76:
[----:B-1----:R-:W-:Y:S01]  /*6c90*/  IMAD R9, R42, -0x1980, R23 ;  /* 0xffffe6802a097824 */ /* 0x002fe200078e0217 */
[----:B------:R-:W-:Y:S01]  /*6ca0*/  BSSY.RECONVERGENT B0, `(.L_x_78) ;  /* 0x000001b000007945 */ /* 0x000fe20003800200 */
[C---:B------:R-:W-:Y:S02]  /*6cb0*/  VIADD R0, R3.reuse, 0x180 ;  /* 0x0000018003007836 */ /* 0x040fe40000000000 */
[C---:B------:R-:W-:Y:S01]  /*6cc0*/  VIADD R6, R3.reuse, 0x300 ;  /* 0x0000030003067836 */ /* 0x040fe20000000000 */
[CC--:B------:R-:W-:Y:S01]  /*6cd0*/  ISETP.GE.AND P1, PT, R3.reuse, R9.reuse, PT ;  /* 0x000000090300720c */ /* 0x0c0fe20003f26270 */
[C---:B------:R-:W-:Y:S01]  /*6ce0*/  VIADD R8, R3.reuse, 0x480 ;  /* 0x0000048003087836 */ /* 0x040fe20000000000 */
[-C--:B------:R-:W-:Y:S01]  /*6cf0*/  ISETP.GE.AND P2, PT, R0, R9.reuse, PT ;  /* 0x000000090000720c */ /* 0x080fe20003f46270 */
[C---:B------:R-:W-:Y:S01]  /*6d00*/  VIADD R0, R3.reuse, 0x600 ;  /* 0x0000060003007836 */ /* 0x040fe20000000000 */
[-C--:B------:R-:W-:Y:S01]  /*6d10*/  ISETP.GE.AND P3, PT, R6, R9.reuse, PT ;  /* 0x000000090600720c */ /* 0x080fe20003f66270 */
[C---:B------:R-:W-:Y:S01]  /*6d20*/  VIADD R6, R3.reuse, 0x780 ;  /* 0x0000078003067836 */ /* 0x040fe20000000000 */
[-C--:B------:R-:W-:Y:S01]  /*6d30*/  ISETP.GE.AND P4, PT, R8, R9.reuse, PT ;  /* 0x000000090800720c */ /* 0x080fe20003f86270 */
[----:B------:R-:W-:Y:S01]  /*6d40*/  VIADD R8, R3, 0x900 ;  /* 0x0000090003087836 */ /* 0x000fe20000000000 */
[----:B------:R-:W-:-:S02]  /*6d50*/  ISETP.GE.AND P5, PT, R0, R9, PT ;  /* 0x000000090000720c */ /* 0x000fc40003fa6270 */
[----:B------:R-:W-:-:S03]  /*6d60*/  ISETP.GE.AND P6, PT, R6, R9, PT ;  /* 0x000000090600720c */ /* 0x000fc60003fc6270 */
[----:B------:R-:W-:Y:S10]  /*6d70*/  @P1 BRA `(.L_x_79) ;  /* 0x0000000000341947 */ /* 0x000ff40003800000 */
[----:B------:R-:W1:Y:S01]  /*6d80*/  LDS R0, [R22] ;  /* 0x0000000016007984 */ /* 0x000e620000000800 */
[----:B------:R-:W1:Y:S01]  /*6d90*/  LDCU UR5, c[0x0][0x3c4] ;  /* 0x00007880ff0577ac */ /* 0x000e620008000800 */
[----:B------:R-:W2:Y:S01]  /*6da0*/  LDCU.64 UR8, c[0x0][0x3a0] ;  /* 0x00007400ff0877ac */ /* 0x000ea20008000a00 */
[----:B-1----:R-:W-:Y:S02]  /*6db0*/  SHF.R.U32.HI R6, RZ, UR5, R0 ;  /* 0x00000005ff067c19 */ /* 0x002fe40008011600 */
[----:B------:R-:W-:Y:S02]  /*6dc0*/  LOP3.LUT R13, R0, 0x80000000, RZ, 0x3c, !PT ;  /* 0x80000000000d7812 */ /* 0x000fe400078e3cff */
[----:B------:R-:W-:-:S05]  /*6dd0*/  LOP3.LUT R6, R6, UR4, RZ, 0x30, !PT ;  /* 0x0000000406067c12 */ /* 0x000fca000f8e30ff */
[----:B------:R-:W-:-:S05]  /*6de0*/  IMAD R6, R6, 0x8, R7 ;  /* 0x0000000806067824 */ /* 0x000fca00078e0207 */
[----:B------:R-:W1:Y:S02]  /*6df0*/  LDS.64 R10, [R6+0x6600] ;  /* 0x00660000060a7984 */ /* 0x000e640000000a00 */
[----:B-1----:R-:W-:-:S05]  /*6e00*/  IADD3 R12, P1, PT, R10, R3, RZ ;  /* 0x000000030a0c7210 */ /* 0x002fca0007f3e0ff */
[----:B------:R-:W-:Y:S01]  /*6e10*/  IMAD.X R11, RZ, RZ, R11, P1 ;  /* 0x000000ffff0b7224 */ /* 0x000fe200008e060b */
[----:B--2---:R-:W-:-:S04]  /*6e20*/  LEA R10, P1, R12, UR8, 0x2 ;  /* 0x000000080c0a7c11 */ /* 0x004fc8000f8210ff */
[----:B------:R-:W-:-:S05]  /*6e30*/  LEA.HI.X R11, R12, UR9, R11, 0x2, P1 ;  /* 0x000000090c0b7c11 */ /* 0x000fca00088f140b */
[----:B------:R1:W-:Y:S04]  /*6e40*/  STG.E desc[UR6][R10.64], R13 ;  /* 0x0000000d0a007986 */ /* 0x0003e8000c101906 */
.L_x_79:
[----:B------:R-:W-:Y:S05]  /*6e50*/  BSYNC.RECONVERGENT B0 ;  /* 0x0000000000007941 */ /* 0x000fea0003800200 */
.L_x_78:
[----:B------:R-:W-:Y:S01]  /*6e60*/  NOP ;  /* 0x0000000000007918 */ /* 0x000fe20000000000 */
[----:B------:R-:W-:Y:S01]  /*6e70*/  BSSY.RECONVERGENT B0, `(.L_x_80) ;  /* 0x0000011000007945 */ /* 0x000fe20003800200 */
[----:B------:R-:W-:Y:S01]  /*6e80*/  ISETP.GE.AND P1, PT, R8, R9, PT ;  /* 0x000000090800720c */ /* 0x000fe20003f26270 */
[----:B------:R-:W-:Y:S02]  /*6e90*/  VIADD R8, R3, 0xa80 ;  /* 0x00000a8003087836 */ /* 0x000fe40000000000 */
[----:B------:R-:W-:Y:S10]  /*6ea0*/  @P2 BRA `(.L_x_81) ;  /* 0x0000000000342947 */ /* 0x000ff40003800000 */
[----:B------:R-:W2:Y:S01]  /*6eb0*/  LDS R0, [R22+0x600] ;  /* 0x0006000016007984 */ /* 0x000ea20000000800 */
[----:B------:R-:W2:Y:S01]  /*6ec0*/  LDCU UR5, c[0x0][0x3c4] ;  /* 0x00007880ff0577ac */ /* 0x000ea20008000800 */
[----:B------:R-:W3:Y:S01]  /*6ed0*/  LDCU.64 UR8, c[0x0][0x3a0] ;  /* 0x00007400ff0877ac */ /* 0x000ee20008000a00 */
[----:B--2---:R-:W-:Y:S02]  /*6ee0*/  SHF.R.U32.HI R6, RZ, UR5, R0 ;  /* 0x00000005ff067c19 */ /* 0x004fe40008011600 */
[----:B-1----:R-:W-:Y:S02]  /*6ef0*/  LOP3.LUT R13, R0, 0x80000000, RZ, 0x3c, !PT ;  /* 0x80000000000d7812 */ /* 0x002fe400078e3cff */
[----:B------:R-:W-:-:S05]  /*6f00*/  LOP3.LUT R6, R6, UR4, RZ, 0x30, !PT ;  /* 0x0000000406067c12 */ /* 0x000fca000f8e30ff */
[----:B------:R-:W-:-:S05]  /*6f10*/  IMAD R6, R6, 0x8, R7 ;  /* 0x0000000806067824 */ /* 0x000fca00078e0207 */
[----:B------:R-:W1:Y:S02]  /*6f20*/  LDS.64 R10, [R6+0x6600] ;  /* 0x00660000060a7984 */ /* 0x000e640000000a00 */
[----:B-1----:R-:W-:-:S05]  /*6f30*/  IADD3 R12, P2, PT, R10, R3, RZ ;  /* 0x000000030a0c7210 */ /* 0x002fca0007f5e0ff */
[----:B------:R-:W-:Y:S01]  /*6f40*/  IMAD.X R11, RZ, RZ, R11, P2 ;  /* 0x000000ffff0b7224 */ /* 0x000fe200010e060b */
[----:B---3--:R-:W-:-:S04]  /*6f50*/  LEA R10, P2, R12, UR8, 0x2 ;  /* 0x000000080c0a7c11 */ /* 0x008fc8000f8410ff */
[----:B------:R-:W-:-:S05]  /*6f60*/  LEA.HI.X R11, R12, UR9, R11, 0x2, P2 ;  /* 0x000000090c0b7c11 */ /* 0x000fca00090f140b */
[----:B------:R2:W-:Y:S04]  /*6f70*/  STG.E desc[UR6][R10.64+0x600], R13 ;  /* 0x0006000d0a007986 */ /* 0x0005e8000c101906 */
.L_x_81:
[----:B------:R-:W-:Y:S05]  /*6f80*/  BSYNC.RECONVERGENT B0 ;  /* 0x0000000000007941 */ /* 0x000fea0003800200 */
.L_x_80:
[----:B------:R-:W-:Y:S01]  /*6f90*/  NOP ;  /* 0x0000000000007918 */ /* 0x000fe20000000000 */
[----:B------:R-:W-:Y:S01]  /*6fa0*/  BSSY.RECONVERGENT B0, `(.L_x_82) ;  /* 0x0000011000007945 */ /* 0x000fe20003800200 */
[----:B------:R-:W-:Y:S02]  /*6fb0*/  ISETP.GE.AND P2, PT, R8, R9, PT ;  /* 0x000000090800720c */ /* 0x000fe40003f46270 */
[----:B------:R-:W-:Y:S01]  /*6fc0*/  LOP3.LUT R8, R3, 0xc00, RZ, 0xfc, !PT ;  /* 0x00000c0003087812 */ /* 0x000fe200078efcff */
[----:B------:R-:W-:Y:S10]  /*6fd0*/  @P3 BRA `(.L_x_83) ;  /* 0x0000000000343947 */ /* 0x000ff40003800000 */
[----:B------:R-:W3:Y:S01]  /*6fe0*/  LDS R0, [R22+0xc00] ;  /* 0x000c000016007984 */ /* 0x000ee20000000800 */
[----:B------:R-:W3:Y:S01]  /*6ff0*/  LDCU UR5, c[0x0][0x3c4] ;  /* 0x00007880ff0577ac */ /* 0x000ee20008000800 */
[----:B------:R-:W4:Y:S01]  /*7000*/  LDCU.64 UR8, c[0x0][0x3a0] ;  /* 0x00007400ff0877ac */ /* 0x000f220008000a00 */
[----:B---3--:R-:W-:Y:S02]  /*7010*/  SHF.R.U32.HI R6, RZ, UR5, R0 ;  /* 0x00000005ff067c19 */ /* 0x008fe40008011600 */
[----:B-12---:R-:W-:Y:S02]  /*7020*/  LOP3.LUT R13, R0, 0x80000000, RZ, 0x3c, !PT ;  /* 0x80000000000d7812 */ /* 0x006fe400078e3cff */
[----:B------:R-:W-:-:S05]  /*7030*/  LOP3.LUT R6, R6, UR4, RZ, 0x30, !PT ;  /* 0x0000000406067c12 */ /* 0x000fca000f8e30ff */
[----:B------:R-:W-:-:S05]  /*7040*/  IMAD R6, R6, 0x8, R7 ;  /* 0x0000000806067824 */ /* 0x000fca00078e0207 */
[----:B------:R-:W1:Y:S02]  /*7050*/  LDS.64 R10, [R6+0x6600] ;  /* 0x00660000060a7984 */ /* 0x000e640000000a00 */
[----:B-1----:R-:W-:-:S05]  /*7060*/  IADD3 R12, P3, PT, R10, R3, RZ ;  /* 0x000000030a0c7210 */ /* 0x002fca0007f7e0ff */
[----:B------:R-:W-:Y:S01]  /*7070*/  IMAD.X R11, RZ, RZ, R11, P3 ;  /* 0x000000ffff0b7224 */ /* 0x000fe200018e060b */
[----:B----4-:R-:W-:-:S04]  /*7080*/  LEA R10, P3, R12, UR8, 0x2 ;  /* 0x000000080c0a7c11 */ /* 0x010fc8000f8610ff */
[----:B------:R-:W-:-:S05]  /*7090*/  LEA.HI.X R11, R12, UR9, R11, 0x2, P3 ;  /* 0x000000090c0b7c11 */ /* 0x000fca00098f140b */
[----:B------:R3:W-:Y:S04]  /*70a0*/  STG.E desc[UR6][R10.64+0xc00], R13 ;  /* 0x000c000d0a007986 */ /* 0x0007e8000c101906 */
.L_x_83:
[----:B------:R-:W-:Y:S05]  /*70b0*/  BSYNC.RECONVERGENT B0 ;  /* 0x0000000000007941 */ /* 0x000fea0003800200 */
.L_x_82:
[----:B------:R-:W-:Y:S01]  /*70c0*/  NOP ;  /* 0x0000000000007918 */ /* 0x000fe20000000000 */
[----:B------:R-:W-:Y:S01]  /*70d0*/  BSSY.RECONVERGENT B0, `(.L_x_84) ;  /* 0x0000011000007945 */ /* 0x000fe20003800200 */
[----:B------:R-:W-:Y:S01]  /*70e0*/  ISETP.GE.AND P3, PT, R8, R9, PT ;  /* 0x000000090800720c */ /* 0x000fe20003f66270 */
[----:B------:R-:W-:Y:S02]  /*70f0*/  VIADD R8, R3, 0xd80 ;  /* 0x00000d8003087836 */ /* 0x000fe40000000000 */
[----:B------:R-:W-:Y:S10]  /*7100*/  @P4 BRA `(.L_x_85) ;  /* 0x0000000000344947 */ /* 0x000ff40003800000 */
[----:B------:R-:W4:Y:S01]  /*7110*/  LDS R0, [R22+0x1200] ;  /* 0x0012000016007984 */ /* 0x000f220000000800 */
[----:B------:R-:W4:Y:S01]  /*7120*/  LDCU UR5, c[0x0][0x3c4] ;  /* 0x00007880ff0577ac */ /* 0x000f220008000800 */
[----:B------:R-:W5:Y:S01]  /*7130*/  LDCU.64 UR8, c[0x0][0x3a0] ;  /* 0x00007400ff0877ac */ /* 0x000f620008000a00 */
[----:B----4-:R-:W-:Y:S02]  /*7140*/  SHF.R.U32.HI R6, RZ, UR5, R0 ;  /* 0x00000005ff067c19 */ /* 0x010fe40008011600 */
[----:B-123--:R-:W-:Y:S02]  /*7150*/  LOP3.LUT R13, R0, 0x80000000, RZ, 0x3c, !PT ;  /* 0x80000000000d7812 */ /* 0x00efe400078e3cff */
[----:B------:R-:W-:-:S05]  /*7160*/  LOP3.LUT R6, R6, UR4, RZ, 0x30, !PT ;  /* 0x0000000406067c12 */ /* 0x000fca000f8e30ff */
[----:B------:R-:W-:-:S05]  /*7170*/  IMAD R6, R6, 0x8, R7 ;  /* 0x0000000806067824 */ /* 0x000fca00078e0207 */
[----:B------:R-:W1:Y:S02]  /*7180*/  LDS.64 R10, [R6+0x6600] ;  /* 0x00660000060a7984 */ /* 0x000e640000000a00 */
[----:B-1----:R-:W-:-:S05]  /*7190*/  IADD3 R12, P4, PT, R10, R3, RZ ;  /* 0x000000030a0c7210 */ /* 0x002fca0007f9e0ff */
[----:B------:R-:W-:Y:S01]  /*71a0*/  IMAD.X R11, RZ, RZ, R11, P4 ;  /* 0x000000ffff0b7224 */ /* 0x000fe200020e060b */
[----:B-----5:R-:W-:-:S04]  /*71b0*/  LEA R10, P4, R12, UR8, 0x2 ;  /* 0x000000080c0a7c11 */ /* 0x020fc8000f8810ff */
[----:B------:R-:W-:-:S05]  /*71c0*/  LEA.HI.X R11, R12, UR9, R11, 0x2, P4 ;  /* 0x000000090c0b7c11 */ /* 0x000fca000a0f140b */
[----:B------:R4:W-:Y:S04]  /*71d0*/  STG.E desc[UR6][R10.64+0x1200], R13 ;  /* 0x0012000d0a007986 */ /* 0x0009e8000c101906 */
.L_x_85:
[----:B------:R-:W-:Y:S05]  /*71e0*/  BSYNC.RECONVERGENT B0 ;  /* 0x0000000000007941 */ /* 0x000fea0003800200 */
.L_x_84:
[----:B------:R-:W-:Y:S01]  /*71f0*/  NOP ;  /* 0x0000000000007918 */ /* 0x000fe20000000000 */
[----:B------:R-:W-:Y:S01]  /*7200*/  BSSY.RECONVERGENT B0, `(.L_x_86) ;  /* 0x0000011000007945 */ /* 0x000fe20003800200 */
[----:B------:R-:W-:Y:S01]  /*7210*/  ISETP.GE.AND P4, PT, R8, R9, PT ;  /* 0x000000090800720c */ /* 0x000fe20003f86270 */
[----:B------:R-:W-:Y:S02]  /*7220*/  VIADD R8, R3, 0xf00 ;  /* 0x00000f0003087836 */ /* 0x000fe40000000000 */
[----:B------:R-:W-:Y:S10]  /*7230*/  @P5 BRA `(.L_x_87) ;  /* 0x0000000000345947 */ /* 0x000ff40003800000 */
[----:B------:R-:W5:Y:S01]  /*7240*/  LDS R0, [R22+0x1800] ;  /* 0x0018000016007984 */ /* 0x000f620000000800 */
[----:B------:R-:W5:Y:S01]  /*7250*/  LDCU UR5, c[0x0][0x3c4] ;  /* 0x00007880ff0577ac */ /* 0x000f620008000800 */
[----:B------:R-:W0:Y:S01]  /*7260*/  LDCU.64 UR8, c[0x0][0x3a0] ;  /* 0x00007400ff0877ac */ /* 0x000e220008000a00 */
[----:B-----5:R-:W-:Y:S02]  /*7270*/  SHF.R.U32.HI R6, RZ, UR5, R0 ;  /* 0x00000005ff067c19 */ /* 0x020fe40008011600 */
[----:B-1234-:R-:W-:Y:S02]  /*7280*/  LOP3.LUT R13, R0, 0x80000000, RZ, 0x3c, !PT ;  /* 0x80000000000d7812 */ /* 0x01efe400078e3cff */
[----:B------:R-:W-:-:S05]  /*7290*/  LOP3.LUT R6, R6, UR4, RZ, 0x30, !PT ;  /* 0x0000000406067c12 */ /* 0x000fca000f8e30ff */
[----:B------:R-:W-:-:S05]  /*72a0*/  IMAD R6, R6, 0x8, R7 ;  /* 0x0000000806067824 */ /* 0x000fca00078e0207 */
[----:B------:R-:W1:Y:S02]  /*72b0*/  LDS.64 R10, [R6+0x6600] ;  /* 0x00660000060a7984 */ /* 0x000e640000000a00 */
[----:B-1----:R-:W-:-:S05]  /*72c0*/  IADD3 R12, P5, PT, R10, R3, RZ ;  /* 0x000000030a0c7210 */ /* 0x002fca0007fbe0ff */
[----:B------:R-:W-:Y:S01]  /*72d0*/  IMAD.X R11, RZ, RZ, R11, P5 ;  /* 0x000000ffff0b7224 */ /* 0x000fe200028e060b */
[----:B0-----:R-:W-:-:S04]  /*72e0*/  LEA R10, P5, R12, UR8, 0x2 ;  /* 0x000000080c0a7c11 */ /* 0x001fc8000f8a10ff */
[----:B------:R-:W-:-:S05]  /*72f0*/  LEA.HI.X R11, R12, UR9, R11, 0x2, P5 ;  /* 0x000000090c0b7c11 */ /* 0x000fca000a8f140b */
[----:B------:R0:W-:Y:S04]  /*7300*/  STG.E desc[UR6][R10.64+0x1800], R13 ;  /* 0x0018000d0a007986 */ /* 0x0001e8000c101906 */
.L_x_87:
[----:B------:R-:W-:Y:S05]  /*7310*/  BSYNC.RECONVERGENT B0 ;  /* 0x0000000000007941 */ /* 0x000fea0003800200 */
.L_x_86:
        /* <DEDUP_REMOVED lines=9> */
[----:B01234-:R-:W-:Y:S02]  /*73b0*/  LOP3.LUT R13, R0, 0x80000000, RZ, 0x3c, !PT ;  /* 0x80000000000d7812 */ /* 0x01ffe400078e3cff */
[----:B------:R-:W-:-:S05]  /*73c0*/  LOP3.LUT R6, R6, UR4, RZ, 0x30, !PT ;  /* 0x0000000406067c12 */ /* 0x000fca000f8e30ff */
[----:B------:R-:W-:-:S05]  /*73d0*/  IMAD R6, R6, 0x8, R7 ;  /* 0x0000000806067824 */ /* 0x000fca00078e0207 */
[----:B------:R-:W0:Y:S02]  /*73e0*/  LDS.64 R10, [R6+0x6600] ;  /* 0x00660000060a7984 */ /* 0x000e240000000a00 */
[----:B0-----:R-:W-:-:S05]  /*73f0*/  IADD3 R12, P6, PT, R10, R3, RZ ;  /* 0x000000030a0c7210 */ /* 0x001fca0007fde0ff */
[----:B------:R-:W-:Y:S01]  /*7400*/  IMAD.X R11, RZ, RZ, R11, P6 ;  /* 0x000000ffff0b7224 */ /* 0x000fe200030e060b */
[----:B------:R-:W-:-:S04]  /*7410*/  LEA R10, P6, R12, UR8, 0x2 ;  /* 0x000000080c0a7c11 */ /* 0x000fc8000f8c10ff */
[----:B------:R-:W-:-:S05]  /*7420*/  LEA.HI.X R11, R12, UR9, R11, 0x2, P6 ;  /* 0x000000090c0b7c11 */ /* 0x000fca000b0f140b */
[----:B------:R0:W-:Y:S04]  /*7430*/  STG.E desc[UR6][R10.64+0x1e00], R13 ;  /* 0x001e000d0a007986 */ /* 0x0001e8000c101906 */
.L_x_89:
[----:B------:R-:W-:Y:S05]  /*7440*/  BSYNC.RECONVERGENT B0 ;  /* 0x0000000000007941 */ /* 0x000fea0003800200 */
.L_x_88:
        /* <DEDUP_REMOVED lines=18> */
.L_x_91:
[----:B------:R-:W-:Y:S05]  /*7570*/  BSYNC.RECONVERGENT B0 ;  /* 0x0000000000007941 */ /* 0x000fea0003800200 */
.L_x_90:
        /* <DEDUP_REMOVED lines=18> */
.L_x_93:
[----:B------:R-:W-:Y:S05]  /*76a0*/  BSYNC.RECONVERGENT B0 ;  /* 0x0000000000007941 */ /* 0x000fea0003800200 */
.L_x_92:
        /* <DEDUP_REMOVED lines=18> */
.L_x_95:
[----:B------:R-:W-:Y:S05]  /*77d0*/  BSYNC.RECONVERGENT B0 ;  /* 0x0000000000007941 */ /* 0x000fea0003800200 */
.L_x_94:
        /* <DEDUP_REMOVED lines=18> */
.L_x_97:
[----:B------:R-:W-:Y:S05]  /*7900*/  BSYNC.RECONVERGENT B0 ;  /* 0x0000000000007941 */ /* 0x000fea0003800200 */
.L_x_96:
[----:B------:R-:W-:Y:S01]  /*7910*/  NOP ;  /* 0x0000000000007918 */ /* 0x000fe20000000000 */
[----:B------:R-:W-:Y:S01]  /*7920*/  BSSY.RECONVERGENT B0, `(.L_x_98) ;  /* 0x0000011000007945 */ /* 0x000fe20003800200 */
[----:B------:R-:W-:Y:S02]  /*7930*/  ISETP.GE.AND P4, PT, R8, R9, PT ;  /* 0x000000090800720c */ /* 0x000fe40003f86270 */
[----:B------:R-:W-:Y:S01]  /*7940*/  LOP3.LUT R8, R3, 0x1800, RZ, 0xfc, !PT ;  /* 0x0000180003087812 */ /* 0x000fe200078efcff */
        /* <DEDUP_REMOVED lines=14> */
.L_x_99:
[----:B------:R-:W-:Y:S05]  /*7a30*/  BSYNC.RECONVERGENT B0 ;  /* 0x0000000000007941 */ /* 0x000fea0003800200 */
.L_x_98:
[----:B------:R-:W-:Y:S01]  /*7a40*/  NOP ;  /* 0x0000000000007918 */ /* 0x000fe20000000000 */
[----:B------:R-:W-:Y:S01]  /*7a50*/  BSSY.RECONVERGENT B0, `(.L_x_100) ;  /* 0x0000010000007945 */ /* 0x000fe20003800200 */
[----:B------:R-:W-:-:S03]  /*7a60*/  ISETP.GE.AND P5, PT, R8, R9, PT ;  /* 0x000000090800720c */ /* 0x000fc60003fa6270 */
        /* <DEDUP_REMOVED lines=14> */
.L_x_101:
[----:B------:R-:W-:Y:S05]  /*7b50*/  BSYNC.RECONVERGENT B0 ;  /* 0x0000000000007941 */ /* 0x000fea0003800200 */
.L_x_100:
[----:B------:R-:W-:Y:S01]  /*7b60*/  NOP ;  /* 0x0000000000007918 */ /* 0x000fe20000000000 */
[----:B------:R-:W-:Y:S04]  /*7b70*/  BSSY.RECONVERGENT B0, `(.L_x_102) ;  /* 0x000000f000007945 */ /* 0x000fe80003800200 */
[----:B------:R-:W-:Y:S05]  /*7b80*/  @P1 BRA `(.L_x_103) ;  /* 0x0000000000341947 */ /* 0x000fea0003800000 */
        /* <DEDUP_REMOVED lines=13> */
.L_x_103:
[----:B------:R-:W-:Y:S05]  /*7c60*/  BSYNC.RECONVERGENT B0 ;  /* 0x0000000000007941 */ /* 0x000fea0003800200 */
.L_x_102:
        /* <DEDUP_REMOVED lines=16> */
.L_x_105:
[----:B------:R-:W-:Y:S05]  /*7d70*/  BSYNC.RECONVERGENT B0 ;  /* 0x0000000000007941 */ /* 0x000fea0003800200 */
.L_x_104:
        /* <DEDUP_REMOVED lines=16> */
.L_x_107:
[----:B------:R-:W-:Y:S05]  /*7e80*/  BSYNC.RECONVERGENT B0 ;  /* 0x0000000000007941 */ /* 0x000fea0003800200 */
.L_x_106:
        /* <DEDUP_REMOVED lines=16> */
.L_x_109:
[----:B------:R-:W-:Y:S05]  /*7f90*/  BSYNC.RECONVERGENT B0 ;  /* 0x0000000000007941 */ /* 0x000fea0003800200 */
.L_x_108:
[----:B------:R-:W-:Y:S01]  /*7fa0*/  NOP ;  /* 0x0000000000007918 */ /* 0x000fe20000000000 */
[----:B------:R-:W-:Y:S04]  /*7fb0*/  BSSY.RECONVERGENT B0, `(.L_x_110) ;  /* 0x000000f000007945 */ /* 0x000fe80003800200 */
[----:B------:R-:W-:Y:S05]  /*7fc0*/  @P5 BRA `(.L_x_111) ;  /* 0x0000000000345947 */ /* 0x000fea0003800000 */
[----:B------:R-:W5:Y:S01]  /*7fd0*/  LDS R0, [R22+0x6000] ;  /* 0x0060000016007984 */ /* 0x000f620000000800 */
[----:B------:R-:W5:Y:S01]  /*7fe0*/  LDCU UR5, c[0x0][0x3c4] ;  /* 0x00007880ff0577ac */ /* 0x000f620008000800 */
[----:B------:R-:W1:Y:S01]  /*7ff0*/  LDCU.64 UR8, c[0x0][0x3a0] ;  /* 0x00007400ff0877ac */ /* 0x000e620008000a00 */
[----:B-----5:R-:W-:-:S04]  /*8000*/  SHF.R.U32.HI R6, RZ, UR5, R0 ;  /* 0x00000005ff067c19 */ /* 0x020fc80008011600 */
[----:B------:R-:W-:-:S05]  /*8010*/  LOP3.LUT R6, R6, UR4, RZ, 0x30, !PT ;  /* 0x0000000406067c12 */ /* 0x000fca000f8e30ff */
[----:B0-----:R-:W-:-:S05]  /*8020*/  IMAD R8, R6, 0x8, R7 ;  /* 0x0000000806087824 */ /* 0x001fca00078e0207 */
[----:B------:R-:W0:Y:S02]  /*8030*/  LDS.64 R6, [R8+0x6600] ;  /* 0x0066000008067984 */ /* 0x000e240000000a00 */
[----:B0-----:R-:W-:-:S05]  /*8040*/  IADD3 R9, P1, PT, R6, R3, RZ ;  /* 0x0000000306097210 */ /* 0x001fca0007f3e0ff */
[----:B-1234-:R-:W-:Y:S01]  /*8050*/  IMAD.X R10, RZ, RZ, R7, P1 ;  /* 0x000000ffff0a7224 */ /* 0x01efe200008e0607 */
[----:B------:R-:W-:-:S04]  /*8060*/  LEA R6, P1, R9, UR8, 0x2 ;  /* 0x0000000809067c11 */ /* 0x000fc8000f8210ff */
[----:B------:R-:W-:Y:S02]  /*8070*/  LEA.HI.X R7, R9, UR9, R10, 0x2, P1 ;  /* 0x0000000909077c11 */ /* 0x000fe400088f140a */
[----:B------:R-:W-:-:S05]  /*8080*/  LOP3.LUT R9, R0, 0x80000000, RZ, 0x3c, !PT ;  /* 0x8000000000097812 */ /* 0x000fca00078e3cff */
[----:B------:R0:W-:Y:S02]  /*8090*/  STG.E desc[UR6][R6.64+0x6000], R9 ;  /* 0x0060000906007986 */ /* 0x0001e4000c101906 */
.L_x_111:
[----:B------:R-:W-:Y:S05]  /*80a0*/  BSYNC.RECONVERGENT B0 ;  /* 0x0000000000007941 */ /* 0x000fea0003800200 */
.L_x_110:
[----:B------:R-:W-:Y:S01]  /*80b0*/  NOP ;  /* 0x0000000000007918 */ /* 0x000fe20000000000 */
.L_x_77:
[----:B------:R-:W5:Y:S01]  /*80c0*/  LDS R0, [R22] ;  /* 0x0000000016007984 */ /* 0x000f620000000800 */
[----:B------:R-:W5:Y:S03]  /*80d0*/  LDCU UR5, c[0x0][0x3c4] ;  /* 0x00007880ff0577ac */ /* 0x000f660008000800 */
[----:B01----:R-:W0:Y:S04]  /*80e0*/  LDS R6, [R22+0x600] ;  /* 0x0006000016067984 */ /* 0x003e280000000800 */
[----:B------:R-:W1:Y:S04]  /*80f0*/  LDS R7, [R22+0xc00] ;  /* 0x000c000016077984 */ /* 0x000e680000000800 */
[----:B------:R-:W1:Y:S04]  /*8100*/  LDS R8, [R22+0x1200] ;  /* 0x0012000016087984 */ /* 0x000e680000000800 */
[----:B------:R-:W1:Y:S04]  /*8110*/  LDS R9, [R22+0x1800] ;  /* 0x0018000016097984 */ /* 0x000e680000000800 */
[----:B--234-:R-:W2:Y:S04]  /*8120*/  LDS R10, [R22+0x1e00] ;  /* 0x001e0000160a7984 */ /* 0x01cea80000000800 */
[----:B------:R-:W3:Y:S04]  /*8130*/  LDS R11, [R22+0x2400] ;  /* 0x00240000160b7984 */ /* 0x000ee80000000800 */
[----:B------:R-:W4:Y:S04]  /*8140*/  LDS R12, [R22+0x2a00] ;  /* 0x002a0000160c7984 */ /* 0x000f280000000800 */
[----:B------:R-:W4:Y:S04]  /*8150*/  LDS R13, [R22+0x3000] ;  /* 0x00300000160d7984 */ /* 0x000f280000000800 */
[----:B------:R-:W4:Y:S04]  /*8160*/  LDS R14, [R22+0x3600] ;  /* 0x00360000160e7984 */ /* 0x000f280000000800 */
[----:B------:R-:W4:Y:S01]  /*8170*/  LDS R15, [R22+0x3c00] ;  /* 0x003c0000160f7984 */ /* 0x000f220000000800 */
[----:B-----5:R-:W-:-:S03]  /*8180*/  SHF.R.U32.HI R0, RZ, UR5, R0 ;  /* 0x00000005ff007c19 */ /* 0x020fc60008011600 */
[----:B------:R-:W5:Y:S01]  /*8190*/  LDS R16, [R22+0x4200] ;  /* 0x0042000016107984 */ /* 0x000f620000000800 */
[----:B0-----:R-:W-:-:S03]  /*81a0*/  SHF.R.U32.HI R6, RZ, UR5, R6 ;  /* 0x00000005ff067c19 */ /* 0x001fc60008011606 */
[----:B------:R-:W0:Y:S01]  /*81b0*/  LDS R17, [R22+0x4800] ;  /* 0x0048000016117984 */ /* 0x000e220000000800 */
[----:B-1----:R-:W-:-:S03]  /*81c0*/  SHF.R.U32.HI R7, RZ, UR5, R7 ;  /* 0x00000005ff077c19 */ /* 0x002fc60008011607 */
[----:B------:R-:W1:Y:S01]  /*81d0*/  LDS R18, [R22+0x4e00] ;  /* 0x004e000016127984 */ /* 0x000e620000000800 */
[----:B------:R-:W-:-:S03]  /*81e0*/  SHF.R.U32.HI R8, RZ, UR5, R8 ;  /* 0x00000005ff087c19 */ /* 0x000fc60008011608 */
[----:B------:R-:W1:Y:S01]  /*81f0*/  LDS R19, [R22+0x5400] ;  /* 0x0054000016137984 */ /* 0x000e620000000800 */
[----:B------:R-:W-:-:S03]  /*8200*/  SHF.R.U32.HI R9, RZ, UR5, R9 ;  /* 0x00000005ff097c19 */ /* 0x000fc60008011609 */
[----:B------:R-:W1:Y:S01]  /*8210*/  LDS R20, [R22+0x5a00] ;  /* 0x005a000016147984 */ /* 0x000e620000000800 */
[----:B--2---:R-:W-:-:S03]  /*8220*/  SHF.R.U32.HI R10, RZ, UR5, R10 ;  /* 0x00000005ff0a7c19 */ /* 0x004fc6000801160a */
[----:B------:R-:W2:Y:S01]  /*8230*/  LDS R21, [R22+0x6000] ;  /* 0x0060000016157984 */ /* 0x000ea20000000800 */
[----:B---3--:R-:W-:Y:S02]  /*8240*/  SHF.R.U32.HI R11, RZ, UR5, R11 ;  /* 0x00000005ff0b7c19 */ /* 0x008fe4000801160b */
[----:B----4-:R-:W-:Y:S02]  /*8250*/  SHF.R.U32.HI R12, RZ, UR5, R12 ;  /* 0x00000005ff0c7c19 */ /* 0x010fe4000801160c */
[----:B------:R-:W-:Y:S02]  /*8260*/  SHF.R.U32.HI R13, RZ, UR5, R13 ;  /* 0x00000005ff0d7c19 */ /* 0x000fe4000801160d */
[----:B------:R-:W-:Y:S02]  /*8270*/  SHF.R.U32.HI R43, RZ, UR5, R14 ;  /* 0x00000005ff2b7c19 */ /* 0x000fe4000801160e */
[----:B------:R-:W-:Y:S02]  /*8280*/  LOP3.LUT R14, R12, UR4, RZ, 0x30, !PT ;  /* 0x000000040c0e7c12 */ /* 0x000fe4000f8e30ff */
[----:B------:R-:W-:-:S02]  /*8290*/  SHF.R.U32.HI R44, RZ, UR5, R15 ;  /* 0x00000005ff2c7c19 */ /* 0x000fc4000801160f */
[----:B------:R-:W-:Y:S02]  /*82a0*/  LOP3.LUT R15, R11, UR4, RZ, 0x30, !PT ;  /* 0x000000040b0f7c12 */ /* 0x000fe4000f8e30ff */
[----:B-----5:R-:W-:Y:S02]  /*82b0*/  SHF.R.U32.HI R45, RZ, UR5, R16 ;  /* 0x00000005ff2d7c19 */ /* 0x020fe40008011610 */
[----:B------:R-:W-:Y:S02]  /*82c0*/  LOP3.LUT R16, R10, UR4, RZ, 0x30, !PT ;  /* 0x000000040a107c12 */ /* 0x000fe4000f8e30ff */
[----:B0-----:R-:W-:Y:S02]  /*82d0*/  SHF.R.U32.HI R46, RZ, UR5, R17 ;  /* 0x00000005ff2e7c19 */ /* 0x001fe40008011611 */
[----:B------:R-:W-:Y:S02]  /*82e0*/  LOP3.LUT R17, R9, UR4, RZ, 0x30, !PT ;  /* 0x0000000409117c12 */ /* 0x000fe4000f8e30ff */
[----:B-1----:R-:W-:-:S02]  /*82f0*/  SHF.R.U32.HI R47, RZ, UR5, R18 ;  /* 0x00000005ff2f7c19 */ /* 0x002fc40008011612 */
[----:B------:R-:W-:Y:S02]  /*8300*/  LOP3.LUT R18, R8, UR4, RZ, 0x30, !PT ;  /* 0x0000000408127c12 */ /* 0x000fe4000f8e30ff */
[----:B------:R-:W-:Y:S02]  /*8310*/  SHF.R.U32.HI R48, RZ, UR5, R19 ;  /* 0x00000005ff307c19 */ /* 0x000fe40008011613 */
[----:B------:R-:W-:Y:S02]  /*8320*/  LOP3.LUT R19, R7, UR4, RZ, 0x30, !PT ;  /* 0x0000000407137c12 */ /* 0x000fe4000f8e30ff */
[----:B------:R-:W-:Y:S02]  /*8330*/  SHF.R.U32.HI R49, RZ, UR5, R20 ;  /* 0x00000005ff317c19 */ /* 0x000fe40008011614 */
[----:B------:R-:W-:Y:S02]  /*8340*/  LOP3.LUT R20, R6, UR4, RZ, 0x30, !PT ;  /* 0x0000000406147c12 */ /* 0x000fe4000f8e30ff */
[----:B--2---:R-:W-:-:S02]  /*8350*/  SHF.R.U32.HI R50, RZ, UR5, R21 ;  /* 0x00000005ff327c19 */ /* 0x004fc40008011615 */
[----:B------:R-:W-:Y:S02]  /*8360*/  LOP3.LUT R21, R0, UR4, RZ, 0x30, !PT ;  /* 0x0000000400157c12 */ /* 0x000fe4000f8e30ff */
[----:B------:R-:W-:Y:S02]  /*8370*/  LOP3.LUT R13, R13, UR4, RZ, 0x30, !PT ;  /* 0x000000040d0d7c12 */ /* 0x000fe4000f8e30ff */
[----:B------:R-:W-:Y:S02]  /*8380*/  LOP3.LUT R12, R43, UR4, RZ, 0x30, !PT ;  /* 0x000000042b0c7c12 */ /* 0x000fe4000f8e30ff */
[----:B------:R-:W-:Y:S02]  /*8390*/  LOP3.LUT R11, R44, UR4, RZ, 0x30, !PT ;  /* 0x000000042c0b7c12 */ /* 0x000fe4000f8e30ff */
[----:B------:R-:W-:Y:S02]  /*83a0*/  LOP3.LUT R10, R45, UR4, RZ, 0x30, !PT ;  /* 0x000000042d0a7c12 */ /* 0x000fe4000f8e30ff */
[----:B------:R-:W-:-:S02]  /*83b0*/  LOP3.LUT R9, R46, UR4, RZ, 0x30, !PT ;  /* 0x000000042e097c12 */ /* 0x000fc4000f8e30ff */
[----:B------:R-:W-:Y:S02]  /*83c0*/  LOP3.LUT R8, R47, UR4, RZ, 0x30, !PT ;  /* 0x000000042f087c12 */ /* 0x000fe4000f8e30ff */
[----:B------:R-:W-:Y:S02]  /*83d0*/  LOP3.LUT R7, R48, UR4, RZ, 0x30, !PT ;  /* 0x0000000430077c12 */ /* 0x000fe4000f8e30ff */
[----:B------:R-:W-:Y:S02]  /*83e0*/  LOP3.LUT R6, R49, UR4, RZ, 0x30, !PT ;  /* 0x0000000431067c12 */ /* 0x000fe4000f8e30ff */
[----:B------:R-:W-:Y:S01]  /*83f0*/  LOP3.LUT R0, R50, UR4, RZ, 0x30, !PT ;  /* 0x0000000432007c12 */ /* 0x000fe2000f8e30ff */
[----:B------:R-:W-:Y:S06]  /*8400*/  @P0 BRA `(.L_x_112) ;  /* 0x0000000000640947 */ /* 0x000fec0003800000 */
[----:B------:R-:W0:Y:S01]  /*8410*/  LDCU.64 UR4, c[0x0][0x3b8] ;  /* 0x00007700ff0477ac */ /* 0x000e220008000a00 */
[----:B------:R-:W-:Y:S01]  /*8420*/  IMAD R5, R42, 0x1980, RZ ;  /* 0x000019802a057824 */ /* 0x000fe200078e02ff */
[----:B------:R-:W-:-:S04]  /*8430*/  LOP3.LUT R2, R41, 0x1f, R3, 0xf8, !PT ;  /* 0x0000001f29027812 */ /* 0x000fc800078ef803 */
[----:B------:R-:W-:-:S04]  /*8440*/  IADD3 R3, P1, PT, R5, R2, RZ ;  /* 0x0000000205037210 */ /* 0x000fc80007f3e0ff */
[----:B------:R-:W-:Y:S02]  /*8450*/  LEA.HI.X.SX32 R4, R5, RZ, 0x1, P1 ;  /* 0x000000ff05047211 */ /* 0x000fe400008f0eff */
[----:B0-----:R-:W-:-:S04]  /*8460*/  LEA R2, P1, R3, UR4, 0x2 ;  /* 0x0000000403027c11 */ /* 0x001fc8000f8210ff */
        /* <DEDUP_REMOVED lines=19> */
.L_x_112:
[----:B------:R-:W-:Y:S01]  /*85a0*/  IMAD.IADD R60, R23, 0x1, -R54 ;  /* 0x00000001173c7824 */ /* 0x000fe200078e0a36 */
[----:B------:R-:W0:Y:S01]  /*85b0*/  LDCU.64 UR4, c[0x0][0x3b8] ;  /* 0x00007700ff0477ac */ /* 0x000e220008000a00 */
[----:B------:R-:W-:-:S03]  /*85c0*/  VIADD R3, R57, 0x20 ;  /* 0x0000002039037836 */ /* 0x000fc60000000000 */
[-C--:B------:R-:W-:Y:S02]  /*85d0*/  ISETP.GE.AND P2, PT, R57, R60.reuse, PT ;  /* 0x0000003c3900720c */ /* 0x080fe40003f46270 */
[----:B------:R-:W-:Y:S01]  /*85e0*/  ISETP.GE.AND P1, PT, R3, R60, PT ;  /* 0x0000003c0300720c */ /* 0x000fe20003f26270 */
[----:B------:R-:W-:-:S05]  /*85f0*/  VIADD R3, R57, 0x40 ;  /* 0x0000004039037836 */ /* 0x000fca0000000000 */
[----:B------:R-:W-:Y:S01]  /*8600*/  ISETP.GE.AND P5, PT, R3, R60, PT ;  /* 0x0000003c0300720c */ /* 0x000fe20003fa6270 */
[----:B------:R-:W-:-:S05]  /*8610*/  VIADD R3, R57, 0x60 ;  /* 0x0000006039037836 */ /* 0x000fca0000000000 */
[----:B------:R-:W-:Y:S01]  /*8620*/  ISETP.GE.AND P4, PT, R3, R60, PT ;  /* 0x0000003c0300720c */ /* 0x000fe20003f86270 */
[----:B------:R-:W-:Y:S01]  /*8630*/  VIADD R3, R57, 0x80 ;  /* 0x0000008039037836 */ /* 0x000fe20000000000 */
[----:B0-----:R-:W-:Y:S01]  /*8640*/  IADD3 R2, P6, PT, R5, UR4, RZ ;  /* 0x0000000405027c10 */ /* 0x001fe2000ffde0ff */
[----:B------:R-:W-:-:S03]  /*8650*/  VIADD R5, R57, 0xa0 ;  /* 0x000000a039057836 */ /* 0x000fc60000000000 */
[-C--:B------:R-:W-:Y:S02]  /*8660*/  ISETP.GE.AND P3, PT, R3, R60.reuse, PT ;  /* 0x0000003c0300720c */ /* 0x080fe40003f66270 */
[----:B------:R-:W-:Y:S02]  /*8670*/  IADD3.X R3, PT, PT, R4, UR5, RZ, P6, !PT ;  /* 0x0000000504037c10 */ /* 0x000fe4000b7fe4ff */
[-C--:B------:R-:W-:Y:S01]  /*8680*/  ISETP.GE.AND P6, PT, R5, R60.reuse, PT ;  /* 0x0000003c0500720c */ /* 0x080fe20003fc6270 */
[----:B------:R-:W-:Y:S02]  /*8690*/  VIADD R5, R57, 0xc0 ;  /* 0x000000c039057836 */ /* 0x000fe40000000000 */
[----:B------:R-:W5:Y:S03]  /*86a0*/  @!P2 LDG.E R41, desc[UR6][R2.64] ;  /* 0x000000060229a981 */ /* 0x000f66000c1e1900 */
[-C--:B------:R-:W-:Y:S01]  /*86b0*/  ISETP.GE.AND P2, PT, R5, R60.reuse, PT ;  /* 0x0000003c0500720c */ /* 0x080fe20003f46270 */
[----:B------:R-:W-:Y:S01]  /*86c0*/  VIADD R5, R57, 0xe0 ;  /* 0x000000e039057836 */ /* 0x000fe20000000000 */
[----:B------:R-:W5:Y:S04]  /*86d0*/  @!P1 LDG.E R44, desc[UR6][R2.64+0x80] ;  /* 0x00008006022c9981 */ /* 0x000f68000c1e1900 */
[----:B------:R-:W-:Y:S01]  /*86e0*/  ISETP.GE.AND P1, PT, R5, R60, PT ;  /* 0x0000003c0500720c */ /* 0x000fe20003f26270 */
[----:B------:R-:W-:Y:S01]  /*86f0*/  VIADD R59, R57, 0x100 ;  /* 0x00000100393b7836 */ /* 0x000fe20000000000 */
[----:B------:R-:W5:Y:S04]  /*8700*/  @!P5 LDG.E R43, desc[UR6][R2.64+0x100] ;  /* 0x00010006022bd981 */ /* 0x000f68000c1e1900 */
[----:B------:R-:W5:Y:S04]  /*8710*/  @!P4 LDG.E R46, desc[UR6][R2.64+0x180] ;  /* 0x00018006022ec981 */ /* 0x000f68000c1e1900 */
[----:B------:R-:W5:Y:S03]  /*8720*/  @!P2 LDG.E R47, desc[UR6][R2.64+0x300] ;  /* 0x00030006022fa981 */ /* 0x000f66000c1e1900 */
[C---:B------:R-:W-:Y:S01]  /*8730*/  @!P1 IADD3 R5, P2, PT, R54.reuse, R57, RZ ;  /* 0x0000003936059210 */ /* 0x040fe20007f5e0ff */
[----:B------:R-:W5:Y:S03]  /*8740*/  @!P3 LDG.E R45, desc[UR6][R2.64+0x200] ;  /* 0x00020006022db981 */ /* 0x000f66000c1e1900 */
[----:B------:R-:W-:Y:S01]  /*8750*/  @!P1 LEA.HI.X.SX32 R62, R54, RZ, 0x1, P2 ;  /* 0x000000ff363e9211 */ /* 0x000fe200010f0eff */
[----:B------:R0:W5:Y:S01]  /*8760*/  @!P6 LDG.E R48, desc[UR6][R2.64+0x280] ;  /* 0x000280060230e981 */ /* 0x000162000c1e1900 */
[----:B------:R-:W-:-:S04]  /*8770*/  @!P1 LEA R4, P2, R5, UR4, 0x2 ;  /* 0x0000000405049c11 */ /* 0x000fc8000f8410ff */
[----:B------:R-:W-:-:S05]  /*8780*/  @!P1 LEA.HI.X R5, R5, UR5, R62, 0x2, P2 ;  /* 0x0000000505059c11 */ /* 0x000fca00090f143e */
[----:B------:R1:W5:Y:S01]  /*8790*/  @!P1 LDG.E R50, desc[UR6][R4.64+0x380] ;  /* 0x0003800604329981 */ /* 0x000362000c1e1900 */
[----:B------:R-:W-:-:S13]  /*87a0*/  ISETP.GE.AND P1, PT, R59, R60, PT ;  /* 0x0000003c3b00720c */ /* 0x000fda0003f26270 */
[----:B------:R-:W-:-:S04]  /*87b0*/  @!P1 IADD3 R59, P2, PT, R54, R57, RZ ;  /* 0x00000039363b9210 */ /* 0x000fc80007f5e0ff */
[----:B------:R-:W-:Y:S02]  /*87c0*/  @!P1 LEA.HI.X.SX32 R62, R54, RZ, 0x1, P2 ;  /* 0x000000ff363e9211 */ /* 0x000fe400010f0eff */
[----:B0-----:R-:W-:-:S04]  /*87d0*/  @!P1 LEA R2, P2, R59, UR4, 0x2 ;  /* 0x000000043b029c11 */ /* 0x001fc8000f8410ff */
[----:B------:R-:W-:Y:S01]  /*87e0*/  @!P1 LEA.HI.X R3, R59, UR5, R62, 0x2, P2 ;  /* 0x000000053b039c11 */ /* 0x000fe200090f143e */
[----:B------:R-:W-:-:S04]  /*87f0*/  VIADD R59, R57, 0x120 ;  /* 0x00000120393b7836 */ /* 0x000fc80000000000 */
[----:B------:R0:W5:Y:S01]  /*8800*/  @!P1 LDG.E R49, desc[UR6][R2.64+0x400] ;  /* 0x0004000602319981 */ /* 0x000162000c1e1900 */
[----:B------:R-:W-:-:S13]  /*8810*/  ISETP.GE.AND P1, PT, R59, R60, PT ;  /* 0x0000003c3b00720c */ /* 0x000fda0003f26270 */
[----:B------:R-:W-:-:S04]  /*8820*/  @!P1 IADD3 R59, P2, PT, R54, R57, RZ ;  /* 0x00000039363b9210 */ /* 0x000fc80007f5e0ff */
[----:B------:R-:W-:Y:S02]  /*8830*/  @!P1 LEA.HI.X.SX32 R62, R54, RZ, 0x1, P2 ;  /* 0x000000ff363e9211 */ /* 0x000fe400010f0eff */
[----:B-1----:R-:W-:-:S04]  /*8840*/  @!P1 LEA R4, P2, R59, UR4, 0x2 ;  /* 0x000000043b049c11 */ /* 0x002fc8000f8410ff */
[----:B------:R-:W-:Y:S01]  /*8850*/  @!P1 LEA.HI.X R5, R59, UR5, R62, 0x2, P2 ;  /* 0x000000053b059c11 */ /* 0x000fe200090f143e */
[----:B------:R-:W-:-:S04]  /*8860*/  VIADD R59, R57, 0x140 ;  /* 0x00000140393b7836 */ /* 0x000fc80000000000 */
        /* <DEDUP_REMOVED lines=9> */
[----:B------:R-:W-:-:S05]  /*8900*/  @!P1 IMAD R62, R42, 0x1980, RZ ;  /* 0x000019802a3e9824 */ /* 0x000fca00078e02ff */
[----:B-1----:R-:W-:-:S04]  /*8910*/  @!P1 IADD3 R5, P2, PT, R62, R57, RZ ;  /* 0x000000393e059210 */ /* 0x002fc80007f5e0ff */
[----:B------:R-:W-:Y:S02]  /*8920*/  @!P1 LEA.HI.X.SX32 R62, R62, RZ, 0x1, P2 ;  /* 0x000000ff3e3e9211 */ /* 0x000fe400010f0eff */
[----:B------:R-:W-:Y:S01]  /*8930*/  @!P1 LEA R4, P2, R5, UR4, 0x2 ;  /* 0x0000000405049c11 */ /* 0x000fe2000f8410ff */
[----:B------:R-:W-:-:S03]  /*8940*/  VIADD R59, R57, 0x180 ;  /* 0x00000180393b7836 */ /* 0x000fc60000000000 */
[----:B------:R-:W-:-:S05]  /*8950*/  @!P1 LEA.HI.X R5, R5, UR5, R62, 0x2, P2 ;  /* 0x0000000505059c11 */ /* 0x000fca00090f143e */
[----:B------:R1:W5:Y:S01]  /*8960*/  @!P1 LDG.E R56, desc[UR6][R4.64+0x580] ;  /* 0x0005800604389981 */ /* 0x000362000c1e1900 */
[----:B------:R-:W-:-:S13]  /*8970*/  ISETP.GE.AND P1, PT, R59, R60, PT ;  /* 0x0000003c3b00720c */ /* 0x000fda0003f26270 */
[----:B0-----:R-:W-:-:S05]  /*8980*/  @!P1 IMAD R2, R42, 0x1980, RZ ;  /* 0x000019802a029824 */ /* 0x001fca00078e02ff */
[----:B------:R-:W-:-:S04]  /*8990*/  @!P1 IADD3 R3, P2, PT, R2, R57, RZ ;  /* 0x0000003902039210 */ /* 0x000fc80007f5e0ff */
[----:B------:R-:W-:Y:S02]  /*89a0*/  @!P1 LEA.HI.X.SX32 R62, R2, RZ, 0x1, P2 ;  /* 0x000000ff023e9211 */ /* 0x000fe400010f0eff */
[----:B------:R-:W-:Y:S01]  /*89b0*/  @!P1 LEA R2, P2, R3, UR4, 0x2 ;  /* 0x0000000403029c11 */ /* 0x000fe2000f8410ff */
[----:B------:R-:W-:-:S03]  /*89c0*/  VIADD R59, R57, 0x1a0 ;  /* 0x000001a0393b7836 */ /* 0x000fc60000000000 */
[----:B------:R-:W-:-:S05]  /*89d0*/  @!P1 LEA.HI.X R3, R3, UR5, R62, 0x2, P2 ;  /* 0x0000000503039c11 */ /* 0x000fca00090f143e */
[----:B------:R0:W5:Y:S01]  /*89e0*/  @!P1 LDG.E R53, desc[UR6][R2.64+0x600] ;  /* 0x0006000602359981 */ /* 0x000162000c1e1900 */
[----:B------:R-:W-:-:S13]  /*89f0*/  ISETP.GE.AND P1, PT, R59, R60, PT ;  /* 0x0000003c3b00720c */ /* 0x000fda0003f26270 */
[----:B-1----:R-:W-:-:S05]  /*8a00*/  @!P1 IMAD R4, R42, 0x1980, RZ ;  /* 0x000019802a049824 */ /* 0x002fca00078e02ff */
[----:B------:R-:W-:-:S04]  /*8a10*/  @!P1 IADD3 R5, P2, PT, R4, R57, RZ ;  /* 0x0000003904059210 */ /* 0x000fc80007f5e0ff */
[----:B------:R-:W-:Y:S02]  /*8a20*/  @!P1 LEA.HI.X.SX32 R62, R4, RZ, 0x1, P2 ;  /* 0x000000ff043e9211 */ /* 0x000fe400010f0eff */
[----:B------:R-:W-:Y:S01]  /*8a30*/  @!P1 LEA R4, P2, R5, UR4, 0x2 ;  /* 0x0000000405049c11 */ /* 0x000fe2000f8410ff */
[----:B------:R-:W-:-:S03]  /*8a40*/  VIADD R59, R57, 0x1c0 ;  /* 0x000001c0393b7836 */ /* 0x000fc60000000000 */
[----:B------:R-:W-:-:S05]  /*8a50*/  @!P1 LEA.HI.X R5, R5, UR5, R62, 0x2, P2 ;  /* 0x0000000505059c11 */ /* 0x000fca00090f143e */
[----:B------:R1:W5:Y:S01]  /*8a60*/  @!P1 LDG.E R54, desc[UR6][R4.64+0x680] ;  /* 0x0006800604369981 */ /* 0x000362000c1e1900 */
[----:B------:R-:W-:Y:S01]  /*8a70*/  ISETP.GE.AND P1, PT, R59, R60, PT ;  /* 0x0000003c3b00720c */ /* 0x000fe20003f26270 */
[----:B------:R-:W-:-:S05]  /*8a80*/  VIADD R59, R57, 0x200 ;  /* 0x00000200393b7836 */ /* 0x000fca0000000000 */
[----:B------:R-:W-:-:S07]  /*8a90*/  ISETP.GE.AND P3, PT, R59, R60, PT ;  /* 0x0000003c3b00720c */ /* 0x000fce0003f66270 */
[----:B0-----:R-:W-:-:S05]  /*8aa0*/  @!P1 IMAD R2, R42, 0x1980, RZ ;  /* 0x000019802a029824 */ /* 0x001fca00078e02ff */
[C---:B------:R-:W-:Y:S01]  /*8ab0*/  @!P1 IADD3 R3, P2, PT, R2.reuse, R57, RZ ;  /* 0x0000003902039210 */ /* 0x040fe20007f5e0ff */
[----:B------:R-:W0:Y:S03]  /*8ac0*/  @!P3 S2R R59, SR_TID.X ;  /* 0x00000000003bb919 */ /* 0x000e260000002100 */
[----:B------:R-:W-:Y:S02]  /*8ad0*/  @!P1 LEA.HI.X.SX32 R62, R2, RZ, 0x1, P2 ;  /* 0x000000ff023e9211 */ /* 0x000fe400010f0eff */
[----:B------:R-:W-:Y:S01]  /*8ae0*/  @!P1 LEA R2, P2, R3, UR4, 0x2 ;  /* 0x0000000403029c11 */ /* 0x000fe2000f8410ff */
[----:B-1----:R-:W-:-:S03]  /*8af0*/  VIADD R5, R57, 0x1e0 ;  /* 0x000001e039057836 */ /* 0x002fc60000000000 */
[----:B------:R-:W-:-:S05]  /*8b00*/  @!P1 LEA.HI.X R3, R3, UR5, R62, 0x2, P2 ;  /* 0x0000000503039c11 */ /* 0x000fca00090f143e */
[----:B------:R0:W5:Y:S01]  /*8b10*/  @!P1 LDG.E R51, desc[UR6][R2.64+0x700] ;  /* 0x0007000602339981 */ /* 0x000162000c1e1900 */
[----:B------:R-:W-:-:S13]  /*8b20*/  ISETP.GE.AND P1, PT, R5, R60, PT ;  /* 0x0000003c0500720c */ /* 0x000fda0003f26270 */
[----:B------:R-:W-:-:S05]  /*8b30*/  @!P1 IMAD R4, R42, 0x1980, RZ ;  /* 0x000019802a049824 */ /* 0x000fca00078e02ff */
[C---:B------:R-:W-:Y:S02]  /*8b40*/  @!P1 IADD3 R5, P2, PT, R4.reuse, R57, RZ ;  /* 0x0000003904059210 */ /* 0x040fe40007f5e0ff */
[----:B0-----:R-:W-:Y:S02]  /*8b50*/  @!P3 LOP3.LUT R2, R59, 0x3e0, RZ, 0xc0, !PT ;  /* 0x000003e03b02b812 */ /* 0x001fe400078ec0ff */
[----:B------:R-:W-:Y:S02]  /*8b60*/  @!P1 LEA.HI.X.SX32 R60, R4, RZ, 0x1, P2 ;  /* 0x000000ff043c9211 */ /* 0x000fe400010f0eff */
[----:B------:R-:W-:Y:S02]  /*8b70*/  @!P1 LEA R4, P2, R5, UR4, 0x2 ;  /* 0x0000000405049c11 */ /* 0x000fe4000f8410ff */
[----:B------:R-:W-:Y:S01]  /*8b80*/  @!P3 LOP3.LUT R59, R59, 0x1f, RZ, 0xc0, !PT ;  /* 0x0000001f3b3bb812 */ /* 0x000fe200078ec0ff */
[----:B------:R-:W-:Y:S01]  /*8b90*/  @!P3 IMAD R3, R42, 0x1980, RZ ;  /* 0x000019802a03b824 */ /* 0x000fe200078e02ff */
[----:B------:R-:W-:-:S03]  /*8ba0*/  @!P1 LEA.HI.X R5, R5, UR5, R60, 0x2, P2 ;  /* 0x0000000505059c11 */ /* 0x000fc600090f143c */
[----:B------:R-:W-:Y:S02]  /*8bb0*/  @!P3 IMAD R2, R2, 0x11, R59 ;  /* 0x000000110202b824 */ /* 0x000fe400078e023b */
[----:B------:R1:W5:Y:S03]  /*8bc0*/  @!P1 LDG.E R58, desc[UR6][R4.64+0x780] ;  /* 0x00078006043a9981 */ /* 0x000366000c1e1900 */
[----:B------:R-:W-:-:S04]  /*8bd0*/  @!P3 IADD3 R59, P1, PT, R3, R2, RZ ;  /* 0x00000002033bb210 */ /* 0x000fc80007f3e0ff */
[----:B------:R-:W-:Y:S02]  /*8be0*/  @!P3 LEA.HI.X.SX32 R60, R3, RZ, 0x1, P1 ;  /* 0x000000ff033cb211 */ /* 0x000fe400008f0eff */
[----:B------:R-:W-:-:S04]  /*8bf0*/  @!P3 LEA R2, P1, R59, UR4, 0x2 ;  /* 0x000000043b02bc11 */ /* 0x000fc8000f8210ff */
[----:B------:R-:W-:-:S05]  /*8c00*/  @!P3 LEA.HI.X R3, R59, UR5, R60, 0x2, P1 ;  /* 0x000000053b03bc11 */ /* 0x000fca00088f143c */
[----:B------:R1:W5:Y:S04]  /*8c10*/  @!P3 LDG.E R57, desc[UR6][R2.64+0x800] ;  /* 0x000800060239b981 */ /* 0x000368000c1e1900 */
.L_x_113:
[----:B------:R-:W-:Y:S08]  /*8c20*/  BAR.SYNC.DEFER_BLOCKING 0x0 ;  /* 0x0000000000007b1d */ /* 0x000ff00000010000 */
[----:B------:R-:W2:Y:S01]  /*8c30*/  S2UR UR5, SR_CgaCtaId ;  /* 0x00000000000579c3 */ /* 0x000ea20000008800 */
[----:B------:R-:W-:Y:S01]  /*8c40*/  UMOV UR4, 0x400 ;  /* 0x0000040000047882 */ /* 0x000fe20000000000 */
[----:B01----:R-:W0:Y:S01]  /*8c50*/  S2R R2, SR_TID.X ;  /* 0x0000000000027919 */ /* 0x003e220000002100 */
[----:B-----5:R1:W-:Y:S04]  /*8c60*/  STS [R40+-0x4], R41 ;  /* 0xfffffc2928007388 */ /* 0x0203e80000000800 */
[----:B------:R1:W-:Y:S01]  /*8c70*/  STS [R39+-0x4], R44 ;  /* 0xfffffc2c27007388 */ /* 0x0003e20000000800 */
[----:B--2---:R-:W-:-:S03]  /*8c80*/  ULEA UR4, UR5, UR4, 0x18 ;  /* 0x0000000405047291 */ /* 0x004fc6000f8ec0ff */
[----:B------:R1:W-:Y:S04]  /*8c90*/  STS [R38+-0x4], R43 ;  /* 0xfffffc2b26007388 */ /* 0x0003e80000000800 */
        /* <DEDUP_REMOVED lines=13> */
[----:B------:R1:W-:Y:S01]  /*8d70*/  STS [R24+-0x4], R57 ;  /* 0xfffffc3918007388 */ /* 0x0003e20000000800 */
[----:B------:R-:W-:Y:S06]  /*8d80*/  BAR.SYNC.DEFER_BLOCKING 0x0 ;  /* 0x0000000000007b1d */ /* 0x000fec0000010000 */
[----:B0-----:R-:W-:Y:S05]  /*8d90*/  @P0 BRA `(.L_x_114) ;  /* 0x00000008006c0947 */ /* 0x001fea0003800000 */
[----:B------:R-:W-:Y:S01]  /*8da0*/  LEA R21, R21, UR4, 0x3 ;  /* 0x0000000415157c11 */ /* 0x000fe2000f8e18ff */
[----:B------:R-:W-:Y:S01]  /*8db0*/  LDS R3, [R22] ;  /* 0x0000000016037984 */ /* 0x000fe20000000800 */
[----:B------:R-:W0:Y:S01]  /*8dc0*/  LDCU.64 UR8, c[0x0][0x3b0] ;  /* 0x00007600ff0877ac */ /* 0x000e220008000a00 */
[----:B-1----:R-:W-:Y:S02]  /*8dd0*/  LEA R26, R20, UR4, 0x3 ;  /* 0x00000004141a7c11 */ /* 0x002fe4000f8e18ff */
[----:B------:R-:W1:Y:S01]  /*8de0*/  LDS.64 R4, [R21+0x6600] ;  /* 0x0066000015047984 */ /* 0x000e620000000a00 */
[----:B------:R-:W-:Y:S02]  /*8df0*/  LEA R19, R19, UR4, 0x3 ;  /* 0x0000000413137c11 */ /* 0x000fe4000f8e18ff */
[----:B------:R-:W-:Y:S02]  /*8e00*/  LEA R17, R17, UR4, 0x3 ;  /* 0x0000000411117c11 */ /* 0x000fe4000f8e18ff */
[----:B------:R-:W-:-:S02]  /*8e10*/  LEA R15, R15, UR4, 0x3 ;  /* 0x000000040f0f7c11 */ /* 0x000fc4000f8e18ff */
[----:B------:R-:W-:Y:S02]  /*8e20*/  LEA R13, R13, UR4, 0x3 ;  /* 0x000000040d0d7c11 */ /* 0x000fe4000f8e18ff */
[----:B------:R-:W-:Y:S02]  /*8e30*/  LEA R11, R11, UR4, 0x3 ;  /* 0x000000040b0b7c11 */ /* 0x000fe4000f8e18ff */
[----:B------:R-:W-:Y:S02]  /*8e40*/  LEA R9, R9, UR4, 0x3 ;  /* 0x0000000409097c11 */ /* 0x000fe4000f8e18ff */
[----:B------:R-:W-:Y:S02]  /*8e50*/  LEA R7, R7, UR4, 0x3 ;  /* 0x0000000407077c11 */ /* 0x000fe4000f8e18ff */
[----:B-1----:R-:W-:-:S05]  /*8e60*/  IADD3 R4, P0, PT, R4, R2, RZ ;  /* 0x0000000204047210 */ /* 0x002fca0007f1e0ff */
[----:B------:R-:W-:Y:S01]  /*8e70*/  IMAD.X R5, RZ, RZ, R5, P0 ;  /* 0x000000ffff057224 */ /* 0x000fe200000e0605 */
[----:B0-----:R-:W-:-:S04]  /*8e80*/  LEA R24, P0, R4, UR8, 0x2 ;  /* 0x0000000804187c11 */ /* 0x001fc8000f8010ff */
[----:B------:R-:W-:-:S05]  /*8e90*/  LEA.HI.X R25, R4, UR9, R5, 0x2, P0 ;  /* 0x0000000904197c11 */ /* 0x000fca00080f1405 */
[----:B------:R-:W-:Y:S01]  /*8ea0*/  STG.E desc[UR6][R24.64], R3 ;  /* 0x0000000318007986 */ /* 0x000fe2000c101906 */
[----:B------:R-:W-:-:S03]  /*8eb0*/  NOP ;  /* 0x0000000000007918 */ /* 0x000fc60000000000 */
[----:B------:R0:W1:Y:S04]  /*8ec0*/  LDS.64 R4, [R26+0x6600] ;  /* 0x006600001a047984 */ /* 0x0000680000000a00 */
[----:B------:R-:W2:Y:S01]  /*8ed0*/  LDS R23, [R22+0x600] ;  /* 0x0006000016177984 */ /* 0x000ea20000000800 */
[----:B0-----:R-:W-:Y:S02]  /*8ee0*/  LEA R26, R18, UR4, 0x3 ;  /* 0x00000004121a7c11 */ /* 0x001fe4000f8e18ff */
[----:B-1----:R-:W-:-:S05]  /*8ef0*/  IADD3 R4, P0, PT, R4, R2, RZ ;  /* 0x0000000204047210 */ /* 0x002fca0007f1e0ff */
[----:B------:R-:W-:Y:S01]  /*8f00*/  IMAD.X R5, RZ, RZ, R5, P0 ;  /* 0x000000ffff057224 */ /* 0x000fe200000e0605 */
[----:B------:R-:W-:-:S04]  /*8f10*/  LEA R20, P0, R4, UR8, 0x2 ;  /* 0x0000000804147c11 */ /* 0x000fc8000f8010ff */
[----:B------:R-:W-:-:S05]  /*8f20*/  LEA.HI.X R21, R4, UR9, R5, 0x2, P0 ;  /* 0x0000000904157c11 */ /* 0x000fca00080f1405 */
[----:B--2---:R-:W-:Y:S01]  /*8f30*/  STG.E desc[UR6][R20.64+0x600], R23 ;  /* 0x0006001714007986 */ /* 0x004fe2000c101906 */
[----:B------:R-:W-:-:S03]  /*8f40*/  NOP ;  /* 0x0000000000007918 */ /* 0x000fc60000000000 */
[----:B------:R-:W0:Y:S04]  /*8f50*/  LDS.64 R4, [R19+0x6600] ;  /* 0x0066000013047984 */ /* 0x000e280000000a00 */
[----:B------:R-:W1:Y:S01]  /*8f60*/  LDS R3, [R22+0xc00] ;  /* 0x000c000016037984 */ /* 0x000e620000000800 */
[----:B0-----:R-:W-:-:S05]  /*8f70*/  IADD3 R4, P0, PT, R4, R2, RZ ;  /* 0x0000000204047210 */ /* 0x001fca0007f1e0ff */
[----:B------:R-:W-:Y:S01]  /*8f80*/  IMAD.X R5, RZ, RZ, R5, P0 ;  /* 0x000000ffff057224 */ /* 0x000fe200000e0605 */
[----:B------:R-:W-:-:S04]  /*8f90*/  LEA R24, P0, R4, UR8, 0x2 ;  /* 0x0000000804187c11 */ /* 0x000fc8000f8010ff */
[----:B------:R-:W-:-:S05]  /*8fa0*/  LEA.HI.X R25, R4, UR9, R5, 0x2, P0 ;  /* 0x0000000904197c11 */ /* 0x000fca00080f1405 */
[----:B-1----:R0:W-:Y:S01]  /*8fb0*/  STG.E desc[UR6][R24.64+0xc00], R3 ;  /* 0x000c000318007986 */ /* 0x0021e2000c101906 */
[----:B------:R-:W-:-:S03]  /*8fc0*/  NOP ;  /* 0x0000000000007918 */ /* 0x000fc60000000000 */
[----:B------:R-:W1:Y:S04]  /*8fd0*/  LDS.64 R4, [R26+0x6600] ;  /* 0x006600001a047984 */ /* 0x000e680000000a00 */
        /* <DEDUP_REMOVED lines=99> */
[----:B-1----:R-:W-:Y:S01]  /*9610*/  STG.E desc[UR6][R10.64+0x5400], R3 ;  /* 0x005400030a007986 */ /* 0x002fe2000c101906 */
[----:B------:R-:W-:-:S03]  /*9620*/  NOP ;  /* 0x0000000000007918 */ /* 0x000fc60000000000 */
[----:B------:R-:W0:Y:S04]  /*9630*/  LDS.64 R4, [R12+0x6600] ;  /* 0x006600000c047984 */ /* 0x000e280000000a00 */
[----:B------:R-:W1:Y:S01]  /*9640*/  LDS R9, [R22+0x5a00] ;  /* 0x005a000016097984 */ /* 0x000e620000000800 */
[----:B0-----:R-:W-:-:S05]  /*9650*/  IADD3 R4, P0, PT, R4, R2, RZ ;  /* 0x0000000204047210 */ /* 0x001fca0007f1e0ff */
[----:B------:R-:W-:Y:S01]  /*9660*/  IMAD.X R5, RZ, RZ, R5, P0 ;  /* 0x000000ffff057224 */ /* 0x000fe200000e0605 */
[----:B------:R-:W-:-:S04]  /*9670*/  LEA R6, P0, R4, UR8, 0x2 ;  /* 0x0000000804067c11 */ /* 0x000fc8000f8010ff */
[----:B------:R-:W-:Y:S02]  /*9680*/  LEA.HI.X R7, R4, UR9, R5, 0x2, P0 ;  /* 0x0000000904077c11 */ /* 0x000fe400080f1405 */
[----:B------:R-:W-:-:S03]  /*9690*/  LEA R4, R0, UR4, 0x3 ;  /* 0x0000000400047c11 */ /* 0x000fc6000f8e18ff */
[----:B-1----:R-:W-:Y:S01]  /*96a0*/  STG.E desc[UR6][R6.64+0x5a00], R9 ;  /* 0x005a000906007986 */ /* 0x002fe2000c101906 */
        /* <DEDUP_REMOVED lines=8> */
[----:B------:R-:W-:Y:S01]  /*9730*/  NOP ;  /* 0x0000000000007918 */ /* 0x000fe20000000000 */
[----:B------:R-:W-:Y:S05]  /*9740*/  EXIT ;  /* 0x000000000000794d */ /* 0x000fea0003800000 */
.L_x_114:
[----:B------:R-:W-:Y:S01]  /*9750*/  LEA R21, R21, UR4, 0x3 ;  /* 0x0000000415157c11 */ /* 0x000fe2000f8e18ff */
[----:B------:R-:W-:Y:S01]  /*9760*/  IMAD R23, R42, -0x1980, R23 ;  /* 0xffffe6802a177824 */ /* 0x000fe200078e0217 */
[----:B-1----:R-:W-:Y:S01]  /*9770*/  LEA R26, R20, UR4, 0x3 ;  /* 0x00000004141a7c11 */ /* 0x002fe2000f8e18ff */
[C---:B------:R-:W-:Y:S01]  /*9780*/  VIADD R20, R2.reuse, 0x180 ;  /* 0x0000018002147836 */ /* 0x040fe20000000000 */
[----:B------:R-:W-:Y:S01]  /*9790*/  LEA R19, R19, UR4, 0x3 ;  /* 0x0000000413137c11 */ /* 0x000fe2000f8e18ff */
[----:B------:R-:W0:Y:S01]  /*97a0*/  LDS.64 R4, [R21+0x6600] ;  /* 0x0066000015047984 */ /* 0x000e220000000a00 */
[----:B------:R-:W-:Y:S02]  /*97b0*/  ISETP.GE.AND P1, PT, R2, R23, PT ;  /* 0x000000170200720c */ /* 0x000fe40003f26270 */
[----:B------:R-:W-:Y:S02]  /*97c0*/  LEA R17, R17, UR4, 0x3 ;  /* 0x0000000411117c11 */ /* 0x000fe4000f8e18ff */
[----:B------:R-:W-:-:S02]  /*97d0*/  LEA R15, R15, UR4, 0x3 ;  /* 0x000000040f0f7c11 */ /* 0x000fc4000f8e18ff */
[----:B------:R-:W-:Y:S02]  /*97e0*/  LEA R13, R13, UR4, 0x3 ;  /* 0x000000040d0d7c11 */ /* 0x000fe4000f8e18ff */
[----:B------:R-:W-:Y:S02]  /*97f0*/  LEA R11, R11, UR4, 0x3 ;  /* 0x000000040b0b7c11 */ /* 0x000fe4000f8e18ff */
[----:B------:R-:W-:Y:S02]  /*9800*/  LEA R9, R9, UR4, 0x3 ;  /* 0x0000000409097c11 */ /* 0x000fe4000f8e18ff */
[----:B------:R-:W-:Y:S01]  /*9810*/  LEA R7, R7, UR4, 0x3 ;  /* 0x0000000407077c11 */ /* 0x000fe2000f8e18ff */
[----:B------:R-:W1:Y:S01]  /*9820*/  @!P1 LDS R3, [R22] ;  /* 0x0000000016039984 */ /* 0x000e620000000800 */
[----:B------:R-:W2:Y:S01]  /*9830*/  @!P1 LDC.64 R24, c[0x0][0x3b0] ;  /* 0x0000ec00ff189b82 */ /* 0x000ea20000000a00 */
[----:B0-----:R-:W-:-:S05]  /*9840*/  @!P1 IADD3 R4, P0, PT, R4, R2, RZ ;  /* 0x0000000204049210 */ /* 0x001fca0007f1e0ff */
[----:B------:R-:W-:Y:S01]  /*9850*/  @!P1 IMAD.X R5, RZ, RZ, R5, P0 ;  /* 0x000000ffff059224 */ /* 0x000fe200000e0605 */
[----:B--2---:R-:W-:-:S04]  /*9860*/  @!P1 LEA R24, P0, R4, R24, 0x2 ;  /* 0x0000001804189211 */ /* 0x004fc800078010ff */
[----:B------:R-:W-:-:S05]  /*9870*/  @!P1 LEA.HI.X R25, R4, R25, R5, 0x2, P0 ;  /* 0x0000001904199211 */ /* 0x000fca00000f1405 */
[----:B-1----:R0:W-:Y:S01]  /*9880*/  @!P1 STG.E desc[UR6][R24.64], R3 ;  /* 0x0000000318009986 */ /* 0x0021e2000c101906 */
[----:B------:R-:W-:-:S03]  /*9890*/  NOP ;  /* 0x0000000000007918 */ /* 0x000fc60000000000 */
[----:B------:R1:W2:Y:S01]  /*98a0*/  LDS.64 R4, [R26+0x6600] ;  /* 0x006600001a047984 */ /* 0x0002a20000000a00 */
[----:B------:R-:W-:Y:S01]  /*98b0*/  ISETP.GE.AND P1, PT, R20, R23, PT ;  /* 0x000000171400720c */ /* 0x000fe20003f26270 */
[----:B0-----:R-:W-:Y:S01]  /*98c0*/  VIADD R24, R2, 0x300 ;  /* 0x0000030002187836 */ /* 0x001fe20000000000 */
[----:B-1----:R-:W-:Y:S01]  /*98d0*/  LEA R26, R18, UR4, 0x3 ;  /* 0x00000004121a7c11 */ /* 0x002fe2000f8e18ff */
[----:B------:R-:W-:-:S10]  /*98e0*/  VIADD R18, R2, 0x480 ;  /* 0x0000048002127836 */ /* 0x000fd40000000000 */
[----:B------:R-:W0:Y:S01]  /*98f0*/  @!P1 LDS R27, [R22+0x600] ;  /* 0x00060000161b9984 */ /* 0x000e220000000800 */
[----:B------:R-:W1:Y:S01]  /*9900*/  @!P1 LDC.64 R20, c[0x0][0x3b0] ;  /* 0x0000ec00ff149b82 */ /* 0x000e620000000a00 */
[----:B--2---:R-:W-:-:S05]  /*9910*/  @!P1 IADD3 R4, P0, PT, R4, R2, RZ ;  /* 0x0000000204049210 */ /* 0x004fca0007f1e0ff */
[----:B------:R-:W-:Y:S01]  /*9920*/  @!P1 IMAD.X R5, RZ, RZ, R5, P0 ;  /* 0x000000ffff059224 */ /* 0x000fe200000e0605 */
[----:B-1----:R-:W-:-:S04]  /*9930*/  @!P1 LEA R20, P0, R4, R20, 0x2 ;  /* 0x0000001404149211 */ /* 0x002fc800078010ff */
[----:B------:R-:W-:-:S05]  /*9940*/  @!P1 LEA.HI.X R21, R4, R21, R5, 0x2, P0 ;  /* 0x0000001504159211 */ /* 0x000fca00000f1405 */
[----:B0-----:R0:W-:Y:S01]  /*9950*/  @!P1 STG.E desc[UR6][R20.64+0x600], R27 ;  /* 0x0006001b14009986 */ /* 0x0011e2000c101906 */
[----:B------:R-:W-:-:S03]  /*9960*/  NOP ;  /* 0x0000000000007918 */ /* 0x000fc60000000000 */
[----:B------:R-:W1:Y:S01]  /*9970*/  LDS.64 R4, [R19+0x6600] ;  /* 0x0066000013047984 */ /* 0x000e620000000a00 */
[----:B------:R-:W-:Y:S01]  /*9980*/  ISETP.GE.AND P1, PT, R24, R23, PT ;  /* 0x000000171800720c */ /* 0x000fe20003f26270 */
[----:B0-----:R-:W-:-:S12]  /*9990*/  VIADD R20, R2, 0x600 ;  /* 0x0000060002147836 */ /* 0x001fd80000000000 */
[----:B------:R-:W0:Y:S01]  /*99a0*/  @!P1 LDS R3, [R22+0xc00] ;  /* 0x000c000016039984 */ /* 0x000e220000000800 */
[----:B------:R-:W2:Y:S01]  /*99b0*/  @!P1 LDC.64 R24, c[0x0][0x3b0] ;  /* 0x0000ec00ff189b82 */ /* 0x000ea20000000a00 */
[----:B-1----:R-:W-:-:S05]  /*99c0*/  @!P1 IADD3 R4, P0, PT, R4, R2, RZ ;  /* 0x0000000204049210 */ /* 0x002fca0007f1e0ff */
[----:B------:R-:W-:Y:S01]  /*99d0*/  @!P1 IMAD.X R5, RZ, RZ, R5, P0 ;  /* 0x000000ffff059224 */ /* 0x000fe200000e0605 */
[----:B--2---:R-:W-:-:S04]  /*99e0*/  @!P1 LEA R24, P0, R4, R24, 0x2 ;  /* 0x0000001804189211 */ /* 0x004fc800078010ff */
[----:B------:R-:W-:-:S05]  /*99f0*/  @!P1 LEA.HI.X R25, R4, R25, R5, 0x2, P0 ;  /* 0x0000001904199211 */ /* 0x000fca00000f1405 */
[----:B0-----:R0:W-:Y:S01]  /*9a00*/  @!P1 STG.E desc[UR6][R24.64+0xc00], R3 ;  /* 0x000c000318009986 */ /* 0x0011e2000c101906 */
[----:B------:R-:W-:-:S03]  /*9a10*/  NOP ;  /* 0x0000000000007918 */ /* 0x000fc60000000000 */
[----:B------:R-:W1:Y:S01]  /*9a20*/  LDS.64 R4, [R26+0x6600] ;  /* 0x006600001a047984 */ /* 0x000e620000000a00 */
[----:B------:R-:W-:Y:S02]  /*9a30*/  ISETP.GE.AND P1, PT, R18, R23, PT ;  /* 0x000000171200720c */ /* 0x000fe40003f26270 */
[----:B0-----:R-:W-:Y:S01]  /*9a40*/  LEA R24, R16, UR4, 0x3 ;  /* 0x0000000410187c11 */ /* 0x001fe2000f8e18ff */
[----:B------:R-:W-:-:S10]  /*9a50*/  VIADD R16, R2, 0x780 ;  /* 0x0000078002107836 */ /* 0x000fd40000000000 */
        /* <DEDUP_REMOVED lines=33> */
[----:B0-----:R-:W-:-:S11]  /*9c70*/  LOP3.LUT R16, R2, 0xc00, RZ, 0xfc, !PT ;  /* 0x00000c0002107812 */ /* 0x001fd600078efcff */
        /* <DEDUP_REMOVED lines=87> */
[----:B0-----:R-:W-:Y:S01]  /*a1f0*/  @!P1 STG.E desc[UR6][R8.64+0x4e00], R15 ;  /* 0x004e000f08009986 */ /* 0x001fe2000c101906 */
[----:B------:R-:W-:-:S03]  /*a200*/  NOP ;  /* 0x0000000000007918 */ /* 0x000fc60000000000 */
[----:B------:R-:W0:Y:S01]  /*a210*/  LDS.64 R4, [R7+0x6600] ;  /* 0x0066000007047984 */ /* 0x000e220000000a00 */
[----:B------:R-:W-:-:S13]  /*a220*/  ISETP.GE.AND P1, PT, R10, R23, PT ;  /* 0x000000170a00720c */ /* 0x000fda0003f26270 */
[----:B------:R-:W1:Y:S01]  /*a230*/  @!P1 LDS R3, [R22+0x5400] ;  /* 0x0054000016039984 */ /* 0x000e620000000800 */
[----:B------:R-:W2:Y:S01]  /*a240*/  @!P1 LDC.64 R10, c[0x0][0x3b0] ;  /* 0x0000ec00ff0a9b82 */ /* 0x000ea20000000a00 */
[----:B0-----:R-:W-:-:S05]  /*a250*/  @!P1 IADD3 R4, P0, PT, R4, R2, RZ ;  /* 0x0000000204049210 */ /* 0x001fca0007f1e0ff */
[----:B------:R-:W-:Y:S01]  /*a260*/  @!P1 IMAD.X R5, RZ, RZ, R5, P0 ;  /* 0x000000ffff059224 */ /* 0x000fe200000e0605 */
[----:B--2---:R-:W-:-:S04]  /*a270*/  @!P1 LEA R10, P0, R4, R10, 0x2 ;  /* 0x0000000a040a9211 */ /* 0x004fc800078010ff */
[----:B------:R-:W-:-:S05]  /*a280*/  @!P1 LEA.HI.X R11, R4, R11, R5, 0x2, P0 ;  /* 0x0000000b040b9211 */ /* 0x000fca00000f1405 */
[----:B-1----:R-:W-:Y:S01]  /*a290*/  @!P1 STG.E desc[UR6][R10.64+0x5400], R3 ;  /* 0x005400030a009986 */ /* 0x002fe2000c101906 */
        /* <DEDUP_REMOVED lines=8> */
[----:B------:R-:W-:Y:S02]  /*a320*/  @!P1 LEA.HI.X R7, R4, R7, R5, 0x2, P0 ;  /* 0x0000000704079211 */ /* 0x000fe400000f1405 */
[----:B------:R-:W-:Y:S02]  /*a330*/  LEA R5, R0, UR4, 0x3 ;  /* 0x0000000400057c11 */ /* 0x000fe4000f8e18ff */
[----:B------:R-:W-:Y:S01]  /*a340*/  LOP3.LUT R0, R2, 0x1800, RZ, 0xfc, !PT ;  /* 0x0000180002007812 */ /* 0x000fe200078efcff */
[----:B-1----:R-:W-:Y:S01]  /*a350*/  @!P1 STG.E desc[UR6][R6.64+0x5a00], R9 ;  /* 0x005a000906009986 */ /* 0x002fe2000c101906 */
[----:B------:R-:W-:-:S03]  /*a360*/  NOP ;  /* 0x0000000000007918 */ /* 0x000fc60000000000 */
[----:B------:R-:W0:Y:S01]  /*a370*/  LDS.64 R4, [R5+0x6600] ;  /* 0x0066000005047984 */ /* 0x000e220000000a00 */
[----:B------:R-:W-:-:S13]  /*a380*/  ISETP.GE.AND P1, PT, R0, R23, PT ;  /* 0x000000170000720c */ /* 0x000fda0003f26270 */
[----:B------:R-:W1:Y:S01]  /*a390*/  @!P1 LDS R11, [R22+0x6000] ;  /* 0x00600000160b9984 */ /* 0x000e620000000800 */
[----:B------:R-:W2:Y:S01]  /*a3a0*/  @!P1 LDC.64 R12, c[0x0][0x3b0] ;  /* 0x0000ec00ff0c9b82 */ /* 0x000ea20000000a00 */
[----:B0-----:R-:W-:-:S05]  /*a3b0*/  IADD3 R0, P0, PT, R4, R2, RZ ;  /* 0x0000000204007210 */ /* 0x001fca0007f1e0ff */
[----:B------:R-:W-:Y:S01]  /*a3c0*/  IMAD.X R4, RZ, RZ, R5, P0 ;  /* 0x000000ffff047224 */ /* 0x000fe200000e0605 */
[----:B--2---:R-:W-:-:S04]  /*a3d0*/  @!P1 LEA R2, P0, R0, R12, 0x2 ;  /* 0x0000000c00029211 */ /* 0x004fc800078010ff */
[----:B------:R-:W-:-:S05]  /*a3e0*/  @!P1 LEA.HI.X R3, R0, R13, R4, 0x2, P0 ;  /* 0x0000000d00039211 */ /* 0x000fca00000f1404 */
[----:B-1----:R-:W-:Y:S01]  /*a3f0*/  @!P1 STG.E desc[UR6][R2.64+0x6000], R11 ;  /* 0x0060000b02009986 */ /* 0x002fe2000c101906 */
[----:B------:R-:W-:Y:S01]  /*a400*/  NOP ;  /* 0x0000000000007918 */ /* 0x000fe20000000000 */
[----:B------:R-:W-:Y:S05]  /*a410*/  EXIT ;  /* 0x000000000000794d */ /* 0x000fea0003800000 */
.L_x_30:
[----:B------:R-:W-:Y:S02]  /*a420*/  IMAD.MOV.U32 R58, RZ, RZ, R39 ;  /* 0x000000ffff3a7224 */ /* 0x000fe400078e0027 */
[----:B------:R-:W-:Y:S02]  /*a430*/  IMAD.MOV.U32 R49, RZ, RZ, 0x1 ;  /* 0x00000001ff317424 */ /* 0x000fe400078e00ff */
[----:B------:R-:W-:Y:S02]  /*a440*/  IMAD.MOV.U32 R60, RZ, RZ, RZ ;  /* 0x000000ffff3c7224 */ /* 0x000fe400078e00ff */
[----:B------:R-:W-:-:S07]  /*a450*/  IMAD.MOV.U32 R47, RZ, RZ, -0x1 ;  /* 0xffffffffff2f7424 */ /* 0x000fce00078e00ff */
[----:B------:R-:W-:Y:S05]  /*a460*/  WARPSYNC.COLLECTIVE R47, `(.L_x_115) ;  /* 0x000000002f087348 */ /* 0x000fea0003c00000 */
[----:B------:R0:W1:Y:S02]  /*a470*/  SHFL.UP P0, R46, R58, R49, R60 ;  /* 0x040000313a2e7389 */ /* 0x000064000000003c */
[----:B01----:R-:W-:Y:S05]  /*a480*/  ENDCOLLECTIVE ;  /* 0x000000000000791b */ /* 0x003fea0003800000 */
.L_x_115:
[----:B------:R-:W-:Y:S02]  /*a490*/  IMAD.MOV.U32 R49, RZ, RZ, 0x2 ;  /* 0x00000002ff317424 */ /* 0x000fe400078e00ff */
[----:B------:R-:W-:-:S04]  /*a4a0*/  IMAD.MOV.U32 R40, RZ, RZ, R46 ;  /* 0x000000ffff287224 */ /* 0x000fc800078e002e */
[----:B------:R-:W-:-:S04]  /*a4b0*/  @P0 IMAD.IADD R40, R39, 0x1, R40 ;  /* 0x0000000127280824 */ /* 0x000fc800078e0228 */
[----:B------:R-:W-:-:S07]  /*a4c0*/  IMAD.MOV.U32 R58, RZ, RZ, R40 ;  /* 0x000000ffff3a7224 */ /* 0x000fce00078e0028 */
[----:B------:R-:W-:Y:S05]  /*a4d0*/  WARPSYNC.COLLECTIVE R47, `(.L_x_116) ;  /* 0x000000002f087348 */ /* 0x000fea0003c00000 */
[----:B------:R0:W1:Y:S02]  /*a4e0*/  SHFL.UP P0, R46, R58, R49, R60 ;  /* 0x040000313a2e7389 */ /* 0x000064000000003c */
[----:B01----:R-:W-:Y:S05]  /*a4f0*/  ENDCOLLECTIVE ;  /* 0x000000000000791b */ /* 0x003fea0003800000 */
.L_x_116:
[----:B------:R-:W-:Y:S02]  /*a500*/  IMAD.MOV.U32 R49, RZ, RZ, 0x4 ;  /* 0x00000004ff317424 */ /* 0x000fe400078e00ff */
[----:B------:R-:W-:-:S04]  /*a510*/  IMAD.MOV.U32 R43, RZ, RZ, R46 ;  /* 0x000000ffff2b7224 */ /* 0x000fc800078e002e */
[----:B------:R-:W-:-:S04]  /*a520*/  @P0 IMAD.IADD R43, R40, 0x1, R43 ;  /* 0x00000001282b0824 */ /* 0x000fc800078e022b */
[----:B------:R-:W-:-:S07]  /*a530*/  IMAD.MOV.U32 R58, RZ, RZ, R43 ;  /* 0x000000ffff3a7224 */ /* 0x000fce00078e002b */
[----:B------:R-:W-:Y:S05]  /*a540*/  WARPSYNC.COLLECTIVE R47, `(.L_x_117) ;  /* 0x000000002f087348 */ /* 0x000fea0003c00000 */
[----:B------:R0:W1:Y:S02]  /*a550*/  SHFL.UP P0, R46, R58, R49, R60 ;  /* 0x040000313a2e7389 */ /* 0x000064000000003c */
[----:B01----:R-:W-:Y:S05]  /*a560*/  ENDCOLLECTIVE ;  /* 0x000000000000791b */ /* 0x003fea0003800000 */
.L_x_117:
[----:B------:R-:W-:Y:S02]  /*a570*/  IMAD.MOV.U32 R49, RZ, RZ, 0x8 ;  /* 0x00000008ff317424 */ /* 0x000fe400078e00ff */
[----:B------:R-:W-:-:S04]  /*a580*/  IMAD.MOV.U32 R44, RZ, RZ, R46 ;  /* 0x000000ffff2c7224 */ /* 0x000fc800078e002e */
[----:B------:R-:W-:-:S04]  /*a590*/  @P0 IMAD.IADD R44, R43, 0x1, R44 ;  /* 0x000000012b2c0824 */ /* 0x000fc800078e022c */
[----:B------:R-:W-:-:S07]  /*a5a0*/  IMAD.MOV.U32 R58, RZ, RZ, R44 ;  /* 0x000000ffff3a7224 */ /* 0x000fce00078e002c */
[----:B------:R-:W-:Y:S05]  /*a5b0*/  WARPSYNC.COLLECTIVE R47, `(.L_x_118) ;  /* 0x000000002f087348 */ /* 0x000fea0003c00000 */
[----:B------:R0:W1:Y:S02]  /*a5c0*/  SHFL.UP P0, R46, R58, R49, R60 ;  /* 0x040000313a2e7389 */ /* 0x000064000000003c */
[----:B01----:R-:W-:Y:S05]  /*a5d0*/  ENDCOLLECTIVE ;  /* 0x000000000000791b */ /* 0x003fea0003800000 */
.L_x_118:
[----:B------:R-:W-:Y:S02]  /*a5e0*/  IMAD.MOV.U32 R49, RZ, RZ, 0x10 ;  /* 0x00000010ff317424 */ /* 0x000fe400078e00ff */
[----:B------:R-:W-:-:S04]  /*a5f0*/  IMAD.MOV.U32 R45, RZ, RZ, R46 ;  /* 0x000000ffff2d7224 */ /* 0x000fc800078e002e */
[----:B------:R-:W-:-:S04]  /*a600*/  @P0 IMAD.IADD R45, R44, 0x1, R45 ;  /* 0x000000012c2d0824 */ /* 0x000fc800078e022d */
[----:B------:R-:W-:-:S07]  /*a610*/  IMAD.MOV.U32 R58, RZ, RZ, R45 ;  /* 0x000000ffff3a7224 */ /* 0x000fce00078e002d */
[----:B------:R-:W-:Y:S05]  /*a620*/  WARPSYNC.COLLECTIVE R47, `(.L_x_119) ;  /* 0x000000002f087348 */ /* 0x000fea0003c00000 */
[----:B------:R0:W1:Y:S02]  /*a630*/  SHFL.UP P0, R46, R58, R49, R60 ;  /* 0x040000313a2e7389 */ /* 0x000064000000003c */
[----:B01----:R-:W-:Y:S05]  /*a640*/  ENDCOLLECTIVE ;  /* 0x000000000000791b */ /* 0x003fea0003800000 */
.L_x_119:
[----:B------:R-:W-:Y:S05]  /*a650*/  BRA `(.L_x_120) ;  /* 0xffffff8400407947 */ /* 0x000fea000383ffff */
.L_x_121:
[----:B------:R-:W-:-:S00]  /*a660*/  BRA `(.L_x_121) ;  /* 0xfffffffc00fc7947 */ /* 0x000fc0000383ffff */
[----:B------:R-:W-:-:S00]  /*a670*/  NOP ;  /* 0x0000000000007918 */ /* 0x000fc00000000000 */
        /* <DEDUP_REMOVED lines=8> */
.L_x_2107:


//--------------------- .text._ZN3cub18CUB_300001_SM_10006detail10radix_sort33DeviceRadixSortExclusiveSumKernelINS1_5radix10policy_hubIiiyE10Policy1000EyEEvPT0_ --------------------------
	.section	.text._ZN3cub18CUB_300001_SM_10006detail10radix_sort33DeviceRadixSortExclusiveSumKernelINS1_5radix10policy_hubIiiyE10Policy1000EyEEvPT0_,"ax",@progbits
	.align	128
        .global         _ZN3cub18CUB_300001_SM_10006detail10radix_sort33DeviceRadixSortExclusiveSumKernelINS1_5radix10policy_hubIiiyE10Policy1000EyEEvPT0_
        .type           _ZN3cub18CUB_300001_SM_10006detail10radix_sort33DeviceRadixSortExclusiveSumKernelINS1_5radix10policy_hubIiiyE10Policy1000EyEEvPT0_,@function
        .size           _ZN3cub18CUB_300001_SM_10006detail10radix_sort33DeviceRadixSortExclusiveSumKernelINS1_5radix10policy_hubIiiyE10Policy1000EyEEvPT0_,(.L_x_2108 - _ZN3cub18CUB_300001_SM_10006detail10radix_sort33DeviceRadixSortExclusiveSumKernelINS1_5radix10policy_hubIiiyE10Policy1000EyEEvPT0_)
        .other          _ZN3cub18CUB_300001_SM_10006detail10radix_sort33DeviceRadixSortExclusiveSumKernelINS1_5radix10policy_hubIiiyE10Policy1000EyEEvPT0_,@"STO_CUDA_ENTRY STV_DEFAULT"
_ZN3cub18CUB_300001_SM_10006detail10radix_sort33DeviceRadixSortExclusiveSumKernelINS1_5radix10policy_hubIiiyE10Policy1000EyEEvPT0_:
.text._ZN3cub18CUB_300001_SM_10006detail10radix_sort33DeviceRadixSortExclusiveSumKernelINS1_5radix10policy_hubIiiyE10Policy1000EyEEvPT0_:
[----:B------:R-:W-:Y:S01]  /*0000*/  LDC R1, c[0x0][0x37c] ;  /* 0x0000df00ff017b82 */ /* 0x000fe20000000800 */
[----:B------:R-:W0:Y:S07]  /*0010*/  S2R R18, SR_TID.X ;  /* 0x0000000000127919 */ /* 0x000e2e0000002100 */
[----:B------:R-:W1:Y:S01]  /*0020*/  LDC.64 R16, c[0x0][0x380] ;  /* 0x0000e000ff107b82 */ /* 0x000e620000000a00 */
[----:B------:R-:W2:Y:S01]  /*0030*/  LDCU.64 UR4, c[0x0][0x358] ;  /* 0x00006b00ff0477ac */ /* 0x000ea20008000a00 */
[----:B------:R-:W3:Y:S01]  /*0040*/  S2R R5, SR_CTAID.X ;  /* 0x0000000000057919 */ /* 0x000ee20000002500 */
[----:B0-----:R-:W-:Y:S01]  /*0050*/  ISETP.GT.U32.AND P1, PT, R18, 0xff, PT ;  /* 0x000000ff1200780c */ /* 0x001fe20003f24070 */
[----:B---3--:R-:W-:-:S04]  /*0060*/  IMAD R5, R5, 0x100, R18 ;  /* 0x0000010005057824 */ /* 0x008fc800078e0212 */
[----:B-1----:R-:W-:-:S08]  /*0070*/  IMAD.WIDE R16, R5, 0x8, R16 ;  /* 0x0000000805107825 */ /* 0x002fd000078e0210 */
[----:B--2---:R-:W2:Y:S01]  /*0080*/  @!P1 LDG.E.64 R2, desc[UR4][R16.64] ;  /* 0x0000000410029981 */ /* 0x004ea2000c1e1b00 */
[----:B------:R-:W-:Y:S02]  /*0090*/  MOV R0, 0x400 ;  /* 0x0000040000007802 */ /* 0x000fe40000000f00 */
[C---:B------:R-:W-:Y:S01]  /*00a0*/  ISETP.GT.U32.AND P0, PT, R18.reuse, 0x1f, PT ;  /* 0x0000001f1200780c */ /* 0x040fe20003f04070 */
[----:B------:R-:W0:Y:S02]  /*00b0*/  S2R R5, SR_CgaCtaId ;  /* 0x0000000000057919 */ /* 0x000e240000008800 */
[----:B0-----:R-:W-:Y:S02]  /*00c0*/  LEA R5, R5, R0, 0x18 ;  /* 0x0000000005057211 */ /* 0x001fe400078ec0ff */
[----:B------:R-:W-:-:S05]  /*00d0*/  LEA.HI R0, R18, R18, RZ, 0x1d ;  /* 0x0000001212007211 */ /* 0x000fca00078fe8ff */
[----:B------:R-:W-:-:S05]  /*00e0*/  IMAD R0, R0, 0x8, R5 ;  /* 0x0000000800007824 */ /* 0x000fca00078e0205 */
[----:B--2---:R0:W-:Y:S01]  /*00f0*/  STS.64 [R0+0x10], R2 ;  /* 0x0000100200007388 */ /* 0x0041e20000000a00 */
[----:B------:R-:W-:Y:S06]  /*0100*/  BAR.SYNC.DEFER_BLOCKING 0x0 ;  /* 0x0000000000007b1d */ /* 0x000fec0000010000 */
[----:B------:R-:W-:Y:S05]  /*0110*/  @P0 BRA `(.L_x_122) ;  /* 0x0000000400240947 */ /* 0x000fea0003800000 */
[----:B------:R-:W-:Y:S01]  /*0120*/  IMAD R18, R18, 0x48, R5 ;  /* 0x0000004812127824 */ /* 0x000fe200078e0205 */
[----:B------:R-:W-:-:S04]  /*0130*/  UMOV UR6, 0xffffffff ;  /* 0xffffffff00067882 */ /* 0x000fc80000000000 */
[----:B------:R-:W-:Y:S04]  /*0140*/  LDS.64 R14, [R18+0x10] ;  /* 0x00001000120e7984 */ /* 0x000fe80000000a00 */
[----:B------:R-:W-:Y:S04]  /*0150*/  LDS.64 R12, [R18+0x18] ;  /* 0x00001800120c7984 */ /* 0x000fe80000000a00 */
[----:B------:R-:W1:Y:S04]  /*0160*/  LDS.64 R10, [R18+0x20] ;  /* 0x00002000120a7984 */ /* 0x000e680000000a00 */
[----:B------:R-:W-:Y:S04]  /*0170*/  LDS.64 R8, [R18+0x28] ;  /* 0x0000280012087984 */ /* 0x000fe80000000a00 */
[----:B------:R-:W2:Y:S04]  /*0180*/  LDS.64 R6, [R18+0x30] ;  /* 0x0000300012067984 */ /* 0x000ea80000000a00 */
[----:B------:R-:W-:Y:S04]  /*0190*/  LDS.64 R4, [R18+0x38] ;  /* 0x0000380012047984 */ /* 0x000fe80000000a00 */
[----:B0-----:R-:W0:Y:S04]  /*01a0*/  LDS.64 R2, [R18+0x40] ;  /* 0x0000400012027984 */ /* 0x001e280000000a00 */
[----:B------:R-:W3:Y:S01]  /*01b0*/  LDS.64 R20, [R18+0x48] ;  /* 0x0000480012147984 */ /* 0x000ee20000000a00 */
[----:B-1----:R-:W-:-:S04]  /*01c0*/  IADD3 R19, P3, P4, R10, R12, R14 ;  /* 0x0000000c0a137210 */ /* 0x002fc80007c7e00e */
[----:B------:R-:W-:Y:S02]  /*01d0*/  IADD3.X R23, PT, PT, R11, R13, R15, P3, P4 ;  /* 0x0000000d0b177210 */ /* 0x000fe40001fe840f */
[----:B--2---:R-:W-:-:S04]  /*01e0*/  IADD3 R19, P0, P2, R6, R19, R8 ;  /* 0x0000001306137210 */ /* 0x004fc80007a1e008 */
[----:B------:R-:W-:Y:S02]  /*01f0*/  IADD3.X R23, PT, PT, R7, R23, R9, P0, P2 ;  /* 0x0000001707177210 */ /* 0x000fe400007e4409 */
[----:B0-----:R-:W-:-:S04]  /*0200*/  IADD3 R19, P3, P4, R2, R19, R4 ;  /* 0x0000001302137210 */ /* 0x001fc80007c7e004 */
[----:B---3--:R-:W-:Y:S02]  /*0210*/  IADD3 R20, P0, PT, R20, R19, RZ ;  /* 0x0000001314147210 */ /* 0x008fe40007f1e0ff */
[----:B------:R-:W-:-:S05]  /*0220*/  IADD3.X R19, PT, PT, R3, R23, R5, P3, P4 ;  /* 0x0000001703137210 */ /* 0x000fca0001fe8405 */
[----:B------:R-:W-:Y:S01]  /*0230*/  IMAD.X R19, R21, 0x1, R19, P0 ;  /* 0x0000000115137824 */ /* 0x000fe200000e0613 */
[----:B------:R-:W-:Y:S06]  /*0240*/  BRA.DIV UR6, `(.L_x_123) ;  /* 0x0000000206f07947 */ /* 0x000fec000b800000 */
[----:B------:R-:W0:Y:S04]  /*0250*/  SHFL.UP PT, R27, R20, 0x1, RZ ;  /* 0x04200000141b7989 */ /* 0x000e2800000e00ff */
[----:B------:R-:W1:Y:S01]  /*0260*/  SHFL.UP P0, R25, R19, 0x1, RZ ;  /* 0x0420000013197989 */ /* 0x000e6200000000ff */
[----:B0-----:R-:W-:-:S04]  /*0270*/  IADD3 R22, P2, PT, R27, R20, RZ ;  /* 0x000000141b167210 */ /* 0x001fc80007f5e0ff */
[----:B-1----:R-:W-:Y:S01]  /*0280*/  SEL R27, R22, R27, P0 ;  /* 0x0000001b161b7207 */ /* 0x002fe20000000000 */
[----:B------:R-:W-:-:S04]  /*0290*/  IMAD.X R26, R25, 0x1, R19, P2 ;  /* 0x00000001191a7824 */ /* 0x000fc800010e0613 */
[----:B------:R-:W0:Y:S01]  /*02a0*/  SHFL.UP PT, R28, R27, 0x2, RZ ;  /* 0x044000001b1c7989 */ /* 0x000e2200000e00ff */
[----:B------:R-:W-:-:S05]  /*02b0*/  SEL R26, R26, R25, P0 ;  /* 0x000000191a1a7207 */ /* 0x000fca0000000000 */
[----:B------:R-:W1:Y:S01]  /*02c0*/  SHFL.UP P0, R25, R26, 0x2, RZ ;  /* 0x044000001a197989 */ /* 0x000e6200000000ff */
[----:B0-----:R-:W-:-:S05]  /*02d0*/  IADD3 R21, P2, PT, R28, R27, RZ ;  /* 0x0000001b1c157210 */ /* 0x001fca0007f5e0ff */
[----:B-1----:R-:W-:Y:S01]  /*02e0*/  IMAD.X R22, R25, 0x1, R26, P2 ;  /* 0x0000000119167824 */ /* 0x002fe200010e061a */
[----:B------:R-:W-:-:S04]  /*02f0*/  SEL R28, R21, R28, P0 ;  /* 0x0000001c151c7207 */ /* 0x000fc80000000000 */
[----:B------:R-:W-:Y:S01]  /*0300*/  SEL R29, R22, R25, P0 ;  /* 0x00000019161d7207 */ /* 0x000fe20000000000 */
        /* <DEDUP_REMOVED lines=12> */
[----:B------:R0:W1:Y:S04]  /*03d0*/  SHFL.UP PT, R28, R27, 0x10, RZ ;  /* 0x060000001b1c7989 */ /* 0x00006800000e00ff */
[----:B------:R0:W2:Y:S02]  /*03e0*/  SHFL.UP P0, R25, R26, 0x10, RZ ;  /* 0x060000001a197989 */ /* 0x0000a400000000ff */
.L_x_134:
[----:B-1----:R-:W-:-:S04]  /*03f0*/  IADD3 R21, P2, PT, R28, R27, RZ ;  /* 0x0000001b1c157210 */ /* 0x002fc80007f5e0ff */
[----:B--2---:R-:W-:Y:S01]  /*0400*/  SEL R21, R21, R28, P0 ;  /* 0x0000001c15157207 */ /* 0x004fe20000000000 */
[----:B------:R-:W-:-:S05]  /*0410*/  IMAD.X R22, R25, 0x1, R26, P2 ;  /* 0x0000000119167824 */ /* 0x000fca00010e061a */
[----:B------:R-:W-:Y:S02]  /*0420*/  SEL R22, R22, R25, P0 ;  /* 0x0000001916167207 */ /* 0x000fe40000000000 */
[----:B------:R-:W-:-:S05]  /*0430*/  IADD3 R20, P0, PT, R21, -R20, RZ ;  /* 0x8000001415147210 */ /* 0x000fca0007f1e0ff */
[----:B------:R-:W-:Y:S01]  /*0440*/  IMAD.X R21, R22, 0x1, ~R19, P0 ;  /* 0x0000000116157824 */ /* 0x000fe200000e0e13 */
[----:B------:R-:W-:-:S04]  /*0450*/  IADD3 R14, P0, PT, R14, R20, RZ ;  /* 0x000000140e0e7210 */ /* 0x000fc80007f1e0ff */
[----:B------:R1:W-:Y:S01]  /*0460*/  STS.64 [R18+0x10], R20 ;  /* 0x0000101412007388 */ /* 0x0003e20000000a00 */
[----:B------:R-:W-:Y:S01]  /*0470*/  IMAD.X R15, R15, 0x1, R21, P0 ;  /* 0x000000010f0f7824 */ /* 0x000fe200000e0615 */
        /* <DEDUP_REMOVED lines=17> */
[----:B------:R-:W-:-:S05]  /*0590*/  IMAD.X R3, R3, 0x1, R5, P0 ;  /* 0x0000000103037824 */ /* 0x000fca00000e0605 */
[----:B------:R1:W-:Y:S03]  /*05a0*/  STS.64 [R18+0x48], R2 ;  /* 0x0000480212007388 */ /* 0x0003e60000000a00 */
.L_x_122:
[----:B------:R-:W-:Y:S05]  /*05b0*/  WARPSYNC.ALL ;  /* 0x0000000000007948 */ /* 0x000fea0003800000 */
[----:B------:R-:W-:Y:S06]  /*05c0*/  BAR.SYNC.DEFER_BLOCKING 0x0 ;  /* 0x0000000000007b1d */ /* 0x000fec0000010000 */
[----:B------:R-:W-:Y:S05]  /*05d0*/  @P1 EXIT ;  /* 0x000000000000194d */ /* 0x000fea0003800000 */
[----:B01----:R-:W0:Y:S04]  /*05e0*/  LDS.64 R2, [R0+0x10] ;  /* 0x0000100000027984 */ /* 0x003e280000000a00 */
[----:B0-----:R-:W-:Y:S01]  /*05f0*/  STG.E.64 desc[UR4][R16.64], R2 ;  /* 0x0000000210007986 */ /* 0x001fe2000c101b04 */
[----:B------:R-:W-:Y:S05]  /*0600*/  EXIT ;  /* 0x000000000000794d */ /* 0x000fea0003800000 */
.L_x_123:
[----:B------:R-:W-:Y:S02]  /*0610*/  IMAD.MOV.U32 R24, RZ, RZ, R20 ;  /* 0x000000ffff187224 */ /* 0x000fe400078e0014 */
[----:B------:R-:W-:Y:S02]  /*0620*/  IMAD.MOV.U32 R23, RZ, RZ, 0x1 ;  /* 0x00000001ff177424 */ /* 0x000fe400078e00ff */
[----:B------:R-:W-:Y:S02]  /*0630*/  IMAD.MOV.U32 R22, RZ, RZ, RZ ;  /* 0x000000ffff167224 */ /* 0x000fe400078e00ff */
[----:B------:R-:W-:-:S07]  /*0640*/  IMAD.MOV.U32 R21, RZ, RZ, -0x1 ;  /* 0xffffffffff157424 */ /* 0x000fce00078e00ff */
[----:B------:R-:W-:Y:S05]  /*0650*/  WARPSYNC.COLLECTIVE R21, `(.L_x_124) ;  /* 0x0000000015087348 */ /* 0x000fea0003c00000 */
[----:B------:R0:W1:Y:S02]  /*0660*/  SHFL.UP P0, R25, R24, R23, R22 ;  /* 0x0400001718197389 */ /* 0x0000640000000016 */
[----:B01----:R-:W-:Y:S05]  /*0670*/  ENDCOLLECTIVE ;  /* 0x000000000000791b */ /* 0x003fea0003800000 */
.L_x_124:
[----:B------:R-:W-:Y:S02]  /*0680*/  IMAD.MOV.U32 R24, RZ, RZ, R19 ;  /* 0x000000ffff187224 */ /* 0x000fe400078e0013 */
[----:B------:R-:W-:-:S07]  /*0690*/  IMAD.MOV.U32 R27, RZ, RZ, R25 ;  /* 0x000000ffff1b7224 */ /* 0x000fce00078e0019 */
[----:B------:R-:W-:Y:S05]  /*06a0*/  WARPSYNC.COLLECTIVE R21, `(.L_x_125) ;  /* 0x0000000015087348 */ /* 0x000fea0003c00000 */
[----:B------:R0:W1:Y:S02]  /*06b0*/  SHFL.UP P0, R25, R24, R23, R22 ;  /* 0x0400001718197389 */ /* 0x0000640000000016 */
[----:B01----:R-:W-:Y:S05]  /*06c0*/  ENDCOLLECTIVE ;  /* 0x000000000000791b */ /* 0x003fea0003800000 */
.L_x_125:
[----:B------:R-:W-:Y:S01]  /*06d0*/  IADD3 R26, P2, PT, R27, R20, RZ ;  /* 0x000000141b1a7210 */ /* 0x000fe20007f5e0ff */
[----:B------:R-:W-:-:S03]  /*06e0*/  IMAD.MOV.U32 R23, RZ, RZ, 0x2 ;  /* 0x00000002ff177424 */ /* 0x000fc600078e00ff */
[----:B------:R-:W-:Y:S01]  /*06f0*/  SEL R27, R26, R27, P0 ;  /* 0x0000001b1a1b7207 */ /* 0x000fe20000000000 */
[----:B------:R-:W-:-:S04]  /*0700*/  IMAD.X R26, R25, 0x1, R19, P2 ;  /* 0x00000001191a7824 */ /* 0x000fc800010e0613 */
[----:B------:R-:W-:Y:S01]  /*0710*/  IMAD.MOV.U32 R24, RZ, RZ, R27 ;  /* 0x000000ffff187224 */ /* 0x000fe200078e001b */
[----:B------:R-:W-:-:S07]  /*0720*/  SEL R26, R26, R25, P0 ;  /* 0x000000191a1a7207 */ /* 0x000fce0000000000 */
[----:B------:R-:W-:Y:S05]  /*0730*/  WARPSYNC.COLLECTIVE R21, `(.L_x_126) ;  /* 0x0000000015087348 */ /* 0x000fea0003c00000 */
[----:B------:R0:W1:Y:S02]  /*0740*/  SHFL.UP P0, R25, R24, R23, R22 ;  /* 0x0400001718197389 */ /* 0x0000640000000016 */
[----:B01----:R-:W-:Y:S05]  /*0750*/  ENDCOLLECTIVE ;  /* 0x000000000000791b */ /* 0x003fea0003800000 */
.L_x_126:
[----:B------:R-:W-:Y:S02]  /*0760*/  IMAD.MOV.U32 R24, RZ, RZ, R26 ;  /* 0x000000ffff187224 */ /* 0x000fe400078e001a */
[----:B------:R-:W-:-:S07]  /*0770*/  IMAD.MOV.U32 R28, RZ, RZ, R25 ;  /* 0x000000ffff1c7224 */ /* 0x000fce00078e0019 */
[----:B------:R-:W-:Y:S05]  /*0780*/  WARPSYNC.COLLECTIVE R21, `(.L_x_127) ;  /* 0x0000000015087348 */ /* 0x000fea0003c00000 */
[----:B------:R0:W1:Y:S02]  /*0790*/  SHFL.UP P0, R25, R24, R23, R22 ;  /* 0x0400001718197389 */ /* 0x0000640000000016 */
[----:B01----:R-:W-:Y:S05]  /*07a0*/  ENDCOLLECTIVE ;  /* 0x000000000000791b */ /* 0x003fea0003800000 */
.L_x_127:
        /* <DEDUP_REMOVED lines=9> */
.L_x_128:
[----:B------:R-:W-:Y:S02]  /*0840*/  IMAD.MOV.U32 R24, RZ, RZ, R29 ;  /* 0x000000ffff187224 */ /* 0x000fe400078e001d */
[----:B------:R-:W-:-:S07]  /*0850*/  IMAD.MOV.U32 R27, RZ, RZ, R25 ;  /* 0x000000ffff1b7224 */ /* 0x000fce00078e0019 */
[----:B------:R-:W-:Y:S05]  /*0860*/  WARPSYNC.COLLECTIVE R21, `(.L_x_129) ;  /* 0x0000000015087348 */ /* 0x000fea0003c00000 */
[----:B------:R0:W1:Y:S02]  /*0870*/  SHFL.UP P0, R25, R24, R23, R22 ;  /* 0x0400001718197389 */ /* 0x0000640000000016 */
[----:B01----:R-:W-:Y:S05]  /*0880*/  ENDCOLLECTIVE ;  /* 0x000000000000791b */ /* 0x003fea0003800000 */
.L_x_129:
        /* <DEDUP_REMOVED lines=9> */
.L_x_130:
[----:B------:R-:W-:Y:S02]  /*0920*/  IMAD.MOV.U32 R24, RZ, RZ, R29 ;  /* 0x000000ffff187224 */ /* 0x000fe400078e001d */
[----:B------:R-:W-:-:S07]  /*0930*/  IMAD.MOV.U32 R27, RZ, RZ, R25 ;  /* 0x000000ffff1b7224 */ /* 0x000fce00078e0019 */
[----:B------:R-:W-:Y:S05]  /*0940*/  WARPSYNC.COLLECTIVE R21, `(.L_x_131) ;  /* 0x0000000015087348 */ /* 0x000fea0003c00000 */
[----:B------:R0:W1:Y:S02]  /*0950*/  SHFL.UP P0, R25, R24, R23, R22 ;  /* 0x0400001718197389 */ /* 0x0000640000000016 */
[----:B01----:R-:W-:Y:S05]  /*0960*/  ENDCOLLECTIVE ;  /* 0x000000000000791b */ /* 0x003fea0003800000 */
.L_x_131:
        /* <DEDUP_REMOVED lines=9> */
.L_x_132:
[----:B------:R-:W-:Y:S02]  /*0a00*/  IMAD.MOV.U32 R24, RZ, RZ, R26 ;  /* 0x000000ffff187224 */ /* 0x000fe400078e001a */
[----:B------:R-:W-:-:S07]  /*0a10*/  IMAD.MOV.U32 R28, RZ, RZ, R25 ;  /* 0x000000ffff1c7224 */ /* 0x000fce00078e0019 */
[----:B------:R-:W-:Y:S05]  /*0a20*/  WARPSYNC.COLLECTIVE R21, `(.L_x_133) ;  /* 0x0000000015087348 */ /* 0x000fea0003c00000 */
[----:B------:R0:W1:Y:S02]  /*0a30*/  SHFL.UP P0, R25, R24, R23, R22 ;  /* 0x0400001718197389 */ /* 0x0000640000000016 */
[----:B01----:R-:W-:Y:S05]  /*0a40*/  ENDCOLLECTIVE ;  /* 0x000000000000791b */ /* 0x003fea0003800000 */
.L_x_133:
[----:B------:R-:W-:Y:S05]  /*0a50*/  BRA `(.L_x_134) ;  /* 0xfffffff800647947 */ /* 0x000fea000383ffff */
.L_x_135:
        /* <DEDUP_REMOVED lines=10> */
.L_x_2108:


//--------------------- .text._ZN3cub18CUB_300001_SM_10006detail10radix_sort30DeviceRadixSortHistogramKernelINS1_5radix10policy_hubIiiyE10Policy1000ELNS0_9SortOrderE0EiyNS1_21identity_decomposer_tEEEvPT2_PKT1_SA_iiT3_ --------------------------
	.section	.text._ZN3cub18CUB_300001_SM_10006detail10radix_sort30DeviceRadixSortHistogramKernelINS1_5radix10policy_hubIiiyE10Policy1000ELNS0_9SortOrderE0EiyNS1_21identity_decomposer_tEEEvPT2_PKT1_SA_iiT3_,"ax",@progbits
	.align	128
        .global         _ZN3cub18CUB_300001_SM_10006detail10radix_sort30DeviceRadixSortHistogramKernelINS1_5radix10policy_hubIiiyE10Policy1000ELNS0_9SortOrderE0EiyNS1_21identity_decomposer_tEEEvPT2_PKT1_SA_iiT3_
        .type           _ZN3cub18CUB_300001_SM_10006detail10radix_sort30DeviceRadixSortHistogramKernelINS1_5radix10policy_hubIiiyE10Policy1000ELNS0_9SortOrderE0EiyNS1_21identity_decomposer_tEEEvPT2_PKT1_SA_iiT3_,@function
        .size           _ZN3cub18CUB_300001_SM_10006detail10radix_sort30DeviceRadixSortHistogramKernelINS1_5radix10policy_hubIiiyE10Policy1000ELNS0_9SortOrderE0EiyNS1_21identity_decomposer_tEEEvPT2_PKT1_SA_iiT3_,(.L_x_2109 - _ZN3cub18CUB_300001_SM_10006detail10radix_sort30DeviceRadixSortHistogramKernelINS1_5radix10policy_hubIiiyE10Policy1000ELNS0_9SortOrderE0EiyNS1_21identity_decomposer_tEEEvPT2_PKT1_SA_iiT3_)
        .other          _ZN3cub18CUB_300001_SM_10006detail10radix_sort30DeviceRadixSortHistogramKernelINS1_5radix10policy_hubIiiyE10Policy1000ELNS0_9SortOrderE0EiyNS1_21identity_decomposer_tEEEvPT2_PKT1_SA_iiT3_,@"STO_CUDA_ENTRY STV_DEFAULT"
_ZN3cub18CUB_300001_SM_10006detail10radix_sort30DeviceRadixSortHistogramKernelINS1_5radix10policy_hubIiiyE10Policy1000ELNS0_9SortOrderE0EiyNS1_21identity_decomposer_tEEEvPT2_PKT1_SA_iiT3_:
.text._ZN3cub18CUB_300001_SM_10006detail10radix_sort30DeviceRadixSortHistogramKernelINS1_5radix10policy_hubIiiyE10Policy1000ELNS0_9SortOrderE0EiyNS1_21identity_decomposer_tEEEvPT2_PKT1_SA_iiT3_:
[----:B------:R-:W-:Y:S01]  /*0000*/  LDC R1, c[0x0][0x37c] ;  /* 0x0000df00ff017b82 */ /* 0x000fe20000000800 */
[----:B------:R-:W0:Y:S02]  /*0010*/  LDCU.64 UR14, c[0x0][0x390] ;  /* 0x00007200ff0e77ac */ /* 0x000e240008000a00 */
[----:B0-----:R-:W-:-:S04]  /*0020*/  ISETP.NE.U32.AND P0, PT, RZ, UR14, PT ;  /* 0x0000000eff007c0c */ /* 0x001fc8000bf05070 */
[----:B------:R-:W-:-:S13]  /*0030*/  ISETP.NE.AND.EX P0, PT, RZ, UR15, PT, P0 ;  /* 0x0000000fff007c0c */ /* 0x000fda000bf05300 */
[----:B------:R-:W-:Y:S05]  /*0040*/  @!P0 EXIT ;  /* 0x000000000000894d */ /* 0x000fea0003800000 */
[----:B------:R-:W-:Y:S01]  /*0050*/  UIADD3 UR11, UP0, UPT, UR14, -0x1, URZ ;  /* 0xffffffff0e0b7890 */ /* 0x000fe2000ff1e0ff */
[----:B------:R-:W0:Y:S01]  /*0060*/  S2R R4, SR_TID.X ;  /* 0x0000000000047919 */ /* 0x000e220000002100 */
[----:B------:R-:W1:Y:S01]  /*0070*/  LDCU.64 UR4, c[0x0][0x398] ;  /* 0x00007300ff0477ac */ /* 0x000e620008000a00 */
[----:B------:R-:W2:Y:S01]  /*0080*/  S2UR UR7, SR_CgaCtaId ;  /* 0x00000000000779c3 */ /* 0x000ea20000008800 */
[----:B------:R-:W-:Y:S01]  /*0090*/  UIADD3.X UR12, UPT, UPT, UR15, -0x1, URZ, UP0, !UPT ;  /* 0xffffffff0f0c7890 */ /* 0x000fe200087fe4ff */
[----:B------:R-:W-:Y:S01]  /*00a0*/  UMOV UR6, 0x400 ;  /* 0x0000040000067882 */ /* 0x000fe20000000000 */
[----:B------:R-:W3:Y:S05]  /*00b0*/  LDCU.64 UR20, c[0x0][0x358] ;  /* 0x00006b00ff1477ac */ /* 0x000eea0008000a00 */
[----:B------:R-:W4:Y:S01]  /*00c0*/  S2UR UR8, SR_CTAID.X ;  /* 0x00000000000879c3 */ /* 0x000f220000002500 */
[----:B------:R-:W-:Y:S01]  /*00d0*/  USHF.R.U64 UR11, UR11, 0x1e, UR12 ;  /* 0x0000001e0b0b7899 */ /* 0x000fe2000800120c */
[----:B------:R-:W0:Y:S03]  /*00e0*/  LDCU UR28, c[0x0][0x370] ;  /* 0x00006e00ff1c77ac */ /* 0x000e260008000800 */
[----:B------:R-:W-:-:S02]  /*00f0*/  UIADD3 UR11, UP0, UPT, UR11, 0x1, URZ ;  /* 0x000000010b0b7890 */ /* 0x000fc4000ff1e0ff */
[----:B-1----:R-:W-:Y:S02]  /*0100*/  UIADD3 UR4, UPT, UPT, UR5, 0x7, -UR4 ;  /* 0x0000000705047890 */ /* 0x002fe4000fffe804 */
[----:B------:R-:W-:Y:S02]  /*0110*/  ULEA.HI.X UR12, UR12, URZ, URZ, 0x2, UP0 ;  /* 0x000000ff0c0c7291 */ /* 0x000fe400080f14ff */
[----:B------:R-:W-:Y:S02]  /*0120*/  UISETP.LT.U32.AND UP0, UPT, UR11, UR14, UPT ;  /* 0x0000000e0b00728c */ /* 0x000fe4000bf01070 */
[----:B------:R-:W-:Y:S02]  /*0130*/  USHF.R.S32.HI UR5, URZ, 0x1f, UR4 ;  /* 0x0000001fff057899 */ /* 0x000fe40008011404 */
[----:B------:R-:W-:Y:S02]  /*0140*/  UISETP.LT.U32.AND.EX UP0, UPT, UR12, UR15, UPT, UP0 ;  /* 0x0000000f0c00728c */ /* 0x000fe4000bf01100 */
[----:B------:R-:W-:-:S02]  /*0150*/  ULEA.HI UR5, UR5, UR4, URZ, 0x3 ;  /* 0x0000000405057291 */ /* 0x000fc4000f8f18ff */
[----:B------:R-:W-:Y:S01]  /*0160*/  USEL UR11, UR11, UR14, UP0 ;  /* 0x0000000e0b0b7287 */ /* 0x000fe20008000000 */
[C---:B0-----:R-:W-:Y:S01]  /*0170*/  VIADD R21, R4.reuse, 0x780 ;  /* 0x0000078004157836 */ /* 0x041fe20000000000 */
[----:B------:R-:W-:Y:S02]  /*0180*/  USEL UR12, UR12, UR15, UP0 ;  /* 0x0000000f0c0c7287 */ /* 0x000fe40008000000 */
[----:B------:R-:W-:Y:S02]  /*0190*/  UISETP.GE.AND UP0, UPT, UR4, 0x8, UPT ;  /* 0x000000080400788c */ /* 0x000fe4000bf06270 */
[----:B--2---:R-:W-:Y:S02]  /*01a0*/  ULEA UR6, UR7, UR6, 0x18 ;  /* 0x0000000607067291 */ /* 0x004fe4000f8ec0ff */
[----:B------:R-:W-:Y:S02]  /*01b0*/  USHF.R.S32.HI UR5, URZ, 0x3, UR5 ;  /* 0x00000003ff057899 */ /* 0x000fe40008011405 */
[----:B------:R-:W-:Y:S01]  /*01c0*/  PLOP3.LUT P0, PT, PT, PT, UP0, 0x80, 0x8 ;  /* 0x000000000008781c */ /* 0x000fe20003f0f008 */
[----:B----4-:R-:W-:Y:S01]  /*01d0*/  USHF.L.U32 UR8, UR8, 0xb, URZ ;  /* 0x0000000b08087899 */ /* 0x010fe200080006ff */
[C---:B------:R-:W-:Y:S01]  /*01e0*/  LEA R0, R4.reuse, UR6, 0x2 ;  /* 0x0000000604007c11 */ /* 0x040fe2000f8e10ff */
[----:B------:R-:W-:Y:S01]  /*01f0*/  UIADD3 UR22, UPT, UPT, UR5, -0x1, URZ ;  /* 0xffffffff05167890 */ /* 0x000fe2000fffe0ff */
[----:B------:R-:W-:Y:S01]  /*0200*/  ISETP.GT.U32.OR P0, PT, R4, 0xff, !P0 ;  /* 0x000000ff0400780c */ /* 0x000fe20004704470 */
[----:B------:R-:W-:-:S02]  /*0210*/  ULOP3.LUT UR23, UR5, 0xf, URZ, 0xc0, !UPT ;  /* 0x0000000f05177892 */ /* 0x000fc4000f8ec0ff */
[----:B------:R-:W-:Y:S01]  /*0220*/  ULOP3.LUT UR24, UR5, 0x7, URZ, 0xc0, !UPT ;  /* 0x0000000705187892 */ /* 0x000fe2000f8ec0ff */
[----:B------:R-:W-:Y:S01]  /*0230*/  P2R R20, PR, RZ, 0x1 ;  /* 0x00000001ff147803 */ /* 0x000fe20000000000 */
[----:B------:R-:W-:Y:S02]  /*0240*/  ULOP3.LUT UR25, UR5, 0x3, URZ, 0xc0, !UPT ;  /* 0x0000000305197892 */ /* 0x000fe4000f8ec0ff */
[----:B------:R-:W-:Y:S02]  /*0250*/  ULOP3.LUT UR26, UR5, 0xffffff0, URZ, 0xc0, !UPT ;  /* 0x0ffffff0051a7892 */ /* 0x000fe4000f8ec0ff */
[----:B------:R-:W-:Y:S02]  /*0260*/  ULOP3.LUT UR27, UR5, 0xffffff8, URZ, 0xc0, !UPT ;  /* 0x0ffffff8051b7892 */ /* 0x000fe4000f8ec0ff */
[----:B------:R-:W-:Y:S01]  /*0270*/  ULOP3.LUT UR9, UR5, 0x1, URZ, 0xc0, !UPT ;  /* 0x0000000105097892 */ /* 0x000fe2000f8ec0ff */
[----:B------:R-:W-:Y:S01]  /*0280*/  UMOV UR6, URZ ;  /* 0x000000ff00067c82 */ /* 0x000fe20008000000 */
[----:B---3--:R-:W-:-:S10]  /*0290*/  UMOV UR7, URZ ;  /* 0x000000ff00077c82 */ /* 0x008fd40008000000 */
.L_x_219:
[----:B------:R-:W-:Y:S01]  /*02a0*/  ISETP.NE.AND P0, PT, R20, RZ, PT ;  /* 0x000000ff1400720c */ /* 0x000fe20003f05270 */
[----:B------:R-:W-:-:S12]  /*02b0*/  BSSY.RECONVERGENT B0, `(.L_x_136) ;  /* 0x000007c000007945 */ /* 0x000fd80003800200 */
[----:B012345:R-:W-:Y:S05]  /*02c0*/  @P0 BRA `(.L_x_137) ;  /* 0x0000000400e80947 */ /* 0x03ffea0003800000 */
[----:B------:R-:W-:Y:S02]  /*02d0*/  IMAD.U32 R2, RZ, RZ, UR22 ;  /* 0x00000016ff027e24 */ /* 0x000fe4000f8e00ff */
[----:B------:R-:W-:-:S03]  /*02e0*/  IMAD.MOV.U32 R3, RZ, RZ, RZ ;  /* 0x000000ffff037224 */ /* 0x000fc600078e00ff */
[----:B------:R-:W-:-:S13]  /*02f0*/  ISETP.GE.U32.AND P1, PT, R2, 0xf, PT ;  /* 0x0000000f0200780c */ /* 0x000fda0003f26070 */
[----:B------:R-:W-:Y:S05]  /*0300*/  @!P1 BRA `(.L_x_138) ;  /* 0x00000000005c9947 */ /* 0x000fea0003800000 */
[----:B------:R-:W-:Y:S01]  /*0310*/  VIADD R2, R0, 0x2000 ;  /* 0x0000200000027836 */ /* 0x000fe20000000000 */
[----:B------:R-:W-:-:S12]  /*0320*/  UIADD3 UR4, UPT, UPT, -UR26, URZ, URZ ;  /* 0x000000ff1a047290 */ /* 0x000fd8000fffe1ff */
.L_x_139:
[----:B------:R-:W-:Y:S01]  /*0330*/  UIADD3 UR4, UPT, UPT, UR4, 0x10, URZ ;  /* 0x0000001004047890 */ /* 0x000fe2000fffe0ff */
[----:B------:R-:W-:Y:S03]  /*0340*/  STS [R2+-0x2000], RZ ;  /* 0xffe000ff02007388 */ /* 0x000fe60000000800 */
[----:B------:R-:W-:Y:S01]  /*0350*/  UISETP.NE.AND UP0, UPT, UR4, URZ, UPT ;  /* 0x000000ff0400728c */ /* 0x000fe2000bf05270 */
        /* <DEDUP_REMOVED lines=16> */
[----:B------:R-:W-:Y:S06]  /*0460*/  BRA.U UP0, `(.L_x_139) ;  /* 0xfffffffd00b07547 */ /* 0x000fec000b83ffff */
[----:B------:R-:W-:-:S07]  /*0470*/  IMAD.U32 R3, RZ, RZ, UR26 ;  /* 0x0000001aff037e24 */ /* 0x000fce000f8e00ff */
.L_x_138:
[----:B------:R-:W-:Y:S01]  /*0480*/  ISETP.NE.AND P0, PT, RZ, UR23, PT ;  /* 0x00000017ff007c0c */ /* 0x000fe2000bf05270 */
[----:B------:R-:W-:Y:S01]  /*0490*/  IMAD.U32 R6, RZ, RZ, UR24 ;  /* 0x00000018ff067e24 */ /* 0x000fe2000f8e00ff */
[----:B------:R-:W-:-:S03]  /*04a0*/  MOV R2, UR23 ;  /* 0x0000001700027c02 */ /* 0x000fc60008000f00 */
[----:B------:R-:W-:Y:S02]  /*04b0*/  VIADD R6, R6, 0xffffffff ;  /* 0xffffffff06067836 */ /* 0x000fe40000000000 */
[----:B------:R-:W-:-:S06]  /*04c0*/  VIADD R2, R2, 0xffffffff ;  /* 0xffffffff02027836 */ /* 0x000fcc0000000000 */
[----:B------:R-:W-:Y:S05]  /*04d0*/  @!P0 BRA `(.L_x_140) ;  /* 0x00000000007c8947 */ /* 0x000fea0003800000 */
[----:B------:R-:W-:Y:S01]  /*04e0*/  ISETP.GE.U32.AND P2, PT, R2, 0x7, PT ;  /* 0x000000070200780c */ /* 0x000fe20003f46070 */
[----:B------:R-:W-:-:S12]  /*04f0*/  UISETP.NE.AND UP0, UPT, UR24, URZ, UPT ;  /* 0x000000ff1800728c */ /* 0x000fd8000bf05270 */
[----:B------:R-:W-:Y:S05]  /*0500*/  @!P2 BRA `(.L_x_141) ;  /* 0x000000000028a947 */ /* 0x000fea0003800000 */
        /* <DEDUP_REMOVED lines=10> */
.L_x_141:
[----:B------:R-:W-:Y:S05]  /*05b0*/  BRA.U !UP0, `(.L_x_140) ;  /* 0x0000000108447547 */ /* 0x000fea000b800000 */
[----:B------:R-:W-:Y:S01]  /*05c0*/  ISETP.GE.U32.AND P2, PT, R6, 0x3, PT ;  /* 0x000000030600780c */ /* 0x000fe20003f46070 */
[----:B------:R-:W-:-:S12]  /*05d0*/  UISETP.NE.AND UP0, UPT, UR25, URZ, UPT ;  /* 0x000000ff1900728c */ /* 0x000fd8000bf05270 */
[C---:B0-----:R-:W-:Y:S02]  /*05e0*/  @P2 IMAD R5, R3.reuse, 0x400, R0 ;  /* 0x0000040003052824 */ /* 0x041fe400078e0200 */
[----:B------:R-:W-:-:S03]  /*05f0*/  @P2 VIADD R3, R3, 0x4 ;  /* 0x0000000403032836 */ /* 0x000fc60000000000 */
[----:B------:R1:W-:Y:S04]  /*0600*/  @P2 STS [R5], RZ ;  /* 0x000000ff05002388 */ /* 0x0003e80000000800 */
[----:B------:R1:W-:Y:S04]  /*0610*/  @P2 STS [R5+0x400], RZ ;  /* 0x000400ff05002388 */ /* 0x0003e80000000800 */
[----:B------:R1:W-:Y:S04]  /*0620*/  @P2 STS [R5+0x800], RZ ;  /* 0x000800ff05002388 */ /* 0x0003e80000000800 */
[----:B------:R1:W-:Y:S01]  /*0630*/  @P2 STS [R5+0xc00], RZ ;  /* 0x000c00ff05002388 */ /* 0x0003e20000000800 */
[----:B------:R-:W-:Y:S05]  /*0640*/  BRA.U !UP0, `(.L_x_140) ;  /* 0x0000000108207547 */ /* 0x000fea000b800000 */
[----:B------:R-:W-:Y:S01]  /*0650*/  IMAD R3, R3, 0x400, R0 ;  /* 0x0000040003037824 */ /* 0x000fe200078e0200 */
[----:B------:R-:W-:-:S04]  /*0660*/  UISETP.NE.AND UP0, UPT, UR25, 0x1, UPT ;  /* 0x000000011900788c */ /* 0x000fc8000bf05270 */
[----:B------:R2:W-:Y:S05]  /*0670*/  STS [R3], RZ ;  /* 0x000000ff03007388 */ /* 0x0005ea0000000800 */
[----:B------:R-:W-:Y:S05]  /*0680*/  BRA.U !UP0, `(.L_x_140) ;  /* 0x0000000108107547 */ /* 0x000fea000b800000 */
[----:B------:R-:W-:Y:S01]  /*0690*/  UISETP.NE.AND UP0, UPT, UR25, 0x2, UPT ;  /* 0x000000021900788c */ /* 0x000fe2000bf05270 */
[----:B------:R3:W-:Y:S05]  /*06a0*/  STS [R3+0x400], RZ ;  /* 0x000400ff03007388 */ /* 0x0007ea0000000800 */
[----:B------:R-:W-:-:S13]  /*06b0*/  PLOP3.LUT P2, PT, PT, PT, UP0, 0x80, 0x8 ;  /* 0x000000000008781c */ /* 0x000fda0003f4f008 */
[----:B------:R3:W-:Y:S02]  /*06c0*/  @P2 STS [R3+0x800], RZ ;  /* 0x000800ff03002388 */ /* 0x0007e40000000800 */
.L_x_140:
[----:B------:R-:W-:-:S13]  /*06d0*/  ISETP.GT.U32.AND P2, PT, R4, 0x7f, PT ;  /* 0x0000007f0400780c */ /* 0x000fda0003f44070 */
[----:B------:R-:W-:Y:S05]  /*06e0*/  @P2 BRA `(.L_x_137) ;  /* 0x0000000000e02947 */ /* 0x000fea0003800000 */
[----:B--23--:R-:W-:Y:S01]  /*06f0*/  HFMA2 R3, -RZ, RZ, 0, 0 ;  /* 0x00000000ff037431 */ /* 0x00cfe200000001ff */
[----:B------:R-:W-:Y:S06]  /*0700*/  @!P1 BRA `(.L_x_142) ;  /* 0x0000000000589947 */ /* 0x000fec0003800000 */
[----:B------:R-:W-:-:S07]  /*0710*/  IMAD.MOV.U32 R3, RZ, RZ, RZ ;  /* 0x000000ffff037224 */ /* 0x000fce00078e00ff */
.L_x_143:
[C---:B012---:R-:W-:Y:S02]  /*0720*/  IMAD R5, R3.reuse, 0x400, R0 ;  /* 0x0000040003057824 */ /* 0x047fe400078e0200 */
[----:B------:R-:W-:-:S03]  /*0730*/  VIADD R3, R3, 0x10 ;  /* 0x0000001003037836 */ /* 0x000fc60000000000 */
[----:B------:R2:W-:Y:S02]  /*0740*/  STS [R5+0x200], RZ ;  /* 0x000200ff05007388 */ /* 0x0005e40000000800 */
[----:B------:R-:W-:Y:S02]  /*0750*/  ISETP.NE.AND P1, PT, R3, UR26, PT ;  /* 0x0000001a03007c0c */ /* 0x000fe4000bf25270 */
[----:B------:R2:W-:Y:S04]  /*0760*/  STS [R5+0x600], RZ ;  /* 0x000600ff05007388 */ /* 0x0005e80000000800 */
        /* <DEDUP_REMOVED lines=13> */
[----:B------:R2:W-:Y:S01]  /*0840*/  STS [R5+0x3e00], RZ ;  /* 0x003e00ff05007388 */ /* 0x0005e20000000800 */
[----:B------:R-:W-:Y:S05]  /*0850*/  @P1 BRA `(.L_x_143) ;  /* 0xfffffffc00b01947 */ /* 0x000fea000383ffff */
[----:B------:R-:W-:-:S07]  /*0860*/  IMAD.U32 R3, RZ, RZ, UR26 ;  /* 0x0000001aff037e24 */ /* 0x000fce000f8e00ff */
.L_x_142:
[----:B------:R-:W-:Y:S05]  /*0870*/  @!P0 BRA `(.L_x_137) ;  /* 0x00000000007c8947 */ /* 0x000fea0003800000 */
[----:B------:R-:W-:Y:S01]  /*0880*/  ISETP.GE.U32.AND P0, PT, R2, 0x7, PT ;  /* 0x000000070200780c */ /* 0x000fe20003f06070 */
[----:B------:R-:W-:-:S12]  /*0890*/  UISETP.NE.AND UP0, UPT, UR24, URZ, UPT ;  /* 0x000000ff1800728c */ /* 0x000fd8000bf05270 */
[----:B------:R-:W-:Y:S05]  /*08a0*/  @!P0 BRA `(.L_x_144) ;  /* 0x0000000000288947 */ /* 0x000fea0003800000 */
[C---:B------:R-:W-:Y:S02]  /*08b0*/  IMAD R2, R3.reuse, 0x400, R0 ;  /* 0x0000040003027824 */ /* 0x040fe400078e0200 */
[----:B------:R-:W-:-:S03]  /*08c0*/  VIADD R3, R3, 0x8 ;  /* 0x0000000803037836 */ /* 0x000fc60000000000 */
[----:B------:R3:W-:Y:S04]  /*08d0*/  STS [R2+0x200], RZ ;  /* 0x000200ff02007388 */ /* 0x0007e80000000800 */
[----:B------:R3:W-:Y:S04]  /*08e0*/  STS [R2+0x600], RZ ;  /* 0x000600ff02007388 */ /* 0x0007e80000000800 */
[----:B------:R3:W-:Y:S04]  /*08f0*/  STS [R2+0xa00], RZ ;  /* 0x000a00ff02007388 */ /* 0x0007e80000000800 */
[----:B------:R3:W-:Y:S04]  /*0900*/  STS [R2+0xe00], RZ ;  /* 0x000e00ff02007388 */ /* 0x0007e80000000800 */
[----:B------:R3:W-:Y:S04]  /*0910*/  STS [R2+0x1200], RZ ;  /* 0x001200ff02007388 */ /* 0x0007e80000000800 */
[----:B------:R3:W-:Y:S04]  /*0920*/  STS [R2+0x1600], RZ ;  /* 0x001600ff02007388 */ /* 0x0007e80000000800 */
[----:B------:R3:W-:Y:S04]  /*0930*/  STS [R2+0x1a00], RZ ;  /* 0x001a00ff02007388 */ /* 0x0007e80000000800 */
[----:B------:R3:W-:Y:S02]  /*0940*/  STS [R2+0x1e00], RZ ;  /* 0x001e00ff02007388 */ /* 0x0007e40000000800 */
.L_x_144:
[----:B------:R-:W-:Y:S05]  /*0950*/  BRA.U !UP0, `(.L_x_137) ;  /* 0x0000000108447547 */ /* 0x000fea000b800000 */
[----:B------:R-:W-:Y:S01]  /*0960*/  ISETP.GE.U32.AND P0, PT, R6, 0x3, PT ;  /* 0x000000030600780c */ /* 0x000fe20003f06070 */
[----:B------:R-:W-:-:S12]  /*0970*/  UISETP.NE.AND UP0, UPT, UR25, URZ, UPT ;  /* 0x000000ff1900728c */ /* 0x000fd8000bf05270 */
[C---:B---3--:R-:W-:Y:S01]  /*0980*/  @P0 IMAD R2, R3.reuse, 0x400, R0 ;  /* 0x0000040003020824 */ /* 0x048fe200078e0200 */
[----:B------:R-:W-:-:S04]  /*0990*/  @P0 IADD3 R3, PT, PT, R3, 0x4, RZ ;  /* 0x0000000403030810 */ /* 0x000fc80007ffe0ff */
[----:B------:R4:W-:Y:S04]  /*09a0*/  @P0 STS [R2+0x200], RZ ;  /* 0x000200ff02000388 */ /* 0x0009e80000000800 */
[----:B------:R4:W-:Y:S04]  /*09b0*/  @P0 STS [R2+0x600], RZ ;  /* 0x000600ff02000388 */ /* 0x0009e80000000800 */
[----:B------:R4:W-:Y:S04]  /*09c0*/  @P0 STS [R2+0xa00], RZ ;  /* 0x000a00ff02000388 */ /* 0x0009e80000000800 */
[----:B------:R4:W-:Y:S01]  /*09d0*/  @P0 STS [R2+0xe00], RZ ;  /* 0x000e00ff02000388 */ /* 0x0009e20000000800 */
[----:B------:R-:W-:Y:S05]  /*09e0*/  BRA.U !UP0, `(.L_x_137) ;  /* 0x0000000108207547 */ /* 0x000fea000b800000 */
[----:B------:R-:W-:Y:S01]  /*09f0*/  IMAD R3, R3, 0x400, R0 ;  /* 0x0000040003037824 */ /* 0x000fe200078e0200 */
[----:B------:R-:W-:-:S04]  /*0a00*/  UISETP.NE.AND UP0, UPT, UR25, 0x1, UPT ;  /* 0x000000011900788c */ /* 0x000fc8000bf05270 */
[----:B------:R3:W-:Y:S05]  /*0a10*/  STS [R3+0x200], RZ ;  /* 0x000200ff03007388 */ /* 0x0007ea0000000800 */
[----:B------:R-:W-:Y:S05]  /*0a20*/  BRA.U !UP0, `(.L_x_137) ;  /* 0x0000000108107547 */ /* 0x000fea000b800000 */
[----:B------:R-:W-:Y:S01]  /*0a30*/  UISETP.NE.AND UP0, UPT, UR25, 0x2, UPT ;  /* 0x000000021900788c */ /* 0x000fe2000bf05270 */
[----:B------:R0:W-:Y:S05]  /*0a40*/  STS [R3+0x600], RZ ;  /* 0x000600ff03007388 */ /* 0x0001ea0000000800 */
[----:B------:R-:W-:-:S13]  /*0a50*/  PLOP3.LUT P0, PT, PT, PT, UP0, 0x80, 0x8 ;  /* 0x000000000008781c */ /* 0x000fda0003f0f008 */
[----:B------:R0:W-:Y:S02]  /*0a60*/  @P0 STS [R3+0xa00], RZ ;  /* 0x000a00ff03000388 */ /* 0x0001e40000000800 */
.L_x_137:
[----:B------:R-:W-:Y:S05]  /*0a70*/  BSYNC.RECONVERGENT B0 ;  /* 0x0000000000007941 */ /* 0x000fea0003800200 */
.L_x_136:
[----:B------:R-:W5:Y:S01]  /*0a80*/  LDCU.64 UR14, c[0x0][0x390] ;  /* 0x00007200ff0e77ac */ /* 0x000f620008000a00 */
[----:B------:R-:W-:Y:S02]  /*0a90*/  USHF.L.U32 UR4, UR6, 0x1e, URZ ;  /* 0x0000001e06047899 */ /* 0x000fe400080006ff */
[----:B------:R-:W-:Y:S02]  /*0aa0*/  USHF.L.U64.HI UR5, UR6, 0x1e, UR7 ;  /* 0x0000001e06057899 */ /* 0x000fe40008010207 */
[----:B-----5:R-:W-:-:S04]  /*0ab0*/  UIADD3 UR4, UP0, UPT, -UR4, UR14, URZ ;  /* 0x0000000e04047290 */ /* 0x020fc8000ff1e1ff */
[----:B------:R-:W-:Y:S02]  /*0ac0*/  UIADD3.X UR5, UPT, UPT, ~UR5, UR15, URZ, UP0, !UPT ;  /* 0x0000000f05057290 */ /* 0x000fe400087fe5ff */
[----:B------:R-:W-:-:S04]  /*0ad0*/  UISETP.LT.U32.AND UP0, UPT, UR4, 0x40000000, UPT ;  /* 0x400000000400788c */ /* 0x000fc8000bf01070 */
[----:B------:R-:W-:-:S04]  /*0ae0*/  UISETP.LT.U32.AND.EX UP0, UPT, UR5, URZ, UPT, UP0 ;  /* 0x000000ff0500728c */ /* 0x000fc8000bf01100 */
[----:B------:R-:W-:Y:S02]  /*0af0*/  USEL UR13, UR4, 0x40000000, UP0 ;  /* 0x40000000040d7887 */ /* 0x000fe40008000000 */
[----:B------:R-:W-:Y:S02]  /*0b00*/  USEL UR14, UR5, URZ, UP0 ;  /* 0x000000ff050e7287 */ /* 0x000fe40008000000 */
[----:B------:R-:W-:-:S04]  /*0b10*/  UISETP.GT.U32.AND UP0, UPT, UR13, UR8, UPT ;  /* 0x000000080d00728c */ /* 0x000fc8000bf04070 */
[----:B------:R-:W-:Y:S01]  /*0b20*/  UISETP.GT.U32.AND.EX UP0, UPT, UR14, URZ, UPT, UP0 ;  /* 0x000000ff0e00728c */ /* 0x000fe2000bf04100 */
[----:B------:R-:W-:Y:S08]  /*0b30*/  BAR.SYNC.DEFER_BLOCKING 0x0 ;  /* 0x0000000000007b1d */ /* 0x000ff00000010000 */
[----:B------:R-:W-:Y:S06]  /*0b40*/  BAR.SYNC.DEFER_BLOCKING 0x0 ;  /* 0x0000000000007b1d */ /* 0x000fec0000010000 */
[----:B------:R-:W-:Y:S05]  /*0b50*/  BRA.U !UP0, `(.L_x_145) ;  /* 0x0000000d082c7547 */ /* 0x000fea000b800000 */
[----:B------:R-:W-:Y:S01]  /*0b60*/  UMOV UR10, UR8 ;  /* 0x00000008000a7c82 */ /* 0x000fe20008000000 */
[----:B------:R-:W-:-:S05]  /*0b70*/  UMOV UR5, URZ ;  /* 0x000000ff00057c82 */ /* 0x000fca0008000000 */
.L_x_150:
[----:B-----5:R-:W5:Y:S01]  /*0b80*/  LDCU.64 UR18, c[0x0][0x390] ;  /* 0x00007200ff1277ac */ /* 0x020f620008000a00 */
[----:B------:R-:W-:Y:S02]  /*0b90*/  USHF.L.U32 UR15, UR6, 0x1e, URZ ;  /* 0x0000001e060f7899 */ /* 0x000fe400080006ff */
[----:B------:R-:W-:Y:S02]  /*0ba0*/  USHF.L.U64.HI UR16, UR6, 0x1e, UR7 ;  /* 0x0000001e06107899 */ /* 0x000fe40008010207 */
[----:B------:R-:W-:-:S04]  /*0bb0*/  UIADD3 UR15, UP0, UPT, UR10, UR15, URZ ;  /* 0x0000000f0a0f7290 */ /* 0x000fc8000ff1e0ff */
[----:B------:R-:W-:Y:S02]  /*0bc0*/  UIADD3.X UR16, UPT, UPT, UR5, UR16, URZ, UP0, !UPT ;  /* 0x0000001005107290 */ /* 0x000fe400087fe4ff */
[----:B------:R-:W-:Y:S02]  /*0bd0*/  ULEA UR10, UP0, UR28, UR10, 0xb ;  /* 0x0000000a1c0a7291 */ /* 0x000fe4000f8058ff */
[----:B-----5:R-:W-:Y:S02]  /*0be0*/  UIADD3 UR17, UP1, UPT, -UR15, UR18, URZ ;  /* 0x000000120f117290 */ /* 0x020fe4000ff3e1ff */
[----:B------:R-:W-:Y:S02]  /*0bf0*/  UIADD3.X UR5, UPT, UPT, URZ, UR5, URZ, UP0, !UPT ;  /* 0x00000005ff057290 */ /* 0x000fe400087fe4ff */
[----:B------:R-:W-:Y:S02]  /*0c00*/  UIADD3.X UR4, UPT, UPT, ~UR16, UR19, URZ, UP1, !UPT ;  /* 0x0000001310047290 */ /* 0x000fe40008ffe5ff */
[----:B------:R-:W-:-:S02]  /*0c10*/  UISETP.GE.U32.AND UP1, UPT, UR17, 0x800, UPT ;  /* 0x000008001100788c */ /* 0x000fc4000bf26070 */
[----:B------:R-:W-:Y:S02]  /*0c20*/  UISETP.GE.U32.AND UP0, UPT, UR10, UR13, UPT ;  /* 0x0000000d0a00728c */ /* 0x000fe4000bf06070 */
[----:B------:R-:W-:Y:S02]  /*0c30*/  UISETP.GE.U32.AND.EX UP1, UPT, UR4, URZ, UPT, UP1 ;  /* 0x000000ff0400728c */ /* 0x000fe4000bf26110 */
[----:B------:R-:W-:-:S07]  /*0c40*/  UISETP.GE.U32.AND.EX UP0, UPT, UR5, UR14, UPT, UP0 ;  /* 0x0000000e0500728c */ /* 0x000fce000bf06100 */
[----:B0-----:R-:W-:Y:S05]  /*0c50*/  BRA.U !UP1, `(.L_x_146) ;  /* 0x0000000109587547 */ /* 0x001fea000b800000 */
[----:B------:R-:W4:Y:S01]  /*0c60*/  LDCU.64 UR18, c[0x0][0x388] ;  /* 0x00007100ff1277ac */ /* 0x000f220008000a00 */
[----:B0-23--:R-:W-:-:S05]  /*0c70*/  IADD3 R3, P0, PT, R4, UR15, RZ ;  /* 0x0000000f04037c10 */ /* 0x00dfca000ff1e0ff */
[----:B------:R-:W-:Y:S01]  /*0c80*/  IMAD.X R6, RZ, RZ, UR16, P0 ;  /* 0x00000010ff067e24 */ /* 0x000fe200080e06ff */
[----:B----4-:R-:W-:-:S04]  /*0c90*/  LEA R2, P0, R3, UR18, 0x2 ;  /* 0x0000001203027c11 */ /* 0x010fc8000f8010ff */
        /* <DEDUP_REMOVED lines=18> */
.L_x_146:
[----:B------:R-:W4:Y:S01]  /*0dc0*/  LDCU.64 UR18, c[0x0][0x388] ;  /* 0x00007100ff1277ac */ /* 0x000f220008000a00 */
[C---:B012---:R-:W-:Y:S01]  /*0dd0*/  VIADD R5, R4.reuse, 0x100 ;  /* 0x0000010004057836 */ /* 0x047fe20000000000 */
[C---:B---3--:R-:W-:Y:S01]  /*0de0*/  IADD3 R3, P0, PT, R4.reuse, UR15, RZ ;  /* 0x0000000f04037c10 */ /* 0x048fe2000ff1e0ff */
[C---:B----4-:R-:W-:Y:S01]  /*0df0*/  VIADD R2, R4.reuse, 0x80 ;  /* 0x0000008004027836 */ /* 0x050fe20000000000 */
[C---:B------:R-:W-:Y:S01]  /*0e00*/  ISETP.GE.AND P1, PT, R4.reuse, UR17, PT ;  /* 0x0000001104007c0c */ /* 0x040fe2000bf26270 */
[----:B------:R-:W-:Y:S01]  /*0e10*/  VIADD R7, R4, 0x180 ;  /* 0x0000018004077836 */ /* 0x000fe20000000000 */
[----:B------:R-:W-:Y:S01]  /*0e20*/  ISETP.GE.AND P3, PT, R5, UR17, PT ;  /* 0x0000001105007c0c */ /* 0x000fe2000bf66270 */
[----:B------:R-:W-:Y:S01]  /*0e30*/  IMAD.X R6, RZ, RZ, UR16, P0 ;  /* 0x00000010ff067e24 */ /* 0x000fe200080e06ff */
[----:B------:R-:W-:Y:S01]  /*0e40*/  ISETP.GE.AND P2, PT, R2, UR17, PT ;  /* 0x0000001102007c0c */ /* 0x000fe2000bf46270 */
[----:B------:R-:W-:Y:S01]  /*0e50*/  VIADD R5, R4, 0x200 ;  /* 0x0000020004057836 */ /* 0x000fe20000000000 */
[----:B------:R-:W-:Y:S01]  /*0e60*/  ISETP.GE.AND P4, PT, R7, UR17, PT ;  /* 0x0000001107007c0c */ /* 0x000fe2000bf86270 */
[----:B------:R-:W-:-:S03]  /*0e70*/  IMAD.MOV.U32 R12, RZ, RZ, 0x7fffffff ;  /* 0x7fffffffff0c7424 */ /* 0x000fc600078e00ff */
[----:B------:R-:W-:Y:S01]  /*0e80*/  ISETP.GE.AND P5, PT, R5, UR17, PT ;  /* 0x0000001105007c0c */ /* 0x000fe2000bfa6270 */
[----:B------:R-:W-:Y:S01]  /*0e90*/  VIADD R5, R4, 0x300 ;  /* 0x0000030004057836 */ /* 0x000fe20000000000 */
[----:B------:R-:W-:-:S04]  /*0ea0*/  LEA R2, P0, R3, UR18, 0x2 ;  /* 0x0000001203027c11 */ /* 0x000fc8000f8010ff */
[----:B------:R-:W-:Y:S01]  /*0eb0*/  LEA.HI.X R3, R3, UR19, R6, 0x2, P0 ;  /* 0x0000001303037c11 */ /* 0x000fe200080f1406 */
[----:B------:R-:W-:Y:S01]  /*0ec0*/  IMAD.MOV.U32 R11, RZ, RZ, 0x7fffffff ;  /* 0x7fffffffff0b7424 */ /* 0x000fe200078e00ff */
[----:B------:R-:W-:-:S03]  /*0ed0*/  IADD3 R6, PT, PT, R4, 0x280, RZ ;  /* 0x0000028004067810 */ /* 0x000fc60007ffe0ff */
[----:B------:R1:W5:Y:S01]  /*0ee0*/  @!P1 LDG.E R12, desc[UR20][R2.64] ;  /* 0x00000014020c9981 */ /* 0x000362000c1e1900 */
[----:B------:R-:W-:Y:S01]  /*0ef0*/  ISETP.GE.AND P1, PT, R5, UR17, PT ;  /* 0x0000001105007c0c */ /* 0x000fe2000bf26270 */
[----:B------:R-:W-:Y:S01]  /*0f00*/  VIADD R5, R4, 0x380 ;  /* 0x0000038004057836 */ /* 0x000fe20000000000 */
[----:B------:R-:W-:Y:S01]  /*0f10*/  ISETP.GE.AND P0, PT, R6, UR17, PT ;  /* 0x0000001106007c0c */ /* 0x000fe2000bf06270 */
[----:B------:R-:W-:Y:S01]  /*0f20*/  IMAD.MOV.U32 R9, RZ, RZ, 0x7fffffff ;  /* 0x7fffffffff097424 */ /* 0x000fe200078e00ff */
[----:B------:R1:W5:Y:S02]  /*0f30*/  @!P2 LDG.E R11, desc[UR20][R2.64+0x200] ;  /* 0x00020014020ba981 */ /* 0x000364000c1e1900 */
[----:B------:R-:W-:Y:S01]  /*0f40*/  ISETP.GE.AND P2, PT, R5, UR17, PT ;  /* 0x0000001105007c0c */ /* 0x000fe2000bf46270 */
[----:B------:R-:W-:Y:S02]  /*0f50*/  VIADD R5, R4, 0x480 ;  /* 0x0000048004057836 */ /* 0x000fe40000000000 */
[----:B------:R-:W-:Y:S01]  /*0f60*/  IMAD.MOV.U32 R10, RZ, RZ, 0x7fffffff ;  /* 0x7fffffffff0a7424 */ /* 0x000fe200078e00ff */
[----:B------:R1:W5:Y:S01]  /*0f70*/  @!P4 LDG.E R9, desc[UR20][R2.64+0x600] ;  /* 0x000600140209c981 */ /* 0x000362000c1e1900 */
[----:B------:R-:W-:-:S02]  /*0f80*/  MOV R8, 0x7fffffff ;  /* 0x7fffffff00087802 */ /* 0x000fc40000000f00 */
[C---:B------:R-:W-:Y:S02]  /*0f90*/  LOP3.LUT R6, R4.reuse, 0x400, RZ, 0xfc, !PT ;  /* 0x0000040004067812 */ /* 0x040fe400078efcff */
[----:B------:R-:W-:Y:S01]  /*0fa0*/  ISETP.GE.AND P4, PT, R5, UR17, PT ;  /* 0x0000001105007c0c */ /* 0x000fe2000bf86270 */
[----:B------:R-:W-:Y:S01]  /*0fb0*/  VIADD R5, R4, 0x500 ;  /* 0x0000050004057836 */ /* 0x000fe20000000000 */
[----:B------:R1:W5:Y:S01]  /*0fc0*/  @!P3 LDG.E R10, desc[UR20][R2.64+0x400] ;  /* 0x00040014020ab981 */ /* 0x000362000c1e1900 */
[----:B------:R-:W-:Y:S01]  /*0fd0*/  ISETP.GE.AND P3, PT, R6, UR17, PT ;  /* 0x0000001106007c0c */ /* 0x000fe2000bf66270 */
[----:B------:R-:W-:Y:S02]  /*0fe0*/  IMAD.MOV.U32 R6, RZ, RZ, 0x7fffffff ;  /* 0x7fffffffff067424 */ /* 0x000fe400078e00ff */
[----:B------:R1:W5:Y:S01]  /*0ff0*/  @!P5 LDG.E R8, desc[UR20][R2.64+0x800] ;  /* 0x000800140208d981 */ /* 0x000362000c1e1900 */
[----:B------:R-:W-:Y:S01]  /*1000*/  ISETP.GE.AND P5, PT, R5, UR17, PT ;  /* 0x0000001105007c0c */ /* 0x000fe2000bfa6270 */
[----:B------:R-:W-:-:S02]  /*1010*/  VIADD R5, R4, 0x600 ;  /* 0x0000060004057836 */ /* 0x000fc40000000000 */
[----:B------:R-:W-:Y:S01]  /*1020*/  IMAD.MOV.U32 R7, RZ, RZ, 0x7fffffff ;  /* 0x7fffffffff077424 */ /* 0x000fe200078e00ff */
[----:B------:R1:W5:Y:S01]  /*1030*/  @!P1 LDG.E R6, desc[UR20][R2.64+0xc00] ;  /* 0x000c001402069981 */ /* 0x000362000c1e1900 */
[C---:B------:R-:W-:Y:S01]  /*1040*/  VIADD R13, R4.reuse, 0x580 ;  /* 0x00000580040d7836 */ /* 0x040fe20000000000 */
[----:B------:R-:W-:Y:S01]  /*1050*/  ISETP.GE.AND P1, PT, R5, UR17, PT ;  /* 0x0000001105007c0c */ /* 0x000fe2000bf26270 */
[----:B------:R-:W-:Y:S02]  /*1060*/  IMAD.MOV.U32 R5, RZ, RZ, 0x7fffffff ;  /* 0x7fffffffff057424 */ /* 0x000fe400078e00ff */
[----:B------:R-:W-:Y:S01]  /*1070*/  IMAD.MOV.U32 R19, RZ, RZ, 0x7fffffff ;  /* 0x7fffffffff137424 */ /* 0x000fe200078e00ff */
[----:B------:R1:W5:Y:S01]  /*1080*/  @!P0 LDG.E R7, desc[UR20][R2.64+0xa00] ;  /* 0x000a001402078981 */ /* 0x000362000c1e1900 */
[----:B------:R-:W-:Y:S01]  /*1090*/  IMAD.MOV.U32 R18, RZ, RZ, 0x7fffffff ;  /* 0x7fffffffff127424 */ /* 0x000fe200078e00ff */
[----:B------:R-:W-:Y:S01]  /*10a0*/  ISETP.GE.AND P0, PT, R13, UR17, PT ;  /* 0x000000110d007c0c */ /* 0x000fe2000bf06270 */
[C---:B------:R-:W-:Y:S01]  /*10b0*/  VIADD R14, R4.reuse, 0x700 ;  /* 0x00000700040e7836 */ /* 0x040fe20000000000 */
[----:B------:R-:W-:Y:S01]  /*10c0*/  IADD3 R13, PT, PT, R4, 0x680, RZ ;  /* 0x00000680040d7810 */ /* 0x000fe20007ffe0ff */
[----:B------:R1:W5:Y:S03]  /*10d0*/  @!P2 LDG.E R5, desc[UR20][R2.64+0xe00] ;  /* 0x000e00140205a981 */ /* 0x000366000c1e1900 */
[----:B------:R-:W-:Y:S01]  /*10e0*/  ISETP.GE.AND P2, PT, R13, UR17, PT ;  /* 0x000000110d007c0c */ /* 0x000fe2000bf46270 */
[----:B------:R1:W5:Y:S01]  /*10f0*/  @!P3 LDG.E R19, desc[UR20][R2.64+0x1000] ;  /* 0x001000140213b981 */ /* 0x000362000c1e1900 */
[----:B------:R-:W-:-:S03]  /*1100*/  ISETP.GE.AND P3, PT, R14, UR17, PT ;  /* 0x000000110e007c0c */ /* 0x000fc6000bf66270 */
[----:B------:R1:W5:Y:S01]  /*1110*/  @!P4 LDG.E R18, desc[UR20][R2.64+0x1200] ;  /* 0x001200140212c981 */ /* 0x000362000c1e1900 */
[----:B------:R-:W-:Y:S01]  /*1120*/  ISETP.GE.AND P4, PT, R21, UR17, PT ;  /* 0x0000001115007c0c */ /* 0x000fe2000bf86270 */
[----:B------:R-:W-:Y:S01]  /*1130*/  IMAD.MOV.U32 R17, RZ, RZ, 0x7fffffff ;  /* 0x7fffffffff117424 */ /* 0x000fe200078e00ff */
[----:B------:R-:W-:Y:S01]  /*1140*/  MOV R14, 0x7fffffff ;  /* 0x7fffffff000e7802 */ /* 0x000fe20000000f00 */
[----:B------:R-:W-:Y:S02]  /*1150*/  IMAD.MOV.U32 R16, RZ, RZ, 0x7fffffff ;  /* 0x7fffffffff107424 */ /* 0x000fe400078e00ff */
[----:B------:R-:W-:Y:S02]  /*1160*/  IMAD.MOV.U32 R22, RZ, RZ, 0x7fffffff ;  /* 0x7fffffffff167424 */ /* 0x000fe400078e00ff */
        /* <DEDUP_REMOVED lines=8> */
.L_x_147:
[----:B01----:R-:W0:Y:S02]  /*11f0*/  LDC.64 R2, c[0x0][0x398] ;  /* 0x0000e600ff027b82 */ /* 0x003e240000000a00 */
[----:B0-----:R-:W-:-:S13]  /*1200*/  ISETP.GT.AND P0, PT, R3, R2, PT ;  /* 0x000000020300720c */ /* 0x001fda0003f04270 */
[----:B------:R-:W-:Y:S05]  /*1210*/  @!P0 BRA `(.L_x_148) ;  /* 0x0000000400788947 */ /* 0x000fea0003800000 */
[----:B------:R-:W0:Y:S01]  /*1220*/  S2UR UR15, SR_CgaCtaId ;  /* 0x00000000000f79c3 */ /* 0x000e220000008800 */
[----:B-----5:R-:W-:Y:S01]  /*1230*/  LOP3.LUT R15, R15, 0x80000000, RZ, 0x3c, !PT ;  /* 0x800000000f0f7812 */ /* 0x020fe200078e3cff */
[----:B------:R-:W-:Y:S01]  /*1240*/  UMOV UR4, 0x400 ;  /* 0x0000040000047882 */ /* 0x000fe20000000000 */
[----:B------:R-:W-:Y:S01]  /*1250*/  LOP3.LUT R14, R14, 0x80000000, RZ, 0x3c, !PT ;  /* 0x800000000e0e7812 */ /* 0x000fe200078e3cff */
[----:B------:R-:W1:Y:S01]  /*1260*/  LDCU UR16, c[0x0][0x398] ;  /* 0x00007300ff1077ac */ /* 0x000e620008000800 */
[----:B------:R-:W-:Y:S02]  /*1270*/  LOP3.LUT R13, R13, 0x80000000, RZ, 0x3c, !PT ;  /* 0x800000000d0d7812 */ /* 0x000fe400078e3cff */
[----:B------:R-:W-:Y:S02]  /*1280*/  LOP3.LUT R2, R22, 0x80000000, RZ, 0x3c, !PT ;  /* 0x8000000016027812 */ /* 0x000fe400078e3cff */
[----:B------:R-:W-:Y:S02]  /*1290*/  LOP3.LUT R16, R16, 0x80000000, RZ, 0x3c, !PT ;  /* 0x8000000010107812 */ /* 0x000fe400078e3cff */
[----:B------:R-:W-:-:S02]  /*12a0*/  LOP3.LUT R17, R17, 0x80000000, RZ, 0x3c, !PT ;  /* 0x8000000011117812 */ /* 0x000fc400078e3cff */
[----:B------:R-:W-:Y:S02]  /*12b0*/  LOP3.LUT R18, R18, 0x80000000, RZ, 0x3c, !PT ;  /* 0x8000000012127812 */ /* 0x000fe400078e3cff */
[----:B------:R-:W-:Y:S02]  /*12c0*/  LOP3.LUT R19, R19, 0x80000000, RZ, 0x3c, !PT ;  /* 0x8000000013137812 */ /* 0x000fe400078e3cff */
[----:B------:R-:W-:Y:S02]  /*12d0*/  LOP3.LUT R5, R5, 0x80000000, RZ, 0x3c, !PT ;  /* 0x8000000005057812 */ /* 0x000fe400078e3cff */
[----:B------:R-:W-:Y:S02]  /*12e0*/  LOP3.LUT R6, R6, 0x80000000, RZ, 0x3c, !PT ;  /* 0x8000000006067812 */ /* 0x000fe400078e3cff */
[----:B------:R-:W-:Y:S02]  /*12f0*/  LOP3.LUT R7, R7, 0x80000000, RZ, 0x3c, !PT ;  /* 0x8000000007077812 */ /* 0x000fe400078e3cff */
[----:B------:R-:W-:Y:S01]  /*1300*/  LOP3.LUT R8, R8, 0x80000000, RZ, 0x3c, !PT ;  /* 0x8000000008087812 */ /* 0x000fe200078e3cff */
[----:B0-----:R-:W-:Y:S01]  /*1310*/  ULEA UR15, UR15, UR4, 0x18 ;  /* 0x000000040f0f7291 */ /* 0x001fe2000f8ec0ff */
[----:B------:R-:W-:-:S02]  /*1320*/  LOP3.LUT R9, R9, 0x80000000, RZ, 0x3c, !PT ;  /* 0x8000000009097812 */ /* 0x000fc400078e3cff */
[----:B------:R-:W-:Y:S01]  /*1330*/  LOP3.LUT R10, R10, 0x80000000, RZ, 0x3c, !PT ;  /* 0x800000000a0a7812 */ /* 0x000fe200078e3cff */
[----:B------:R-:W-:Y:S01]  /*1340*/  UMOV UR4, URZ ;  /* 0x000000ff00047c82 */ /* 0x000fe20008000000 */
[----:B------:R-:W-:Y:S02]  /*1350*/  LOP3.LUT R11, R11, 0x80000000, RZ, 0x3c, !PT ;  /* 0x800000000b0b7812 */ /* 0x000fe400078e3cff */
[----:B-1----:R-:W-:-:S07]  /*1360*/  LOP3.LUT R12, R12, 0x80000000, RZ, 0x3c, !PT ;  /* 0x800000000c0c7812 */ /* 0x002fce00078e3cff */
.L_x_149:
[----:B------:R-:W-:Y:S01]  /*1370*/  IMAD R22, RZ, RZ, -UR16 ;  /* 0x80000010ff167e24 */ /* 0x000fe2000f8e02ff */
[----:B0-----:R-:W-:Y:S01]  /*1380*/  SHF.R.U32.HI R23, RZ, UR16, R12 ;  /* 0x00000010ff177c19 */ /* 0x001fe2000801160c */
[----:B------:R-:W-:Y:S01]  /*1390*/  IMAD.MOV.U32 R25, RZ, RZ, -0x1 ;  /* 0xffffffffff197424 */ /* 0x000fe200078e00ff */
[----:B------:R-:W-:Y:S01]  /*13a0*/  ULEA UR17, UR4, UR15, 0xa ;  /* 0x0000000f04117291 */ /* 0x000fe2000f8e50ff */
[----:B------:R-:W-:Y:S01]  /*13b0*/  SHF.R.U32.HI R27, RZ, UR16, R10 ;  /* 0x00000010ff1b7c19 */ /* 0x000fe2000801160a */
[----:B------:R-:W-:Y:S01]  /*13c0*/  UIADD3 UR4, UPT, UPT, UR4, 0x1, URZ ;  /* 0x0000000104047890 */ /* 0x000fe2000fffe0ff */
[----:B------:R-:W-:Y:S02]  /*13d0*/  VIADDMNMX R22, R22, R3, 0x8, PT ;  /* 0x0000000816167446 */ /* 0x000fe40003800103 */
[----:B------:R-:W-:Y:S02]  /*13e0*/  SHF.R.U32.HI R29, RZ, UR16, R9 ;  /* 0x00000010ff1d7c19 */ /* 0x000fe40008011609 */
[----:B------:R-:W-:-:S02]  /*13f0*/  SHF.L.U32 R22, R25, R22, RZ ;  /* 0x0000001619167219 */ /* 0x000fc400000006ff */
[----:B------:R-:W-:Y:S02]  /*1400*/  SHF.R.U32.HI R25, RZ, UR16, R11 ;  /* 0x00000010ff197c19 */ /* 0x000fe4000801160b */
[-C--:B------:R-:W-:Y:S02]  /*1410*/  LOP3.LUT R23, R23, R22.reuse, RZ, 0x30, !PT ;  /* 0x0000001617177212 */ /* 0x080fe400078e30ff */
[-C--:B------:R-:W-:Y:S02]  /*1420*/  LOP3.LUT R25, R25, R22.reuse, RZ, 0x30, !PT ;  /* 0x0000001619197212 */ /* 0x080fe400078e30ff */
[----:B------:R-:W-:Y:S02]  /*1430*/  LOP3.LUT R27, R27, R22, RZ, 0x30, !PT ;  /* 0x000000161b1b7212 */ /* 0x000fe400078e30ff */
[----:B------:R-:W-:Y:S02]  /*1440*/  LEA R23, R23, UR17, 0x2 ;  /* 0x0000001117177c11 */ /* 0x000fe4000f8e10ff */
[----:B------:R-:W-:-:S02]  /*1450*/  LEA R25, R25, UR17, 0x2 ;  /* 0x0000001119197c11 */ /* 0x000fc4000f8e10ff */
[----:B------:R-:W-:Y:S01]  /*1460*/  LEA R27, R27, UR17, 0x2 ;  /* 0x000000111b1b7c11 */ /* 0x000fe2000f8e10ff */
[----:B------:R0:W-:Y:S01]  /*1470*/  ATOMS.POPC.INC.32 RZ, [R23+URZ] ;  /* 0x0000000017ff7f8c */ /* 0x0001e2000d8000ff */
[----:B------:R-:W-:Y:S02]  /*1480*/  SHF.R.U32.HI R24, RZ, UR16, R8 ;  /* 0x00000010ff187c19 */ /* 0x000fe40008011608 */
[----:B------:R-:W-:Y:S01]  /*1490*/  SHF.R.U32.HI R26, RZ, UR16, R7 ;  /* 0x00000010ff1a7c19 */ /* 0x000fe20008011607 */
[----:B------:R1:W-:Y:S01]  /*14a0*/  ATOMS.POPC.INC.32 RZ, [R25+URZ] ;  /* 0x0000000019ff7f8c */ /* 0x0003e2000d8000ff */
[-C--:B------:R-:W-:Y:S02]  /*14b0*/  LOP3.LUT R29, R29, R22.reuse, RZ, 0x30, !PT ;  /* 0x000000161d1d7212 */ /* 0x080fe400078e30ff */
[----:B------:R-:W-:Y:S01]  /*14c0*/  LOP3.LUT R24, R24, R22, RZ, 0x30, !PT ;  /* 0x0000001618187212 */ /* 0x000fe200078e30ff */
[----:B------:R2:W-:Y:S01]  /*14d0*/  ATOMS.POPC.INC.32 RZ, [R27+URZ] ;  /* 0x000000001bff7f8c */ /* 0x0005e2000d8000ff */
[----:B0-----:R-:W-:-:S02]  /*14e0*/  SHF.R.U32.HI R23, RZ, UR16, R6 ;  /* 0x00000010ff177c19 */ /* 0x001fc40008011606 */
[-C--:B------:R-:W-:Y:S02]  /*14f0*/  LOP3.LUT R26, R26, R22.reuse, RZ, 0x30, !PT ;  /* 0x000000161a1a7212 */ /* 0x080fe400078e30ff */
[----:B-1----:R-:W-:Y:S02]  /*1500*/  SHF.R.U32.HI R25, RZ, UR16, R5 ;  /* 0x00000010ff197c19 */ /* 0x002fe40008011605 */
[-C--:B------:R-:W-:Y:S02]  /*1510*/  LOP3.LUT R23, R23, R22.reuse, RZ, 0x30, !PT ;  /* 0x0000001617177212 */ /* 0x080fe400078e30ff */
[----:B--2---:R-:W-:Y:S02]  /*1520*/  SHF.R.U32.HI R27, RZ, UR16, R19 ;  /* 0x00000010ff1b7c19 */ /* 0x004fe40008011613 */
[----:B------:R-:W-:Y:S02]  /*1530*/  LEA R29, R29, UR17, 0x2 ;  /* 0x000000111d1d7c11 */ /* 0x000fe4000f8e10ff */
[----:B------:R-:W-:-:S02]  /*1540*/  LOP3.LUT R25, R25, R22, RZ, 0x30, !PT ;  /* 0x0000001619197212 */ /* 0x000fc400078e30ff */
[----:B------:R-:W-:Y:S01]  /*1550*/  LEA R24, R24, UR17, 0x2 ;  /* 0x0000001118187c11 */ /* 0x000fe2000f8e10ff */
[----:B------:R0:W-:Y:S01]  /*1560*/  ATOMS.POPC.INC.32 RZ, [R29+URZ] ;  /* 0x000000001dff7f8c */ /* 0x0001e2000d8000ff */
[----:B------:R-:W-:Y:S02]  /*1570*/  LOP3.LUT R27, R27, R22, RZ, 0x30, !PT ;  /* 0x000000161b1b7212 */ /* 0x000fe400078e30ff */
[----:B------:R-:W-:Y:S01]  /*1580*/  LEA R26, R26, UR17, 0x2 ;  /* 0x000000111a1a7c11 */ /* 0x000fe2000f8e10ff */
[----:B------:R1:W-:Y:S01]  /*1590*/  ATOMS.POPC.INC.32 RZ, [R24+URZ] ;  /* 0x0000000018ff7f8c */ /* 0x0003e2000d8000ff */
[----:B------:R-:W-:Y:S02]  /*15a0*/  LEA R23, R23, UR17, 0x2 ;  /* 0x0000001117177c11 */ /* 0x000fe4000f8e10ff */
[----:B------:R-:W-:Y:S01]  /*15b0*/  LEA R25, R25, UR17, 0x2 ;  /* 0x0000001119197c11 */ /* 0x000fe2000f8e10ff */
[----:B------:R2:W-:Y:S01]  /*15c0*/  ATOMS.POPC.INC.32 RZ, [R26+URZ] ;  /* 0x000000001aff7f8c */ /* 0x0005e2000d8000ff */
[----:B------:R-:W-:-:S02]  /*15d0*/  LEA R27, R27, UR17, 0x2 ;  /* 0x000000111b1b7c11 */ /* 0x000fc4000f8e10ff */
[----:B0-----:R-:W-:Y:S01]  /*15e0*/  SHF.R.U32.HI R29, RZ, UR16, R18 ;  /* 0x00000010ff1d7c19 */ /* 0x001fe20008011612 */
[----:B------:R0:W-:Y:S01]  /*15f0*/  ATOMS.POPC.INC.32 RZ, [R23+URZ] ;  /* 0x0000000017ff7f8c */ /* 0x0001e2000d8000ff */
[----:B-1----:R-:W-:Y:S02]  /*1600*/  SHF.R.U32.HI R24, RZ, UR16, R17 ;  /* 0x00000010ff187c19 */ /* 0x002fe40008011611 */
[----:B------:R-:W-:Y:S01]  /*1610*/  SHF.R.U32.HI R28, RZ, UR16, R15 ;  /* 0x00000010ff1c7c19 */ /* 0x000fe2000801160f */
[----:B------:R1:W-:Y:S01]  /*1620*/  ATOMS.POPC.INC.32 RZ, [R25+URZ] ;  /* 0x0000000019ff7f8c */ /* 0x0003e2000d8000ff */
[----:B--2---:R-:W-:Y:S02]  /*1630*/  SHF.R.U32.HI R26, RZ, UR16, R16 ;  /* 0x00000010ff1a7c19 */ /* 0x004fe40008011610 */
[----:B------:R-:W-:Y:S01]  /*1640*/  LOP3.LUT R29, R29, R22, RZ, 0x30, !PT ;  /* 0x000000161d1d7212 */ /* 0x000fe200078e30ff */
[----:B------:R2:W-:Y:S01]  /*1650*/  ATOMS.POPC.INC.32 RZ, [R27+URZ] ;  /* 0x000000001bff7f8c */ /* 0x0005e2000d8000ff */
[----:B0-----:R-:W-:-:S02]  /*1660*/  SHF.R.U32.HI R23, RZ, UR16, R2 ;  /* 0x00000010ff177c19 */ /* 0x001fc40008011602 */
[-C--:B------:R-:W-:Y:S02]  /*1670*/  LOP3.LUT R24, R24, R22.reuse, RZ, 0x30, !PT ;  /* 0x0000001618187212 */ /* 0x080fe400078e30ff */
[----:B-1----:R-:W-:Y:S02]  /*1680*/  SHF.R.U32.HI R25, RZ, UR16, R13 ;  /* 0x00000010ff197c19 */ /* 0x002fe4000801160d */
[-C--:B------:R-:W-:Y:S02]  /*1690*/  LOP3.LUT R26, R26, R22.reuse, RZ, 0x30, !PT ;  /* 0x000000161a1a7212 */ /* 0x080fe400078e30ff */
[----:B--2---:R-:W-:Y:S01]  /*16a0*/  SHF.R.U32.HI R27, RZ, UR16, R14 ;  /* 0x00000010ff1b7c19 */ /* 0x004fe2000801160e */
[----:B------:R-:W-:Y:S01]  /*16b0*/  UIADD3 UR16, UPT, UPT, UR16, 0x8, URZ ;  /* 0x0000000810107890 */ /* 0x000fe2000fffe0ff */
[----:B------:R-:W-:Y:S02]  /*16c0*/  LOP3.LUT R23, R23, R22, RZ, 0x30, !PT ;  /* 0x0000001617177212 */ /* 0x000fe400078e30ff */
[----:B------:R-:W-:-:S02]  /*16d0*/  LEA R29, R29, UR17, 0x2 ;  /* 0x000000111d1d7c11 */ /* 0x000fc4000f8e10ff */
[-C--:B------:R-:W-:Y:S02]  /*16e0*/  LOP3.LUT R25, R25, R22.reuse, RZ, 0x30, !PT ;  /* 0x0000001619197212 */ /* 0x080fe400078e30ff */
[----:B------:R-:W-:Y:S01]  /*16f0*/  ISETP.LE.AND P0, PT, R3, UR16, PT ;  /* 0x0000001003007c0c */ /* 0x000fe2000bf03270 */
[----:B------:R0:W-:Y:S01]  /*1700*/  ATOMS.POPC.INC.32 RZ, [R29+URZ] ;  /* 0x000000001dff7f8c */ /* 0x0001e2000d8000ff */
[----:B------:R-:W-:Y:S02]  /*1710*/  LEA R24, R24, UR17, 0x2 ;  /* 0x0000001118187c11 */ /* 0x000fe4000f8e10ff */
[-C--:B------:R-:W-:Y:S02]  /*1720*/  LOP3.LUT R27, R27, R22.reuse, RZ, 0x30, !PT ;  /* 0x000000161b1b7212 */ /* 0x080fe400078e30ff */
[----:B------:R-:W-:Y:S01]  /*1730*/  LEA R26, R26, UR17, 0x2 ;  /* 0x000000111a1a7c11 */ /* 0x000fe2000f8e10ff */
[----:B------:R0:W-:Y:S01]  /*1740*/  ATOMS.POPC.INC.32 RZ, [R24+URZ] ;  /* 0x0000000018ff7f8c */ /* 0x0001e2000d8000ff */
[----:B------:R-:W-:-:S02]  /*1750*/  LOP3.LUT R28, R28, R22, RZ, 0x30, !PT ;  /* 0x000000161c1c7212 */ /* 0x000fc400078e30ff */
[----:B------:R-:W-:Y:S01]  /*1760*/  LEA R23, R23, UR17, 0x2 ;  /* 0x0000001117177c11 */ /* 0x000fe2000f8e10ff */
[----:B------:R0:W-:Y:S01]  /*1770*/  ATOMS.POPC.INC.32 RZ, [R26+URZ] ;  /* 0x000000001aff7f8c */ /* 0x0001e2000d8000ff */
[----:B------:R-:W-:Y:S02]  /*1780*/  LEA R25, R25, UR17, 0x2 ;  /* 0x0000001119197c11 */ /* 0x000fe4000f8e10ff */
[----:B------:R-:W-:Y:S01]  /*1790*/  LEA R27, R27, UR17, 0x2 ;  /* 0x000000111b1b7c11 */ /* 0x000fe2000f8e10ff */
[----:B------:R0:W-:Y:S01]  /*17a0*/  ATOMS.POPC.INC.32 RZ, [R23+URZ] ;  /* 0x0000000017ff7f8c */ /* 0x0001e2000d8000ff */
[----:B------:R-:W-:-:S03]  /*17b0*/  LEA R28, R28, UR17, 0x2 ;  /* 0x000000111c1c7c11 */ /* 0x000fc6000f8e10ff */
[----:B------:R0:W-:Y:S04]  /*17c0*/  ATOMS.POPC.INC.32 RZ, [R25+URZ] ;  /* 0x0000000019ff7f8c */ /* 0x0001e8000d8000ff */
[----:B------:R0:W-:Y:S04]  /*17d0*/  ATOMS.POPC.INC.32 RZ, [R27+URZ] ;  /* 0x000000001bff7f8c */ /* 0x0001e8000d8000ff */
[----:B------:R0:W-:Y:S01]  /*17e0*/  ATOMS.POPC.INC.32 RZ, [R28+URZ] ;  /* 0x000000001cff7f8c */ /* 0x0001e2000d8000ff */
[----:B------:R-:W-:Y:S05]  /*17f0*/  @!P0 BRA `(.L_x_149) ;  /* 0xfffffff800dc8947 */ /* 0x000fea000383ffff */
.L_x_148:
[----:B------:R-:W-:Y:S05]  /*1800*/  BRA.U !UP0, `(.L_x_150) ;  /* 0xfffffff108dc7547 */ /* 0x000fea000b83ffff */
.L_x_145:
[----:B------:R-:W-:Y:S01]  /*1810*/  BAR.SYNC.DEFER_BLOCKING 0x0 ;  /* 0x0000000000007b1d */ /* 0x000fe20000010000 */
[----:B------:R-:W-:-:S05]  /*1820*/  ISETP.NE.AND P0, PT, R20, RZ, PT ;  /* 0x000000ff1400720c */ /* 0x000fca0003f05270 */
[----:B------:R-:W-:Y:S08]  /*1830*/  BSSY.RECONVERGENT B0, `(.L_x_151) ;  /* 0x0000164000007945 */ /* 0x000ff00003800200 */
[----:B------:R-:W-:Y:S05]  /*1840*/  @P0 BRA `(.L_x_152) ;  /* 0x0000001400880947 */ /* 0x000fea0003800000 */
[----:B------:R-:W-:Y:S01]  /*1850*/  UISETP.GE.U32.AND UP0, UPT, UR22, 0x7, UPT ;  /* 0x000000071600788c */ /* 0x000fe2000bf06070 */
[----:B0-23--:R-:W-:-:S08]  /*1860*/  IMAD.MOV.U32 R3, RZ, RZ, RZ ;  /* 0x000000ffff037224 */ /* 0x00dfd000078e00ff */
[----:B------:R-:W-:Y:S05]  /*1870*/  BRA.U !UP0, `(.L_x_153) ;  /* 0x00000005085c7547 */ /* 0x000fea000b800000 */
[----:B----4-:R-:W0:Y:S01]  /*1880*/  LDC.64 R2, c[0x0][0x380] ;  /* 0x0000e000ff027b82 */ /* 0x010e220000000a00 */
[----:B-1---5:R-:W-:-:S07]  /*1890*/  IMAD.MOV.U32 R5, RZ, RZ, RZ ;  /* 0x000000ffff057224 */ /* 0x022fce00078e00ff */
.L_x_170:
[----:B----4-:R-:W-:Y:S01]  /*18a0*/  IMAD R7, R5, 0x400, R0 ;  /* 0x0000040005077824 */ /* 0x010fe200078e0200 */
[----:B------:R-:W-:Y:S04]  /*18b0*/  BSSY.RECONVERGENT B1, `(.L_x_154) ;  /* 0x000000f000017945 */ /* 0x000fe80003800200 */
[----:B01----:R-:W1:Y:S04]  /*18c0*/  LDS R18, [R7] ;  /* 0x0000000007127984 */ /* 0x003e680000000800 */
[----:B--23--:R2:W3:Y:S04]  /*18d0*/  LDS R9, [R7+0x400] ;  /* 0x0004000007097984 */ /* 0x00c4e80000000800 */
[----:B------:R2:W4:Y:S04]  /*18e0*/  LDS R22, [R7+0x800] ;  /* 0x0008000007167984 */ /* 0x0005280000000800 */
[----:B------:R2:W0:Y:S04]  /*18f0*/  LDS R14, [R7+0xc00] ;  /* 0x000c0000070e7984 */ /* 0x0004280000000800 */
[----:B------:R2:W0:Y:S04]  /*1900*/  LDS R12, [R7+0x1000] ;  /* 0x00100000070c7984 */ /* 0x0004280000000800 */
[----:B------:R2:W0:Y:S04]  /*1910*/  LDS R6, [R7+0x1400] ;  /* 0x0014000007067984 */ /* 0x0004280000000800 */
[----:B------:R2:W0:Y:S04]  /*1920*/  LDS R8, [R7+0x1800] ;  /* 0x0018000007087984 */ /* 0x0004280000000800 */
[----:B------:R2:W0:Y:S01]  /*1930*/  LDS R10, [R7+0x1c00] ;  /* 0x001c0000070a7984 */ /* 0x0004220000000800 */
[----:B-1----:R-:W-:-:S13]  /*1940*/  ISETP.NE.AND P0, PT, R18, RZ, PT ;  /* 0x000000ff1200720c */ /* 0x002fda0003f05270 */
[----:B--234-:R-:W-:Y:S05]  /*1950*/  @!P0 BRA `(.L_x_155) ;  /* 0x0000000000108947 */ /* 0x01cfea0003800000 */
[----:B------:R-:W-:Y:S01]  /*1960*/  LEA R17, R5, R4, 0x8 ;  /* 0x0000000405117211 */ /* 0x000fe200078e40ff */
[----:B------:R-:W-:-:S04]  /*1970*/  IMAD.MOV.U32 R19, RZ, RZ, RZ ;  /* 0x000000ffff137224 */ /* 0x000fc800078e00ff */
[----:B0-----:R-:W-:-:S05]  /*1980*/  IMAD.WIDE.U32 R16, R17, 0x8, R2 ;  /* 0x0000000811107825 */ /* 0x001fca00078e0002 */
[----:B------:R1:W-:Y:S02]  /*1990*/  REDG.E.ADD.64.STRONG.GPU desc[UR20][R16.64], R18 ;  /* 0x000000121000798e */ /* 0x0003e4000c12e514 */
.L_x_155:
[----:B------:R-:W-:Y:S05]  /*19a0*/  BSYNC.RECONVERGENT B1 ;  /* 0x0000000000017941 */ /* 0x000fea0003800200 */
.L_x_154:
[----:B------:R-:W-:Y:S01]  /*19b0*/  ISETP.NE.AND P6, PT, R9, RZ, PT ;  /* 0x000000ff0900720c */ /* 0x000fe20003fc5270 */
[----:B------:R-:W-:Y:S01]  /*19c0*/  BSSY.RECONVERGENT B1, `(.L_x_156) ;  /* 0x000000e000017945 */ /* 0x000fe20003800200 */
[----:B------:R-:W-:Y:S02]  /*19d0*/  ISETP.NE.AND P0, PT, R22, RZ, PT ;  /* 0x000000ff1600720c */ /* 0x000fe40003f05270 */
[----:B0-----:R-:W-:Y:S02]  /*19e0*/  ISETP.NE.AND P1, PT, R14, RZ, PT ;  /* 0x000000ff0e00720c */ /* 0x001fe40003f25270 */
[----:B------:R-:W-:Y:S02]  /*19f0*/  ISETP.NE.AND P2, PT, R12, RZ, PT ;  /* 0x000000ff0c00720c */ /* 0x000fe40003f45270 */
[----:B------:R-:W-:Y:S02]  /*1a00*/  ISETP.NE.AND P3, PT, R6, RZ, PT ;  /* 0x000000ff0600720c */ /* 0x000fe40003f65270 */
[----:B------:R-:W-:-:S02]  /*1a10*/  ISETP.NE.AND P4, PT, R8, RZ, PT ;  /* 0x000000ff0800720c */ /* 0x000fc40003f85270 */
[----:B------:R-:W-:Y:S01]  /*1a20*/  ISETP.NE.AND P5, PT, R10, RZ, PT ;  /* 0x000000ff0a00720c */ /* 0x000fe20003fa5270 */
[----:B------:R-:W-:-:S12]  /*1a30*/  @!P6 BRA `(.L_x_157) ;  /* 0x000000000018e947 */ /* 0x000fd80003800000 */
[----:B-1----:R-:W-:Y:S02]  /*1a40*/  IMAD R17, R5, 0x100, R4 ;  /* 0x0000010005117824 */ /* 0x002fe400078e0204 */
[----:B------:R-:W-:Y:S02]  /*1a50*/  IMAD.MOV.U32 R18, RZ, RZ, R9 ;  /* 0x000000ffff127224 */ /* 0x000fe400078e0009 */
[----:B------:R-:W-:Y:S02]  /*1a60*/  VIADD R17, R17, 0x100 ;  /* 0x0000010011117836 */ /* 0x000fe40000000000 */
[----:B------:R-:W-:Y:S02]  /*1a70*/  IMAD.MOV.U32 R19, RZ, RZ, RZ ;  /* 0x000000ffff137224 */ /* 0x000fe400078e00ff */
[----:B------:R-:W-:-:S05]  /*1a80*/  IMAD.WIDE.U32 R16, R17, 0x8, R2 ;  /* 0x0000000811107825 */ /* 0x000fca00078e0002 */
[----:B------:R0:W-:Y:S02]  /*1a90*/  REDG.E.ADD.64.STRONG.GPU desc[UR20][R16.64], R18 ;  /* 0x000000121000798e */ /* 0x0001e4000c12e514 */
.L_x_157:
[----:B------:R-:W-:Y:S05]  /*1aa0*/  BSYNC.RECONVERGENT B1 ;  /* 0x0000000000017941 */ /* 0x000fea0003800200 */
.L_x_156:
[----:B------:R-:W-:Y:S04]  /*1ab0*/  BSSY.RECONVERGENT B1, `(.L_x_158) ;  /* 0x0000007000017945 */ /* 0x000fe80003800200 */
[----:B------:R-:W-:Y:S05]  /*1ac0*/  @!P0 BRA `(.L_x_159) ;  /* 0x0000000000148947 */ /* 0x000fea0003800000 */
[----:B01----:R-:W-:Y:S02]  /*1ad0*/  IMAD R17, R5, 0x100, R4 ;  /* 0x0000010005117824 */ /* 0x003fe400078e0204 */
[----:B------:R-:W-:-:S03]  /*1ae0*/  IMAD.MOV.U32 R23, RZ, RZ, RZ ;  /* 0x000000ffff177224 */ /* 0x000fc600078e00ff */
[----:B------:R-:W-:-:S05]  /*1af0*/  IADD3 R17, PT, PT, R17, 0x200, RZ ;  /* 0x0000020011117810 */ /* 0x000fca0007ffe0ff */
[----:B------:R-:W-:-:S05]  /*1b00*/  IMAD.WIDE.U32 R16, R17, 0x8, R2 ;  /* 0x0000000811107825 */ /* 0x000fca00078e0002 */
[----:B------:R2:W-:Y:S02]  /*1b10*/  REDG.E.ADD.64.STRONG.GPU desc[UR20][R16.64], R22 ;  /* 0x000000161000798e */ /* 0x0005e4000c12e514 */
.L_x_159:
[----:B------:R-:W-:Y:S05]  /*1b20*/  BSYNC.RECONVERGENT B1 ;  /* 0x0000000000017941 */ /* 0x000fea0003800200 */
.L_x_158:
[----:B------:R-:W-:Y:S04]  /*1b30*/  BSSY.RECONVERGENT B1, `(.L_x_160) ;  /* 0x0000007000017945 */ /* 0x000fe80003800200 */
[----:B------:R-:W-:Y:S05]  /*1b40*/  @!P1 BRA `(.L_x_161) ;  /* 0x0000000000149947 */ /* 0x000fea0003800000 */
[----:B012---:R-:W-:Y:S02]  /*1b50*/  IMAD R17, R5, 0x100, R4 ;  /* 0x0000010005117824 */ /* 0x007fe400078e0204 */
[----:B------:R-:W-:Y:S02]  /*1b60*/  IMAD.MOV.U32 R15, RZ, RZ, RZ ;  /* 0x000000ffff0f7224 */ /* 0x000fe400078e00ff */
[----:B------:R-:W-:-:S04]  /*1b70*/  VIADD R17, R17, 0x300 ;  /* 0x0000030011117836 */ /* 0x000fc80000000000 */
[----:B------:R-:W-:-:S05]  /*1b80*/  IMAD.WIDE.U32 R16, R17, 0x8, R2 ;  /* 0x0000000811107825 */ /* 0x000fca00078e0002 */
[----:B------:R3:W-:Y:S02]  /*1b90*/  REDG.E.ADD.64.STRONG.GPU desc[UR20][R16.64], R14 ;  /* 0x0000000e1000798e */ /* 0x0007e4000c12e514 */
.L_x_161:
[----:B------:R-:W-:Y:S05]  /*1ba0*/  BSYNC.RECONVERGENT B1 ;  /* 0x0000000000017941 */ /* 0x000fea0003800200 */
.L_x_160:
[----:B------:R-:W-:Y:S04]  /*1bb0*/  BSSY.RECONVERGENT B1, `(.L_x_162) ;  /* 0x0000007000017945 */ /* 0x000fe80003800200 */
[----:B------:R-:W-:Y:S05]  /*1bc0*/  @!P2 BRA `(.L_x_163) ;  /* 0x000000000014a947 */ /* 0x000fea0003800000 */
[----:B---3--:R-:W-:Y:S02]  /*1bd0*/  IMAD R15, R5, 0x100, R4 ;  /* 0x00000100050f7824 */ /* 0x008fe400078e0204 */
[----:B------:R-:W-:Y:S02]  /*1be0*/  HFMA2 R13, -RZ, RZ, 0, 0 ;  /* 0x00000000ff0d7431 */ /* 0x000fe400000001ff */
[----:B------:R-:W-:-:S04]  /*1bf0*/  VIADD R15, R15, 0x400 ;  /* 0x000004000f0f7836 */ /* 0x000fc80000000000 */
[----:B------:R-:W-:-:S05]  /*1c00*/  IMAD.WIDE.U32 R14, R15, 0x8, R2 ;  /* 0x000000080f0e7825 */ /* 0x000fca00078e0002 */
[----:B------:R4:W-:Y:S02]  /*1c10*/  REDG.E.ADD.64.STRONG.GPU desc[UR20][R14.64], R12 ;  /* 0x0000000c0e00798e */ /* 0x0009e4000c12e514 */
.L_x_163:
[----:B------:R-:W-:Y:S05]  /*1c20*/  BSYNC.RECONVERGENT B1 ;  /* 0x0000000000017941 */ /* 0x000fea0003800200 */
.L_x_162:
[----:B------:R-:W-:Y:S04]  /*1c30*/  BSSY.RECONVERGENT B1, `(.L_x_164) ;  /* 0x0000007000017945 */ /* 0x000fe80003800200 */
[----:B------:R-:W-:Y:S05]  /*1c40*/  @!P3 BRA `(.L_x_165) ;  /* 0x000000000014b947 */ /* 0x000fea0003800000 */
[----:B----4-:R-:W-:Y:S02]  /*1c50*/  IMAD R13, R5, 0x100, R4 ;  /* 0x00000100050d7824 */ /* 0x010fe400078e0204 */
[----:B------:R-:W-:Y:S02]  /*1c60*/  IMAD.MOV.U32 R7, RZ, RZ, RZ ;  /* 0x000000ffff077224 */ /* 0x000fe400078e00ff */
[----:B------:R-:W-:-:S04]  /*1c70*/  VIADD R13, R13, 0x500 ;  /* 0x000005000d0d7836 */ /* 0x000fc80000000000 */
[----:B------:R-:W-:-:S05]  /*1c80*/  IMAD.WIDE.U32 R12, R13, 0x8, R2 ;  /* 0x000000080d0c7825 */ /* 0x000fca00078e0002 */
[----:B------:R4:W-:Y:S02]  /*1c90*/  REDG.E.ADD.64.STRONG.GPU desc[UR20][R12.64], R6 ;  /* 0x000000060c00798e */ /* 0x0009e4000c12e514 */
.L_x_165:
[----:B------:R-:W-:Y:S05]  /*1ca0*/  BSYNC.RECONVERGENT B1 ;  /* 0x0000000000017941 */ /* 0x000fea0003800200 */
.L_x_164:
[----:B------:R-:W-:Y:S04]  /*1cb0*/  BSSY.RECONVERGENT B1, `(.L_x_166) ;  /* 0x0000007000017945 */ /* 0x000fe80003800200 */
[----:B------:R-:W-:Y:S05]  /*1cc0*/  @!P4 BRA `(.L_x_167) ;  /* 0x000000000014c947 */ /* 0x000fea0003800000 */
[----:B----4-:R-:W-:Y:S02]  /*1cd0*/  IMAD R7, R5, 0x100, R4 ;  /* 0x0000010005077824 */ /* 0x010fe400078e0204 */
[----:B------:R-:W-:Y:S02]  /*1ce0*/  IMAD.MOV.U32 R9, RZ, RZ, RZ ;  /* 0x000000ffff097224 */ /* 0x000fe400078e00ff */
[----:B------:R-:W-:-:S04]  /*1cf0*/  VIADD R7, R7, 0x600 ;  /* 0x0000060007077836 */ /* 0x000fc80000000000 */
[----:B------:R-:W-:-:S05]  /*1d00*/  IMAD.WIDE.U32 R6, R7, 0x8, R2 ;  /* 0x0000000807067825 */ /* 0x000fca00078e0002 */
[----:B------:R4:W-:Y:S02]  /*1d10*/  REDG.E.ADD.64.STRONG.GPU desc[UR20][R6.64], R8 ;  /* 0x000000080600798e */ /* 0x0009e4000c12e514 */
.L_x_167:
[----:B------:R-:W-:Y:S05]  /*1d20*/  BSYNC.RECONVERGENT B1 ;  /* 0x0000000000017941 */ /* 0x000fea0003800200 */
.L_x_166:
[----:B------:R-:W-:Y:S04]  /*1d30*/  BSSY.RECONVERGENT B1, `(.L_x_168) ;  /* 0x0000007000017945 */ /* 0x000fe80003800200 */
[----:B------:R-:W-:Y:S05]  /*1d40*/  @!P5 BRA `(.L_x_169) ;  /* 0x000000000014d947 */ /* 0x000fea0003800000 */
[----:B----4-:R-:W-:Y:S01]  /*1d50*/  LEA R7, R5, R4, 0x8 ;  /* 0x0000000405077211 */ /* 0x010fe200078e40ff */
[----:B------:R-:W-:-:S04]  /*1d60*/  IMAD.MOV.U32 R11, RZ, RZ, RZ ;  /* 0x000000ffff0b7224 */ /* 0x000fc800078e00ff */
[----:B------:R-:W-:-:S04]  /*1d70*/  VIADD R7, R7, 0x700 ;  /* 0x0000070007077836 */ /* 0x000fc80000000000 */
[----:B------:R-:W-:-:S05]  /*1d80*/  IMAD.WIDE.U32 R6, R7, 0x8, R2 ;  /* 0x0000000807067825 */ /* 0x000fca00078e0002 */
[----:B------:R4:W-:Y:S02]  /*1d90*/  REDG.E.ADD.64.STRONG.GPU desc[UR20][R6.64], R10 ;  /* 0x0000000a0600798e */ /* 0x0009e4000c12e514 */
.L_x_169:
[----:B------:R-:W-:Y:S05]  /*1da0*/  BSYNC.RECONVERGENT B1 ;  /* 0x0000000000017941 */ /* 0x000fea0003800200 */
.L_x_168:
[----:B------:R-:W-:-:S05]  /*1db0*/  VIADD R5, R5, 0x8 ;  /* 0x0000000805057836 */ /* 0x000fca0000000000 */
[----:B------:R-:W-:-:S13]  /*1dc0*/  ISETP.NE.AND P0, PT, R5, UR27, PT ;  /* 0x0000001b05007c0c */ /* 0x000fda000bf05270 */
[----:B------:R-:W-:Y:S05]  /*1dd0*/  @P0 BRA `(.L_x_170) ;  /* 0xfffffff800b00947 */ /* 0x000fea000383ffff */
[----:B------:R-:W-:-:S07]  /*1de0*/  IMAD.U32 R3, RZ, RZ, UR27 ;  /* 0x0000001bff037e24 */ /* 0x000fce000f8e00ff */
.L_x_153:
[----:B------:R-:W-:Y:S02]  /*1df0*/  UISETP.NE.AND UP0, UPT, UR24, URZ, UPT ;  /* 0x000000ff1800728c */ /* 0x000fe4000bf05270 */
[----:B----45:R-:W-:Y:S02]  /*1e00*/  IMAD.U32 R8, RZ, RZ, UR24 ;  /* 0x00000018ff087e24 */ /* 0x030fe4000f8e00ff */
[----:B-1----:R-:W-:-:S03]  /*1e10*/  IMAD.U32 R5, RZ, RZ, UR25 ;  /* 0x00000019ff057e24 */ /* 0x002fc6000f8e00ff */
[----:B------:R-:W-:Y:S01]  /*1e20*/  IADD3 R8, PT, PT, R8, -0x1, RZ ;  /* 0xffffffff08087810 */ /* 0x000fe20007ffe0ff */
[----:B------:R-:W-:Y:S01]  /*1e30*/  VIADD R5, R5, 0xffffffff ;  /* 0xffffffff05057836 */ /* 0x000fe20000000000 */
[----:B------:R-:W-:Y:S06]  /*1e40*/  BRA.U !UP0, `(.L_x_171) ;  /* 0x0000000508707547 */ /* 0x000fec000b800000 */
[----:B------:R-:W-:-:S13]  /*1e50*/  ISETP.GE.U32.AND P0, PT, R8, 0x3, PT ;  /* 0x000000030800780c */ /* 0x000fda0003f06070 */
[----:B------:R-:W-:Y:S05]  /*1e60*/  @!P0 BRA `(.L_x_172) ;  /* 0x0000000000bc8947 */ /* 0x000fea0003800000 */
[----:B------:R-:W-:Y:S01]  /*1e70*/  IMAD R7, R3, 0x400, R0 ;  /* 0x0000040003077824 */ /* 0x000fe200078e0200 */
[----:B------:R-:W-:Y:S04]  /*1e80*/  BSSY.RECONVERGENT B1, `(.L_x_173) ;  /* 0x000000f000017945 */ /* 0x000fe80003800200 */
[----:B------:R-:W1:Y:S04]  /*1e90*/  LDS R12, [R7] ;  /* 0x00000000070c7984 */ /* 0x000e680000000800 */
[----:B------:R-:W4:Y:S04]  /*1ea0*/  LDS R9, [R7+0x400] ;  /* 0x0004000007097984 */ /* 0x000f280000000800 */
[----:B------:R-:W5:Y:S04]  /*1eb0*/  LDS R6, [R7+0x800] ;  /* 0x0008000007067984 */ /* 0x000f680000000800 */
[----:B------:R-:W0:Y:S01]  /*1ec0*/  LDS R2, [R7+0xc00] ;  /* 0x000c000007027984 */ /* 0x000e220000000800 */
[----:B-1----:R-:W-:-:S02]  /*1ed0*/  ISETP.NE.AND P0, PT, R12, RZ, PT ;  /* 0x000000ff0c00720c */ /* 0x002fc40003f05270 */
[----:B----4-:R-:W-:Y:S02]  /*1ee0*/  ISETP.NE.AND P1, PT, R9, RZ, PT ;  /* 0x000000ff0900720c */ /* 0x010fe40003f25270 */
[----:B-----5:R-:W-:Y:S02]  /*1ef0*/  ISETP.NE.AND P2, PT, R6, RZ, PT ;  /* 0x000000ff0600720c */ /* 0x020fe40003f45270 */
[----:B0-----:R-:W-:-:S07]  /*1f00*/  ISETP.NE.AND P3, PT, R2, RZ, PT ;  /* 0x000000ff0200720c */ /* 0x001fce0003f65270 */
[----:B------:R-:W-:Y:S06]  /*1f10*/  @!P0 BRA `(.L_x_174) ;  /* 0x0000000000148947 */ /* 0x000fec0003800000 */
[----:B------:R-:W0:Y:S01]  /*1f20*/  LDC.64 R10, c[0x0][0x380] ;  /* 0x0000e000ff0a7b82 */ /* 0x000e220000000a00 */
[----:B------:R-:W-:Y:S02]  /*1f30*/  IMAD R7, R3, 0x100, R4 ;  /* 0x0000010003077824 */ /* 0x000fe400078e0204 */
[----:B------:R-:W-:Y:S02]  /*1f40*/  IMAD.MOV.U32 R13, RZ, RZ, RZ ;  /* 0x000000ffff0d7224 */ /* 0x000fe400078e00ff */
[----:B0-----:R-:W-:-:S05]  /*1f50*/  IMAD.WIDE.U32 R10, R7, 0x8, R10 ;  /* 0x00000008070a7825 */ /* 0x001fca00078e000a */
[----:B------:R0:W-:Y:S02]  /*1f60*/  REDG.E.ADD.64.STRONG.GPU desc[UR20][R10.64], R12 ;  /* 0x0000000c0a00798e */ /* 0x0001e4000c12e514 */
.L_x_174:
[----:B------:R-:W-:Y:S05]  /*1f70*/  BSYNC.RECONVERGENT B1 ;  /* 0x0000000000017941 */ /* 0x000fea0003800200 */
.L_x_173:
[----:B------:R-:W-:Y:S04]  /*1f80*/  BSSY.RECONVERGENT B1, `(.L_x_175) ;  /* 0x0000009000017945 */ /* 0x000fe80003800200 */
[----:B------:R-:W-:Y:S05]  /*1f90*/  @!P1 BRA `(.L_x_176) ;  /* 0x00000000001c9947 */ /* 0x000fea0003800000 */
[----:B0-----:R-:W0:Y:S01]  /*1fa0*/  LDC.64 R10, c[0x0][0x380] ;  /* 0x0000e000ff0a7b82 */ /* 0x001e220000000a00 */
[----:B------:R-:W-:Y:S01]  /*1fb0*/  IMAD R7, R3, 0x100, R4 ;  /* 0x0000010003077824 */ /* 0x000fe200078e0204 */
[----:B------:R-:W-:Y:S01]  /*1fc0*/  MOV R12, R9 ;  /* 0x00000009000c7202 */ /* 0x000fe20000000f00 */
[----:B------:R-:W-:Y:S02]  /*1fd0*/  IMAD.MOV.U32 R13, RZ, RZ, RZ ;  /* 0x000000ffff0d7224 */ /* 0x000fe400078e00ff */
[----:B------:R-:W-:-:S04]  /*1fe0*/  VIADD R7, R7, 0x100 ;  /* 0x0000010007077836 */ /* 0x000fc80000000000 */
[----:B0-----:R-:W-:-:S05]  /*1ff0*/  IMAD.WIDE.U32 R10, R7, 0x8, R10 ;  /* 0x00000008070a7825 */ /* 0x001fca00078e000a */
[----:B------:R1:W-:Y:S02]  /*2000*/  REDG.E.ADD.64.STRONG.GPU desc[UR20][R10.64], R12 ;  /* 0x0000000c0a00798e */ /* 0x0003e4000c12e514 */
.L_x_176:
[----:B------:R-:W-:Y:S05]  /*2010*/  BSYNC.RECONVERGENT B1 ;  /* 0x0000000000017941 */ /* 0x000fea0003800200 */
.L_x_175:
[----:B------:R-:W-:Y:S04]  /*2020*/  BSSY.RECONVERGENT B1, `(.L_x_177) ;  /* 0x0000008000017945 */ /* 0x000fe80003800200 */
[----:B------:R-:W-:Y:S05]  /*2030*/  @!P2 BRA `(.L_x_178) ;  /* 0x000000000018a947 */ /* 0x000fea0003800000 */
[----:B01----:R-:W0:Y:S01]  /*2040*/  LDC.64 R10, c[0x0][0x380] ;  /* 0x0000e000ff0a7b82 */ /* 0x003e220000000a00 */
[----:B------:R-:W-:-:S04]  /*2050*/  IMAD R7, R3, 0x100, R4 ;  /* 0x0000010003077824 */ /* 0x000fc800078e0204 */
[----:B------:R-:W-:-:S04]  /*2060*/  VIADD R7, R7, 0x200 ;  /* 0x0000020007077836 */ /* 0x000fc80000000000 */
[----:B0-----:R-:W-:-:S04]  /*2070*/  IMAD.WIDE.U32 R10, R7, 0x8, R10 ;  /* 0x00000008070a7825 */ /* 0x001fc800078e000a */
[----:B------:R-:W-:-:S05]  /*2080*/  IMAD.MOV.U32 R7, RZ, RZ, RZ ;  /* 0x000000ffff077224 */ /* 0x000fca00078e00ff */
[----:B------:R4:W-:Y:S02]  /*2090*/  REDG.E.ADD.64.STRONG.GPU desc[UR20][R10.64], R6 ;  /* 0x000000060a00798e */ /* 0x0009e4000c12e514 */
.L_x_178:
[----:B------:R-:W-:Y:S05]  /*20a0*/  BSYNC.RECONVERGENT B1 ;  /* 0x0000000000017941 */ /* 0x000fea0003800200 */
.L_x_177:
[----:B------:R-:W-:Y:S04]  /*20b0*/  BSSY.RECONVERGENT B1, `(.L_x_179) ;  /* 0x0000009000017945 */ /* 0x000fe80003800200 */
[----:B------:R-:W-:Y:S05]  /*20c0*/  @!P3 BRA `(.L_x_180) ;  /* 0x00000000001cb947 */ /* 0x000fea0003800000 */
[----:B----4-:R-:W4:Y:S01]  /*20d0*/  LDC.64 R6, c[0x0][0x380] ;  /* 0x0000e000ff067b82 */ /* 0x010f220000000a00 */
[----:B------:R-:W-:Y:S01]  /*20e0*/  IMAD R9, R3, 0x100, R4 ;  /* 0x0000010003097824 */ /* 0x000fe200078e0204 */
[----:B01----:R-:W-:Y:S01]  /*20f0*/  MOV R10, R2 ;  /* 0x00000002000a7202 */ /* 0x003fe20000000f00 */
[----:B------:R-:W-:Y:S02]  /*2100*/  IMAD.MOV.U32 R11, RZ, RZ, RZ ;  /* 0x000000ffff0b7224 */ /* 0x000fe400078e00ff */
[----:B------:R-:W-:-:S04]  /*2110*/  VIADD R9, R9, 0x300 ;  /* 0x0000030009097836 */ /* 0x000fc80000000000 */
[----:B----4-:R-:W-:-:S05]  /*2120*/  IMAD.WIDE.U32 R6, R9, 0x8, R6 ;  /* 0x0000000809067825 */ /* 0x010fca00078e0006 */
[----:B------:R0:W-:Y:S02]  /*2130*/  REDG.E.ADD.64.STRONG.GPU desc[UR20][R6.64], R10 ;  /* 0x0000000a0600798e */ /* 0x0001e4000c12e514 */
.L_x_180:
[----:B------:R-:W-:Y:S05]  /*2140*/  BSYNC.RECONVERGENT B1 ;  /* 0x0000000000017941 */ /* 0x000fea0003800200 */
.L_x_179:
[----:B------:R-:W-:-:S07]  /*2150*/  VIADD R3, R3, 0x4 ;  /* 0x0000000403037836 */ /* 0x000fce0000000000 */
.L_x_172:
[----:B------:R-:W-:Y:S01]  /*2160*/  UISETP.NE.AND UP0, UPT, UR25, URZ, UPT ;  /* 0x000000ff1900728c */ /* 0x000fe2000bf05270 */
[----:B------:R-:W-:Y:S08]  /*2170*/  BSSY.RECONVERGENT B1, `(.L_x_171) ;  /* 0x0000029000017945 */ /* 0x000ff00003800200 */
[----:B------:R-:W-:Y:S05]  /*2180*/  BRA.U !UP0, `(.L_x_181) ;  /* 0x00000001089c7547 */ /* 0x000fea000b800000 */
[----:B------:R-:W-:-:S13]  /*2190*/  ISETP.NE.AND P0, PT, R5, RZ, PT ;  /* 0x000000ff0500720c */ /* 0x000fda0003f05270 */
[----:B------:R-:W-:Y:S05]  /*21a0*/  @!P0 BRA `(.L_x_182) ;  /* 0x0000000000648947 */ /* 0x000fea0003800000 */
[----:B0---4-:R-:W-:Y:S01]  /*21b0*/  IMAD R6, R3, 0x400, R0 ;  /* 0x0000040003067824 */ /* 0x011fe200078e0200 */
[----:B------:R-:W-:Y:S04]  /*21c0*/  BSSY.RECONVERGENT B2, `(.L_x_183) ;  /* 0x000000c000027945 */ /* 0x000fe80003800200 */
[----:B------:R-:W0:Y:S04]  /*21d0*/  LDS R2, [R6] ;  /* 0x0000000006027984 */ /* 0x000e280000000800 */
[----:B------:R-:W4:Y:S01]  /*21e0*/  LDS R9, [R6+0x400] ;  /* 0x0004000006097984 */ /* 0x000f220000000800 */
[----:B0-----:R-:W-:-:S02]  /*21f0*/  ISETP.NE.AND P0, PT, R2, RZ, PT ;  /* 0x000000ff0200720c */ /* 0x001fc40003f05270 */
[----:B----4-:R-:W-:-:S11]  /*2200*/  ISETP.NE.AND P1, PT, R9, RZ, PT ;  /* 0x000000ff0900720c */ /* 0x010fd60003f25270 */
[----:B------:R-:W-:Y:S05]  /*2210*/  @!P0 BRA `(.L_x_184) ;  /* 0x0000000000188947 */ /* 0x000fea0003800000 */
[----:B------:R-:W0:Y:S01]  /*2220*/  LDC.64 R6, c[0x0][0x380] ;  /* 0x0000e000ff067b82 */ /* 0x000e220000000a00 */
[----:B-1----:R-:W-:-:S04]  /*2230*/  IMAD R11, R3, 0x100, R4 ;  /* 0x00000100030b7824 */ /* 0x002fc800078e0204 */
[----:B0-----:R-:W-:-:S04]  /*2240*/  IMAD.WIDE.U32 R10, R11, 0x8, R6 ;  /* 0x000000080b0a7825 */ /* 0x001fc800078e0006 */
[----:B------:R-:W-:Y:S02]  /*2250*/  IMAD.MOV.U32 R6, RZ, RZ, R2 ;  /* 0x000000ffff067224 */ /* 0x000fe400078e0002 */
[----:B------:R-:W-:-:S05]  /*2260*/  IMAD.MOV.U32 R7, RZ, RZ, RZ ;  /* 0x000000ffff077224 */ /* 0x000fca00078e00ff */
[----:B------:R0:W-:Y:S02]  /*2270*/  REDG.E.ADD.64.STRONG.GPU desc[UR20][R10.64], R6 ;  /* 0x000000060a00798e */ /* 0x0001e4000c12e514 */
.L_x_184:
[----:B------:R-:W-:Y:S05]  /*2280*/  BSYNC.RECONVERGENT B2 ;  /* 0x0000000000027941 */ /* 0x000fea0003800200 */
.L_x_183:
[----:B------:R-:W-:Y:S04]  /*2290*/  BSSY.RECONVERGENT B2, `(.L_x_185) ;  /* 0x0000009000027945 */ /* 0x000fe80003800200 */
[----:B------:R-:W-:Y:S05]  /*22a0*/  @!P1 BRA `(.L_x_186) ;  /* 0x00000000001c9947 */ /* 0x000fea0003800000 */
[----:B0-----:R-:W0:Y:S01]  /*22b0*/  LDC.64 R6, c[0x0][0x380] ;  /* 0x0000e000ff067b82 */ /* 0x001e220000000a00 */
[----:B------:R-:W-:-:S05]  /*22c0*/  LEA R2, R3, R4, 0x8 ;  /* 0x0000000403027211 */ /* 0x000fca00078e40ff */
[----:B-1----:R-:W-:-:S04]  /*22d0*/  VIADD R11, R2, 0x100 ;  /* 0x00000100020b7836 */ /* 0x002fc80000000000 */
[----:B0-----:R-:W-:-:S04]  /*22e0*/  IMAD.WIDE.U32 R10, R11, 0x8, R6 ;  /* 0x000000080b0a7825 */ /* 0x001fc800078e0006 */
[----:B------:R-:W-:Y:S02]  /*22f0*/  IMAD.MOV.U32 R6, RZ, RZ, R9 ;  /* 0x000000ffff067224 */ /* 0x000fe400078e0009 */
[----:B------:R-:W-:-:S05]  /*2300*/  IMAD.MOV.U32 R7, RZ, RZ, RZ ;  /* 0x000000ffff077224 */ /* 0x000fca00078e00ff */
[----:B------:R4:W-:Y:S02]  /*2310*/  REDG.E.ADD.64.STRONG.GPU desc[UR20][R10.64], R6 ;  /* 0x000000060a00798e */ /* 0x0009e4000c12e514 */
.L_x_186:
[----:B------:R-:W-:Y:S05]  /*2320*/  BSYNC.RECONVERGENT B2 ;  /* 0x0000000000027941 */ /* 0x000fea0003800200 */
.L_x_185:
[----:B------:R-:W-:-:S07]  /*2330*/  VIADD R3, R3, 0x2 ;  /* 0x0000000203037836 */ /* 0x000fce0000000000 */
.L_x_182:
[----:B------:R-:W-:-:S09]  /*2340*/  UISETP.NE.AND UP0, UPT, UR9, URZ, UPT ;  /* 0x000000ff0900728c */ /* 0x000fd2000bf05270 */
[----:B------:R-:W-:Y:S05]  /*2350*/  BRA.U !UP0, `(.L_x_181) ;  /* 0x0000000108287547 */ /* 0x000fea000b800000 */
[----:B------:R-:W-:-:S05]  /*2360*/  IMAD R2, R3, 0x400, R0 ;  /* 0x0000040003027824 */ /* 0x000fca00078e0200 */
[----:B------:R-:W5:Y:S02]  /*2370*/  LDS R9, [R2] ;  /* 0x0000000002097984 */ /* 0x000f640000000800 */
[----:B-----5:R-:W-:-:S13]  /*2380*/  ISETP.NE.AND P0, PT, R9, RZ, PT ;  /* 0x000000ff0900720c */ /* 0x020fda0003f05270 */
[----:B------:R-:W-:Y:S05]  /*2390*/  @!P0 BRA `(.L_x_181) ;  /* 0x0000000000188947 */ /* 0x000fea0003800000 */
[----:B0---4-:R-:W0:Y:S01]  /*23a0*/  LDC.64 R6, c[0x0][0x380] ;  /* 0x0000e000ff067b82 */ /* 0x011e220000000a00 */
[----:B------:R-:W-:-:S04]  /*23b0*/  IMAD R3, R3, 0x100, R4 ;  /* 0x0000010003037824 */ /* 0x000fc800078e0204 */
[----:B0-----:R-:W-:Y:S01]  /*23c0*/  IMAD.WIDE.U32 R2, R3, 0x8, R6 ;  /* 0x0000000803027825 */ /* 0x001fe200078e0006 */
[----:B------:R-:W-:-:S03]  /*23d0*/  MOV R6, R9 ;  /* 0x0000000900067202 */ /* 0x000fc60000000f00 */
[----:B------:R-:W-:-:S05]  /*23e0*/  IMAD.MOV.U32 R7, RZ, RZ, RZ ;  /* 0x000000ffff077224 */ /* 0x000fca00078e00ff */
[----:B------:R0:W-:Y:S02]  /*23f0*/  REDG.E.ADD.64.STRONG.GPU desc[UR20][R2.64], R6 ;  /* 0x000000060200798e */ /* 0x0001e4000c12e514 */
.L_x_181:
[----:B------:R-:W-:Y:S05]  /*2400*/  BSYNC.RECONVERGENT B1 ;  /* 0x0000000000017941 */ /* 0x000fea0003800200 */
.L_x_171:
[----:B------:R-:W-:-:S13]  /*2410*/  ISETP.GT.U32.AND P0, PT, R4, 0x7f, PT ;  /* 0x0000007f0400780c */ /* 0x000fda0003f04070 */
[----:B------:R-:W-:Y:S05]  /*2420*/  @P0 BRA `(.L_x_152) ;  /* 0x0000000800900947 */ /* 0x000fea0003800000 */
[----:B------:R-:W-:Y:S01]  /*2430*/  UISETP.GE.U32.AND UP0, UPT, UR22, 0x7, UPT ;  /* 0x000000071600788c */ /* 0x000fe2000bf06070 */
[----:B0-----:R-:W-:-:S08]  /*2440*/  IMAD.MOV.U32 R3, RZ, RZ, RZ ;  /* 0x000000ffff037224 */ /* 0x001fd000078e00ff */
[----:B------:R-:W-:Y:S05]  /*2450*/  BRA.U !UP0, `(.L_x_187) ;  /* 0x0000000508147547 */ /* 0x000fea000b800000 */
[----:B------:R-:W0:Y:S01]  /*2460*/  LDC.64 R2, c[0x0][0x380] ;  /* 0x0000e000ff027b82 */ /* 0x000e220000000a00 */
[----:B------:R-:W-:-:S07]  /*2470*/  IMAD.MOV.U32 R9, RZ, RZ, RZ ;  /* 0x000000ffff097224 */ /* 0x000fce00078e00ff */
.L_x_204:
[C---:B01--4-:R-:W-:Y:S01]  /*2480*/  IMAD R11, R9.reuse, 0x400, R0 ;  /* 0x00000400090b7824 */ /* 0x053fe200078e0200 */
[----:B------:R-:W-:Y:S01]  /*2490*/  BSSY.RECONVERGENT B1, `(.L_x_188) ;  /* 0x0000011000017945 */ /* 0x000fe20003800200 */
[C---:B--23--:R-:W-:Y:S02]  /*24a0*/  IMAD R7, R9.reuse, 0x100, R4 ;  /* 0x0000010009077824 */ /* 0x04cfe400078e0204 */
[----:B------:R-:W-:Y:S01]  /*24b0*/  VIADD R9, R9, 0x8 ;  /* 0x0000000809097836 */ /* 0x000fe20000000000 */
[----:B---3--:R-:W1:Y:S01]  /*24c0*/  LDS R14, [R11+0x200] ;  /* 0x000200000b0e7984 */ /* 0x008e620000000800 */
[----:B0-----:R-:W-:-:S03]  /*24d0*/  IMAD.WIDE.U32 R6, R7, 0x8, R2 ;  /* 0x0000000807067825 */ /* 0x001fc600078e0002 */
[----:B------:R-:W0:Y:S04]  /*24e0*/  LDS R13, [R11+0x600] ;  /* 0x000600000b0d7984 */ /* 0x000e280000000800 */
[----:B--2---:R2:W3:Y:S04]  /*24f0*/  LDS R17, [R11+0xa00] ;  /* 0x000a00000b117984 */ /* 0x0044e80000000800 */
[----:B------:R2:W4:Y:S04]  /*2500*/  LDS R18, [R11+0xe00] ;  /* 0x000e00000b127984 */ /* 0x0005280000000800 */
[----:B------:R2:W2:Y:S04]  /*2510*/  LDS R19, [R11+0x1200] ;  /* 0x001200000b137984 */ /* 0x0004a80000000800 */
[----:B------:R0:W2:Y:S04]  /*2520*/  LDS R16, [R11+0x1600] ;  /* 0x001600000b107984 */ /* 0x0000a80000000800 */
[----:B------:R0:W2:Y:S04]  /*2530*/  LDS R12, [R11+0x1a00] ;  /* 0x001a00000b0c7984 */ /* 0x0000a80000000800 */
[----:B------:R0:W2:Y:S01]  /*2540*/  LDS R10, [R11+0x1e00] ;  /* 0x001e00000b0a7984 */ /* 0x0000a20000000800 */
[----:B-1----:R-:W-:-:S02]  /*2550*/  ISETP.NE.AND P0, PT, R14, RZ, PT ;  /* 0x000000ff0e00720c */ /* 0x002fc40003f05270 */
[----:B0-----:R-:W-:-:S11]  /*2560*/  ISETP.NE.AND P1, PT, R13, RZ, PT ;  /* 0x000000ff0d00720c */ /* 0x001fd60003f25270 */
[----:B---34-:R-:W-:Y:S05]  /*2570*/  @!P0 BRA `(.L_x_189) ;  /* 0x0000000000088947 */ /* 0x018fea0003800000 */
[----:B------:R-:W-:-:S05]  /*2580*/  HFMA2 R15, -RZ, RZ, 0, 0 ;  /* 0x00000000ff0f7431 */ /* 0x000fca00000001ff */
[----:B------:R0:W-:Y:S02]  /*2590*/  REDG.E.ADD.64.STRONG.GPU desc[UR20][R6.64+0x400], R14 ;  /* 0x0004000e0600798e */ /* 0x0001e4000c12e514 */
.L_x_189:
[----:B------:R-:W-:Y:S05]  /*25a0*/  BSYNC.RECONVERGENT B1 ;  /* 0x0000000000017941 */ /* 0x000fea0003800200 */
.L_x_188:
[----:B------:R-:W-:Y:S04]  /*25b0*/  BSSY.RECONVERGENT B1, `(.L_x_190) ;  /* 0x0000005000017945 */ /* 0x000fe80003800200 */
[----:B------:R-:W-:Y:S05]  /*25c0*/  @!P1 BRA `(.L_x_191) ;  /* 0x00000000000c9947 */ /* 0x000fea0003800000 */
[----:B0-----:R-:W-:Y:S02]  /*25d0*/  IMAD.MOV.U32 R14, RZ, RZ, R13 ;  /* 0x000000ffff0e7224 */ /* 0x001fe400078e000d */
[----:B------:R-:W-:-:S05]  /*25e0*/  IMAD.MOV.U32 R15, RZ, RZ, RZ ;  /* 0x000000ffff0f7224 */ /* 0x000fca00078e00ff */
[----:B------:R1:W-:Y:S02]  /*25f0*/  REDG.E.ADD.64.STRONG.GPU desc[UR20][R6.64+0xc00], R14 ;  /* 0x000c000e0600798e */ /* 0x0003e4000c12e514 */
.L_x_191:
[----:B------:R-:W-:Y:S05]  /*2600*/  BSYNC.RECONVERGENT B1 ;  /* 0x0000000000017941 */ /* 0x000fea0003800200 */
.L_x_190:
[----:B------:R-:W-:Y:S01]  /*2610*/  ISETP.NE.AND P6, PT, R17, RZ, PT ;  /* 0x000000ff1100720c */ /* 0x000fe20003fc5270 */
[----:B------:R-:W-:Y:S01]  /*2620*/  BSSY.RECONVERGENT B1, `(.L_x_192) ;  /* 0x000000b000017945 */ /* 0x000fe20003800200 */
[----:B------:R-:W-:Y:S02]  /*2630*/  ISETP.NE.AND P0, PT, R9, UR27, PT ;  /* 0x0000001b09007c0c */ /* 0x000fe4000bf05270 */
[----:B------:R-:W-:Y:S02]  /*2640*/  ISETP.NE.AND P1, PT, R18, RZ, PT ;  /* 0x000000ff1200720c */ /* 0x000fe40003f25270 */
[----:B--2---:R-:W-:Y:S02]  /*2650*/  ISETP.NE.AND P2, PT, R19, RZ, PT ;  /* 0x000000ff1300720c */ /* 0x004fe40003f45270 */
[----:B------:R-:W-:Y:S02]  /*2660*/  ISETP.NE.AND P3, PT, R16, RZ, PT ;  /* 0x000000ff1000720c */ /* 0x000fe40003f65270 */
[----:B------:R-:W-:-:S02]  /*2670*/  ISETP.NE.AND P4, PT, R12, RZ, PT ;  /* 0x000000ff0c00720c */ /* 0x000fc40003f85270 */
[----:B------:R-:W-:Y:S01]  /*2680*/  ISETP.NE.AND P5, PT, R10, RZ, PT ;  /* 0x000000ff0a00720c */ /* 0x000fe20003fa5270 */
[----:B------:R-:W-:-:S12]  /*2690*/  @!P6 BRA `(.L_x_193) ;  /* 0x00000000000ce947 */ /* 0x000fd80003800000 */
[----:B01----:R-:W-:Y:S02]  /*26a0*/  IMAD.MOV.U32 R14, RZ, RZ, R17 ;  /* 0x000000ffff0e7224 */ /* 0x003fe400078e0011 */
[----:B------:R-:W-:-:S05]  /*26b0*/  IMAD.MOV.U32 R15, RZ, RZ, RZ ;  /* 0x000000ffff0f7224 */ /* 0x000fca00078e00ff */
[----:B------:R2:W-:Y:S02]  /*26c0*/  REDG.E.ADD.64.STRONG.GPU desc[UR20][R6.64+0x1400], R14 ;  /* 0x0014000e0600798e */ /* 0x0005e4000c12e514 */
.L_x_193:
[----:B------:R-:W-:Y:S05]  /*26d0*/  BSYNC.RECONVERGENT B1 ;  /* 0x0000000000017941 */ /* 0x000fea0003800200 */
.L_x_192:
[----:B------:R-:W-:Y:S04]  /*26e0*/  BSSY.RECONVERGENT B1, `(.L_x_194) ;  /* 0x0000005000017945 */ /* 0x000fe80003800200 */
[----:B------:R-:W-:Y:S05]  /*26f0*/  @!P1 BRA `(.L_x_195) ;  /* 0x00000000000c9947 */ /* 0x000fea0003800000 */
[----:B012---:R-:W-:Y:S02]  /*2700*/  IMAD.MOV.U32 R14, RZ, RZ, R18 ;  /* 0x000000ffff0e7224 */ /* 0x007fe400078e0012 */
[----:B------:R-:W-:-:S05]  /*2710*/  IMAD.MOV.U32 R15, RZ, RZ, RZ ;  /* 0x000000ffff0f7224 */ /* 0x000fca00078e00ff */
[----:B------:R3:W-:Y:S02]  /*2720*/  REDG.E.ADD.64.STRONG.GPU desc[UR20][R6.64+0x1c00], R14 ;  /* 0x001c000e0600798e */ /* 0x0007e4000c12e514 */
.L_x_195:
[----:B------:R-:W-:Y:S05]  /*2730*/  BSYNC.RECONVERGENT B1 ;  /* 0x0000000000017941 */ /* 0x000fea0003800200 */
.L_x_194:
[----:B------:R-:W-:Y:S04]  /*2740*/  BSSY.RECONVERGENT B1, `(.L_x_196) ;  /* 0x0000005000017945 */ /* 0x000fe80003800200 */
[----:B------:R-:W-:Y:S05]  /*2750*/  @!P2 BRA `(.L_x_197) ;  /* 0x00000000000ca947 */ /* 0x000fea0003800000 */
[----:B0123--:R-:W-:Y:S01]  /*2760*/  MOV R14, R19 ;  /* 0x00000013000e7202 */ /* 0x00ffe20000000f00 */
[----:B------:R-:W-:-:S05]  /*2770*/  IMAD.MOV.U32 R15, RZ, RZ, RZ ;  /* 0x000000ffff0f7224 */ /* 0x000fca00078e00ff */
[----:B------:R4:W-:Y:S02]  /*2780*/  REDG.E.ADD.64.STRONG.GPU desc[UR20][R6.64+0x2400], R14 ;  /* 0x0024000e0600798e */ /* 0x0009e4000c12e514 */
.L_x_197:
[----:B------:R-:W-:Y:S05]  /*2790*/  BSYNC.RECONVERGENT B1 ;  /* 0x0000000000017941 */ /* 0x000fea0003800200 */
.L_x_196:
[----:B------:R-:W-:Y:S04]  /*27a0*/  BSSY.RECONVERGENT B1, `(.L_x_198) ;  /* 0x0000004000017945 */ /* 0x000fe80003800200 */
[----:B------:R-:W-:Y:S05]  /*27b0*/  @!P3 BRA `(.L_x_199) ;  /* 0x000000000008b947 */ /* 0x000fea0003800000 */
[----:B------:R-:W-:-:S05]  /*27c0*/  IMAD.MOV.U32 R17, RZ, RZ, RZ ;  /* 0x000000ffff117224 */ /* 0x000fca00078e00ff */
[----:B------:R0:W-:Y:S02]  /*27d0*/  REDG.E.ADD.64.STRONG.GPU desc[UR20][R6.64+0x2c00], R16 ;  /* 0x002c00100600798e */ /* 0x0001e4000c12e514 */
.L_x_199:
[----:B------:R-:W-:Y:S05]  /*27e0*/  BSYNC.RECONVERGENT B1 ;  /* 0x0000000000017941 */ /* 0x000fea0003800200 */
.L_x_198:
[----:B------:R-:W-:Y:S04]  /*27f0*/  BSSY.RECONVERGENT B1, `(.L_x_200) ;  /* 0x0000004000017945 */ /* 0x000fe80003800200 */
[----:B------:R-:W-:Y:S05]  /*2800*/  @!P4 BRA `(.L_x_201) ;  /* 0x000000000008c947 */ /* 0x000fea0003800000 */
[----:B------:R-:W-:-:S05]  /*2810*/  IMAD.MOV.U32 R13, RZ, RZ, RZ ;  /* 0x000000ffff0d7224 */ /* 0x000fca00078e00ff */
[----:B------:R0:W-:Y:S02]  /*2820*/  REDG.E.ADD.64.STRONG.GPU desc[UR20][R6.64+0x3400], R12 ;  /* 0x0034000c0600798e */ /* 0x0001e4000c12e514 */
.L_x_201:
[----:B------:R-:W-:Y:S05]  /*2830*/  BSYNC.RECONVERGENT B1 ;  /* 0x0000000000017941 */ /* 0x000fea0003800200 */
.L_x_200:
[----:B------:R-:W-:Y:S04]  /*2840*/  BSSY.RECONVERGENT B1, `(.L_x_202) ;  /* 0x0000004000017945 */ /* 0x000fe80003800200 */
[----:B------:R-:W-:Y:S05]  /*2850*/  @!P5 BRA `(.L_x_203) ;  /* 0x000000000008d947 */ /* 0x000fea0003800000 */
[----:B------:R-:W-:-:S05]  /*2860*/  IMAD.MOV.U32 R11, RZ, RZ, RZ ;  /* 0x000000ffff0b7224 */ /* 0x000fca00078e00ff */
[----:B------:R0:W-:Y:S02]  /*2870*/  REDG.E.ADD.64.STRONG.GPU desc[UR20][R6.64+0x3c00], R10 ;  /* 0x003c000a0600798e */ /* 0x0001e4000c12e514 */
.L_x_203:
[----:B------:R-:W-:Y:S05]  /*2880*/  BSYNC.RECONVERGENT B1 ;  /* 0x0000000000017941 */ /* 0x000fea0003800200 */
.L_x_202:
[----:B------:R-:W-:Y:S05]  /*2890*/  @P0 BRA `(.L_x_204) ;  /* 0xfffffff800f80947 */ /* 0x000fea000383ffff */
[----:B------:R-:W-:-:S07]  /*28a0*/  IMAD.U32 R3, RZ, RZ, UR27 ;  /* 0x0000001bff037e24 */ /* 0x000fce000f8e00ff */
.L_x_187:
[----:B------:R-:W-:-:S09]  /*28b0*/  UISETP.NE.AND UP0, UPT, UR24, URZ, UPT ;  /* 0x000000ff1800728c */ /* 0x000fd2000bf05270 */
[----:B------:R-:W-:Y:S05]  /*28c0*/  BRA.U !UP0, `(.L_x_152) ;  /* 0x0000000508687547 */ /* 0x000fea000b800000 */
[----:B------:R-:W-:-:S13]  /*28d0*/  ISETP.GE.U32.AND P0, PT, R8, 0x3, PT ;  /* 0x000000030800780c */ /* 0x000fda0003f06070 */
[----:B------:R-:W-:Y:S05]  /*28e0*/  @!P0 BRA `(.L_x_205) ;  /* 0x0000000000bc8947 */ /* 0x000fea0003800000 */
[----:B01234-:R-:W-:Y:S01]  /*28f0*/  IMAD R7, R3, 0x400, R0 ;  /* 0x0000040003077824 */ /* 0x01ffe200078e0200 */
[----:B------:R-:W-:Y:S04]  /*2900*/  BSSY.RECONVERGENT B1, `(.L_x_206) ;  /* 0x000000f000017945 */ /* 0x000fe80003800200 */
[----:B------:R-:W0:Y:S04]  /*2910*/  LDS R10, [R7+0x200] ;  /* 0x00020000070a7984 */ /* 0x000e280000000800 */
[----:B------:R-:W1:Y:S04]  /*2920*/  LDS R12, [R7+0x600] ;  /* 0x00060000070c7984 */ /* 0x000e680000000800 */
[----:B------:R-:W2:Y:S04]  /*2930*/  LDS R6, [R7+0xa00] ;  /* 0x000a000007067984 */ /* 0x000ea80000000800 */
[----:B------:R-:W3:Y:S01]  /*2940*/  LDS R2, [R7+0xe00] ;  /* 0x000e000007027984 */ /* 0x000ee20000000800 */
[----:B0-----:R-:W-:-:S02]  /*2950*/  ISETP.NE.AND P0, PT, R10, RZ, PT ;  /* 0x000000ff0a00720c */ /* 0x001fc40003f05270 */
[----:B-1----:R-:W-:Y:S02]  /*2960*/  ISETP.NE.AND P1, PT, R12, RZ, PT ;  /* 0x000000ff0c00720c */ /* 0x002fe40003f25270 */
[----:B--2---:R-:W-:Y:S02]  /*2970*/  ISETP.NE.AND P2, PT, R6, RZ, PT ;  /* 0x000000ff0600720c */ /* 0x004fe40003f45270 */
[----:B---3--:R-:W-:-:S07]  /*2980*/  ISETP.NE.AND P3, PT, R2, RZ, PT ;  /* 0x000000ff0200720c */ /* 0x008fce0003f65270 */
[----:B------:R-:W-:Y:S06]  /*2990*/  @!P0 BRA `(.L_x_207) ;  /* 0x0000000000148947 */ /* 0x000fec0003800000 */
[----:B------:R-:W0:Y:S01]  /*29a0*/  LDC.64 R8, c[0x0][0x380] ;  /* 0x0000e000ff087b82 */ /* 0x000e220000000a00 */
[----:B------:R-:W-:Y:S01]  /*29b0*/  LEA R7, R3, R4, 0x8 ;  /* 0x0000000403077211 */ /* 0x000fe200078e40ff */
[----:B------:R-:W-:-:S04]  /*29c0*/  IMAD.MOV.U32 R11, RZ, RZ, RZ ;  /* 0x000000ffff0b7224 */ /* 0x000fc800078e00ff */
[----:B0-----:R-:W-:-:S05]  /*29d0*/  IMAD.WIDE.U32 R8, R7, 0x8, R8 ;  /* 0x0000000807087825 */ /* 0x001fca00078e0008 */
[----:B------:R0:W-:Y:S02]  /*29e0*/  REDG.E.ADD.64.STRONG.GPU desc[UR20][R8.64+0x400], R10 ;  /* 0x0004000a0800798e */ /* 0x0001e4000c12e514 */
.L_x_207:
[----:B------:R-:W-:Y:S05]  /*29f0*/  BSYNC.RECONVERGENT B1 ;  /* 0x0000000000017941 */ /* 0x000fea0003800200 */
.L_x_206:
[----:B------:R-:W-:Y:S04]  /*2a00*/  BSSY.RECONVERGENT B1, `(.L_x_208) ;  /* 0x0000009000017945 */ /* 0x000fe80003800200 */
[----:B------:R-:W-:Y:S05]  /*2a10*/  @!P1 BRA `(.L_x_209) ;  /* 0x00000000001c9947 */ /* 0x000fea0003800000 */
[----:B0-----:R-:W0:Y:S01]  /*2a20*/  LDC.64 R8, c[0x0][0x380] ;  /* 0x0000e000ff087b82 */ /* 0x001e220000000a00 */
[----:B------:R-:W-:Y:S02]  /*2a30*/  IMAD R7, R3, 0x100, R4 ;  /* 0x0000010003077824 */ /* 0x000fe400078e0204 */
[----:B------:R-:W-:Y:S02]  /*2a40*/  IMAD.MOV.U32 R10, RZ, RZ, R12 ;  /* 0x000000ffff0a7224 */ /* 0x000fe400078e000c */
[----:B------:R-:W-:Y:S02]  /*2a50*/  VIADD R7, R7, 0x100 ;  /* 0x0000010007077836 */ /* 0x000fe40000000000 */
[----:B------:R-:W-:Y:S02]  /*2a60*/  IMAD.MOV.U32 R11, RZ, RZ, RZ ;  /* 0x000000ffff0b7224 */ /* 0x000fe400078e00ff */
[----:B0-----:R-:W-:-:S05]  /*2a70*/  IMAD.WIDE.U32 R8, R7, 0x8, R8 ;  /* 0x0000000807087825 */ /* 0x001fca00078e0008 */
[----:B------:R1:W-:Y:S02]  /*2a80*/  REDG.E.ADD.64.STRONG.GPU desc[UR20][R8.64+0x400], R10 ;  /* 0x0004000a0800798e */ /* 0x0003e4000c12e514 */
.L_x_209:
[----:B------:R-:W-:Y:S05]  /*2a90*/  BSYNC.RECONVERGENT B1 ;  /* 0x0000000000017941 */ /* 0x000fea0003800200 */
.L_x_208:
[----:B------:R-:W-:Y:S04]  /*2aa0*/  BSSY.RECONVERGENT B1, `(.L_x_210) ;  /* 0x0000008000017945 */ /* 0x000fe80003800200 */
[----:B------:R-:W-:Y:S05]  /*2ab0*/  @!P2 BRA `(.L_x_211) ;  /* 0x000000000018a947 */ /* 0x000fea0003800000 */
[----:B01----:R-:W0:Y:S01]  /*2ac0*/  LDC.64 R8, c[0x0][0x380] ;  /* 0x0000e000ff087b82 */ /* 0x003e220000000a00 */
[----:B------:R-:W-:-:S05]  /*2ad0*/  IMAD R7, R3, 0x100, R4 ;  /* 0x0000010003077824 */ /* 0x000fca00078e0204 */
[----:B------:R-:W-:-:S05]  /*2ae0*/  IADD3 R7, PT, PT, R7, 0x200, RZ ;  /* 0x0000020007077810 */ /* 0x000fca0007ffe0ff */
[----:B0-----:R-:W-:-:S04]  /*2af0*/  IMAD.WIDE.U32 R8, R7, 0x8, R8 ;  /* 0x0000000807087825 */ /* 0x001fc800078e0008 */
[----:B------:R-:W-:-:S05]  /*2b00*/  IMAD.MOV.U32 R7, RZ, RZ, RZ ;  /* 0x000000ffff077224 */ /* 0x000fca00078e00ff */
[----:B------:R2:W-:Y:S02]  /*2b10*/  REDG.E.ADD.64.STRONG.GPU desc[UR20][R8.64+0x400], R6 ;  /* 0x000400060800798e */ /* 0x0005e4000c12e514 */
.L_x_211:
[----:B------:R-:W-:Y:S05]  /*2b20*/  BSYNC.RECONVERGENT B1 ;  /* 0x0000000000017941 */ /* 0x000fea0003800200 */
.L_x_210:
[----:B------:R-:W-:Y:S04]  /*2b30*/  BSSY.RECONVERGENT B1, `(.L_x_212) ;  /* 0x0000009000017945 */ /* 0x000fe80003800200 */
[----:B------:R-:W-:Y:S05]  /*2b40*/  @!P3 BRA `(.L_x_213) ;  /* 0x00000000001cb947 */ /* 0x000fea0003800000 */
[----:B--2---:R-:W2:Y:S01]  /*2b50*/  LDC.64 R6, c[0x0][0x380] ;  /* 0x0000e000ff067b82 */ /* 0x004ea20000000a00 */
[----:B01----:R-:W-:Y:S02]  /*2b60*/  IMAD R9, R3, 0x100, R4 ;  /* 0x0000010003097824 */ /* 0x003fe400078e0204 */
[----:B------:R-:W-:Y:S02]  /*2b70*/  IMAD.MOV.U32 R8, RZ, RZ, R2 ;  /* 0x000000ffff087224 */ /* 0x000fe400078e0002 */
[----:B------:R-:W-:-:S04]  /*2b80*/  VIADD R9, R9, 0x300 ;  /* 0x0000030009097836 */ /* 0x000fc80000000000 */
[----:B--2---:R-:W-:-:S04]  /*2b90*/  IMAD.WIDE.U32 R6, R9, 0x8, R6 ;  /* 0x0000000809067825 */ /* 0x004fc800078e0006 */
[----:B------:R-:W-:-:S05]  /*2ba0*/  IMAD.MOV.U32 R9, RZ, RZ, RZ ;  /* 0x000000ffff097224 */ /* 0x000fca00078e00ff */
[----:B------:R3:W-:Y:S02]  /*2bb0*/  REDG.E.ADD.64.STRONG.GPU desc[UR20][R6.64+0x400], R8 ;  /* 0x000400080600798e */ /* 0x0007e4000c12e514 */
.L_x_213:
[----:B------:R-:W-:Y:S05]  /*2bc0*/  BSYNC.RECONVERGENT B1 ;  /* 0x0000000000017941 */ /* 0x000fea0003800200 */
.L_x_212:
[----:B------:R-:W-:-:S07]  /*2bd0*/  VIADD R3, R3, 0x4 ;  /* 0x0000000403037836 */ /* 0x000fce0000000000 */
.L_x_205:
[----:B------:R-:W-:-:S09]  /*2be0*/  UISETP.NE.AND UP0, UPT, UR25, URZ, UPT ;  /* 0x000000ff1900728c */ /* 0x000fd2000bf05270 */
[----:B------:R-:W-:Y:S05]  /*2bf0*/  BRA.U !UP0, `(.L_x_152) ;  /* 0x00000001089c7547 */ /* 0x000fea000b800000 */
[----:B------:R-:W-:-:S13]  /*2c00*/  ISETP.NE.AND P0, PT, R5, RZ, PT ;  /* 0x000000ff0500720c */ /* 0x000fda0003f05270 */
[----:B------:R-:W-:Y:S05]  /*2c10*/  @!P0 BRA `(.L_x_214) ;  /* 0x0000000000648947 */ /* 0x000fea0003800000 */
[----:B01234-:R-:W-:Y:S01]  /*2c20*/  LEA R6, R3, R0, 0xa ;  /* 0x0000000003067211 */ /* 0x01ffe200078e50ff */
[----:B------:R-:W-:Y:S04]  /*2c30*/  BSSY.RECONVERGENT B1, `(.L_x_215) ;  /* 0x000000c000017945 */ /* 0x000fe80003800200 */
[----:B------:R-:W0:Y:S04]  /*2c40*/  LDS R2, [R6+0x200] ;  /* 0x0002000006027984 */ /* 0x000e280000000800 */
[----:B------:R-:W1:Y:S01]  /*2c50*/  LDS R5, [R6+0x600] ;  /* 0x0006000006057984 */ /* 0x000e620000000800 */
[----:B0-----:R-:W-:-:S02]  /*2c60*/  ISETP.NE.AND P0, PT, R2, RZ, PT ;  /* 0x000000ff0200720c */ /* 0x001fc40003f05270 */
[----:B-1----:R-:W-:-:S11]  /*2c70*/  ISETP.NE.AND P1, PT, R5, RZ, PT ;  /* 0x000000ff0500720c */ /* 0x002fd60003f25270 */
[----:B------:R-:W-:Y:S05]  /*2c80*/  @!P0 BRA `(.L_x_216) ;  /* 0x0000000000188947 */ /* 0x000fea0003800000 */
[----:B------:R-:W0:Y:S01]  /*2c90*/  LDC.64 R6, c[0x0][0x380] ;  /* 0x0000e000ff067b82 */ /* 0x000e220000000a00 */
[----:B------:R-:W-:-:S04]  /*2ca0*/  IMAD R9, R3, 0x100, R4 ;  /* 0x0000010003097824 */ /* 0x000fc800078e0204 */
[----:B0-----:R-:W-:-:S04]  /*2cb0*/  IMAD.WIDE.U32 R8, R9, 0x8, R6 ;  /* 0x0000000809087825 */ /* 0x001fc800078e0006 */
[----:B------:R-:W-:Y:S02]  /*2cc0*/  IMAD.MOV.U32 R6, RZ, RZ, R2 ;  /* 0x000000ffff067224 */ /* 0x000fe400078e0002 */
[----:B------:R-:W-:-:S05]  /*2cd0*/  IMAD.MOV.U32 R7, RZ, RZ, RZ ;  /* 0x000000ffff077224 */ /* 0x000fca00078e00ff */
[----:B------:R0:W-:Y:S02]  /*2ce0*/  REDG.E.ADD.64.STRONG.GPU desc[UR20][R8.64+0x400], R6 ;  /* 0x000400060800798e */ /* 0x0001e4000c12e514 */
.L_x_216:
[----:B------:R-:W-:Y:S05]  /*2cf0*/  BSYNC.RECONVERGENT B1 ;  /* 0x0000000000017941 */ /* 0x000fea0003800200 */
.L_x_215:
[----:B------:R-:W-:Y:S04]  /*2d00*/  BSSY.RECONVERGENT B1, `(.L_x_217) ;  /* 0x0000009000017945 */ /* 0x000fe80003800200 */
[----:B------:R-:W-:Y:S05]  /*2d10*/  @!P1 BRA `(.L_x_218) ;  /* 0x00000000001c9947 */ /* 0x000fea0003800000 */
[----:B0-----:R-:W0:Y:S01]  /*2d20*/  LDC.64 R6, c[0x0][0x380] ;  /* 0x0000e000ff067b82 */ /* 0x001e220000000a00 */
[----:B------:R-:W-:-:S04]  /*2d30*/  IMAD R2, R3, 0x100, R4 ;  /* 0x0000010003027824 */ /* 0x000fc800078e0204 */
[----:B------:R-:W-:-:S04]  /*2d40*/  VIADD R9, R2, 0x100 ;  /* 0x0000010002097836 */ /* 0x000fc80000000000 */
[----:B0-----:R-:W-:-:S04]  /*2d50*/  IMAD.WIDE.U32 R8, R9, 0x8, R6 ;  /* 0x0000000809087825 */ /* 0x001fc800078e0006 */
[----:B------:R-:W-:Y:S02]  /*2d60*/  HFMA2 R7, -RZ, RZ, 0, 0 ;  /* 0x00000000ff077431 */ /* 0x000fe400000001ff */
[----:B------:R-:W-:-:S05]  /*2d70*/  IMAD.MOV.U32 R6, RZ, RZ, R5 ;  /* 0x000000ffff067224 */ /* 0x000fca00078e0005 */
[----:B------:R1:W-:Y:S02]  /*2d80*/  REDG.E.ADD.64.STRONG.GPU desc[UR20][R8.64+0x400], R6 ;  /* 0x000400060800798e */ /* 0x0003e4000c12e514 */
.L_x_218:
[----:B------:R-:W-:Y:S05]  /*2d90*/  BSYNC.RECONVERGENT B1 ;  /* 0x0000000000017941 */ /* 0x000fea0003800200 */
.L_x_217:
[----:B------:R-:W-:-:S07]  /*2da0*/  VIADD R3, R3, 0x2 ;  /* 0x0000000203037836 */ /* 0x000fce0000000000 */
.L_x_214:
[----:B------:R-:W-:-:S09]  /*2db0*/  UISETP.NE.AND UP0, UPT, UR9, URZ, UPT ;  /* 0x000000ff0900728c */ /* 0x000fd2000bf05270 */
[----:B------:R-:W-:Y:S05]  /*2dc0*/  BRA.U !UP0, `(.L_x_152) ;  /* 0x0000000108287547 */ /* 0x000fea000b800000 */
[----:B------:R-:W-:-:S05]  /*2dd0*/  IMAD R2, R3, 0x400, R0 ;  /* 0x0000040003027824 */ /* 0x000fca00078e0200 */
[----:B------:R-:W5:Y:S02]  /*2de0*/  LDS R5, [R2+0x200] ;  /* 0x0002000002057984 */ /* 0x000f640000000800 */
[----:B-----5:R-:W-:-:S13]  /*2df0*/  ISETP.NE.AND P0, PT, R5, RZ, PT ;  /* 0x000000ff0500720c */ /* 0x020fda0003f05270 */
[----:B------:R-:W-:Y:S05]  /*2e00*/  @!P0 BRA `(.L_x_152) ;  /* 0x0000000000188947 */ /* 0x000fea0003800000 */
[----:B01234-:R-:W0:Y:S01]  /*2e10*/  LDC.64 R6, c[0x0][0x380] ;  /* 0x0000e000ff067b82 */ /* 0x01fe220000000a00 */
[----:B------:R-:W-:-:S04]  /*2e20*/  IMAD R3, R3, 0x100, R4 ;  /* 0x0000010003037824 */ /* 0x000fc800078e0204 */
[----:B0-----:R-:W-:-:S04]  /*2e30*/  IMAD.WIDE.U32 R2, R3, 0x8, R6 ;  /* 0x0000000803027825 */ /* 0x001fc800078e0006 */
[----:B------:R-:W-:Y:S02]  /*2e40*/  IMAD.MOV.U32 R6, RZ, RZ, R5 ;  /* 0x000000ffff067224 */ /* 0x000fe400078e0005 */
[----:B------:R-:W-:-:S05]  /*2e50*/  IMAD.MOV.U32 R7, RZ, RZ, RZ ;  /* 0x000000ffff077224 */ /* 0x000fca00078e00ff */
[----:B------:R0:W-:Y:S02]  /*2e60*/  REDG.E.ADD.64.STRONG.GPU desc[UR20][R2.64+0x400], R6 ;  /* 0x000400060200798e */ /* 0x0001e4000c12e514 */
.L_x_152:
[----:B------:R-:W-:Y:S05]  /*2e70*/  BSYNC.RECONVERGENT B0 ;  /* 0x0000000000007941 */ /* 0x000fea0003800200 */
.L_x_151:
[----:B------:R-:W-:Y:S01]  /*2e80*/  BAR.SYNC.DEFER_BLOCKING 0x0 ;  /* 0x0000000000007b1d */ /* 0x000fe20000010000 */
[----:B------:R-:W-:-:S04]  /*2e90*/  UIADD3 UR6, UP0, UPT, UR6, 0x1, URZ ;  /* 0x0000000106067890 */ /* 0x000fc8000ff1e0ff */
[----:B------:R-:W-:Y:S02]  /*2ea0*/  UIADD3.X UR7, UPT, UPT, URZ, UR7, URZ, UP0, !UPT ;  /* 0x00000007ff077290 */ /* 0x000fe400087fe4ff */
[----:B------:R-:W-:-:S04]  /*2eb0*/  UISETP.NE.U32.AND UP0, UPT, UR6, UR11, UPT ;  /* 0x0000000b0600728c */ /* 0x000fc8000bf05070 */
[----:B------:R-:W-:-:S09]  /*2ec0*/  UISETP.NE.AND.EX UP0, UPT, UR7, UR12, UPT, UP0 ;  /* 0x0000000c0700728c */ /* 0x000fd2000bf05300 */
[----:B------:R-:W-:Y:S05]  /*2ed0*/  BRA.U UP0, `(.L_x_219) ;  /* 0xffffffd100f07547 */ /* 0x000fea000b83ffff */
[----:B------:R-:W-:Y:S05]  /*2ee0*/  EXIT ;  /* 0x000000000000794d */ /* 0x000fea0003800000 */
.L_x_220:
        /* <DEDUP_REMOVED lines=9> */
.L_x_2109:


//--------------------- .text._ZN3cub18CUB_300001_SM_10006detail10radix_sort31DeviceRadixSortSingleTileKernelINS1_5radix10policy_hubIiiyE10Policy1000ELNS0_9SortOrderE0EiiyNS1_21identity_decomposer_tEEEvPKT1_PSA_PKT2_PSE_T3_iiT4_ --------------------------
	.section	.text._ZN3cub18CUB_300001_SM_10006detail10radix_sort31DeviceRadixSortSingleTileKernelINS1_5radix10policy_hubIiiyE10Policy1000ELNS0_9SortOrderE0EiiyNS1_21identity_decomposer_tEEEvPKT1_PSA_PKT2_PSE_T3_iiT4_,"ax",@progbits
	.align	128
        .global         _ZN3cub18CUB_300001_SM_10006detail10radix_sort31DeviceRadixSortSingleTileKernelINS1_5radix10policy_hubIiiyE10Policy1000ELNS0_9SortOrderE0EiiyNS1_21identity_decomposer_tEEEvPKT1_PSA_PKT2_PSE_T3_iiT4_
        .type           _ZN3cub18CUB_300001_SM_10006detail10radix_sort31DeviceRadixSortSingleTileKernelINS1_5radix10policy_hubIiiyE10Policy1000ELNS0_9SortOrderE0EiiyNS1_21identity_decomposer_tEEEvPKT1_PSA_PKT2_PSE_T3_iiT4_,@function
        .size           _ZN3cub18CUB_300001_SM_10006detail10radix_sort31DeviceRadixSortSingleTileKernelINS1_5radix10policy_hubIiiyE10Policy1000ELNS0_9SortOrderE0EiiyNS1_21identity_decomposer_tEEEvPKT1_PSA_PKT2_PSE_T3_iiT4_,(.L_x_2110 - _ZN3cub18CUB_300001_SM_10006detail10radix_sort31DeviceRadixSortSingleTileKernelINS1_5radix10policy_hubIiiyE10Policy1000ELNS0_9SortOrderE0EiiyNS1_21identity_decomposer_tEEEvPKT1_PSA_PKT2_PSE_T3_iiT4_)
        .other          _ZN3cub18CUB_300001_SM_10006detail10radix_sort31DeviceRadixSortSingleTileKernelINS1_5radix10policy_hubIiiyE10Policy1000ELNS0_9SortOrderE0EiiyNS1_21identity_decomposer_tEEEvPKT1_PSA_PKT2_PSE_T3_iiT4_,@"STO_CUDA_ENTRY STV_DEFAULT"
_ZN3cub18CUB_300001_SM_10006detail10radix_sort31DeviceRadixSortSingleTileKernelINS1_5radix10policy_hubIiiyE10Policy1000ELNS0_9SortOrderE0EiiyNS1_21identity_decomposer_tEEEvPKT1_PSA_PKT2_PSE_T3_iiT4_:
.text._ZN3cub18CUB_300001_SM_10006detail10radix_sort31DeviceRadixSortSingleTileKernelINS1_5radix10policy_hubIiiyE10Policy1000ELNS0_9SortOrderE0EiiyNS1_21identity_decomposer_tEEEvPKT1_PSA_PKT2_PSE_T3_iiT4_:
[----:B------:R-:W-:Y:S01]  /*0000*/  LDC R1, c[0x0][0x37c] ;  /* 0x0000df00ff017b82 */ /* 0x000fe20000000800 */
[----:B------:R-:W0:Y:S01]  /*0010*/  S2R R0, SR_TID.X ;  /* 0x0000000000007919 */ /* 0x000e220000002100 */
[----:B------:R-:W1:Y:S06]  /*0020*/  LDCU UR4, c[0x0][0x3a0] ;  /* 0x00007400ff0477ac */ /* 0x000e6c0008000800 */
[----:B------:R-:W2:Y:S01]  /*0030*/  LDC.64 R6, c[0x0][0x380] ;  /* 0x0000e000ff067b82 */ /* 0x000ea20000000a00 */
[----:B------:R-:W3:Y:S01]  /*0040*/  LDCU.64 UR8, c[0x0][0x358] ;  /* 0x00006b00ff0877ac */ /* 0x000ee20008000a00 */
[----:B------:R-:W4:Y:S01]  /*0050*/  LDCU UR10, c[0x0][0x3ac] ;  /* 0x00007580ff0a77ac */ /* 0x000f220008000800 */
[----:B0-----:R-:W-:-:S04]  /*0060*/  IMAD R9, R0, 0x13, RZ ;  /* 0x0000001300097824 */ /* 0x001fc800078e02ff */
[C---:B------:R-:W-:Y:S01]  /*0070*/  VIADD R4, R9.reuse, 0x1 ;  /* 0x0000000109047836 */ /* 0x040fe20000000000 */
[C---:B-1----:R-:W-:Y:S01]  /*0080*/  ISETP.GE.AND P6, PT, R9.reuse, UR4, PT ;  /* 0x0000000409007c0c */ /* 0x042fe2000bfc6270 */
[C---:B------:R-:W-:Y:S02]  /*0090*/  VIADD R8, R9.reuse, 0x5 ;  /* 0x0000000509087836 */ /* 0x040fe40000000000 */
[C---:B--2---:R-:W-:Y:S01]  /*00a0*/  IMAD.WIDE.U32 R6, R9.reuse, 0x4, R6 ;  /* 0x0000000409067825 */ /* 0x044fe200078e0006 */
[----:B------:R-:W-:Y:S02]  /*00b0*/  ISETP.GE.AND P5, PT, R4, UR4, PT ;  /* 0x0000000404007c0c */ /* 0x000fe4000bfa6270 */
[----:B------:R-:W-:Y:S01]  /*00c0*/  ISETP.GE.AND P1, PT, R8, UR4, PT ;  /* 0x0000000408007c0c */ /* 0x000fe2000bf26270 */
[C---:B------:R-:W-:Y:S01]  /*00d0*/  VIADD R5, R9.reuse, 0x2 ;  /* 0x0000000209057836 */ /* 0x040fe20000000000 */
[----:B------:R-:W-:Y:S01]  /*00e0*/  P2R R46, PR, RZ, 0x20 ;  /* 0x00000020ff2e7803 */ /* 0x000fe20000000000 */
[C---:B------:R-:W-:Y:S01]  /*00f0*/  VIADD R10, R9.reuse, 0x6 ;  /* 0x00000006090a7836 */ /* 0x040fe20000000000 */
[----:B------:R-:W-:Y:S01]  /*0100*/  P2R R49, PR, RZ, 0x2 ;  /* 0x00000002ff317803 */ /* 0x000fe20000000000 */
[----:B------:R-:W-:Y:S01]  /*0110*/  VIADD R4, R9, 0x3 ;  /* 0x0000000309047836 */ /* 0x000fe20000000000 */
[----:B------:R-:W-:Y:S01]  /*0120*/  ISETP.GE.AND P4, PT, R5, UR4, PT ;  /* 0x0000000405007c0c */ /* 0x000fe2000bf86270 */
[C---:B------:R-:W-:Y:S01]  /*0130*/  VIADD R5, R9.reuse, 0x4 ;  /* 0x0000000409057836 */ /* 0x040fe20000000000 */
[----:B------:R-:W-:Y:S01]  /*0140*/  ISETP.GE.AND P0, PT, R10, UR4, PT ;  /* 0x000000040a007c0c */ /* 0x000fe2000bf06270 */
[----:B------:R-:W-:Y:S01]  /*0150*/  VIADD R29, R9, 0x9 ;  /* 0x00000009091d7836 */ /* 0x000fe20000000000 */
[----:B------:R-:W-:Y:S01]  /*0160*/  ISETP.GE.AND P3, PT, R4, UR4, PT ;  /* 0x0000000404007c0c */ /* 0x000fe2000bf66270 */
[----:B---3--:R-:W2:Y:S01]  /*0170*/  @!P5 LDG.E R8, desc[UR8][R6.64+0x4] ;  /* 0x000004080608d981 */ /* 0x008ea2000c1e1900 */
[----:B------:R-:W-:Y:S01]  /*0180*/  ISETP.GE.AND P2, PT, R5, UR4, PT ;  /* 0x0000000405007c0c */ /* 0x000fe2000bf46270 */
[C---:B------:R-:W-:Y:S01]  /*0190*/  VIADD R4, R9.reuse, 0x7 ;  /* 0x0000000709047836 */ /* 0x040fe20000000000 */
[----:B------:R-:W-:Y:S01]  /*01a0*/  P2R R50, PR, RZ, 0x1 ;  /* 0x00000001ff327803 */ /* 0x000fe20000000000 */
[----:B------:R-:W3:Y:S01]  /*01b0*/  @!P1 LDG.E R35, desc[UR8][R6.64+0x14] ;  /* 0x0000140806239981 */ /* 0x000ee2000c1e1900 */
[C---:B------:R-:W-:Y:S01]  /*01c0*/  VIADD R5, R9.reuse, 0x8 ;  /* 0x0000000809057836 */ /* 0x040fe20000000000 */
[----:B------:R-:W-:Y:S01]  /*01d0*/  P2R R47, PR, RZ, 0x8 ;  /* 0x00000008ff2f7803 */ /* 0x000fe20000000000 */
[C---:B------:R-:W-:Y:S01]  /*01e0*/  VIADD R30, R9.reuse, 0xa ;  /* 0x0000000a091e7836 */ /* 0x040fe20000000000 */
[----:B------:R-:W4:Y:S01]  /*01f0*/  @!P4 LDG.E R10, desc[UR8][R6.64+0x8] ;  /* 0x00000808060ac981 */ /* 0x000f22000c1e1900 */
[C---:B------:R-:W-:Y:S01]  /*0200*/  VIADD R31, R9.reuse, 0xb ;  /* 0x0000000b091f7836 */ /* 0x040fe20000000000 */
[----:B------:R-:W-:Y:S01]  /*0210*/  P2R R48, PR, RZ, 0x4 ;  /* 0x00000004ff307803 */ /* 0x000fe20000000000 */
[C---:B------:R-:W-:Y:S01]  /*0220*/  VIADD R32, R9.reuse, 0xc ;  /* 0x0000000c09207836 */ /* 0x040fe20000000000 */
[----:B------:R-:W3:Y:S01]  /*0230*/  @!P3 LDG.E R11, desc[UR8][R6.64+0xc] ;  /* 0x00000c08060bb981 */ /* 0x000ee2000c1e1900 */
[----:B------:R-:W-:Y:S01]  /*0240*/  VIADD R33, R9, 0x10 ;  /* 0x0000001009217836 */ /* 0x000fe20000000000 */
[----:B------:R-:W-:-:S02]  /*0250*/  P2R R45, PR, RZ, 0x10 ;  /* 0x00000010ff2d7803 */ /* 0x000fc40000000000 */
[----:B------:R-:W3:Y:S04]  /*0260*/  @!P2 LDG.E R34, desc[UR8][R6.64+0x10] ;  /* 0x000010080622a981 */ /* 0x000ee8000c1e1900 */
[----:B------:R-:W3:Y:S01]  /*0270*/  @!P0 LDG.E R36, desc[UR8][R6.64+0x18] ;  /* 0x0000180806248981 */ /* 0x000ee2000c1e1900 */
[----:B------:R-:W-:-:S03]  /*0280*/  ISETP.GE.AND P0, PT, R4, UR4, PT ;  /* 0x0000000404007c0c */ /* 0x000fc6000bf06270 */
[----:B------:R-:W3:Y:S01]  /*0290*/  @!P6 LDG.E R61, desc[UR8][R6.64] ;  /* 0x00000008063de981 */ /* 0x000ee2000c1e1900 */
[----:B------:R-:W-:-:S09]  /*02a0*/  P2R R51, PR, RZ, 0x1 ;  /* 0x00000001ff337803 */ /* 0x000fd20000000000 */
[----:B------:R-:W3:Y:S01]  /*02b0*/  @!P0 LDG.E R37, desc[UR8][R6.64+0x1c] ;  /* 0x00001c0806258981 */ /* 0x000ee2000c1e1900 */
[----:B------:R-:W-:Y:S02]  /*02c0*/  ISETP.GE.AND P0, PT, R5, UR4, PT ;  /* 0x0000000405007c0c */ /* 0x000fe4000bf06270 */
[----:B------:R-:W0:Y:S02]  /*02d0*/  LDC.64 R4, c[0x0][0x390] ;  /* 0x0000e400ff047b82 */ /* 0x000e240000000a00 */
[----:B------:R-:W-:-:S09]  /*02e0*/  P2R R52, PR, RZ, 0x1 ;  /* 0x00000001ff347803 */ /* 0x000fd20000000000 */
[----:B------:R-:W3:Y:S01]  /*02f0*/  @!P0 LDG.E R38, desc[UR8][R6.64+0x20] ;  /* 0x0000200806268981 */ /* 0x000ee2000c1e1900 */
[----:B------:R-:W-:-:S04]  /*0300*/  ISETP.GE.AND P0, PT, R29, UR4, PT ;  /* 0x000000041d007c0c */ /* 0x000fc8000bf06270 */
[----:B------:R-:W-:-:S09]  /*0310*/  P2R R53, PR, RZ, 0x1 ;  /* 0x00000001ff357803 */ /* 0x000fd20000000000 */
[----:B------:R-:W3:Y:S01]  /*0320*/  @!P0 LDG.E R39, desc[UR8][R6.64+0x24] ;  /* 0x0000240806278981 */ /* 0x000ee2000c1e1900 */
[----:B------:R-:W-:Y:S01]  /*0330*/  ISETP.GE.AND P0, PT, R30, UR4, PT ;  /* 0x000000041e007c0c */ /* 0x000fe2000bf06270 */
[----:B------:R-:W-:-:S05]  /*0340*/  VIADD R30, R9, 0xd ;  /* 0x0000000d091e7836 */ /* 0x000fca0000000000 */
[----:B------:R-:W-:Y:S02]  /*0350*/  ISETP.GE.AND P1, PT, R30, UR4, PT ;  /* 0x000000041e007c0c */ /* 0x000fe4000bf26270 */
[----:B------:R-:W-:Y:S02]  /*0360*/  P2R R54, PR, RZ, 0x1 ;  /* 0x00000001ff367803 */ /* 0x000fe40000000000 */
[----:B------:R-:W-:-:S03]  /*0370*/  P2R R58, PR, RZ, 0x2 ;  /* 0x00000002ff3a7803 */ /* 0x000fc60000000000 */
[----:B------:R-:W3:Y:S01]  /*0380*/  @!P0 LDG.E R40, desc[UR8][R6.64+0x28] ;  /* 0x0000280806288981 */ /* 0x000ee2000c1e1900 */
[----:B------:R-:W-:-:S05]  /*0390*/  ISETP.GE.AND P0, PT, R31, UR4, PT ;  /* 0x000000041f007c0c */ /* 0x000fca000bf06270 */
[----:B------:R-:W3:Y:S01]  /*03a0*/  @!P1 LDG.E R62, desc[UR8][R6.64+0x34] ;  /* 0x00003408063e9981 */ /* 0x000ee2000c1e1900 */
[----:B------:R-:W-:-:S04]  /*03b0*/  ISETP.NE.AND P1, PT, R54, RZ, PT ;  /* 0x000000ff3600720c */ /* 0x000fc80003f25270 */
[----:B------:R-:W-:Y:S02]  /*03c0*/  P2R R57, PR, RZ, 0x2 ;  /* 0x00000002ff397803 */ /* 0x000fe40000000000 */
[----:B------:R-:W-:Y:S01]  /*03d0*/  ISETP.NE.AND P1, PT, R53, RZ, PT ;  /* 0x000000ff3500720c */ /* 0x000fe20003f25270 */
[----:B------:R-:W3:Y:S03]  /*03e0*/  @!P0 LDG.E R41, desc[UR8][R6.64+0x2c] ;  /* 0x00002c0806298981 */ /* 0x000ee6000c1e1900 */
[----:B------:R-:W-:Y:S02]  /*03f0*/  P2R R56, PR, RZ, 0x2 ;  /* 0x00000002ff387803 */ /* 0x000fe40000000000 */
[----:B------:R-:W-:Y:S02]  /*0400*/  ISETP.NE.AND P1, PT, R52, RZ, PT ;  /* 0x000000ff3400720c */ /* 0x000fe40003f25270 */
[----:B------:R-:W-:-:S02]  /*0410*/  P2R R60, PR, RZ, 0x1 ;  /* 0x00000001ff3c7803 */ /* 0x000fc40000000000 */
[----:B------:R-:W-:Y:S02]  /*0420*/  P2R R55, PR, RZ, 0x2 ;  /* 0x00000002ff377803 */ /* 0x000fe40000000000 */
[----:B------:R-:W-:Y:S02]  /*0430*/  ISETP.GE.AND P0, PT, R32, UR4, PT ;  /* 0x0000000420007c0c */ /* 0x000fe4000bf06270 */
[----:B------:R-:W-:Y:S01]  /*0440*/  ISETP.NE.AND P1, PT, R51, RZ, PT ;  /* 0x000000ff3300720c */ /* 0x000fe20003f25270 */
[----:B------:R-:W-:-:S03]  /*0450*/  VIADD R32, R9, 0xf ;  /* 0x0000000f09207836 */ /* 0x000fc60000000000 */
[----:B------:R-:W-:Y:S02]  /*0460*/  P2R R54, PR, RZ, 0x2 ;  /* 0x00000002ff367803 */ /* 0x000fe40000000000 */
[----:B------:R-:W-:Y:S02]  /*0470*/  ISETP.NE.AND P1, PT, R50, RZ, PT ;  /* 0x000000ff3200720c */ /* 0x000fe40003f25270 */
[----:B------:R-:W-:Y:S02]  /*0480*/  ISETP.GE.AND P3, PT, R32, UR4, PT ;  /* 0x0000000420007c0c */ /* 0x000fe4000bf66270 */
[----:B------:R-:W-:Y:S01]  /*0490*/  P2R R53, PR, RZ, 0x2 ;  /* 0x00000002ff357803 */ /* 0x000fe20000000000 */
[----:B------:R-:W3:Y:S01]  /*04a0*/  @!P0 LDG.E R42, desc[UR8][R6.64+0x30] ;  /* 0x00003008062a8981 */ /* 0x000ee2000c1e1900 */
[----:B------:R-:W-:Y:S01]  /*04b0*/  ISETP.NE.AND P1, PT, R49, RZ, PT ;  /* 0x000000ff3100720c */ /* 0x000fe20003f25270 */
[----:B------:R-:W-:-:S03]  /*04c0*/  VIADD R31, R9, 0xe ;  /* 0x0000000e091f7836 */ /* 0x000fc60000000000 */
[----:B------:R-:W-:Y:S01]  /*04d0*/  P2R R51, PR, RZ, 0x2 ;  /* 0x00000002ff337803 */ /* 0x000fe20000000000 */
[C---:B------:R-:W-:Y:S01]  /*04e0*/  VIADD R43, R9.reuse, 0x11 ;  /* 0x00000011092b7836 */ /* 0x040fe20000000000 */
[----:B------:R-:W-:Y:S01]  /*04f0*/  ISETP.NE.AND P1, PT, R48, RZ, PT ;  /* 0x000000ff3000720c */ /* 0x000fe20003f25270 */
[----:B------:R-:W-:Y:S01]  /*0500*/  VIADD R44, R9, 0x12 ;  /* 0x00000012092c7836 */ /* 0x000fe20000000000 */
[----:B------:R-:W-:Y:S02]  /*0510*/  ISETP.GE.AND P2, PT, R31, UR4, PT ;  /* 0x000000041f007c0c */ /* 0x000fe4000bf46270 */
[----:B------:R-:W-:Y:S02]  /*0520*/  P2R R49, PR, RZ, 0x2 ;  /* 0x00000002ff317803 */ /* 0x000fe40000000000 */
[----:B------:R-:W-:Y:S02]  /*0530*/  ISETP.NE.AND P1, PT, R47, RZ, PT ;  /* 0x000000ff2f00720c */ /* 0x000fe40003f25270 */
[----:B------:R-:W-:Y:S01]  /*0540*/  ISETP.GE.AND P4, PT, R33, UR4, PT ;  /* 0x0000000421007c0c */ /* 0x000fe2000bf86270 */
[----:B------:R-:W3:Y:S01]  /*0550*/  @!P3 LDG.E R47, desc[UR8][R6.64+0x3c] ;  /* 0x00003c08062fb981 */ /* 0x000ee2000c1e1900 */
[----:B------:R-:W-:-:S02]  /*0560*/  ISETP.GE.AND P5, PT, R43, UR4, PT ;  /* 0x000000042b007c0c */ /* 0x000fc4000bfa6270 */
[----:B------:R-:W-:Y:S02]  /*0570*/  ISETP.GE.AND P6, PT, R44, UR4, PT ;  /* 0x000000042c007c0c */ /* 0x000fe4000bfc6270 */
[----:B------:R-:W-:Y:S02]  /*0580*/  P2R R48, PR, RZ, 0x2 ;  /* 0x00000002ff307803 */ /* 0x000fe40000000000 */
[----:B------:R-:W-:-:S04]  /*0590*/  ISETP.NE.AND P1, PT, R45, RZ, PT ;  /* 0x000000ff2d00720c */ /* 0x000fc80003f25270 */
[----:B------:R-:W-:Y:S01]  /*05a0*/  P2R R45, PR, RZ, 0x2 ;  /* 0x00000002ff2d7803 */ /* 0x000fe20000000000 */
[----:B0-----:R-:W-:Y:S01]  /*05b0*/  IMAD.WIDE.U32 R4, R9, 0x4, R4 ;  /* 0x0000000409047825 */ /* 0x001fe200078e0004 */
[----:B------:R-:W-:Y:S01]  /*05c0*/  ISETP.NE.AND P1, PT, R46, RZ, PT ;  /* 0x000000ff2e00720c */ /* 0x000fe20003f25270 */
[----:B------:R-:W3:Y:S01]  /*05d0*/  @!P4 LDG.E R50, desc[UR8][R6.64+0x40] ;  /* 0x000040080632c981 */ /* 0x000ee2000c1e1900 */
[----:B------:R-:W-:-:S03]  /*05e0*/  P2R R59, PR, RZ, 0x1 ;  /* 0x00000001ff3b7803 */ /* 0x000fc60000000000 */
[----:B------:R-:W3:Y:S01]  /*05f0*/  @!P2 LDG.E R46, desc[UR8][R6.64+0x38] ;  /* 0x00003808062ea981 */ /* 0x000ee2000c1e1900 */
[----:B------:R-:W-:Y:S01]  /*0600*/  ISETP.GE.AND P0, PT, R9, UR4, PT ;  /* 0x0000000409007c0c */ /* 0x000fe2000bf06270 */
[----:B------:R-:W-:Y:S01]  /*0610*/  IMAD.MOV.U32 R30, RZ, RZ, -0x1 ;  /* 0xffffffffff1e7424 */ /* 0x000fe200078e00ff */
[----:B------:R-:W0:Y:S01]  /*0620*/  S2UR UR6, SR_CgaCtaId ;  /* 0x00000000000679c3 */ /* 0x000e220000008800 */
[----:B------:R-:W3:Y:S01]  /*0630*/  @!P5 LDG.E R9, desc[UR8][R6.64+0x44] ;  /* 0x000044080609d981 */ /* 0x000ee2000c1e1900 */
[----:B------:R-:W-:Y:S01]  /*0640*/  IMAD.MOV.U32 R31, RZ, RZ, -0x1 ;  /* 0xffffffffff1f7424 */ /* 0x000fe200078e00ff */
[----:B------:R-:W1:Y:S02]  /*0650*/  LDCU.64 UR4, c[0x0][0x3a8] ;  /* 0x00007500ff0477ac */ /* 0x000e640008000a00 */
[----:B------:R-:W3:Y:S03]  /*0660*/  @!P6 LDG.E R52, desc[UR8][R6.64+0x48] ;  /* 0x000048080634e981 */ /* 0x000ee6000c1e1900 */
[----:B------:R-:W-:Y:S06]  /*0670*/  BAR.SYNC.DEFER_BLOCKING 0x0 ;  /* 0x0000000000007b1d */ /* 0x000fec0000010000 */
[----:B------:R0:W5:Y:S01]  /*0680*/  @!P1 LDG.E R3, desc[UR8][R4.64+0x4] ;  /* 0x0000040804039981 */ /* 0x000162000c1e1900 */
[----:B------:R-:W-:-:S02]  /*0690*/  IMAD.MOV.U32 R32, RZ, RZ, -0x1 ;  /* 0xffffffffff207424 */ /* 0x000fc400078e00ff */
[----:B------:R-:W-:Y:S01]  /*06a0*/  IMAD.MOV.U32 R33, RZ, RZ, -0x1 ;  /* 0xffffffffff217424 */ /* 0x000fe200078e00ff */
[----:B------:R0:W5:Y:S01]  /*06b0*/  @!P0 LDG.E R2, desc[UR8][R4.64] ;  /* 0x0000000804028981 */ /* 0x000162000c1e1900 */
[----:B--2---:R-:W-:Y:S01]  /*06c0*/  @!P1 LOP3.LUT R30, R8, 0x80000000, RZ, 0x3c, !PT ;  /* 0x80000000081e9812 */ /* 0x004fe200078e3cff */
[----:B------:R-:W-:Y:S01]  /*06d0*/  IMAD.MOV.U32 R29, RZ, RZ, -0x1 ;  /* 0xffffffffff1d7424 */ /* 0x000fe200078e00ff */
[----:B------:R-:W-:Y:S01]  /*06e0*/  ISETP.NE.AND P1, PT, R45, RZ, PT ;  /* 0x000000ff2d00720c */ /* 0x000fe20003f25270 */
[----:B------:R2:W5:Y:S01]  /*06f0*/  @!P2 LDG.E R24, desc[UR8][R4.64+0x38] ;  /* 0x000038080418a981 */ /* 0x000562000c1e1900 */
[----:B-1----:R-:W-:-:S03]  /*0700*/  UIADD3 UR7, UPT, UPT, UR4, 0x6, URZ ;  /* 0x0000000604077890 */ /* 0x002fc6000fffe0ff */
[----:B------:R2:W5:Y:S01]  /*0710*/  @!P3 LDG.E R25, desc[UR8][R4.64+0x3c] ;  /* 0x00003c080419b981 */ /* 0x000562000c1e1900 */
[----:B------:R-:W-:-:S03]  /*0720*/  UIADD3 UR5, UPT, UPT, -UR4, UR5, URZ ;  /* 0x0000000504057290 */ /* 0x000fc6000fffe1ff */
[----:B------:R2:W5:Y:S04]  /*0730*/  @!P4 LDG.E R26, desc[UR8][R4.64+0x40] ;  /* 0x00004008041ac981 */ /* 0x000568000c1e1900 */
[----:B----4-:R-:W-:Y:S01]  /*0740*/  @!P1 LOP3.LUT R31, R10, 0x80000000, RZ, 0x3c, !PT ;  /* 0x800000000a1f9812 */ /* 0x010fe200078e3cff */
[----:B------:R2:W5:Y:S01]  /*0750*/  @!P1 LDG.E R12, desc[UR8][R4.64+0x8] ;  /* 0x00000808040c9981 */ /* 0x000562000c1e1900 */
[----:B------:R-:W-:-:S03]  /*0760*/  ISETP.NE.AND P1, PT, R48, RZ, PT ;  /* 0x000000ff3000720c */ /* 0x000fc60003f25270 */
[----:B------:R2:W5:Y:S04]  /*0770*/  @!P5 LDG.E R27, desc[UR8][R4.64+0x44] ;  /* 0x00004408041bd981 */ /* 0x000568000c1e1900 */
[----:B------:R2:W5:Y:S06]  /*0780*/  @!P6 LDG.E R28, desc[UR8][R4.64+0x48] ;  /* 0x00004808041ce981 */ /* 0x00056c000c1e1900 */
[----:B---3--:R-:W-:Y:S01]  /*0790*/  @!P1 LOP3.LUT R32, R11, 0x80000000, RZ, 0x3c, !PT ;  /* 0x800000000b209812 */ /* 0x008fe200078e3cff */
[----:B------:R2:W5:Y:S01]  /*07a0*/  @!P1 LDG.E R13, desc[UR8][R4.64+0xc] ;  /* 0x00000c08040d9981 */ /* 0x000562000c1e1900 */
[----:B------:R-:W-:-:S13]  /*07b0*/  ISETP.NE.AND P1, PT, R49, RZ, PT ;  /* 0x000000ff3100720c */ /* 0x000fda0003f25270 */
[----:B------:R-:W-:Y:S01]  /*07c0*/  @!P1 LOP3.LUT R33, R34, 0x80000000, RZ, 0x3c, !PT ;  /* 0x8000000022219812 */ /* 0x000fe200078e3cff */
[----:B------:R2:W5:Y:S01]  /*07d0*/  @!P1 LDG.E R14, desc[UR8][R4.64+0x10] ;  /* 0x00001008040e9981 */ /* 0x000562000c1e1900 */
[----:B------:R-:W-:Y:S01]  /*07e0*/  ISETP.NE.AND P1, PT, R51, RZ, PT ;  /* 0x000000ff3300720c */ /* 0x000fe20003f25270 */
[----:B------:R-:W-:-:S12]  /*07f0*/  IMAD.MOV.U32 R34, RZ, RZ, -0x1 ;  /* 0xffffffffff227424 */ /* 0x000fd800078e00ff */
        /* <DEDUP_REMOVED lines=15> */
[----:B------:R-:W-:Y:S01]  /*08f0*/  IMAD.MOV.U32 R38, RZ, RZ, -0x1 ;  /* 0xffffffffff267424 */ /* 0x000fe200078e00ff */
[----:B------:R-:W-:Y:S02]  /*0900*/  @!P0 LOP3.LUT R29, R61, 0x80000000, RZ, 0x3c, !PT ;  /* 0x800000003d1d8812 */ /* 0x000fe400078e3cff */
[----:B------:R-:W-:-:S09]  /*0910*/  ISETP.NE.AND P0, PT, R60, RZ, PT ;  /* 0x000000ff3c00720c */ /* 0x000fd20003f05270 */
[----:B------:R-:W-:Y:S01]  /*0920*/  @!P1 LOP3.LUT R38, R39, 0x80000000, RZ, 0x3c, !PT ;  /* 0x8000000027269812 */ /* 0x000fe200078e3cff */
[----:B------:R2:W5:Y:S01]  /*0930*/  @!P1 LDG.E R19, desc[UR8][R4.64+0x24] ;  /* 0x0000240804139981 */ /* 0x000562000c1e1900 */
[----:B------:R-:W-:Y:S01]  /*0940*/  ISETP.NE.AND P1, PT, R57, RZ, PT ;  /* 0x000000ff3900720c */ /* 0x000fe20003f25270 */
[----:B------:R-:W-:Y:S02]  /*0950*/  IMAD.MOV.U32 R39, RZ, RZ, -0x1 ;  /* 0xffffffffff277424 */ /* 0x000fe400078e00ff */
[----:B------:R2:W5:Y:S10]  /*0960*/  @!P0 LDG.E R21, desc[UR8][R4.64+0x2c] ;  /* 0x00002c0804158981 */ /* 0x000574000c1e1900 */
[----:B------:R-:W-:Y:S01]  /*0970*/  @!P1 LOP3.LUT R39, R40, 0x80000000, RZ, 0x3c, !PT ;  /* 0x8000000028279812 */ /* 0x000fe200078e3cff */
[----:B------:R-:W-:Y:S01]  /*0980*/  IMAD.MOV.U32 R40, RZ, RZ, -0x1 ;  /* 0xffffffffff287424 */ /* 0x000fe200078e00ff */
[----:B------:R2:W5:Y:S01]  /*0990*/  @!P1 LDG.E R20, desc[UR8][R4.64+0x28] ;  /* 0x0000280804149981 */ /* 0x000562000c1e1900 */
[----:B------:R-:W-:-:S02]  /*09a0*/  @!P0 LOP3.LUT R40, R41, 0x80000000, RZ, 0x3c, !PT ;  /* 0x8000000029288812 */ /* 0x000fc400078e3cff */
[----:B------:R-:W-:Y:S02]  /*09b0*/  ISETP.NE.AND P1, PT, R58, RZ, PT ;  /* 0x000000ff3a00720c */ /* 0x000fe40003f25270 */
[----:B------:R-:W-:Y:S01]  /*09c0*/  ISETP.NE.AND P0, PT, R59, RZ, PT ;  /* 0x000000ff3b00720c */ /* 0x000fe20003f05270 */
[----:B------:R-:W-:Y:S01]  /*09d0*/  IMAD.MOV.U32 R41, RZ, RZ, -0x1 ;  /* 0xffffffffff297424 */ /* 0x000fe200078e00ff */
[----:B------:R-:W-:Y:S02]  /*09e0*/  UMOV UR4, 0x400 ;  /* 0x0000040000047882 */ /* 0x000fe40000000000 */
[----:B0-----:R-:W-:-:S07]  /*09f0*/  ULEA UR4, UR6, UR4, 0x18 ;  /* 0x0000000406047291 */ /* 0x001fce000f8ec0ff */
[----:B------:R2:W5:Y:S02]  /*0a00*/  @!P1 LDG.E R23, desc[UR8][R4.64+0x34] ;  /* 0x0000340804179981 */ /* 0x000564000c1e1900 */
[----:B------:R-:W-:Y:S02]  /*0a10*/  @!P0 LOP3.LUT R41, R42, 0x80000000, RZ, 0x3c, !PT ;  /* 0x800000002a298812 */ /* 0x000fe400078e3cff */
[----:B------:R2:W5:Y:S01]  /*0a20*/  @!P0 LDG.E R22, desc[UR8][R4.64+0x30] ;  /* 0x0000300804168981 */ /* 0x000562000c1e1900 */
[----:B------:R-:W0:Y:S01]  /*0a30*/  S2R R42, SR_LANEID ;  /* 0x00000000002a7919 */ /* 0x000e220000000000 */
[----:B------:R-:W-:Y:S01]  /*0a40*/  IMAD.MOV.U32 R45, RZ, RZ, -0x1 ;  /* 0xffffffffff2d7424 */ /* 0x000fe200078e00ff */
[----:B------:R-:W-:Y:S02]  /*0a50*/  @!P3 LOP3.LUT R45, R47, 0x80000000, RZ, 0x3c, !PT ;  /* 0x800000002f2db812 */ /* 0x000fe400078e3cff */
[----:B------:R-:W-:Y:S01]  /*0a60*/  LEA R47, R0, UR4, 0x2 ;  /* 0x00000004002f7c11 */ /* 0x000fe2000f8e10ff */
[----:B------:R-:W-:Y:S01]  /*0a70*/  IMAD.MOV.U32 R44, RZ, RZ, -0x1 ;  /* 0xffffffffff2c7424 */ /* 0x000fe200078e00ff */
[----:B------:R-:W-:-:S02]  /*0a80*/  SHF.R.U32.HI R124, RZ, 0x5, R0 ;  /* 0x00000005ff7c7819 */ /* 0x000fc40000011600 */
[----:B------:R-:W-:Y:S01]  /*0a90*/  @!P2 LOP3.LUT R44, R46, 0x80000000, RZ, 0x3c, !PT ;  /* 0x800000002e2ca812 */ /* 0x000fe200078e3cff */
[----:B------:R-:W-:Y:S02]  /*0aa0*/  IMAD R51, R0, 0x80, R47 ;  /* 0x0000008000337824 */ /* 0x000fe400078e022f */
[----:B------:R-:W-:Y:S01]  /*0ab0*/  IMAD.MOV.U32 R46, RZ, RZ, -0x1 ;  /* 0xffffffffff2e7424 */ /* 0x000fe200078e00ff */
[----:B------:R-:W-:Y:S01]  /*0ac0*/  @!P4 LOP3.LUT R46, R50, 0x80000000, RZ, 0x3c, !PT ;  /* 0x80000000322ec812 */ /* 0x000fe200078e3cff */
[----:B------:R-:W-:Y:S01]  /*0ad0*/  IMAD.MOV.U32 R43, RZ, RZ, -0x1 ;  /* 0xffffffffff2b7424 */ /* 0x000fe200078e00ff */
[----:B------:R-:W-:Y:S01]  /*0ae0*/  @!P1 LOP3.LUT R43, R62, 0x80000000, RZ, 0x3c, !PT ;  /* 0x800000003e2b9812 */ /* 0x000fe200078e3cff */
[----:B------:R-:W-:Y:S01]  /*0af0*/  IMAD.MOV.U32 R48, RZ, RZ, -0x1 ;  /* 0xffffffffff307424 */ /* 0x000fe200078e00ff */
[----:B------:R-:W-:Y:S01]  /*0b00*/  @!P5 LOP3.LUT R48, R9, 0x80000000, RZ, 0x3c, !PT ;  /* 0x800000000930d812 */ /* 0x000fe200078e3cff */
[----:B------:R-:W-:Y:S01]  /*0b10*/  IMAD.MOV.U32 R49, RZ, RZ, -0x1 ;  /* 0xffffffffff317424 */ /* 0x000fe200078e00ff */
[----:B------:R-:W-:Y:S01]  /*0b20*/  @!P6 LOP3.LUT R49, R52, 0x80000000, RZ, 0x3c, !PT ;  /* 0x800000003431e812 */ /* 0x000fe200078e3cff */
[----:B------:R-:W-:Y:S01]  /*0b30*/  IMAD R53, R0, -0x38, R51 ;  /* 0xffffffc800357824 */ /* 0x000fe200078e0233 */
[----:B------:R-:W-:Y:S01]  /*0b40*/  LEA R50, R124, UR4, 0x2 ;  /* 0x000000047c327c11 */ /* 0x000fe2000f8e10ff */
[----:B--2---:R-:W-:Y:S06]  /*0b50*/  BAR.SYNC.DEFER_BLOCKING 0x0 ;  /* 0x0000000000007b1d */ /* 0x004fec0000010000 */
.L_x_222:
[----:B------:R-:W-:Y:S01]  /*0b60*/  UISETP.LT.AND UP0, UPT, UR5, 0x6, UPT ;  /* 0x000000060500788c */ /* 0x000fe2000bf01270 */
[----:B------:R-:W-:Y:S01]  /*0b70*/  STS [R47], RZ ;  /* 0x000000ff2f007388 */ /* 0x000fe20000000800 */
[----:B------:R-:W-:Y:S01]  /*0b80*/  UIADD3 UR6, UPT, UPT, UR7, -0x6, URZ ;  /* 0xfffffffa07067890 */ /* 0x000fe2000fffe0ff */
[----:B0-----:R-:W-:Y:S01]  /*0b90*/  ISETP.NE.AND P1, PT, R42, 0x1f, PT ;  /* 0x0000001f2a00780c */ /* 0x001fe20003f25270 */
[----:B------:R-:W-:Y:S01]  /*0ba0*/  USEL UR4, UR5, 0x6, UP0 ;  /* 0x0000000605047887 */ /* 0x000fe20008000000 */
[----:B------:R-:W-:Y:S01]  /*0bb0*/  STS [R47+0x400], RZ ;  /* 0x000400ff2f007388 */ /* 0x000fe20000000800 */
[C---:B------:R-:W-:Y:S01]  /*0bc0*/  ISETP.NE.AND P2, PT, R124.reuse, 0x6, PT ;  /* 0x000000067c00780c */ /* 0x040fe20003f45270 */
[----:B------:R-:W-:Y:S01]  /*0bd0*/  UISETP.GE.AND UP0, UPT, UR7, UR10, UPT ;  /* 0x0000000a0700728c */ /* 0x000fe2000bf06270 */
[----:B-1----:R-:W-:Y:S01]  /*0be0*/  SHF.R.U32.HI R4, RZ, UR6, R29 ;  /* 0x00000006ff047c19 */ /* 0x002fe2000801161d */
[----:B------:R-:W-:Y:S01]  /*0bf0*/  UBMSK UR4, URZ, UR4 ;  /* 0x00000004ff04729b */ /* 0x000fe20008000000 */
[----:B------:R-:W-:Y:S01]  /*0c00*/  STS [R47+0x800], RZ ;  /* 0x000800ff2f007388 */ /* 0x000fe20000000800 */
[----:B------:R-:W-:-:S03]  /*0c10*/  ISETP.NE.AND P3, PT, R124, 0x7, PT ;  /* 0x000000077c00780c */ /* 0x000fc60003f65270 */
[----:B------:R-:W-:Y:S01]  /*0c20*/  STS [R47+0xc00], RZ ;  /* 0x000c00ff2f007388 */ /* 0x000fe20000000800 */
[----:B------:R-:W-:-:S03]  /*0c30*/  LOP3.LUT R4, R4, UR4, RZ, 0xc0, !PT ;  /* 0x0000000404047c12 */ /* 0x000fc6000f8ec0ff */
[----:B------:R-:W-:Y:S02]  /*0c40*/  STS [R47+0x1000], RZ ;  /* 0x001000ff2f007388 */ /* 0x000fe40000000800 */
[----:B------:R-:W-:Y:S01]  /*0c50*/  IMAD.SHL.U32 R5, R4, 0x400, RZ ;  /* 0x0000040004057824 */ /* 0x000fe200078e00ff */
[----:B------:R-:W-:Y:S01]  /*0c60*/  SHF.R.U32.HI R4, RZ, 0x4, R4 ;  /* 0x00000004ff047819 */ /* 0x000fe20000011604 */
[----:B------:R-:W-:Y:S03]  /*0c70*/  STS [R47+0x1400], RZ ;  /* 0x001400ff2f007388 */ /* 0x000fe60000000800 */
[----:B------:R-:W-:Y:S01]  /*0c80*/  LOP3.LUT R54, R5, 0x7c00, RZ, 0xc0, !PT ;  /* 0x00007c0005367812 */ /* 0x000fe200078ec0ff */
[----:B------:R-:W-:Y:S01]  /*0c90*/  STS [R47+0x1800], RZ ;  /* 0x001800ff2f007388 */ /* 0x000fe20000000800 */
[----:B------:R-:W-:-:S03]  /*0ca0*/  LOP3.LUT R4, R4, 0xffffffe, RZ, 0xc0, !PT ;  /* 0x0ffffffe04047812 */ /* 0x000fc600078ec0ff */
[----:B------:R-:W-:Y:S01]  /*0cb0*/  STS [R47+0x1c00], RZ ;  /* 0x001c00ff2f007388 */ /* 0x000fe20000000800 */
[----:B------:R-:W-:Y:S02]  /*0cc0*/  IADD3 R54, PT, PT, R4, R47, R54 ;  /* 0x0000002f04367210 */ /* 0x000fe40007ffe036 */
[----:B------:R-:W-:Y:S01]  /*0cd0*/  SHF.R.U32.HI R4, RZ, UR6, R30 ;  /* 0x00000006ff047c19 */ /* 0x000fe2000801161e */
[----:B------:R-:W-:Y:S03]  /*0ce0*/  STS [R47+0x2000], RZ ;  /* 0x002000ff2f007388 */ /* 0x000fe60000000800 */
[----:B------:R-:W-:Y:S01]  /*0cf0*/  LOP3.LUT R4, R4, UR4, RZ, 0xc0, !PT ;  /* 0x0000000404047c12 */ /* 0x000fe2000f8ec0ff */
[----:B------:R-:W-:Y:S04]  /*0d00*/  STS [R47+0x2400], RZ ;  /* 0x002400ff2f007388 */ /* 0x000fe80000000800 */
[----:B------:R-:W-:Y:S01]  /*0d10*/  STS [R47+0x2800], RZ ;  /* 0x002800ff2f007388 */ /* 0x000fe20000000800 */
[----:B------:R-:W-:Y:S01]  /*0d20*/  IMAD.SHL.U32 R5, R4, 0x400, RZ ;  /* 0x0000040004057824 */ /* 0x000fe200078e00ff */
[----:B------:R-:W-:-:S02]  /*0d30*/  SHF.R.U32.HI R4, RZ, 0x4, R4 ;  /* 0x00000004ff047819 */ /* 0x000fc40000011604 */
[----:B------:R-:W-:Y:S02]  /*0d40*/  STS [R47+0x2c00], RZ ;  /* 0x002c00ff2f007388 */ /* 0x000fe40000000800 */
[----:B------:R-:W-:Y:S02]  /*0d50*/  LOP3.LUT R56, R5, 0x7c00, RZ, 0xc0, !PT ;  /* 0x00007c0005387812 */ /* 0x000fe400078ec0ff */
        /* <DEDUP_REMOVED lines=32> */
[----:B------:R-:W0:Y:S02]  /*0f60*/  LDS.U16 R52, [R54] ;  /* 0x0000000036347984 */ /* 0x000e240000000400 */
[----:B0-----:R-:W-:-:S05]  /*0f70*/  VIADD R5, R52, 0x1 ;  /* 0x0000000134057836 */ /* 0x001fca0000000000 */
[----:B------:R0:W-:Y:S04]  /*0f80*/  STS.U16 [R54], R5 ;  /* 0x0000000536007388 */ /* 0x0001e80000000400 */
[----:B------:R-:W1:Y:S01]  /*0f90*/  LDS.U16 R57, [R56] ;  /* 0x0000000038397984 */ /* 0x000e620000000400 */
[----:B0-----:R-:W-:Y:S01]  /*0fa0*/  IMAD.SHL.U32 R5, R4, 0x400, RZ ;  /* 0x0000040004057824 */ /* 0x001fe200078e00ff */
[----:B------:R-:W-:-:S04]  /*0fb0*/  SHF.R.U32.HI R4, RZ, 0x4, R4 ;  /* 0x00000004ff047819 */ /* 0x000fc80000011604 */
[----:B------:R-:W-:Y:S02]  /*0fc0*/  LOP3.LUT R60, R5, 0x7c00, RZ, 0xc0, !PT ;  /* 0x00007c00053c7812 */ /* 0x000fe400078ec0ff */
[----:B------:R-:W-:-:S04]  /*0fd0*/  LOP3.LUT R4, R4, 0xffffffe, RZ, 0xc0, !PT ;  /* 0x0ffffffe04047812 */ /* 0x000fc800078ec0ff */
[----:B------:R-:W-:Y:S02]  /*0fe0*/  IADD3 R60, PT, PT, R4, R47, R60 ;  /* 0x0000002f043c7210 */ /* 0x000fe40007ffe03c */
[----:B------:R-:W-:-:S04]  /*0ff0*/  SHF.R.U32.HI R4, RZ, UR6, R33 ;  /* 0x00000006ff047c19 */ /* 0x000fc80008011621 */
[----:B------:R-:W-:-:S05]  /*1000*/  LOP3.LUT R4, R4, UR4, RZ, 0xc0, !PT ;  /* 0x0000000404047c12 */ /* 0x000fca000f8ec0ff */
[----:B------:R-:W-:Y:S01]  /*1010*/  IMAD.SHL.U32 R6, R4, 0x400, RZ ;  /* 0x0000040004067824 */ /* 0x000fe200078e00ff */
[----:B------:R-:W-:-:S04]  /*1020*/  SHF.R.U32.HI R4, RZ, 0x4, R4 ;  /* 0x00000004ff047819 */ /* 0x000fc80000011604 */
[----:B------:R-:W-:Y:S02]  /*1030*/  LOP3.LUT R6, R6, 0x7c00, RZ, 0xc0, !PT ;  /* 0x00007c0006067812 */ /* 0x000fe400078ec0ff */
[----:B------:R-:W-:-:S04]  /*1040*/  LOP3.LUT R4, R4, 0xffffffe, RZ, 0xc0, !PT ;  /* 0x0ffffffe04047812 */ /* 0x000fc800078ec0ff */
[----:B------:R-:W-:Y:S01]  /*1050*/  IADD3 R62, PT, PT, R4, R47, R6 ;  /* 0x0000002f043e7210 */ /* 0x000fe20007ffe006 */
[----:B-1----:R-:W-:Y:S01]  /*1060*/  VIADD R7, R57, 0x1 ;  /* 0x0000000139077836 */ /* 0x002fe20000000000 */
[----:B------:R-:W-:-:S04]  /*1070*/  SHF.R.U32.HI R4, RZ, UR6, R34 ;  /* 0x00000006ff047c19 */ /* 0x000fc80008011622 */
[----:B------:R-:W-:Y:S01]  /*1080*/  STS.U16 [R56], R7 ;  /* 0x0000000738007388 */ /* 0x000fe20000000400 */
[----:B------:R-:W-:-:S03]  /*1090*/  LOP3.LUT R4, R4, UR4, RZ, 0xc0, !PT ;  /* 0x0000000404047c12 */ /* 0x000fc6000f8ec0ff */
        /* <DEDUP_REMOVED lines=129> */
[----:B------:R-:W-:Y:S01]  /*18b0*/  SHF.R.U32.HI R4, RZ, UR6, R49 ;  /* 0x00000006ff047c19 */ /* 0x000fe20008011631 */
[----:B------:R-:W0:Y:S03]  /*18c0*/  S2UR UR6, SR_CgaCtaId ;  /* 0x00000000000679c3 */ /* 0x000e260000008800 */
[----:B------:R-:W-:Y:S01]  /*18d0*/  LOP3.LUT R4, R4, UR4, RZ, 0xc0, !PT ;  /* 0x0000000404047c12 */ /* 0x000fe2000f8ec0ff */
[----:B------:R-:W-:-:S04]  /*18e0*/  UMOV UR4, 0x400 ;  /* 0x0000040000047882 */ /* 0x000fc80000000000 */
[----:B------:R-:W-:Y:S01]  /*18f0*/  IMAD.SHL.U32 R6, R4, 0x400, RZ ;  /* 0x0000040004067824 */ /* 0x000fe200078e00ff */
[----:B------:R-:W-:-:S04]  /*1900*/  SHF.R.U32.HI R4, RZ, 0x4, R4 ;  /* 0x00000004ff047819 */ /* 0x000fc80000011604 */
[----:B------:R-:W-:Y:S02]  /*1910*/  LOP3.LUT R6, R6, 0x7c00, RZ, 0xc0, !PT ;  /* 0x00007c0006067812 */ /* 0x000fe400078ec0ff */
[----:B------:R-:W-:-:S04]  /*1920*/  LOP3.LUT R4, R4, 0xffffffe, RZ, 0xc0, !PT ;  /* 0x0ffffffe04047812 */ /* 0x000fc800078ec0ff */
[----:B------:R-:W-:Y:S01]  /*1930*/  IADD3 R90, PT, PT, R4, R47, R6 ;  /* 0x0000002f045a7210 */ /* 0x000fe20007ffe006 */
[----:B-1----:R-:W-:Y:S01]  /*1940*/  VIADD R7, R85, 0x1 ;  /* 0x0000000155077836 */ /* 0x002fe20000000000 */
[----:B0-----:R-:W-:-:S04]  /*1950*/  ULEA UR4, UR6, UR4, 0x18 ;  /* 0x0000000406047291 */ /* 0x001fc8000f8ec0ff */
[----:B------:R-:W-:Y:S04]  /*1960*/  STS.U16 [R84], R7 ;  /* 0x0000000754007388 */ /* 0x000fe80000000400 */
[----:B------:R-:W0:Y:S02]  /*1970*/  LDS.U16 R87, [R86] ;  /* 0x0000000056577984 */ /* 0x000e240000000400 */
[----:B0-----:R-:W-:-:S05]  /*1980*/  VIADD R5, R87, 0x1 ;  /* 0x0000000157057836 */ /* 0x001fca0000000000 */
[----:B------:R-:W-:Y:S04]  /*1990*/  STS.U16 [R86], R5 ;  /* 0x0000000556007388 */ /* 0x000fe80000000400 */
[----:B------:R-:W0:Y:S02]  /*19a0*/  LDS.U16 R89, [R88] ;  /* 0x0000000058597984 */ /* 0x000e240000000400 */
[----:B0-----:R-:W-:-:S05]  /*19b0*/  VIADD R7, R89, 0x1 ;  /* 0x0000000159077836 */ /* 0x001fca0000000000 */
[----:B------:R-:W-:Y:S04]  /*19c0*/  STS.U16 [R88], R7 ;  /* 0x0000000758007388 */ /* 0x000fe80000000400 */
[----:B------:R-:W0:Y:S02]  /*19d0*/  LDS.U16 R91, [R90] ;  /* 0x000000005a5b7984 */ /* 0x000e240000000400 */
[----:B0-----:R-:W-:-:S05]  /*19e0*/  VIADD R5, R91, 0x1 ;  /* 0x000000015b057836 */ /* 0x001fca0000000000 */
[----:B------:R-:W-:Y:S01]  /*19f0*/  STS.U16 [R90], R5 ;  /* 0x000000055a007388 */ /* 0x000fe20000000400 */
[----:B------:R-:W-:Y:S06]  /*1a00*/  BAR.SYNC.DEFER_BLOCKING 0x0 ;  /* 0x0000000000007b1d */ /* 0x000fec0000010000 */
[----:B------:R-:W-:Y:S04]  /*1a10*/  LDS R92, [R51] ;  /* 0x00000000335c7984 */ /* 0x000fe80000000800 */
[----:B------:R-:W0:Y:S04]  /*1a20*/  LDS R93, [R51+0x4] ;  /* 0x00000400335d7984 */ /* 0x000e280000000800 */
[----:B------:R-:W1:Y:S04]  /*1a30*/  LDS R94, [R51+0x8] ;  /* 0x00000800335e7984 */ /* 0x000e680000000800 */
[----:B------:R-:W2:Y:S04]  /*1a40*/  LDS R95, [R51+0xc] ;  /* 0x00000c00335f7984 */ /* 0x000ea80000000800 */
[----:B------:R-:W3:Y:S04]  /*1a50*/  LDS R96, [R51+0x10] ;  /* 0x0000100033607984 */ /* 0x000ee80000000800 */
[----:B------:R-:W4:Y:S04]  /*1a60*/  LDS R97, [R51+0x14] ;  /* 0x0000140033617984 */ /* 0x000f280000000800 */
[----:B------:R-:W4:Y:S04]  /*1a70*/  LDS R98, [R51+0x18] ;  /* 0x0000180033627984 */ /* 0x000f280000000800 */
[----:B------:R-:W4:Y:S04]  /*1a80*/  LDS R99, [R51+0x1c] ;  /* 0x00001c0033637984 */ /* 0x000f280000000800 */
[----:B------:R-:W4:Y:S04]  /*1a90*/  LDS R100, [R51+0x20] ;  /* 0x0000200033647984 */ /* 0x000f280000000800 */
[----:B------:R-:W4:Y:S04]  /*1aa0*/  LDS R101, [R51+0x24] ;  /* 0x0000240033657984 */ /* 0x000f280000000800 */
[----:B------:R-:W4:Y:S04]  /*1ab0*/  LDS R102, [R51+0x28] ;  /* 0x0000280033667984 */ /* 0x000f280000000800 */
[----:B------:R-:W4:Y:S01]  /*1ac0*/  LDS R103, [R51+0x2c] ;  /* 0x00002c0033677984 */ /* 0x000f220000000800 */
[----:B0-----:R-:W-:-:S03]  /*1ad0*/  IMAD.IADD R93, R92, 0x1, R93 ;  /* 0x000000015c5d7824 */ /* 0x001fc600078e025d */
[----:B------:R-:W0:Y:S01]  /*1ae0*/  LDS R104, [R51+0x30] ;  /* 0x0000300033687984 */ /* 0x000e220000000800 */
[----:B-1----:R-:W-:-:S03]  /*1af0*/  IMAD.IADD R94, R94, 0x1, R93 ;  /* 0x000000015e5e7824 */ /* 0x002fc600078e025d */
[----:B------:R-:W1:Y:S01]  /*1b00*/  LDS R105, [R51+0x34] ;  /* 0x0000340033697984 */ /* 0x000e620000000800 */
[----:B--2---:R-:W-:-:S03]  /*1b10*/  IMAD.IADD R95, R95, 0x1, R94 ;  /* 0x000000015f5f7824 */ /* 0x004fc600078e025e */
[----:B------:R-:W2:Y:S01]  /*1b20*/  LDS R106, [R51+0x38] ;  /* 0x00003800336a7984 */ /* 0x000ea20000000800 */
[----:B---3--:R-:W-:-:S03]  /*1b30*/  IMAD.IADD R96, R96, 0x1, R95 ;  /* 0x0000000160607824 */ /* 0x008fc600078e025f */
[----:B------:R-:W3:Y:S01]  /*1b40*/  LDS R107, [R51+0x3c] ;  /* 0x00003c00336b7984 */ /* 0x000ee20000000800 */
[----:B----4-:R-:W-:-:S03]  /*1b50*/  IMAD.IADD R97, R97, 0x1, R96 ;  /* 0x0000000161617824 */ /* 0x010fc600078e0260 */
[----:B------:R-:W4:Y:S01]  /*1b60*/  LDS R108, [R51+0x40] ;  /* 0x00004000336c7984 */ /* 0x000f220000000800 */
[----:B------:R-:W-:-:S03]  /*1b70*/  IMAD.IADD R98, R98, 0x1, R97 ;  /* 0x0000000162627824 */ /* 0x000fc600078e0261 */
        /* <DEDUP_REMOVED lines=31> */
[----:B------:R-:W-:-:S04]  /*1d70*/  IMAD.IADD R114, R114, 0x1, R113 ;  /* 0x0000000172727824 */ /* 0x000fc800078e0271 */
[----:B0-----:R-:W-:-:S04]  /*1d80*/  IMAD.IADD R115, R115, 0x1, R114 ;  /* 0x0000000173737824 */ /* 0x001fc800078e0272 */
[----:B-1----:R-:W-:-:S04]  /*1d90*/  IMAD.IADD R116, R116, 0x1, R115 ;  /* 0x0000000174747824 */ /* 0x002fc800078e0273 */
[----:B--2---:R-:W-:-:S04]  /*1da0*/  IMAD.IADD R117, R117, 0x1, R116 ;  /* 0x0000000175757824 */ /* 0x004fc800078e0274 */
[----:B---3--:R-:W-:-:S04]  /*1db0*/  IMAD.IADD R118, R118, 0x1, R117 ;  /* 0x0000000176767824 */ /* 0x008fc800078e0275 */
[----:B----4-:R-:W-:-:S04]  /*1dc0*/  IMAD.IADD R119, R119, 0x1, R118 ;  /* 0x0000000177777824 */ /* 0x010fc800078e0276 */
[----:B------:R-:W-:-:S04]  /*1dd0*/  IMAD.IADD R120, R120, 0x1, R119 ;  /* 0x0000000178787824 */ /* 0x000fc800078e0277 */
[----:B------:R-:W-:-:S04]  /*1de0*/  IMAD.IADD R121, R121, 0x1, R120 ;  /* 0x0000000179797824 */ /* 0x000fc800078e0278 */
[----:B------:R-:W-:-:S04]  /*1df0*/  IMAD.IADD R122, R122, 0x1, R121 ;  /* 0x000000017a7a7824 */ /* 0x000fc800078e0279 */
[----:B------:R-:W-:-:S04]  /*1e00*/  IMAD.IADD R123, R123, 0x1, R122 ;  /* 0x000000017b7b7824 */ /* 0x000fc800078e027a */
[----:B------:R-:W-:-:S05]  /*1e10*/  IMAD.IADD R125, R4, 0x1, R123 ;  /* 0x00000001047d7824 */ /* 0x000fca00078e027b */
        /* <DEDUP_REMOVED lines=8> */
[----:B------:R-:W0:Y:S02]  /*1ea0*/  SHFL.UP P0, R126, R127, 0x10, RZ ;  /* 0x060000007f7e7989 */ /* 0x000e2400000000ff */
[----:B0-----:R-:W-:Y:S01]  /*1eb0*/  @P0 IMAD.IADD R126, R127, 0x1, R126 ;  /* 0x000000017f7e0824 */ /* 0x001fe200078e027e */
[----:B------:R-:W-:-:S03]  /*1ec0*/  ISETP.NE.AND P0, PT, R124, 0x1, PT ;  /* 0x000000017c00780c */ /* 0x000fc60003f05270 */
[----:B------:R-:W-:Y:S01]  /*1ed0*/  IMAD.IADD R125, R126, 0x1, -R125 ;  /* 0x000000017e7d7824 */ /* 0x000fe200078e0a7d */
[----:B------:R-:W-:Y:S01]  /*1ee0*/  @!P1 STS [R50+0x8400], R126 ;  /* 0x0084007e32009388 */ /* 0x000fe20000000800 */
[----:B------:R-:W-:Y:S01]  /*1ef0*/  BAR.SYNC.DEFER_BLOCKING 0x0 ;  /* 0x0000000000007b1d */ /* 0x000fe20000010000 */
[----:B------:R-:W-:-:S05]  /*1f00*/  ISETP.NE.AND P1, PT, R124, 0x4, PT ;  /* 0x000000047c00780c */ /* 0x000fca0003f25270 */
[----:B------:R-:W0:Y:S04]  /*1f10*/  LDS.128 R4, [UR4+0x8400] ;  /* 0x00840004ff047984 */ /* 0x000e280008000c00 */
[----:B------:R-:W1:Y:S01]  /*1f20*/  LDS.128 R8, [UR4+0x8410] ;  /* 0x00841004ff087984 */ /* 0x000e620008000c00 */
[C---:B0-----:R-:W-:Y:S01]  /*1f30*/  SEL R55, R4.reuse, R55, !P0 ;  /* 0x0000003704377207 */ /* 0x041fe20004000000 */
[----:B------:R-:W-:Y:S01]  /*1f40*/  IMAD.IADD R5, R4, 0x1, R5 ;  /* 0x0000000104057824 */ /* 0x000fe200078e0205 */
[----:B------:R-:W-:-:S03]  /*1f50*/  ISETP.NE.AND P0, PT, R124, 0x2, PT ;  /* 0x000000027c00780c */ /* 0x000fc60003f05270 */
[----:B------:R-:W-:Y:S01]  /*1f60*/  IMAD.IADD R6, R6, 0x1, R5 ;  /* 0x0000000106067824 */ /* 0x000fe200078e0205 */
[----:B------:R-:W-:Y:S02]  /*1f70*/  SEL R55, R5, R55, !P0 ;  /* 0x0000003705377207 */ /* 0x000fe40004000000 */
[----:B------:R-:W-:Y:S01]  /*1f80*/  ISETP.NE.AND P0, PT, R124, 0x3, PT ;  /* 0x000000037c00780c */ /* 0x000fe20003f05270 */
[----:B------:R-:W-:-:S03]  /*1f90*/  IMAD.IADD R7, R7, 0x1, R6 ;  /* 0x0000000107077824 */ /* 0x000fc600078e0206 */
[----:B------:R-:W-:Y:S01]  /*1fa0*/  SEL R55, R6, R55, !P0 ;  /* 0x0000003706377207 */ /* 0x000fe20004000000 */
[C---:B-1----:R-:W-:Y:S01]  /*1fb0*/  IMAD.IADD R8, R7.reuse, 0x1, R8 ;  /* 0x0000000107087824 */ /* 0x042fe200078e0208 */
[----:B------:R-:W-:Y:S02]  /*1fc0*/  ISETP.NE.AND P0, PT, R124, 0x5, PT ;  /* 0x000000057c00780c */ /* 0x000fe40003f05270 */
[----:B------:R-:W-:Y:S01]  /*1fd0*/  SEL R55, R7, R55, !P1 ;  /* 0x0000003707377207 */ /* 0x000fe20004800000 */
[----:B------:R-:W-:Y:S01]  /*1fe0*/  IMAD.IADD R9, R9, 0x1, R8 ;  /* 0x0000000109097824 */ /* 0x000fe200078e0208 */
[----:B------:R-:W-:Y:S02]  /*1ff0*/  ISETP.NE.AND P1, PT, R42, RZ, PT ;  /* 0x000000ff2a00720c */ /* 0x000fe40003f25270 */
[----:B------:R-:W-:Y:S01]  /*2000*/  SEL R55, R8, R55, !P0 ;  /* 0x0000003708377207 */ /* 0x000fe20004000000 */
[----:B------:R-:W-:Y:S01]  /*2010*/  IMAD.IADD R10, R10, 0x1, R9 ;  /* 0x000000010a0a7824 */ /* 0x000fe200078e0209 */
[----:B------:R-:W-:-:S02]  /*2020*/  ISETP.GT.U32.AND P0, PT, R0, 0x1f, PT ;  /* 0x0000001f0000780c */ /* 0x000fc40003f04070 */
[----:B------:R-:W-:Y:S01]  /*2030*/  SEL R55, R9, R55, !P2 ;  /* 0x0000003709377207 */ /* 0x000fe20005000000 */
[----:B------:R-:W-:Y:S01]  /*2040*/  IMAD.IADD R11, R11, 0x1, R10 ;  /* 0x000000010b0b7824 */ /* 0x000fe200078e020a */
[----:B------:R-:W-:Y:S02]  /*2050*/  ISETP.GT.U32.OR P2, PT, R0, 0x1f, P1 ;  /* 0x0000001f0000780c */ /* 0x000fe40000f44470 */
[----:B------:R-:W-:Y:S02]  /*2060*/  SEL R4, R125, RZ, P1 ;  /* 0x000000ff7d047207 */ /* 0x000fe40000800000 */
[----:B------:R-:W-:-:S05]  /*2070*/  SEL R55, R10, R55, !P3 ;  /* 0x000000370a377207 */ /* 0x000fca0005800000 */
[----:B------:R-:W-:Y:S01]  /*2080*/  @P0 IMAD.IADD R125, R55, 0x1, R4 ;  /* 0x00000001377d0824 */ /* 0x000fe200078e0204 */
[----:B------:R-:W-:-:S03]  /*2090*/  ISETP.NE.AND P0, PT, R0, RZ, PT ;  /* 0x000000ff0000720c */ /* 0x000fc60003f05270 */
[----:B------:R-:W-:-:S05]  /*20a0*/  @!P2 IMAD.U32 R125, R11, 0x10000, RZ ;  /* 0x000100000b7da824 */ /* 0x000fca00078e00ff */
[----:B------:R-:W-:Y:S01]  /*20b0*/  @!P2 STS [UR4+0x8428], R125 ;  /* 0x0084287dff00a988 */ /* 0x000fe20008000804 */
[----:B------:R-:W-:Y:S06]  /*20c0*/  BAR.SYNC.DEFER_BLOCKING 0x0 ;  /* 0x0000000000007b1d */ /* 0x000fec0000010000 */
[----:B------:R-:W0:Y:S02]  /*20d0*/  LDS R4, [UR4+0x8428] ;  /* 0x00842804ff047984 */ /* 0x000e240008000800 */
[----:B0-----:R-:W-:-:S05]  /*20e0*/  SEL R4, R4, RZ, P0 ;  /* 0x000000ff04047207 */ /* 0x001fca0000000000 */
[----:B------:R-:W-:-:S04]  /*20f0*/  IMAD.IADD R4, R4, 0x1, R125 ;  /* 0x0000000104047824 */ /* 0x000fc800078e027d */
[--C-:B------:R-:W-:Y:S01]  /*2100*/  IMAD.IADD R92, R92, 0x1, R4.reuse ;  /* 0x000000015c5c7824 */ /* 0x100fe200078e0204 */
[----:B------:R-:W-:Y:S01]  /*2110*/  STS [R51], R4 ;  /* 0x0000000433007388 */ /* 0x000fe20000000800 */
[--C-:B------:R-:W-:Y:S02]  /*2120*/  IMAD.IADD R6, R93, 0x1, R4.reuse ;  /* 0x000000015d067824 */ /* 0x100fe400078e0204 */
[--C-:B------:R-:W-:Y:S01]  /*2130*/  IMAD.IADD R94, R94, 0x1, R4.reuse ;  /* 0x000000015e5e7824 */ /* 0x100fe200078e0204 */
[----:B------:R-:W-:Y:S01]  /*2140*/  STS [R51+0x4], R92 ;  /* 0x0000045c33007388 */ /* 0x000fe20000000800 */
[--C-:B------:R-:W-:Y:S02]  /*2150*/  IMAD.IADD R8, R95, 0x1, R4.reuse ;  /* 0x000000015f087824 */ /* 0x100fe400078e0204 */
[--C-:B------:R-:W-:Y:S01]  /*2160*/  IMAD.IADD R96, R96, 0x1, R4.reuse ;  /* 0x0000000160607824 */ /* 0x100fe200078e0204 */
[----:B------:R-:W-:Y:S01]  /*2170*/  STS [R51+0x8], R6 ;  /* 0x0000080633007388 */ /* 0x000fe20000000800 */
[----:B------:R-:W-:-:S02]  /*2180*/  IMAD.IADD R10, R97, 0x1, R4 ;  /* 0x00000001610a7824 */ /* 0x000fc400078e0204 */
[--C-:B------:R-:W-:Y:S01]  /*2190*/  IMAD.IADD R98, R98, 0x1, R4.reuse ;  /* 0x0000000162627824 */ /* 0x100fe200078e0204 */
[----:B------:R-:W-:Y:S01]  /*21a0*/  STS [R51+0xc], R94 ;  /* 0x00000c5e33007388 */ /* 0x000fe20000000800 */
        /* <DEDUP_REMOVED lines=36> */
[----:B------:R-:W-:-:S03]  /*23f0*/  IMAD.IADD R150, R123, 0x1, R4 ;  /* 0x000000017b967824 */ /* 0x000fc600078e0204 */
[----:B------:R-:W-:Y:S04]  /*2400*/  STS [R51+0x40], R134 ;  /* 0x0000408633007388 */ /* 0x000fe80000000800 */
        /* <DEDUP_REMOVED lines=15> */
[----:B------:R-:W-:Y:S01]  /*2500*/  STS [R51+0x80], R150 ;  /* 0x0000809633007388 */ /* 0x000fe20000000800 */
[----:B------:R-:W-:Y:S06]  /*2510*/  BAR.SYNC.DEFER_BLOCKING 0x0 ;  /* 0x0000000000007b1d */ /* 0x000fec0000010000 */
[----:B------:R-:W0:Y:S04]  /*2520*/  LDS.U16 R5, [R54] ;  /* 0x0000000036057984 */ /* 0x000e280000000400 */
[----:B------:R-:W1:Y:S04]  /*2530*/  LDS.U16 R56, [R56] ;  /* 0x0000000038387984 */ /* 0x000e680000000400 */
[----:B------:R-:W2:Y:S04]  /*2540*/  LDS.U16 R58, [R58] ;  /* 0x000000003a3a7984 */ /* 0x000ea80000000400 */
[----:B------:R-:W3:Y:S04]  /*2550*/  LDS.U16 R60, [R60] ;  /* 0x000000003c3c7984 */ /* 0x000ee80000000400 */
[----:B------:R-:W4:Y:S04]  /*2560*/  LDS.U16 R62, [R62] ;  /* 0x000000003e3e7984 */ /* 0x000f280000000400 */
[----:B------:R-:W4:Y:S04]  /*2570*/  LDS.U16 R64, [R64] ;  /* 0x0000000040407984 */ /* 0x000f280000000400 */
[----:B------:R-:W4:Y:S04]  /*2580*/  LDS.U16 R66, [R66] ;  /* 0x0000000042427984 */ /* 0x000f280000000400 */
[----:B------:R-:W4:Y:S04]  /*2590*/  LDS.U16 R68, [R68] ;  /* 0x0000000044447984 */ /* 0x000f280000000400 */
[----:B------:R-:W4:Y:S04]  /*25a0*/  LDS.U16 R70, [R70] ;  /* 0x0000000046467984 */ /* 0x000f280000000400 */
[----:B------:R-:W4:Y:S04]  /*25b0*/  LDS.U16 R72, [R72] ;  /* 0x0000000048487984 */ /* 0x000f280000000400 */
[----:B------:R-:W4:Y:S01]  /*25c0*/  LDS.U16 R74, [R74] ;  /* 0x000000004a4a7984 */ /* 0x000f220000000400 */
[----:B0-----:R-:W-:-:S03]  /*25d0*/  IMAD.IADD R5, R52, 0x1, R5 ;  /* 0x0000000134057824 */ /* 0x001fc600078e0205 */
[----:B------:R-:W0:Y:S01]  /*25e0*/  LDS.U16 R76, [R76] ;  /* 0x000000004c4c7984 */ /* 0x000e220000000400 */
[----:B-1----:R-:W-:-:S03]  /*25f0*/  IMAD.IADD R56, R57, 0x1, R56 ;  /* 0x0000000139387824 */ /* 0x002fc600078e0238 */
[----:B------:R-:W1:Y:S01]  /*2600*/  LDS.U16 R78, [R78] ;  /* 0x000000004e4e7984 */ /* 0x000e620000000400 */
[----:B--2---:R-:W-:-:S03]  /*2610*/  IMAD.IADD R58, R59, 0x1, R58 ;  /* 0x000000013b3a7824 */ /* 0x004fc600078e023a */
[----:B------:R-:W2:Y:S01]  /*2620*/  LDS.U16 R80, [R80] ;  /* 0x0000000050507984 */ /* 0x000ea20000000400 */
[----:B---3--:R-:W-:-:S03]  /*2630*/  IMAD.IADD R60, R61, 0x1, R60 ;  /* 0x000000013d3c7824 */ /* 0x008fc600078e023c */
[----:B------:R-:W3:Y:S01]  /*2640*/  LDS.U16 R82, [R82] ;  /* 0x0000000052527984 */ /* 0x000ee20000000400 */
[----:B----4-:R-:W-:-:S03]  /*2650*/  IMAD.IADD R62, R63, 0x1, R62 ;  /* 0x000000013f3e7824 */ /* 0x010fc600078e023e */
[----:B------:R-:W4:Y:S01]  /*2660*/  LDS.U16 R84, [R84] ;  /* 0x0000000054547984 */ /* 0x000f220000000400 */
[----:B------:R-:W-:-:S03]  /*2670*/  IMAD.IADD R64, R65, 0x1, R64 ;  /* 0x0000000141407824 */ /* 0x000fc600078e0240 */
[----:B------:R-:W4:Y:S01]  /*2680*/  LDS.U16 R86, [R86] ;  /* 0x0000000056567984 */ /* 0x000f220000000400 */
[----:B------:R-:W-:-:S03]  /*2690*/  IMAD.IADD R66, R67, 0x1, R66 ;  /* 0x0000000143427824 */ /* 0x000fc600078e0242 */
[----:B------:R-:W4:Y:S01]  /*26a0*/  LDS.U16 R88, [R88] ;  /* 0x0000000058587984 */ /* 0x000f220000000400 */
[----:B------:R-:W-:-:S03]  /*26b0*/  IMAD.IADD R68, R69, 0x1, R68 ;  /* 0x0000000145447824 */ /* 0x000fc600078e0244 */
[----:B------:R-:W4:Y:S01]  /*26c0*/  LDS.U16 R90, [R90] ;  /* 0x000000005a5a7984 */ /* 0x000f220000000400 */
[----:B------:R-:W-:Y:S02]  /*26d0*/  IMAD.IADD R70, R71, 0x1, R70 ;  /* 0x0000000147467824 */ /* 0x000fe400078e0246 */
[----:B------:R-:W-:Y:S02]  /*26e0*/  IMAD.IADD R72, R73, 0x1, R72 ;  /* 0x0000000149487824 */ /* 0x000fe400078e0248 */
[----:B------:R-:W-:Y:S02]  /*26f0*/  IMAD.IADD R74, R75, 0x1, R74 ;  /* 0x000000014b4a7824 */ /* 0x000fe400078e024a */
[----:B0-----:R-:W-:Y:S02]  /*2700*/  IMAD.IADD R76, R77, 0x1, R76 ;  /* 0x000000014d4c7824 */ /* 0x001fe400078e024c */
[----:B-1----:R-:W-:Y:S02]  /*2710*/  IMAD.IADD R78, R79, 0x1, R78 ;  /* 0x000000014f4e7824 */ /* 0x002fe400078e024e */
[----:B--2---:R-:W-:-:S02]  /*2720*/  IMAD.IADD R80, R81, 0x1, R80 ;  /* 0x0000000151507824 */ /* 0x004fc400078e0250 */
[----:B---3--:R-:W-:Y:S02]  /*2730*/  IMAD.IADD R82, R83, 0x1, R82 ;  /* 0x0000000153527824 */ /* 0x008fe400078e0252 */
[----:B----4-:R-:W-:Y:S02]  /*2740*/  IMAD.IADD R84, R85, 0x1, R84 ;  /* 0x0000000155547824 */ /* 0x010fe400078e0254 */
[----:B------:R-:W-:Y:S02]  /*2750*/  IMAD.IADD R86, R87, 0x1, R86 ;  /* 0x0000000157567824 */ /* 0x000fe400078e0256 */
[----:B------:R-:W-:Y:S02]  /*2760*/  IMAD.IADD R88, R89, 0x1, R88 ;  /* 0x0000000159587824 */ /* 0x000fe400078e0258 */
[----:B------:R-:W-:Y:S01]  /*2770*/  IMAD.IADD R90, R91, 0x1, R90 ;  /* 0x000000015b5a7824 */ /* 0x000fe200078e025a */
[----:B------:R-:W-:Y:S06]  /*2780*/  BAR.SYNC.DEFER_BLOCKING 0x0 ;  /* 0x0000000000007b1d */ /* 0x000fec0000010000 */
[----:B------:R-:W-:Y:S05]  /*2790*/  BRA.U UP0, `(.L_x_221) ;  /* 0x0000000500987547 */ /* 0x000fea000b800000 */
[----:B------:R-:W-:Y:S01]  /*27a0*/  LEA R4, R5, UR4, 0x2 ;  /* 0x0000000405047c11 */ /* 0x000fe2000f8e10ff */
[----:B------:R-:W-:Y:S01]  /*27b0*/  UIADD3 UR7, UPT, UPT, UR7, 0x6, URZ ;  /* 0x0000000607077890 */ /* 0x000fe2000fffe0ff */
[----:B------:R-:W-:Y:S01]  /*27c0*/  LEA R5, R56, UR4, 0x2 ;  /* 0x0000000438057c11 */ /* 0x000fe2000f8e10ff */
[----:B------:R-:W-:Y:S01]  /*27d0*/  UIADD3 UR5, UPT, UPT, UR5, -0x6, URZ ;  /* 0xfffffffa05057890 */ /* 0x000fe2000fffe0ff */
[----:B------:R-:W-:Y:S01]  /*27e0*/  LEA R6, R58, UR4, 0x2 ;  /* 0x000000043a067c11 */ /* 0x000fe2000f8e10ff */
[----:B------:R1:W-:Y:S01]  /*27f0*/  STS [R4], R29 ;  /* 0x0000001d04007388 */ /* 0x0003e20000000800 */
[----:B------:R-:W-:Y:S02]  /*2800*/  LEA R7, R60, UR4, 0x2 ;  /* 0x000000043c077c11 */ /* 0x000fe4000f8e10ff */
[----:B------:R-:W-:Y:S01]  /*2810*/  LEA R8, R62, UR4, 0x2 ;  /* 0x000000043e087c11 */ /* 0x000fe2000f8e10ff */
[----:B------:R1:W-:Y:S01]  /*2820*/  STS [R5], R30 ;  /* 0x0000001e05007388 */ /* 0x0003e20000000800 */
[----:B------:R-:W-:-:S02]  /*2830*/  LEA R9, R64, UR4, 0x2 ;  /* 0x0000000440097c11 */ /* 0x000fc4000f8e10ff */
[----:B------:R-:W-:Y:S01]  /*2840*/  LEA R10, R66, UR4, 0x2 ;  /* 0x00000004420a7c11 */ /* 0x000fe2000f8e10ff */
[----:B------:R1:W-:Y:S01]  /*2850*/  STS [R6], R31 ;  /* 0x0000001f06007388 */ /* 0x0003e20000000800 */
[----:B------:R-:W-:Y:S02]  /*2860*/  LEA R11, R68, UR4, 0x2 ;  /* 0x00000004440b7c11 */ /* 0x000fe4000f8e10ff */
        /* <DEDUP_REMOVED lines=16> */
[----:B------:R1:W-:Y:S04]  /*2970*/  STS [R52], R37 ;  /* 0x0000002534007388 */ /* 0x0003e80000000800 */
        /* <DEDUP_REMOVED lines=9> */
[----:B------:R1:W-:Y:S01]  /*2a10*/  STS [R64], R49 ;  /* 0x0000003140007388 */ /* 0x0003e20000000800 */
[----:B------:R-:W-:Y:S06]  /*2a20*/  BAR.SYNC.DEFER_BLOCKING 0x0 ;  /* 0x0000000000007b1d */ /* 0x000fec0000010000 */
[----:B------:R1:W2:Y:S04]  /*2a30*/  LDS R29, [R53] ;  /* 0x00000000351d7984 */ /* 0x0002a80000000800 */
[----:B------:R1:W3:Y:S04]  /*2a40*/  LDS R30, [R53+0x4] ;  /* 0x00000400351e7984 */ /* 0x0002e80000000800 */
[----:B------:R1:W4:Y:S04]  /*2a50*/  LDS R31, [R53+0x8] ;  /* 0x00000800351f7984 */ /* 0x0003280000000800 */
[----:B------:R1:W0:Y:S04]  /*2a60*/  LDS R32, [R53+0xc] ;  /* 0x00000c0035207984 */ /* 0x0002280000000800 */
        /* <DEDUP_REMOVED lines=14> */
[----:B------:R1:W0:Y:S01]  /*2b50*/  LDS R49, [R53+0x48] ;  /* 0x0000480035317984 */ /* 0x0002220000000800 */
[----:B------:R-:W-:Y:S06]  /*2b60*/  BAR.SYNC.DEFER_BLOCKING 0x0 ;  /* 0x0000000000007b1d */ /* 0x000fec0000010000 */
[----:B-----5:R1:W-:Y:S04]  /*2b70*/  STS [R4], R2 ;  /* 0x0000000204007388 */ /* 0x0203e80000000800 */
        /* <DEDUP_REMOVED lines=19> */
[----:B------:R1:W0:Y:S04]  /*2cb0*/  LDS R2, [R53] ;  /* 0x0000000035027984 */ /* 0x0002280000000800 */
        /* <DEDUP_REMOVED lines=19> */
[----:B--234-:R-:W-:Y:S05]  /*2df0*/  BRA `(.L_x_222) ;  /* 0xffffffdc00587947 */ /* 0x01cfea000383ffff */
.L_x_221:
[----:B------:R-:W-:Y:S01]  /*2e00*/  LEA R5, R5, UR4, 0x2 ;  /* 0x0000000405057c11 */ /* 0x000fe2000f8e10ff */
[----:B------:R-:W-:Y:S01]  /*2e10*/  IMAD R53, R0, -0x48, R53 ;  /* 0xffffffb800357824 */ /* 0x000fe200078e0235 */
[----:B------:R-:W-:Y:S01]  /*2e20*/  LEA R56, R56, UR4, 0x2 ;  /* 0x0000000438387c11 */ /* 0x000fe2000f8e10ff */
[----:B------:R-:W0:Y:S01]  /*2e30*/  LDCU.64 UR6, c[0x0][0x3a0] ;  /* 0x00007400ff0677ac */ /* 0x000e220008000a00 */
[----:B------:R-:W-:Y:S01]  /*2e40*/  LEA R58, R58, UR4, 0x2 ;  /* 0x000000043a3a7c11 */ /* 0x000fe2000f8e10ff */
[----:B------:R-:W-:Y:S01]  /*2e50*/  STS [R5], R29 ;  /* 0x0000001d05007388 */ /* 0x000fe20000000800 */
[----:B------:R-:W-:Y:S02]  /*2e60*/  LEA R60, R60, UR4, 0x2 ;  /* 0x000000043c3c7c11 */ /* 0x000fe4000f8e10ff */
[----:B------:R-:W-:Y:S01]  /*2e70*/  LEA R62, R62, UR4, 0x2 ;  /* 0x000000043e3e7c11 */ /* 0x000fe2000f8e10ff */
[----:B------:R-:W-:Y:S01]  /*2e80*/  STS [R56], R30 ;  /* 0x0000001e38007388 */ /* 0x000fe20000000800 */
[----:B------:R-:W-:-:S02]  /*2e90*/  LEA R64, R64, UR4, 0x2 ;  /* 0x0000000440407c11 */ /* 0x000fc4000f8e10ff */
[----:B------:R-:W-:Y:S01]  /*2ea0*/  LEA R66, R66, UR4, 0x2 ;  /* 0x0000000442427c11 */ /* 0x000fe2000f8e10ff */
[----:B------:R-:W-:Y:S01]  /*2eb0*/  STS [R58], R31 ;  /* 0x0000001f3a007388 */ /* 0x000fe20000000800 */
[----:B------:R-:W-:Y:S02]  /*2ec0*/  LEA R68, R68, UR4, 0x2 ;  /* 0x0000000444447c11 */ /* 0x000fe4000f8e10ff */
[----:B------:R-:W-:Y:S01]  /*2ed0*/  LEA R70, R70, UR4, 0x2 ;  /* 0x0000000446467c11 */ /* 0x000fe2000f8e10ff */
[----:B------:R-:W-:Y:S01]  /*2ee0*/  STS [R60], R32 ;  /* 0x000000203c007388 */ /* 0x000fe20000000800 */
[----:B------:R-:W-:Y:S02]  /*2ef0*/  LEA R72, R72, UR4, 0x2 ;  /* 0x0000000448487c11 */ /* 0x000fe4000f8e10ff */
[----:B------:R-:W-:Y:S01]  /*2f00*/  LEA R74, R74, UR4, 0x2 ;  /* 0x000000044a4a7c11 */ /* 0x000fe2000f8e10ff */
[----:B------:R-:W-:Y:S01]  /*2f10*/  STS [R62], R33 ;  /* 0x000000213e007388 */ /* 0x000fe20000000800 */
[----:B------:R-:W-:Y:S01]  /*2f20*/  LEA R76, R76, UR4, 0x2 ;  /* 0x000000044c4c7c11 */ /* 0x000fe2000f8e10ff */
[----:B0-----:R-:W-:Y:S01]  /*2f30*/  IMAD.U32 R4, RZ, RZ, UR7 ;  /* 0x00000007ff047e24 */ /* 0x001fe2000f8e00ff */
        /* <DEDUP_REMOVED lines=11> */
[----:B------:R-:W-:-:S03]  /*2ff0*/  ISETP.LT.U32.AND P2, PT, R0, UR6, PT ;  /* 0x0000000600007c0c */ /* 0x000fc6000bf41070 */
[----:B------:R-:W-:Y:S01]  /*3000*/  STS [R72], R38 ;  /* 0x0000002648007388 */ /* 0x000fe20000000800 */
[----:B------:R-:W-:-:S03]  /*3010*/  ISETP.GT.U32.AND.EX P2, PT, R4, RZ, PT, P2 ;  /* 0x000000ff0400720c */ /* 0x000fc60003f44120 */
[----:B------:R-:W-:Y:S04]  /*3020*/  STS [R74], R39 ;  /* 0x000000274a007388 */ /* 0x000fe80000000800 */
[----:B------:R-:W-:Y:S04]  /*3030*/  STS [R76], R40 ;  /* 0x000000284c007388 */ /* 0x000fe80000000800 */
[----:B------:R-:W-:Y:S04]  /*3040*/  STS [R78], R41 ;  /* 0x000000294e007388 */ /* 0x000fe80000000800 */
[----:B------:R-:W-:Y:S04]  /*3050*/  STS [R80], R43 ;  /* 0x0000002b50007388 */ /* 0x000fe80000000800 */
[----:B------:R-:W-:Y:S04]  /*3060*/  STS [R47], R44 ;  /* 0x0000002c2f007388 */ /* 0x000fe80000000800 */
[----:B------:R-:W-:Y:S04]  /*3070*/  STS [R84], R45 ;  /* 0x0000002d54007388 */ /* 0x000fe80000000800 */
[----:B------:R-:W-:Y:S04]  /*3080*/  STS [R51], R46 ;  /* 0x0000002e33007388 */ /* 0x000fe80000000800 */
[----:B------:R-:W-:Y:S04]  /*3090*/  STS [R88], R48 ;  /* 0x0000003058007388 */ /* 0x000fe80000000800 */
[----:B------:R-:W-:Y:S01]  /*30a0*/  STS [R90], R49 ;  /* 0x000000315a007388 */ /* 0x000fe20000000800 */
[----:B------:R-:W-:Y:S06]  /*30b0*/  BAR.SYNC.DEFER_BLOCKING 0x0 ;  /* 0x0000000000007b1d */ /* 0x000fec0000010000 */
[----:B------:R-:W0:Y:S04]  /*30c0*/  LDS R6, [R53] ;  /* 0x0000000035067984 */ /* 0x000e280000000800 */
[----:B------:R-:W1:Y:S04]  /*30d0*/  LDS R7, [R53+0x400] ;  /* 0x0004000035077984 */ /* 0x000e680000000800 */
[----:B------:R-:W2:Y:S04]  /*30e0*/  LDS R8, [R53+0x800] ;  /* 0x0008000035087984 */ /* 0x000ea80000000800 */
[----:B------:R-:W-:Y:S04]  /*30f0*/  LDS R9, [R53+0xc00] ;  /* 0x000c000035097984 */ /* 0x000fe80000000800 */
[----:B------:R-:W-:Y:S04]  /*3100*/  LDS R10, [R53+0x1000] ;  /* 0x00100000350a7984 */ /* 0x000fe80000000800 */
[----:B------:R-:W-:Y:S04]  /*3110*/  LDS R11, [R53+0x1400] ;  /* 0x00140000350b7984 */ /* 0x000fe80000000800 */
[----:B------:R-:W3:Y:S04]  /*3120*/  LDS R29, [R53+0x1800] ;  /* 0x00180000351d7984 */ /* 0x000ee80000000800 */
[----:B------:R-:W-:Y:S04]  /*3130*/  LDS R30, [R53+0x1c00] ;  /* 0x001c0000351e7984 */ /* 0x000fe80000000800 */
        /* <DEDUP_REMOVED lines=10> */
[----:B------:R-:W-:Y:S01]  /*31e0*/  LDS R41, [R53+0x4800] ;  /* 0x0048000035297984 */ /* 0x000fe20000000800 */
[----:B------:R-:W-:Y:S06]  /*31f0*/  BAR.SYNC.DEFER_BLOCKING 0x0 ;  /* 0x0000000000007b1d */ /* 0x000fec0000010000 */
[----:B-----5:R4:W-:Y:S04]  /*3200*/  STS [R5], R2 ;  /* 0x0000000205007388 */ /* 0x0209e80000000800 */
[----:B------:R0:W-:Y:S04]  /*3210*/  STS [R56], R3 ;  /* 0x0000000338007388 */ /* 0x0001e80000000800 */
[----:B------:R1:W-:Y:S01]  /*3220*/  STS [R58], R12 ;  /* 0x0000000c3a007388 */ /* 0x0003e20000000800 */
[----:B----4-:R-:W4:Y:S03]  /*3230*/  LDC.64 R4, c[0x0][0x398] ;  /* 0x0000e600ff047b82 */ /* 0x010f260000000a00 */
[----:B------:R-:W-:Y:S04]  /*3240*/  STS [R60], R13 ;  /* 0x0000000d3c007388 */ /* 0x000fe80000000800 */
[----:B------:R2:W-:Y:S01]  /*3250*/  STS [R62], R14 ;  /* 0x0000000e3e007388 */ /* 0x0005e20000000800 */
[----:B0-----:R-:W0:Y:S01]  /*3260*/  LDC.64 R2, c[0x0][0x388] ;  /* 0x0000e200ff027b82 */ /* 0x001e220000000a00 */
[----:B-1----:R-:W-:-:S02]  /*3270*/  VIADD R12, R0, 0x100 ;  /* 0x00000100000c7836 */ /* 0x002fc40000000000 */
[----:B------:R-:W-:Y:S04]  /*3280*/  STS [R64], R15 ;  /* 0x0000000f40007388 */ /* 0x000fe80000000800 */
[----:B------:R1:W-:Y:S01]  /*3290*/  STS [R66], R16 ;  /* 0x0000001042007388 */ /* 0x0003e20000000800 */
[----:B------:R-:W-:Y:S01]  /*32a0*/  ISETP.LT.U32.AND P4, PT, R12, UR6, PT ;  /* 0x000000060c007c0c */ /* 0x000fe2000bf81070 */
[C---:B--2---:R-:W-:Y:S01]  /*32b0*/  VIADD R14, R0.reuse, 0x200 ;  /* 0x00000200000e7836 */ /* 0x044fe20000000000 */
[----:B------:R-:W-:Y:S01]  /*32c0*/  LOP3.LUT R12, R0, 0x400, RZ, 0xfc, !PT ;  /* 0x00000400000c7812 */ /* 0x000fe200078efcff */
[----:B------:R-:W-:Y:S03]  /*32d0*/  STS [R68], R17 ;  /* 0x0000001144007388 */ /* 0x000fe60000000800 */
[----:B------:R-:W-:Y:S01]  /*32e0*/  ISETP.LT.U32.AND P3, PT, R14, UR6, PT ;  /* 0x000000060e007c0c */ /* 0x000fe2000bf61070 */
[----:B------:R-:W-:Y:S01]  /*32f0*/  STS [R70], R18 ;  /* 0x0000001246007388 */ /* 0x000fe20000000800 */
[----:B------:R-:W-:Y:S01]  /*3300*/  VIADD R14, R0, 0x500 ;  /* 0x00000500000e7836 */ /* 0x000fe20000000000 */
[----:B------:R-:W-:Y:S01]  /*3310*/  ISETP.LT.U32.AND P0, PT, R12, UR6, PT ;  /* 0x000000060c007c0c */ /* 0x000fe2000bf01070 */
[C---:B-1----:R-:W-:Y:S01]  /*3320*/  VIADD R16, R0.reuse, 0x300 ;  /* 0x0000030000107836 */ /* 0x042fe20000000000 */
[----:B------:R-:W-:Y:S01]  /*3330*/  STS [R72], R19 ;  /* 0x0000001348007388 */ /* 0x000fe20000000800 */
[----:B------:R-:W-:Y:S01]  /*3340*/  VIADD R12, R0, 0x600 ;  /* 0x00000600000c7836 */ /* 0x000fe20000000000 */
[----:B------:R-:W-:Y:S01]  /*3350*/  ISETP.LT.U32.AND P1, PT, R14, UR6, PT ;  /* 0x000000060e007c0c */ /* 0x000fe2000bf21070 */
[----:B------:R-:W-:Y:S01]  /*3360*/  IMAD.U32 R14, RZ, RZ, UR7 ;  /* 0x00000007ff0e7e24 */ /* 0x000fe2000f8e00ff */
[----:B------:R-:W-:Y:S01]  /*3370*/  STS [R74], R20 ;  /* 0x000000144a007388 */ /* 0x000fe20000000800 */
[----:B------:R-:W-:Y:S01]  /*3380*/  ISETP.LT.U32.AND P5, PT, R16, UR6, PT ;  /* 0x0000000610007c0c */ /* 0x000fe2000bfa1070 */
[----:B------:R-:W-:Y:S01]  /*3390*/  IMAD.U32 R16, RZ, RZ, UR7 ;  /* 0x00000007ff107e24 */ /* 0x000fe2000f8e00ff */
[----:B------:R-:W-:Y:S01]  /*33a0*/  ISETP.LT.U32.AND P6, PT, R12, UR6, PT ;  /* 0x000000060c007c0c */ /* 0x000fe2000bfc1070 */
[----:B------:R-:W-:Y:S01]  /*33b0*/  STS [R76], R21 ;  /* 0x000000154c007388 */ /* 0x000fe20000000800 */
[----:B0-----:R-:W-:Y:S01]  /*33c0*/  IMAD.WIDE.U32 R2, R0, 0x4, R2 ;  /* 0x0000000400027825 */ /* 0x001fe200078e0002 */
[----:B------:R-:W-:-:S02]  /*33d0*/  ISETP.GT.U32.AND.EX P3, PT, R14, RZ, PT, P3 ;  /* 0x000000ff0e00720c */ /* 0x000fc40003f64130 */
[----:B------:R-:W-:Y:S01]  /*33e0*/  STS [R78], R22 ;  /* 0x000000164e007388 */ /* 0x000fe20000000800 */
[----:B------:R-:W-:Y:S01]  /*33f0*/  ISETP.GT.U32.AND.EX P4, PT, R16, RZ, PT, P4 ;  /* 0x000000ff1000720c */ /* 0x000fe20003f84140 */
[----:B----4-:R-:W-:Y:S02]  /*3400*/  IMAD.WIDE.U32 R4, R0, 0x4, R4 ;  /* 0x0000000400047825 */ /* 0x010fe400078e0004 */
[----:B------:R0:W-:Y:S02]  /*3410*/  STS [R80], R23 ;  /* 0x0000001750007388 */ /* 0x0001e40000000800 */
[----:B------:R-:W-:Y:S02]  /*3420*/  IMAD.U32 R12, RZ, RZ, UR7 ;  /* 0x00000007ff0c7e24 */ /* 0x000fe4000f8e00ff */
[----:B------:R-:W-:Y:S03]  /*3430*/  STS [R47], R24 ;  /* 0x000000182f007388 */ /* 0x000fe60000000800 */
[----:B------:R-:W-:Y:S01]  /*3440*/  ISETP.GT.U32.AND.EX P5, PT, R12, RZ, PT, P5 ;  /* 0x000000ff0c00720c */ /* 0x000fe20003fa4150 */
[----:B------:R1:W-:Y:S01]  /*3450*/  STS [R84], R25 ;  /* 0x0000001954007388 */ /* 0x0003e20000000800 */
[----:B0-----:R-:W-:Y:S01]  /*3460*/  @P2 LOP3.LUT R23, R6, 0x80000000, RZ, 0x3c, !PT ;  /* 0x8000000006172812 */ /* 0x001fe200078e3cff */
[----:B------:R-:W-:-:S02]  /*3470*/  VIADD R6, R0, 0x700 ;  /* 0x0000070000067836 */ /* 0x000fc40000000000 */
[----:B------:R-:W-:Y:S04]  /*3480*/  STS [R51], R26 ;  /* 0x0000001a33007388 */ /* 0x000fe80000000800 */
[----:B------:R0:W-:Y:S01]  /*3490*/  STS [R88], R27 ;  /* 0x0000001b58007388 */ /* 0x0001e20000000800 */
[----:B-1----:R-:W-:-:S03]  /*34a0*/  @P4 LOP3.LUT R25, R7, 0x80000000, RZ, 0x3c, !PT ;  /* 0x8000000007194812 */ /* 0x002fc600078e3cff */
[----:B------:R-:W-:Y:S01]  /*34b0*/  STS [R90], R28 ;  /* 0x0000001c5a007388 */ /* 0x000fe20000000800 */
[----:B------:R-:W-:Y:S01]  /*34c0*/  BAR.SYNC.DEFER_BLOCKING 0x0 ;  /* 0x0000000000007b1d */ /* 0x000fe20000010000 */
[----:B0-----:R-:W-:Y:S01]  /*34d0*/  @P3 LOP3.LUT R27, R8, 0x80000000, RZ, 0x3c, !PT ;  /* 0x80000000081b3812 */ /* 0x001fe200078e3cff */
[----:B------:R-:W-:-:S05]  /*34e0*/  IMAD.U32 R8, RZ, RZ, UR7 ;  /* 0x00000007ff087e24 */ /* 0x000fca000f8e00ff */
[C---:B------:R-:W-:Y:S02]  /*34f0*/  ISETP.GT.U32.AND.EX P1, PT, R8.reuse, RZ, PT, P1 ;  /* 0x000000ff0800720c */ /* 0x040fe40003f24110 */
[----:B------:R-:W-:-:S13]  /*3500*/  ISETP.GT.U32.AND.EX P6, PT, R8, RZ, PT, P6 ;  /* 0x000000ff0800720c */ /* 0x000fda0003fc4160 */
[----:B---3--:R-:W-:Y:S01]  /*3510*/  @P6 LOP3.LUT R29, R29, 0x80000000, RZ, 0x3c, !PT ;  /* 0x800000001d1d6812 */ /* 0x008fe200078e3cff */
[----:B------:R-:W0:Y:S04]  /*3520*/  @P2 LDS R43, [R53] ;  /* 0x00000000352b2984 */ /* 0x000e280000000800 */
[----:B------:R-:W1:Y:S04]  /*3530*/  LDS R13, [R53+0x400] ;  /* 0x00040000350d7984 */ /* 0x000e680000000800 */
[----:B------:R-:W2:Y:S04]  /*3540*/  LDS R15, [R53+0x800] ;  /* 0x00080000350f7984 */ /* 0x000ea80000000800 */
[----:B------:R-:W3:Y:S04]  /*3550*/  LDS R17, [R53+0xc00] ;  /* 0x000c000035117984 */ /* 0x000ee80000000800 */
[----:B------:R-:W4:Y:S04]  /*3560*/  LDS R19, [R53+0x1000] ;  /* 0x0010000035137984 */ /* 0x000f280000000800 */
[----:B------:R-:W-:Y:S04]  /*3570*/  @P2 STG.E desc[UR8][R2.64], R23 ;  /* 0x0000001702002986 */ /* 0x000fe8000c101908 */
[----:B------:R-:W4:Y:S04]  /*3580*/  LDS R21, [R53+0x1400] ;  /* 0x0014000035157984 */ /* 0x000f280000000800 */
[----:B------:R-:W4:Y:S04]  /*3590*/  LDS R7, [R53+0x1800] ;  /* 0x0018000035077984 */ /* 0x000f280000000800 */
[----:B------:R-:W4:Y:S04]  /*35a0*/  LDS R23, [R53+0x1c00] ;  /* 0x001c000035177984 */ /* 0x000f280000000800 */
[----:B0-----:R0:W-:Y:S01]  /*35b0*/  @P2 STG.E desc[UR8][R4.64], R43 ;  /* 0x0000002b04002986 */ /* 0x0011e2000c101908 */
[----:B------:R-:W-:Y:S01]  /*35c0*/  ISETP.LT.U32.AND P2, PT, R6, UR6, PT ;  /* 0x0000000606007c0c */ /* 0x000fe2000bf41070 */
[----:B------:R-:W-:-:S02]  /*35d0*/  IMAD.U32 R6, RZ, RZ, UR7 ;  /* 0x00000007ff067e24 */ /* 0x000fc4000f8e00ff */
[----:B------:R2:W-:Y:S01]  /*35e0*/  @P4 STG.E desc[UR8][R2.64+0x400], R25 ;  /* 0x0004001902004986 */ /* 0x0005e2000c101908 */
[----:B------:R-:W-:Y:S02]  /*35f0*/  ISETP.GT.U32.AND.EX P2, PT, R8, RZ, PT, P2 ;  /* 0x000000ff0800720c */ /* 0x000fe40003f44120 */
[----:B------:R-:W-:Y:S01]  /*3600*/  ISETP.GT.U32.AND.EX P0, PT, R6, RZ, PT, P0 ;  /* 0x000000ff0600720c */ /* 0x000fe20003f04100 */
[----:B-1----:R-:W-:Y:S01]  /*3610*/  @P4 STG.E desc[UR8][R4.64+0x400], R13 ;  /* 0x0004000d04004986 */ /* 0x002fe2000c101908 */
[----:B------:R-:W-:Y:S02]  /*3620*/  LOP3.LUT R6, R0, 0x800, RZ, 0xfc, !PT ;  /* 0x0000080000067812 */ /* 0x000fe400078efcff */
[----:B0-----:R-:W-:Y:S01]  /*3630*/  @P5 LOP3.LUT R43, R9, 0x80000000, RZ, 0x3c, !PT ;  /* 0x80000000092b5812 */ /* 0x001fe200078e3cff */
[----:B------:R-:W-:Y:S01]  /*3640*/  @P3 STG.E desc[UR8][R2.64+0x800], R27 ;  /* 0x0008001b02003986 */ /* 0x000fe2000c101908 */
[----:B------:R-:W-:Y:S01]  /*3650*/  ISETP.LT.U32.AND P4, PT, R6, UR6, PT ;  /* 0x0000000606007c0c */ /* 0x000fe2000bf81070 */
[----:B------:R-:W-:-:S02]  /*3660*/  VIADD R6, R0, 0x900 ;  /* 0x0000090000067836 */ /* 0x000fc40000000000 */
[----:B------:R-:W0:Y:S04]  /*3670*/  LDS R9, [R53+0x2000] ;  /* 0x0020000035097984 */ /* 0x000e280000000800 */
[----:B--2---:R-:W-:Y:S01]  /*3680*/  @P0 LOP3.LUT R25, R10, 0x80000000, RZ, 0x3c, !PT ;  /* 0x800000000a190812 */ /* 0x004fe200078e3cff */
[----:B------:R-:W-:Y:S01]  /*3690*/  @P3 STG.E desc[UR8][R4.64+0x800], R15 ;  /* 0x0008000f04003986 */ /* 0x000fe2000c101908 */
[----:B------:R-:W-:Y:S01]  /*36a0*/  ISETP.LT.U32.AND P3, PT, R6, UR6, PT ;  /* 0x0000000606007c0c */ /* 0x000fe2000bf61070 */
[----:B------:R-:W-:Y:S02]  /*36b0*/  VIADD R6, R0, 0xa00 ;  /* 0x00000a0000067836 */ /* 0x000fe40000000000 */
[----:B------:R-:W-:Y:S01]  /*36c0*/  @P5 STG.E desc[UR8][R2.64+0xc00], R43 ;  /* 0x000c002b02005986 */ /* 0x000fe2000c101908 */
[----:B------:R-:W-:Y:S01]  /*36d0*/  ISETP.GT.U32.AND.EX P3, PT, R8, RZ, PT, P3 ;  /* 0x000000ff0800720c */ /* 0x000fe20003f64130 */
[----:B------:R-:W-:-:S02]  /*36e0*/  IMAD.U32 R10, RZ, RZ, UR7 ;  /* 0x00000007ff0a7e24 */ /* 0x000fc4000f8e00ff */
[----:B---3--:R1:W-:Y:S01]  /*36f0*/  @P5 STG.E desc[UR8][R4.64+0xc00], R17 ;  /* 0x000c001104005986 */ /* 0x0083e2000c101908 */
[----:B------:R-:W-:Y:S01]  /*3700*/  ISETP.LT.U32.AND P5, PT, R6, UR6, PT ;  /* 0x0000000606007c0c */ /* 0x000fe2000bfa1070 */
[----:B------:R-:W-:Y:S02]  /*3710*/  VIADD R6, R0, 0xb00 ;  /* 0x00000b0000067836 */ /* 0x000fe40000000000 */
[----:B------:R-:W2:Y:S01]  /*3720*/  LDS R13, [R53+0x2400] ;  /* 0x00240000350d7984 */ /* 0x000ea20000000800 */
[----:B------:R-:W-:-:S03]  /*3730*/  ISETP.GT.U32.AND.EX P5, PT, R8, RZ, PT, P5 ;  /* 0x000000ff0800720c */ /* 0x000fc60003fa4150 */
[----:B------:R-:W-:Y:S04]  /*3740*/  @P0 STG.E desc[UR8][R2.64+0x1000], R25 ;  /* 0x0010001902000986 */ /* 0x000fe8000c101908 */
[----:B----4-:R3:W-:Y:S01]  /*3750*/  @P0 STG.E desc[UR8][R4.64+0x1000], R19 ;  /* 0x0010001304000986 */ /* 0x0107e2000c101908 */
[----:B-1----:R-:W-:Y:S02]  /*3760*/  @P1 LOP3.LUT R17, R11, 0x80000000, RZ, 0x3c, !PT ;  /* 0x800000000b111812 */ /* 0x002fe400078e3cff */
[----:B------:R-:W-:Y:S01]  /*3770*/  ISETP.LT.U32.AND P0, PT, R6, UR6, PT ;  /* 0x0000000606007c0c */ /* 0x000fe2000bf01070 */
[----:B------:R-:W1:Y:S01]  /*3780*/  LDS R11, [R53+0x2800] ;  /* 0x00280000350b7984 */ /* 0x000e620000000800 */
[----:B------:R-:W-:Y:S01]  /*3790*/  IMAD.U32 R6, RZ, RZ, UR7 ;  /* 0x00000007ff067e24 */ /* 0x000fe2000f8e00ff */
[----:B------:R-:W-:-:S02]  /*37a0*/  @P5 LOP3.LUT R33, R33, 0x80000000, RZ, 0x3c, !PT ;  /* 0x8000000021215812 */ /* 0x000fc400078e3cff */
[----:B------:R-:W4:Y:S01]  /*37b0*/  LDS R15, [R53+0x2c00] ;  /* 0x002c0000350f7984 */ /* 0x000f220000000800 */
[----:B------:R-:W-:Y:S02]  /*37c0*/  ISETP.GT.U32.AND.EX P0, PT, R8, RZ, PT, P0 ;  /* 0x000000ff0800720c */ /* 0x000fe40003f04100 */
[----:B------:R-:W-:Y:S01]  /*37d0*/  ISETP.GT.U32.AND.EX P4, PT, R6, RZ, PT, P4 ;  /* 0x000000ff0600720c */ /* 0x000fe20003f84140 */
[----:B------:R-:W-:Y:S01]  /*37e0*/  @P1 STG.E desc[UR8][R2.64+0x1400], R17 ;  /* 0x0014001102001986 */ /* 0x000fe2000c101908 */
[----:B------:R-:W-:Y:S02]  /*37f0*/  LOP3.LUT R6, R0, 0xc00, RZ, 0xfc, !PT ;  /* 0x00000c0000067812 */ /* 0x000fe400078efcff */
[----:B---3--:R-:W-:Y:S01]  /*3800*/  @P2 LOP3.LUT R19, R30, 0x80000000, RZ, 0x3c, !PT ;  /* 0x800000001e132812 */ /* 0x008fe200078e3cff */
[----:B------:R-:W-:Y:S01]  /*3810*/  @P1 STG.E desc[UR8][R4.64+0x1400], R21 ;  /* 0x0014001504001986 */ /* 0x000fe2000c101908 */
[----:B------:R-:W-:Y:S01]  /*3820*/  ISETP.LT.U32.AND P1, PT, R6, UR6, PT ;  /* 0x0000000606007c0c */ /* 0x000fe2000bf21070 */
[----:B------:R-:W-:Y:S01]  /*3830*/  VIADD R6, R0, 0xd00 ;  /* 0x00000d0000067836 */ /* 0x000fe20000000000 */
[----:B------:R-:W-:Y:S01]  /*3840*/  @P3 LOP3.LUT R25, R32, 0x80000000, RZ, 0x3c, !PT ;  /* 0x8000000020193812 */ /* 0x000fe200078e3cff */
[----:B------:R-:W-:Y:S01]  /*3850*/  @P6 STG.E desc[UR8][R2.64+0x1800], R29 ;  /* 0x0018001d02006986 */ /* 0x000fe2000c101908 */
[----:B------:R-:W-:-:S03]  /*3860*/  ISETP.GT.U32.AND.EX P1, PT, R8, RZ, PT, P1 ;  /* 0x000000ff0800720c */ /* 0x000fc60003f24110 */
[----:B------:R-:W-:Y:S01]  /*3870*/  @P6 STG.E desc[UR8][R4.64+0x1800], R7 ;  /* 0x0018000704006986 */ /* 0x000fe2000c101908 */
[----:B------:R-:W-:Y:S01]  /*3880*/  ISETP.LT.U32.AND P6, PT, R6, UR6, PT ;  /* 0x0000000606007c0c */ /* 0x000fe2000bfc1070 */
[----:B------:R-:W-:Y:S01]  /*3890*/  VIADD R6, R0, 0xe00 ;  /* 0x00000e0000067836 */ /* 0x000fe20000000000 */
[----:B------:R-:W-:Y:S01]  /*38a0*/  @P4 LOP3.LUT R31, R31, 0x80000000, RZ, 0x3c, !PT ;  /* 0x800000001f1f4812 */ /* 0x000fe200078e3cff */
[----:B------:R-:W3:Y:S01]  /*38b0*/  LDS R7, [R53+0x3000] ;  /* 0x0030000035077984 */ /* 0x000ee20000000800 */
[----:B------:R-:W-:-:S03]  /*38c0*/  ISETP.GT.U32.AND.EX P6, PT, R10, RZ, PT, P6 ;  /* 0x000000ff0a00720c */ /* 0x000fc60003fc4160 */
[----:B------:R-:W-:Y:S02]  /*38d0*/  @P2 STG.E desc[UR8][R2.64+0x1c00], R19 ;  /* 0x001c001302002986 */ /* 0x000fe4000c101908 */
[----:B------:R-:W-:Y:S02]  /*38e0*/  @P1 LOP3.LUT R35, R35, 0x80000000, RZ, 0x3c, !PT ;  /* 0x8000000023231812 */ /* 0x000fe400078e3cff */
[----:B------:R-:W3:Y:S04]  /*38f0*/  LDS R17, [R53+0x3400] ;  /* 0x0034000035117984 */ /* 0x000ee80000000800 */
[----:B------:R-:W-:Y:S01]  /*3900*/  @P2 STG.E desc[UR8][R4.64+0x1c00], R23 ;  /* 0x001c001704002986 */ /* 0x000fe2000c101908 */
[----:B------:R-:W-:Y:S01]  /*3910*/  ISETP.LT.U32.AND P2, PT, R6, UR6, PT ;  /* 0x0000000606007c0c */ /* 0x000fe2000bf41070 */
[----:B------:R-:W-:-:S02]  /*3920*/  VIADD R6, R0, 0xf00 ;  /* 0x00000f0000067836 */ /* 0x000fc40000000000 */
[----:B------:R-:W-:Y:S01]  /*3930*/  @P4 STG.E desc[UR8][R2.64+0x2000], R31 ;  /* 0x0020001f02004986 */ /* 0x000fe2000c101908 */
[----:B------:R-:W-:-:S03]  /*3940*/  ISETP.GT.U32.AND.EX P2, PT, R12, RZ, PT, P2 ;  /* 0x000000ff0c00720c */ /* 0x000fc60003f44120 */
[----:B------:R-:W3:Y:S04]  /*3950*/  LDS R19, [R53+0x3800] ;  /* 0x0038000035137984 */ /* 0x000ee80000000800 */
[----:B0-----:R-:W-:Y:S01]  /*3960*/  @P4 STG.E desc[UR8][R4.64+0x2000], R9 ;  /* 0x0020000904004986 */ /* 0x001fe2000c101908 */
[----:B------:R-:W-:Y:S02]  /*3970*/  ISETP.LT.U32.AND P4, PT, R6, UR6, PT ;  /* 0x0000000606007c0c */ /* 0x000fe4000bf81070 */
[----:B------:R-:W-:Y:S01]  /*3980*/  LOP3.LUT R6, R0, 0x1000, RZ, 0xfc, !PT ;  /* 0x0000100000067812 */ /* 0x000fe200078efcff */
[----:B------:R-:W0:Y:S02]  /*3990*/  LDS R9, [R53+0x3c00] ;  /* 0x003c000035097984 */ /* 0x000e240000000800 */
[----:B------:R-:W-:-:S02]  /*39a0*/  @P2 LOP3.LUT R37, R37, 0x80000000, RZ, 0x3c, !PT ;  /* 0x8000000025252812 */ /* 0x000fc400078e3cff */
[----:B------:R-:W0:Y:S04]  /*39b0*/  LDS R21, [R53+0x4000] ;  /* 0x0040000035157984 */ /* 0x000e280000000800 */
[----:B------:R-:W0:Y:S04]  /*39c0*/  LDS R23, [R53+0x4400] ;  /* 0x0044000035177984 */ /* 0x000e280000000800 */
[----:B------:R-:W-:Y:S04]  /*39d0*/  @P3 STG.E desc[UR8][R2.64+0x2400], R25 ;  /* 0x0024001902003986 */ /* 0x000fe8000c101908 */
[----:B--2---:R2:W-:Y:S01]  /*39e0*/  @P3 STG.E desc[UR8][R4.64+0x2400], R13 ;  /* 0x0024000d04003986 */ /* 0x0045e2000c101908 */
[----:B------:R-:W-:Y:S01]  /*39f0*/  ISETP.LT.U32.AND P3, PT, R6, UR6, PT ;  /* 0x0000000606007c0c */ /* 0x000fe2000bf61070 */
[----:B------:R-:W-:-:S02]  /*3a00*/  VIADD R6, R0, 0x1100 ;  /* 0x0000110000067836 */ /* 0x000fc40000000000 */
[----:B------:R-:W-:Y:S01]  /*3a10*/  @P5 STG.E desc[UR8][R2.64+0x2800], R33 ;  /* 0x0028002102005986 */ /* 0x000fe2000c101908 */
[----:B------:R-:W-:Y:S01]  /*3a20*/  VIADD R0, R0, 0x1200 ;  /* 0x0000120000007836 */ /* 0x000fe20000000000 */
[----:B------:R-:W-:Y:S02]  /*3a30*/  ISETP.GT.U32.AND.EX P3, PT, R8, RZ, PT, P3 ;  /* 0x000000ff0800720c */ /* 0x000fe40003f64130 */
[----:B-1----:R1:W-:Y:S01]  /*3a40*/  @P5 STG.E desc[UR8][R4.64+0x2800], R11 ;  /* 0x0028000b04005986 */ /* 0x0023e2000c101908 */
[----:B------:R-:W-:Y:S01]  /*3a50*/  ISETP.LT.U32.AND P5, PT, R6, UR6, PT ;  /* 0x0000000606007c0c */ /* 0x000fe2000bfa1070 */
[----:B------:R-:W-:Y:S01]  /*3a60*/  IMAD.U32 R6, RZ, RZ, UR7 ;  /* 0x00000007ff067e24 */ /* 0x000fe2000f8e00ff */
[----:B--2---:R-:W-:-:S04]  /*3a70*/  @P0 LOP3.LUT R13, R34, 0x80000000, RZ, 0x3c, !PT ;  /* 0x80000000220d0812 */ /* 0x004fc800078e3cff */
[----:B------:R-:W-:Y:S01]  /*3a80*/  ISETP.GT.U32.AND.EX P4, PT, R6, RZ, PT, P4 ;  /* 0x000000ff0600720c */ /* 0x000fe20003f84140 */
[----:B------:R2:W-:Y:S03]  /*3a90*/  @P0 STG.E desc[UR8][R2.64+0x2c00], R13 ;  /* 0x002c000d02000986 */ /* 0x0005e6000c101908 */
[----:B------:R-:W-:Y:S01]  /*3aa0*/  @P3 LOP3.LUT R39, R39, 0x80000000, RZ, 0x3c, !PT ;  /* 0x8000000027273812 */ /* 0x000fe200078e3cff */
[----:B----4-:R4:W-:Y:S01]  /*3ab0*/  @P0 STG.E desc[UR8][R4.64+0x2c00], R15 ;  /* 0x002c000f04000986 */ /* 0x0109e2000c101908 */
[----:B------:R-:W-:Y:S01]  /*3ac0*/  ISETP.LT.U32.AND P0, PT, R0, UR6, PT ;  /* 0x0000000600007c0c */ /* 0x000fe2000bf01070 */
[----:B------:R-:W-:Y:S01]  /*3ad0*/  IMAD.U32 R0, RZ, RZ, UR7 ;  /* 0x00000007ff007e24 */ /* 0x000fe2000f8e00ff */
[----:B-1----:R-:W-:Y:S01]  /*3ae0*/  @P6 LOP3.LUT R11, R36, 0x80000000, RZ, 0x3c, !PT ;  /* 0x80000000240b6812 */ /* 0x002fe200078e3cff */
[----:B------:R1:W-:Y:S01]  /*3af0*/  @P1 STG.E desc[UR8][R2.64+0x3000], R35 ;  /* 0x0030002302001986 */ /* 0x0003e2000c101908 */
[----:B------:R-:W-:-:S02]  /*3b00*/  ISETP.GT.U32.AND.EX P0, PT, R6, RZ, PT, P0 ;  /* 0x000000ff0600720c */ /* 0x000fc40003f04100 */
[----:B------:R-:W-:Y:S01]  /*3b10*/  ISETP.GT.U32.AND.EX P5, PT, R0, RZ, PT, P5 ;  /* 0x000000ff0000720c */ /* 0x000fe20003fa4150 */
[----:B---3--:R1:W-:Y:S01]  /*3b20*/  @P1 STG.E desc[UR8][R4.64+0x3000], R7 ;  /* 0x0030000704001986 */ /* 0x0083e2000c101908 */
[----:B--2---:R-:W-:-:S03]  /*3b30*/  @P4 LOP3.LUT R13, R38, 0x80000000, RZ, 0x3c, !PT ;  /* 0x80000000260d4812 */ /* 0x004fc600078e3cff */
[----:B------:R1:W-:Y:S04]  /*3b40*/  @P6 STG.E desc[UR8][R2.64+0x3400], R11 ;  /* 0x0034000b02006986 */ /* 0x0003e8000c101908 */
[----:B------:R1:W-:Y:S04]  /*3b50*/  @P6 STG.E desc[UR8][R4.64+0x3400], R17 ;  /* 0x0034001104006986 */ /* 0x0003e8000c101908 */
[----:B------:R1:W-:Y:S01]  /*3b60*/  @P2 STG.E desc[UR8][R2.64+0x3800], R37 ;  /* 0x0038002502002986 */ /* 0x0003e2000c101908 */
[----:B----4-:R-:W-:-:S03]  /*3b70*/  @P5 LOP3.LUT R15, R40, 0x80000000, RZ, 0x3c, !PT ;  /* 0x80000000280f5812 */ /* 0x010fc600078e3cff */
[----:B------:R1:W-:Y:S04]  /*3b80*/  @P2 STG.E desc[UR8][R4.64+0x3800], R19 ;  /* 0x0038001304002986 */ /* 0x0003e8000c101908 */
[----:B------:R1:W-:Y:S04]  /*3b90*/  @P4 STG.E desc[UR8][R2.64+0x3c00], R13 ;  /* 0x003c000d02004986 */ /* 0x0003e8000c101908 */
[----:B0-----:R1:W-:Y:S04]  /*3ba0*/  @P4 STG.E desc[UR8][R4.64+0x3c00], R9 ;  /* 0x003c000904004986 */ /* 0x0013e8000c101908 */
[----:B------:R1:W-:Y:S04]  /*3bb0*/  @P3 STG.E desc[UR8][R2.64+0x4000], R39 ;  /* 0x0040002702003986 */ /* 0x0003e8000c101908 */
[----:B------:R1:W-:Y:S04]  /*3bc0*/  @P3 STG.E desc[UR8][R4.64+0x4000], R21 ;  /* 0x0040001504003986 */ /* 0x0003e8000c101908 */
[----:B------:R1:W-:Y:S04]  /*3bd0*/  @P5 STG.E desc[UR8][R2.64+0x4400], R15 ;  /* 0x0044000f02005986 */ /* 0x0003e8000c101908 */
[----:B------:R1:W-:Y:S01]  /*3be0*/  @P5 STG.E desc[UR8][R4.64+0x4400], R23 ;  /* 0x0044001704005986 */ /* 0x0003e2000c101908 */
[----:B------:R-:W-:Y:S05]  /*3bf0*/  @!P0 EXIT ;  /* 0x000000000000894d */ /* 0x000fea0003800000 */
[----:B------:R-:W0:Y:S01]  /*3c00*/  LDS R53, [R53+0x4800] ;  /* 0x0048000035357984 */ /* 0x000e220000000800 */
[----:B------:R-:W-:-:S05]  /*3c10*/  LOP3.LUT R41, R41, 0x80000000, RZ, 0x3c, !PT ;  /* 0x8000000029297812 */ /* 0x000fca00078e3cff */
[----:B------:R-:W-:Y:S04]  /*3c20*/  STG.E desc[UR8][R2.64+0x4800], R41 ;  /* 0x0048002902007986 */ /* 0x000fe8000c101908 */
[----:B0-----:R-:W-:Y:S01]  /*3c30*/  STG.E desc[UR8][R4.64+0x4800], R53 ;  /* 0x0048003504007986 */ /* 0x001fe2000c101908 */
[----:B------:R-:W-:Y:S05]  /*3c40*/  EXIT ;  /* 0x000000000000794d */ /* 0x000fea0003800000 */
.L_x_223:
        /* <DEDUP_REMOVED lines=11> */
.L_x_2110:


//--------------------- .text._ZN3cub18CUB_300001_SM_10006detail10radix_sort29DeviceRadixSortOnesweepKernelINS1_5radix10policy_hubIifyE10Policy1000ELNS0_9SortOrderE0EifyiiNS1_21identity_decomposer_tEEEvPT5_SB_PT3_PKSC_PT1_PKSG_PT2_PKSK_T4_iiT6_ --------------------------
	.section	.text._ZN3cub18CUB_300001_SM_10006detail10radix_sort29DeviceRadixSortOnesweepKernelINS1_5radix10policy_hubIifyE10Policy1000ELNS0_9SortOrderE0EifyiiNS1_21identity_decomposer_tEEEvPT5_SB_PT3_PKSC_PT1_PKSG_PT2_PKSK_T4_iiT6_,"ax",@progbits
	.align	128
        .global         _ZN3cub18CUB_300001_SM_10006detail10radix_sort29DeviceRadixSortOnesweepKernelINS1_5radix10policy_hubIifyE10Policy1000ELNS0_9SortOrderE0EifyiiNS1_21identity_decomposer_tEEEvPT5_SB_PT3_PKSC_PT1_PKSG_PT2_PKSK_T4_iiT6_
        .type           _ZN3cub18CUB_300001_SM_10006detail10radix_sort29DeviceRadixSortOnesweepKernelINS1_5radix10policy_hubIifyE10Policy1000ELNS0_9SortOrderE0EifyiiNS1_21identity_decomposer_tEEEvPT5_SB_PT3_PKSC_PT1_PKSG_PT2_PKSK_T4_iiT6_,@function
        .size           _ZN3cub18CUB_300001_SM_10006detail10radix_sort29DeviceRadixSortOnesweepKernelINS1_5radix10policy_hubIifyE10Policy1000ELNS0_9SortOrderE0EifyiiNS1_21identity_decomposer_tEEEvPT5_SB_PT3_PKSC_PT1_PKSG_PT2_PKSK_T4_iiT6_,(.L_x_2111 - _ZN3cub18CUB_300001_SM_10006detail10radix_sort29DeviceRadixSortOnesweepKernelINS1_5radix10policy_hubIifyE10Policy1000ELNS0_9SortOrderE0EifyiiNS1_21identity_decomposer_tEEEvPT5_SB_PT3_PKSC_PT1_PKSG_PT2_PKSK_T4_iiT6_)
        .other          _ZN3cub18CUB_300001_SM_10006detail10radix_sort29DeviceRadixSortOnesweepKernelINS1_5radix10policy_hubIifyE10Policy1000ELNS0_9SortOrderE0EifyiiNS1_21identity_decomposer_tEEEvPT5_SB_PT3_PKSC_PT1_PKSG_PT2_PKSK_T4_iiT6_,@"STO_CUDA_ENTRY STV_DEFAULT"
_ZN3cub18CUB_300001_SM_10006detail10radix_sort29DeviceRadixSortOnesweepKernelINS1_5radix10policy_hubIifyE10Policy1000ELNS0_9SortOrderE0EifyiiNS1_21identity_decomposer_tEEEvPT5_SB_PT3_PKSC_PT1_PKSG_PT2_PKSK_T4_iiT6_:
.text._ZN3cub18CUB_300001_SM_10006detail10radix_sort29DeviceRadixSortOnesweepKernelINS1_5radix10policy_hubIifyE10Policy1000ELNS0_9SortOrderE0EifyiiNS1_21identity_decomposer_tEEEvPT5_SB_PT3_PKSC_PT1_PKSG_PT2_PKSK_T4_iiT6_:
        /* <DEDUP_REMOVED lines=16> */
.L_x_225:
[----:B------:R-:W-:Y:S05]  /*0100*/  BSYNC.RECONVERGENT B0 ;  /* 0x0000000000007941 */ /* 0x000fea0003800200 */
.L_x_224:
        /* <DEDUP_REMOVED lines=35> */
.L_x_226:
        /* <DEDUP_REMOVED lines=76> */
.L_x_227:
        /* <DEDUP_REMOVED lines=19> */
.L_x_230:
        /* <DEDUP_REMOVED lines=21> */
.L_x_229:
[----:B------:R-:W-:Y:S05]  /*0a80*/  BSYNC.RECONVERGENT B0 ;  /* 0x0000000000007941 */ /* 0x000fea0003800200 */
.L_x_228:
        /* <DEDUP_REMOVED lines=18> */
.L_x_234:
[----:B------:R-:W-:Y:S05]  /*0bb0*/  BSYNC.RECONVERGENT B1 ;  /* 0x0000000000017941 */ /* 0x000fea0003800200 */
.L_x_233:
        /* <DEDUP_REMOVED lines=14> */
.L_x_235:
[----:B------:R-:W-:Y:S01]  /*0ca0*/  VIADD R6, R6, 0x1 ;  /* 0x0000000106067836 */ /* 0x000fe20000000000 */
[----:B------:R0:W-:Y:S04]  /*0cb0*/  STS [R0], RZ ;  /* 0x000000ff00007388 */ /* 0x0001e80000000800 */
[----:B------:R-:W-:Y:S01]  /*0cc0*/  ISETP.NE.AND P0, PT, R6, RZ, PT ;  /* 0x000000ff0600720c */ /* 0x000fe20003f05270 */
[----:B0-----:R-:W-:-:S12]  /*0cd0*/  VIADD R0, R0, 0x80 ;  /* 0x0000008000007836 */ /* 0x001fd80000000000 */
[----:B------:R-:W-:Y:S05]  /*0ce0*/  @P0 BRA `(.L_x_235) ;  /* 0xfffffffc00ec0947 */ /* 0x000fea000383ffff */
.L_x_232:
[----:B------:R-:W-:Y:S05]  /*0cf0*/  BSYNC.RECONVERGENT B0 ;  /* 0x0000000000007941 */ /* 0x000fea0003800200 */
.L_x_231:
        /* <DEDUP_REMOVED lines=130> */
.L_x_237:
[----:B------:R-:W-:Y:S05]  /*1520*/  BSYNC.RECONVERGENT B0 ;  /* 0x0000000000007941 */ /* 0x000fea0003800200 */
.L_x_236:
        /* <DEDUP_REMOVED lines=38> */
.L_x_246:
[----:B0-----:R-:W0:Y:S01]  /*1790*/  LDC.64 R4, c[0x0][0x380] ;  /* 0x0000e000ff047b82 */ /* 0x001e220000000a00 */
[----:B------:R-:W-:Y:S01]  /*17a0*/  VIADD R19, R10, 0xffffffff ;  /* 0xffffffff0a137836 */ /* 0x000fe20000000000 */
[----:B------:R-:W-:Y:S03]  /*17b0*/  BSSY B2, `(.L_x_243) ;  /* 0x0000008000027945 */ /* 0x000fe60003800000 */
[----:B------:R-:W-:-:S04]  /*17c0*/  IMAD R11, R19, 0x100, R3 ;  /* 0x00000100130b7824 */ /* 0x000fc800078e0203 */
[----:B0-----:R-:W-:-:S07]  /*17d0*/  IMAD.WIDE R4, R11, 0x4, R4 ;  /* 0x000000040b047825 */ /* 0x001fce00078e0204 */
.L_x_244:
[----:B------:R-:W-:Y:S05]  /*17e0*/  YIELD ;  /* 0x0000000000007946 */ /* 0x000fea0003800000 */
[----:B------:R0:W-:Y:S06]  /*17f0*/  MEMBAR.SC.CTA ;  /* 0x0000000000007992 */ /* 0x0001ec0000000000 */
[----:B0-----:R-:W2:Y:S02]  /*1800*/  LDG.E.STRONG.SYS R11, desc[UR6][R4.64] ;  /* 0x00000006040b7981 */ /* 0x001ea4000c1f5900 */
[----:B--2---:R-:W-:-:S13]  /*1810*/  ISETP.NE.AND P0, PT, R11, RZ, PT ;  /* 0x000000ff0b00720c */ /* 0x004fda0003f05270 */
[----:B------:R-:W-:Y:S05]  /*1820*/  @!P0 BRA `(.L_x_244) ;  /* 0xfffffffc00ec8947 */ /* 0x000fea000383ffff */
[----:B------:R-:W-:Y:S05]  /*1830*/  BSYNC B2 ;  /* 0x0000000000027941 */ /* 0x000fea0003800000 */
.L_x_243:
[----:B------:R-:W-:Y:S01]  /*1840*/  BSSY.RECONVERGENT B2, `(.L_x_245) ;  /* 0x0000006000027945 */ /* 0x000fe20003800200 */
[C---:B------:R-:W-:Y:S02]  /*1850*/  ISETP.GT.AND P0, PT, R11.reuse, -0x1, PT ;  /* 0xffffffff0b00780c */ /* 0x040fe40003f04270 */
[----:B------:R-:W-:Y:S01]  /*1860*/  LOP3.LUT R4, R11, 0x3fffffff, RZ, 0xc0, !PT ;  /* 0x3fffffff0b047812 */ /* 0x000fe200078ec0ff */
[----:B------:R-:W-:Y:S05]  /*1870*/  WARPSYNC.EXCLUSIVE R6 ;  /* 0x0000000006007348 */ /* 0x000fea0003a00000 */
[----:B------:R-:W-:-:S05]  /*1880*/  IMAD.IADD R17, R4, 0x1, R17 ;  /* 0x0000000104117824 */ /* 0x000fca00078e0211 */
[----:B------:R-:W-:-:S07]  /*1890*/  VOTE.ANY R6, PT, P0 ;  /* 0x0000000000067806 */ /* 0x000fce00000e0100 */
[----:B------:R-:W-:Y:S05]  /*18a0*/  BSYNC.RECONVERGENT B2 ;  /* 0x0000000000027941 */ /* 0x000fea0003800200 */
.L_x_245:
[----:B------:R-:W-:Y:S01]  /*18b0*/  ISETP.GT.U32.AND P1, PT, R10, 0x1, PT ;  /* 0x000000010a00780c */ /* 0x000fe20003f24070 */
[----:B------:R-:W-:-:S12]  /*18c0*/  IMAD.MOV.U32 R10, RZ, RZ, R19 ;  /* 0x000000ffff0a7224 */ /* 0x000fd800078e0013 */
[----:B------:R-:W-:Y:S05]  /*18d0*/  @P0 BRA P1, `(.L_x_246) ;  /* 0xfffffffc00ac0947 */ /* 0x000fea000083ffff */
[----:B------:R-:W-:Y:S05]  /*18e0*/  BSYNC B0 ;  /* 0x0000000000007941 */ /* 0x000fea0003800000 */
.L_x_242:
[----:B------:R1:W2:Y:S02]  /*18f0*/  LDS.64 R4, [R13+0x6600] ;  /* 0x006600000d047984 */ /* 0x0002a40000000a00 */
.L_x_241:
[C---:B------:R-:W-:Y:S01]  /*1900*/  IMAD.IADD R19, R17.reuse, 0x1, -R0 ;  /* 0x0000000111137824 */ /* 0x040fe200078e0a00 */
[----:B------:R-:W-:-:S04]  /*1910*/  LOP3.LUT R11, R17, 0x80000000, RZ, 0xfc, !PT ;  /* 0x80000000110b7812 */ /* 0x000fc800078efcff */
[C---:B0-2---:R-:W-:Y:S01]  /*1920*/  IADD3 R4, P0, PT, R19.reuse, R4, RZ ;  /* 0x0000000413047210 */ /* 0x045fe20007f1e0ff */
[----:B------:R0:W-:Y:S03]  /*1930*/  STG.E.STRONG.SYS desc[UR6][R14.64], R11 ;  /* 0x0000000b0e007986 */ /* 0x0001e6000c115906 */
[----:B------:R-:W-:-:S05]  /*1940*/  LEA.HI.X.SX32 R5, R19, R5, 0x1, P0 ;  /* 0x0000000513057211 */ /* 0x000fca00000f0eff */
[----:B------:R0:W-:Y:S04]  /*1950*/  STS.64 [R13+0x6600], R4 ;  /* 0x006600040d007388 */ /* 0x0001e80000000a00 */
.L_x_240:
[----:B------:R-:W-:Y:S05]  /*1960*/  BSYNC B1 ;  /* 0x0000000000017941 */ /* 0x000fea0003800000 */
.L_x_239:
        /* <DEDUP_REMOVED lines=17> */
.L_x_247:
        /* <DEDUP_REMOVED lines=28> */
.L_x_248:
        /* <DEDUP_REMOVED lines=56> */
.L_x_249:
        /* <DEDUP_REMOVED lines=19> */
.L_x_250:
        /* <DEDUP_REMOVED lines=51> */
.L_x_251:
        /* <DEDUP_REMOVED lines=22> */
.L_x_252:
        /* <DEDUP_REMOVED lines=56> */
.L_x_238:
        /* <DEDUP_REMOVED lines=38> */
.L_x_344:
        /* <DEDUP_REMOVED lines=25> */
.L_x_253:
        /* <DEDUP_REMOVED lines=44> */
.L_x_256:
[----:B------:R-:W-:Y:S05]  /*2fb0*/  BSYNC.RECONVERGENT B0 ;  /* 0x0000000000007941 */ /* 0x000fea0003800200 */
.L_x_255:
        /* <DEDUP_REMOVED lines=39> */
.L_x_258:
[----:B------:R-:W-:Y:S05]  /*3230*/  BSYNC.RECONVERGENT B0 ;  /* 0x0000000000007941 */ /* 0x000fea0003800200 */
.L_x_257:
        /* <DEDUP_REMOVED lines=35> */
.L_x_260:
[----:B------:R-:W-:Y:S05]  /*3470*/  BSYNC.RECONVERGENT B0 ;  /* 0x0000000000007941 */ /* 0x000fea0003800200 */
.L_x_259:
        /* <DEDUP_REMOVED lines=35> */
.L_x_262:
[----:B------:R-:W-:Y:S05]  /*36b0*/  BSYNC.RECONVERGENT B0 ;  /* 0x0000000000007941 */ /* 0x000fea0003800200 */
.L_x_261:
        /* <DEDUP_REMOVED lines=37> */
.L_x_264:
[----:B------:R-:W-:Y:S05]  /*3910*/  BSYNC.RECONVERGENT B0 ;  /* 0x0000000000007941 */ /* 0x000fea0003800200 */
.L_x_263:
        /* <DEDUP_REMOVED lines=37> */
.L_x_266:
[----:B------:R-:W-:Y:S05]  /*3b70*/  BSYNC.RECONVERGENT B0 ;  /* 0x0000000000007941 */ /* 0x000fea0003800200 */
.L_x_265:
        /* <DEDUP_REMOVED lines=37> */
.L_x_268:
[----:B------:R-:W-:Y:S05]  /*3dd0*/  BSYNC.RECONVERGENT B0 ;  /* 0x0000000000007941 */ /* 0x000fea0003800200 */
.L_x_267:
        /* <DEDUP_REMOVED lines=37> */
.L_x_270:
[----:B------:R-:W-:Y:S05]  /*4030*/  BSYNC.RECONVERGENT B0 ;  /* 0x0000000000007941 */ /* 0x000fea0003800200 */
.L_x_269:
        /* <DEDUP_REMOVED lines=37> */
.L_x_272:
[----:B------:R-:W-:Y:S05]  /*4290*/  BSYNC.RECONVERGENT B0 ;  /* 0x0000000000007941 */ /* 0x000fea0003800200 */
.L_x_271:
        /* <DEDUP_REMOVED lines=37> */
.L_x_274:
[----:B------:R-:W-:Y:S05]  /*44f0*/  BSYNC.RECONVERGENT B0 ;  /* 0x0000000000007941 */ /* 0x000fea0003800200 */
.L_x_273:
        /* <DEDUP_REMOVED lines=37> */
.L_x_276:
[----:B------:R-:W-:Y:S05]  /*4750*/  BSYNC.RECONVERGENT B0 ;  /* 0x0000000000007941 */ /* 0x000fea0003800200 */
.L_x_275:
        /* <DEDUP_REMOVED lines=37> */
.L_x_278:
[----:B------:R-:W-:Y:S05]  /*49b0*/  BSYNC.RECONVERGENT B0 ;  /* 0x0000000000007941 */ /* 0x000fea0003800200 */
.L_x_277:
        /* <DEDUP_REMOVED lines=37> */
.L_x_280:
[----:B------:R-:W-:Y:S05]  /*4c10*/  BSYNC.RECONVERGENT B0 ;  /* 0x0000000000007941 */ /* 0x000fea0003800200 */
.L_x_279:
        /* <DEDUP_REMOVED lines=39> */
.L_x_282:
[----:B------:R-:W-:Y:S05]  /*4e90*/  BSYNC.RECONVERGENT B0 ;  /* 0x0000000000007941 */ /* 0x000fea0003800200 */
.L_x_281:
        /* <DEDUP_REMOVED lines=39> */
.L_x_284:
[----:B------:R-:W-:Y:S05]  /*5110*/  BSYNC.RECONVERGENT B0 ;  /* 0x0000000000007941 */ /* 0x000fea0003800200 */
.L_x_283:
        /* <DEDUP_REMOVED lines=39> */
.L_x_286:
[----:B------:R-:W-:Y:S05]  /*5390*/  BSYNC.RECONVERGENT B0 ;  /* 0x0000000000007941 */ /* 0x000fea0003800200 */
.L_x_285:
        /* <DEDUP_REMOVED lines=36> */
.L_x_288:
[----:B------:R-:W-:Y:S05]  /*55e0*/  BSYNC.RECONVERGENT B0 ;  /* 0x0000000000007941 */ /* 0x000fea0003800200 */
.L_x_287:
        /* <DEDUP_REMOVED lines=35> */
.L_x_290:
[----:B------:R-:W-:Y:S05]  /*5820*/  BSYNC.RECONVERGENT B0 ;  /* 0x0000000000007941 */ /* 0x000fea0003800200 */
.L_x_289:
        /* <DEDUP_REMOVED lines=65> */
.L_x_298:
[----:B-1----:R-:W1:Y:S01]  /*5c40*/  LDC.64 R8, c[0x0][0x380] ;  /* 0x0000e000ff087b82 */ /* 0x002e620000000a00 */
[----:B------:R-:W-:Y:S01]  /*5c50*/  VIADD R17, R10, 0xffffffff ;  /* 0xffffffff0a117836 */ /* 0x000fe20000000000 */
[----:B------:R-:W-:Y:S03]  /*5c60*/  BSSY B2, `(.L_x_295) ;  /* 0x0000008000027945 */ /* 0x000fe60003800000 */
[----:B------:R-:W-:-:S04]  /*5c70*/  IMAD R11, R17, 0x100, R3 ;  /* 0x00000100110b7824 */ /* 0x000fc800078e0203 */
[----:B-1----:R-:W-:-:S07]  /*5c80*/  IMAD.WIDE R8, R11, 0x4, R8 ;  /* 0x000000040b087825 */ /* 0x002fce00078e0208 */
.L_x_296:
[----:B------:R-:W-:Y:S05]  /*5c90*/  YIELD ;  /* 0x0000000000007946 */ /* 0x000fea0003800000 */
[----:B------:R1:W-:Y:S06]  /*5ca0*/  MEMBAR.SC.CTA ;  /* 0x0000000000007992 */ /* 0x0003ec0000000000 */
[----:B-1----:R-:W2:Y:S02]  /*5cb0*/  LDG.E.STRONG.SYS R11, desc[UR6][R8.64] ;  /* 0x00000006080b7981 */ /* 0x002ea4000c1f5900 */
[----:B--2---:R-:W-:-:S13]  /*5cc0*/  ISETP.NE.AND P0, PT, R11, RZ, PT ;  /* 0x000000ff0b00720c */ /* 0x004fda0003f05270 */
[----:B------:R-:W-:Y:S05]  /*5cd0*/  @!P0 BRA `(.L_x_296) ;  /* 0xfffffffc00ec8947 */ /* 0x000fea000383ffff */
[----:B------:R-:W-:Y:S05]  /*5ce0*/  BSYNC B2 ;  /* 0x0000000000027941 */ /* 0x000fea0003800000 */
.L_x_295:
[----:B------:R-:W-:Y:S01]  /*5cf0*/  BSSY.RECONVERGENT B2, `(.L_x_297) ;  /* 0x0000006000027945 */ /* 0x000fe20003800200 */
[C---:B------:R-:W-:Y:S02]  /*5d00*/  ISETP.GT.AND P0, PT, R11.reuse, -0x1, PT ;  /* 0xffffffff0b00780c */ /* 0x040fe40003f04270 */
[----:B------:R-:W-:Y:S01]  /*5d10*/  LOP3.LUT R8, R11, 0x3fffffff, RZ, 0xc0, !PT ;  /* 0x3fffffff0b087812 */ /* 0x000fe200078ec0ff */
[----:B------:R-:W-:Y:S05]  /*5d20*/  WARPSYNC.EXCLUSIVE R6 ;  /* 0x0000000006007348 */ /* 0x000fea0003a00000 */
[----:B------:R-:W-:-:S05]  /*5d30*/  IMAD.IADD R13, R8, 0x1, R13 ;  /* 0x00000001080d7824 */ /* 0x000fca00078e020d */
[----:B------:R-:W-:-:S07]  /*5d40*/  VOTE.ANY R6, PT, P0 ;  /* 0x0000000000067806 */ /* 0x000fce00000e0100 */
[----:B------:R-:W-:Y:S05]  /*5d50*/  BSYNC.RECONVERGENT B2 ;  /* 0x0000000000027941 */ /* 0x000fea0003800200 */
.L_x_297:
[----:B------:R-:W-:Y:S01]  /*5d60*/  ISETP.GT.U32.AND P1, PT, R10, 0x1, PT ;  /* 0x000000010a00780c */ /* 0x000fe20003f24070 */
[----:B------:R-:W-:-:S12]  /*5d70*/  IMAD.MOV.U32 R10, RZ, RZ, R17 ;  /* 0x000000ffff0a7224 */ /* 0x000fd800078e0011 */
[----:B------:R-:W-:Y:S05]  /*5d80*/  @P0 BRA P1, `(.L_x_298) ;  /* 0xfffffffc00ac0947 */ /* 0x000fea000083ffff */
[----:B------:R-:W-:Y:S05]  /*5d90*/  BSYNC B0 ;  /* 0x0000000000007941 */ /* 0x000fea0003800000 */
.L_x_294:
[----:B------:R2:W3:Y:S02]  /*5da0*/  LDS.64 R8, [R19+0x6600] ;  /* 0x0066000013087984 */ /* 0x0004e40000000a00 */
.L_x_293:
        /* <DEDUP_REMOVED lines=9> */
.L_x_292:
[----:B------:R-:W-:Y:S05]  /*5e40*/  BSYNC B1 ;  /* 0x0000000000017941 */ /* 0x000fea0003800000 */
.L_x_291:
        /* <DEDUP_REMOVED lines=16> */
.L_x_299:
        /* <DEDUP_REMOVED lines=212> */
.L_x_300:
        /* <DEDUP_REMOVED lines=28> */
.L_x_303:
[----:B------:R-:W-:Y:S05]  /*6e50*/  BSYNC.RECONVERGENT B0 ;  /* 0x0000000000007941 */ /* 0x000fea0003800200 */
.L_x_302:
        /* <DEDUP_REMOVED lines=18> */
.L_x_305:
[----:B------:R-:W-:Y:S05]  /*6f80*/  BSYNC.RECONVERGENT B0 ;  /* 0x0000000000007941 */ /* 0x000fea0003800200 */
.L_x_304:
        /* <DEDUP_REMOVED lines=18> */
.L_x_307:
[----:B------:R-:W-:Y:S05]  /*70b0*/  BSYNC.RECONVERGENT B0 ;  /* 0x0000000000007941 */ /* 0x000fea0003800200 */
.L_x_306:
        /* <DEDUP_REMOVED lines=18> */
.L_x_309:
[----:B------:R-:W-:Y:S05]  /*71e0*/  BSYNC.RECONVERGENT B0 ;  /* 0x0000000000007941 */ /* 0x000fea0003800200 */
.L_x_308:
        /* <DEDUP_REMOVED lines=18> */
.L_x_311:
[----:B------:R-:W-:Y:S05]  /*7310*/  BSYNC.RECONVERGENT B0 ;  /* 0x0000000000007941 */ /* 0x000fea0003800200 */
.L_x_310:
        /* <DEDUP_REMOVED lines=18> */
.L_x_313:
[----:B------:R-:W-:Y:S05]  /*7440*/  BSYNC.RECONVERGENT B0 ;  /* 0x0000000000007941 */ /* 0x000fea0003800200 */
.L_x_312:
        /* <DEDUP_REMOVED lines=18> */
.L_x_315:
[----:B------:R-:W-:Y:S05]  /*7570*/  BSYNC.RECONVERGENT B0 ;  /* 0x0000000000007941 */ /* 0x000fea0003800200 */
.L_x_314:
        /* <DEDUP_REMOVED lines=18> */
.L_x_317:
[----:B------:R-:W-:Y:S05]  /*76a0*/  BSYNC.RECONVERGENT B0 ;  /* 0x0000000000007941 */ /* 0x000fea0003800200 */
.L_x_316:
        /* <DEDUP_REMOVED lines=18> */
.L_x_319:
[----:B------:R-:W-:Y:S05]  /*77d0*/  BSYNC.RECONVERGENT B0 ;  /* 0x0000000000007941 */ /* 0x000fea0003800200 */
.L_x_318:
        /* <DEDUP_REMOVED lines=18> */
.L_x_321:
[----:B------:R-:W-:Y:S05]  /*7900*/  BSYNC.RECONVERGENT B0 ;  /* 0x0000000000007941 */ /* 0x000fea0003800200 */
.L_x_320:
        /* <DEDUP_REMOVED lines=18> */
.L_x_323:
[----:B------:R-:W-:Y:S05]  /*7a30*/  BSYNC.RECONVERGENT B0 ;  /* 0x0000000000007941 */ /* 0x000fea0003800200 */
.L_x_322:
        /* <DEDUP_REMOVED lines=17> */
.L_x_325:
[----:B------:R-:W-:Y:S05]  /*7b50*/  BSYNC.RECONVERGENT B0 ;  /* 0x0000000000007941 */ /* 0x000fea0003800200 */
.L_x_324:
        /* <DEDUP_REMOVED lines=16> */
.L_x_327:
[----:B------:R-:W-:Y:S05]  /*7c60*/  BSYNC.RECONVERGENT B0 ;  /* 0x0000000000007941 */ /* 0x000fea0003800200 */
.L_x_326:
        /* <DEDUP_REMOVED lines=16> */
.L_x_329:
[----:B------:R-:W-:Y:S05]  /*7d70*/  BSYNC.RECONVERGENT B0 ;  /* 0x0000000000007941 */ /* 0x000fea0003800200 */
.L_x_328:
        /* <DEDUP_REMOVED lines=16> */
.L_x_331:
[----:B------:R-:W-:Y:S05]  /*7e80*/  BSYNC.RECONVERGENT B0 ;  /* 0x0000000000007941 */ /* 0x000fea0003800200 */
.L_x_330:
        /* <DEDUP_REMOVED lines=16> */
.L_x_333:
[----:B------:R-:W-:Y:S05]  /*7f90*/  BSYNC.RECONVERGENT B0 ;  /* 0x0000000000007941 */ /* 0x000fea0003800200 */
.L_x_332:
        /* <DEDUP_REMOVED lines=16> */
.L_x_335:
[----:B------:R-:W-:Y:S05]  /*80a0*/  BSYNC.RECONVERGENT B0 ;  /* 0x0000000000007941 */ /* 0x000fea0003800200 */
.L_x_334:
[----:B------:R-:W-:Y:S01]  /*80b0*/  NOP ;  /* 0x0000000000007918 */ /* 0x000fe20000000000 */
.L_x_301:
        /* <DEDUP_REMOVED lines=78> */
.L_x_336:
        /* <DEDUP_REMOVED lines=104> */
.L_x_337:
        /* <DEDUP_REMOVED lines=179> */
.L_x_338:
        /* <DEDUP_REMOVED lines=205> */
.L_x_254:
[----:B------:R-:W-:Y:S02]  /*a420*/  IMAD.MOV.U32 R58, RZ, RZ, R39 ;  /* 0x000000ffff3a7224 */ /* 0x000fe400078e0027 */
[----:B------:R-:W-:Y:S02]  /*a430*/  IMAD.MOV.U32 R49, RZ, RZ, 0x1 ;  /* 0x00000001ff317424 */ /* 0x000fe400078e00ff */
[----:B------:R-:W-:Y:S02]  /*a440*/  IMAD.MOV.U32 R60, RZ, RZ, RZ ;  /* 0x000000ffff3c7224 */ /* 0x000fe400078e00ff */
[----:B------:R-:W-:-:S07]  /*a450*/  IMAD.MOV.U32 R47, RZ, RZ, -0x1 ;  /* 0xffffffffff2f7424 */ /* 0x000fce00078e00ff */
[----:B------:R-:W-:Y:S05]  /*a460*/  WARPSYNC.COLLECTIVE R47, `(.L_x_339) ;  /* 0x000000002f087348 */ /* 0x000fea0003c00000 */
[----:B------:R0:W1:Y:S02]  /*a470*/  SHFL.UP P0, R46, R58, R49, R60 ;  /* 0x040000313a2e7389 */ /* 0x000064000000003c */
[----:B01----:R-:W-:Y:S05]  /*a480*/  ENDCOLLECTIVE ;  /* 0x000000000000791b */ /* 0x003fea0003800000 */
.L_x_339:
[----:B------:R-:W-:Y:S02]  /*a490*/  IMAD.MOV.U32 R49, RZ, RZ, 0x2 ;  /* 0x00000002ff317424 */ /* 0x000fe400078e00ff */
[----:B------:R-:W-:-:S04]  /*a4a0*/  IMAD.MOV.U32 R40, RZ, RZ, R46 ;  /* 0x000000ffff287224 */ /* 0x000fc800078e002e */
[----:B------:R-:W-:-:S04]  /*a4b0*/  @P0 IMAD.IADD R40, R39, 0x1, R40 ;  /* 0x0000000127280824 */ /* 0x000fc800078e0228 */
[----:B------:R-:W-:-:S07]  /*a4c0*/  IMAD.MOV.U32 R58, RZ, RZ, R40 ;  /* 0x000000ffff3a7224 */ /* 0x000fce00078e0028 */
[----:B------:R-:W-:Y:S05]  /*a4d0*/  WARPSYNC.COLLECTIVE R47, `(.L_x_340) ;  /* 0x000000002f087348 */ /* 0x000fea0003c00000 */
[----:B------:R0:W1:Y:S02]  /*a4e0*/  SHFL.UP P0, R46, R58, R49, R60 ;  /* 0x040000313a2e7389 */ /* 0x000064000000003c */
[----:B01----:R-:W-:Y:S05]  /*a4f0*/  ENDCOLLECTIVE ;  /* 0x000000000000791b */ /* 0x003fea0003800000 */
.L_x_340:
[----:B------:R-:W-:Y:S02]  /*a500*/  IMAD.MOV.U32 R49, RZ, RZ, 0x4 ;  /* 0x00000004ff317424 */ /* 0x000fe400078e00ff */
[----:B------:R-:W-:-:S04]  /*a510*/  IMAD.MOV.U32 R43, RZ, RZ, R46 ;  /* 0x000000ffff2b7224 */ /* 0x000fc800078e002e */
[----:B------:R-:W-:-:S04]  /*a520*/  @P0 IMAD.IADD R43, R40, 0x1, R43 ;  /* 0x00000001282b0824 */ /* 0x000fc800078e022b */
[----:B------:R-:W-:-:S07]  /*a530*/  IMAD.MOV.U32 R58, RZ, RZ, R43 ;  /* 0x000000ffff3a7224 */ /* 0x000fce00078e002b */
[----:B------:R-:W-:Y:S05]  /*a540*/  WARPSYNC.COLLECTIVE R47, `(.L_x_341) ;  /* 0x000000002f087348 */ /* 0x000fea0003c00000 */
[----:B------:R0:W1:Y:S02]  /*a550*/  SHFL.UP P0, R46, R58, R49, R60 ;  /* 0x040000313a2e7389 */ /* 0x000064000000003c */
[----:B01----:R-:W-:Y:S05]  /*a560*/  ENDCOLLECTIVE ;  /* 0x000000000000791b */ /* 0x003fea0003800000 */
.L_x_341:
[----:B------:R-:W-:Y:S02]  /*a570*/  IMAD.MOV.U32 R49, RZ, RZ, 0x8 ;  /* 0x00000008ff317424 */ /* 0x000fe400078e00ff */
[----:B------:R-:W-:-:S04]  /*a580*/  IMAD.MOV.U32 R44, RZ, RZ, R46 ;  /* 0x000000ffff2c7224 */ /* 0x000fc800078e002e */
[----:B------:R-:W-:-:S04]  /*a590*/  @P0 IMAD.IADD R44, R43, 0x1, R44 ;  /* 0x000000012b2c0824 */ /* 0x000fc800078e022c */
[----:B------:R-:W-:-:S07]  /*a5a0*/  IMAD.MOV.U32 R58, RZ, RZ, R44 ;  /* 0x000000ffff3a7224 */ /* 0x000fce00078e002c */
[----:B------:R-:W-:Y:S05]  /*a5b0*/  WARPSYNC.COLLECTIVE R47, `(.L_x_342) ;  /* 0x000000002f087348 */ /* 0x000fea0003c00000 */
[----:B------:R0:W1:Y:S02]  /*a5c0*/  SHFL.UP P0, R46, R58, R49, R60 ;  /* 0x040000313a2e7389 */ /* 0x000064000000003c */
[----:B01----:R-:W-:Y:S05]  /*a5d0*/  ENDCOLLECTIVE ;  /* 0x000000000000791b */ /* 0x003fea0003800000 */
.L_x_342:
[----:B------:R-:W-:Y:S02]  /*a5e0*/  IMAD.MOV.U32 R49, RZ, RZ, 0x10 ;  /* 0x00000010ff317424 */ /* 0x000fe400078e00ff */
[----:B------:R-:W-:-:S04]  /*a5f0*/  IMAD.MOV.U32 R45, RZ, RZ, R46 ;  /* 0x000000ffff2d7224 */ /* 0x000fc800078e002e */
[----:B------:R-:W-:-:S04]  /*a600*/  @P0 IMAD.IADD R45, R44, 0x1, R45 ;  /* 0x000000012c2d0824 */ /* 0x000fc800078e022d */
[----:B------:R-:W-:-:S07]  /*a610*/  IMAD.MOV.U32 R58, RZ, RZ, R45 ;  /* 0x000000ffff3a7224 */ /* 0x000fce00078e002d */
[----:B------:R-:W-:Y:S05]  /*a620*/  WARPSYNC.COLLECTIVE R47, `(.L_x_343) ;  /* 0x000000002f087348 */ /* 0x000fea0003c00000 */
[----:B------:R0:W1:Y:S02]  /*a630*/  SHFL.UP P0, R46, R58, R49, R60 ;  /* 0x040000313a2e7389 */ /* 0x000064000000003c */
[----:B01----:R-:W-:Y:S05]  /*a640*/  ENDCOLLECTIVE ;  /* 0x000000000000791b */ /* 0x003fea0003800000 */
.L_x_343:
[----:B------:R-:W-:Y:S05]  /*a650*/  BRA `(.L_x_344) ;  /* 0xffffff8400407947 */ /* 0x000fea000383ffff */
.L_x_345:
        /* <DEDUP_REMOVED lines=10> */
.L_x_2111:


//--------------------- .text._ZN3cub18CUB_300001_SM_10006detail10radix_sort33DeviceRadixSortExclusiveSumKernelINS1_5radix10policy_hubIifyE10Policy1000EyEEvPT0_ --------------------------
	.section	.text._ZN3cub18CUB_300001_SM_10006detail10radix_sort33DeviceRadixSortExclusiveSumKernelINS1_5radix10policy_hubIifyE10Policy1000EyEEvPT0_,"ax",@progbits
	.align	128
        .global         _ZN3cub18CUB_300001_SM_10006detail10radix_sort33DeviceRadixSortExclusiveSumKernelINS1_5radix10policy_hubIifyE10Policy1000EyEEvPT0_
        .type           _ZN3cub18CUB_300001_SM_10006detail10radix_sort33DeviceRadixSortExclusiveSumKernelINS1_5radix10policy_hubIifyE10Policy1000EyEEvPT0_,@function
        .size           _ZN3cub18CUB_300001_SM_10006detail10radix_sort33DeviceRadixSortExclusiveSumKernelINS1_5radix10policy_hubIifyE10Policy1000EyEEvPT0_,(.L_x_2112 - _ZN3cub18CUB_300001_SM_10006detail10radix_sort33DeviceRadixSortExclusiveSumKernelINS1_5radix10policy_hubIifyE10Policy1000EyEEvPT0_)
        .other          _ZN3cub18CUB_300001_SM_10006detail10radix_sort33DeviceRadixSortExclusiveSumKernelINS1_5radix10policy_hubIifyE10Policy1000EyEEvPT0_,@"STO_CUDA_ENTRY STV_DEFAULT"
_ZN3cub18CUB_300001_SM_10006detail10radix_sort33DeviceRadixSortExclusiveSumKernelINS1_5radix10policy_hubIifyE10Policy1000EyEEvPT0_:
.text._ZN3cub18CUB_300001_SM_10006detail10radix_sort33DeviceRadixSortExclusiveSumKernelINS1_5radix10policy_hubIifyE10Policy1000EyEEvPT0_:
        /* <DEDUP_REMOVED lines=63> */
.L_x_358:
        /* <DEDUP_REMOVED lines=28> */
.L_x_346:
[----:B------:R-:W-:Y:S05]  /*05b0*/  WARPSYNC.ALL ;  /* 0x0000000000007948 */ /* 0x000fea0003800000 */
[----:B------:R-:W-:Y:S06]  /*05c0*/  BAR.SYNC.DEFER_BLOCKING 0x0 ;  /* 0x0000000000007b1d */ /* 0x000fec0000010000 */
[----:B------:R-:W-:Y:S05]  /*05d0*/  @P1 EXIT ;  /* 0x000000000000194d */ /* 0x000fea0003800000 */
[----:B01----:R-:W0:Y:S04]  /*05e0*/  LDS.64 R2, [R0+0x10] ;  /* 0x0000100000027984 */ /* 0x003e280000000a00 */
[----:B0-----:R-:W-:Y:S01]  /*05f0*/  STG.E.64 desc[UR4][R16.64], R2 ;  /* 0x0000000210007986 */ /* 0x001fe2000c101b04 */
[----:B------:R-:W-:Y:S05]  /*0600*/  EXIT ;  /* 0x000000000000794d */ /* 0x000fea0003800000 */
.L_x_347:
[----:B------:R-:W-:Y:S02]  /*0610*/  IMAD.MOV.U32 R24, RZ, RZ, R20 ;  /* 0x000000ffff187224 */ /* 0x000fe400078e0014 */
[----:B------:R-:W-:Y:S02]  /*0620*/  IMAD.MOV.U32 R23, RZ, RZ, 0x1 ;  /* 0x00000001ff177424 */ /* 0x000fe400078e00ff */
[----:B------:R-:W-:Y:S02]  /*0630*/  IMAD.MOV.U32 R22, RZ, RZ, RZ ;  /* 0x000000ffff167224 */ /* 0x000fe400078e00ff */
[----:B------:R-:W-:-:S07]  /*0640*/  IMAD.MOV.U32 R21, RZ, RZ, -0x1 ;  /* 0xffffffffff157424 */ /* 0x000fce00078e00ff */
[----:B------:R-:W-:Y:S05]  /*0650*/  WARPSYNC.COLLECTIVE R21, `(.L_x_348) ;  /* 0x0000000015087348 */ /* 0x000fea0003c00000 */
[----:B------:R0:W1:Y:S02]  /*0660*/  SHFL.UP P0, R25, R24, R23, R22 ;  /* 0x0400001718197389 */ /* 0x0000640000000016 */
[----:B01----:R-:W-:Y:S05]  /*0670*/  ENDCOLLECTIVE ;  /* 0x000000000000791b */ /* 0x003fea0003800000 */
.L_x_348:
[----:B------:R-:W-:Y:S02]  /*0680*/  IMAD.MOV.U32 R24, RZ, RZ, R19 ;  /* 0x000000ffff187224 */ /* 0x000fe400078e0013 */
[----:B------:R-:W-:-:S07]  /*0690*/  IMAD.MOV.U32 R27, RZ, RZ, R25 ;  /* 0x000000ffff1b7224 */ /* 0x000fce00078e0019 */
[----:B------:R-:W-:Y:S05]  /*06a0*/  WARPSYNC.COLLECTIVE R21, `(.L_x_349) ;  /* 0x0000000015087348 */ /* 0x000fea0003c00000 */
[----:B------:R0:W1:Y:S02]  /*06b0*/  SHFL.UP P0, R25, R24, R23, R22 ;  /* 0x0400001718197389 */ /* 0x0000640000000016 */
[----:B01----:R-:W-:Y:S05]  /*06c0*/  ENDCOLLECTIVE ;  /* 0x000000000000791b */ /* 0x003fea0003800000 */
.L_x_349:
        /* <DEDUP_REMOVED lines=9> */
.L_x_350:
[----:B------:R-:W-:Y:S02]  /*0760*/  IMAD.MOV.U32 R24, RZ, RZ, R26 ;  /* 0x000000ffff187224 */ /* 0x000fe400078e001a */
[----:B------:R-:W-:-:S07]  /*0770*/  IMAD.MOV.U32 R28, RZ, RZ, R25 ;  /* 0x000000ffff1c7224 */ /* 0x000fce00078e0019 */
[----:B------:R-:W-:Y:S05]  /*0780*/  WARPSYNC.COLLECTIVE R21, `(.L_x_351) ;  /* 0x0000000015087348 */ /* 0x000fea0003c00000 */
[----:B------:R0:W1:Y:S02]  /*0790*/  SHFL.UP P0, R25, R24, R23, R22 ;  /* 0x0400001718197389 */ /* 0x0000640000000016 */
[----:B01----:R-:W-:Y:S05]  /*07a0*/  ENDCOLLECTIVE ;  /* 0x000000000000791b */ /* 0x003fea0003800000 */
.L_x_351:
        /* <DEDUP_REMOVED lines=9> */
.L_x_352:
[----:B------:R-:W-:Y:S02]  /*0840*/  IMAD.MOV.U32 R24, RZ, RZ, R29 ;  /* 0x000000ffff187224 */ /* 0x000fe400078e001d */
[----:B------:R-:W-:-:S07]  /*0850*/  IMAD.MOV.U32 R27, RZ, RZ, R25 ;  /* 0x000000ffff1b7224 */ /* 0x000fce00078e0019 */
[----:B------:R-:W-:Y:S05]  /*0860*/  WARPSYNC.COLLECTIVE R21, `(.L_x_353) ;  /* 0x0000000015087348 */ /* 0x000fea0003c00000 */
[----:B------:R0:W1:Y:S02]  /*0870*/  SHFL.UP P0, R25, R24, R23, R22 ;  /* 0x0400001718197389 */ /* 0x0000640000000016 */
[----:B01----:R-:W-:Y:S05]  /*0880*/  ENDCOLLECTIVE ;  /* 0x000000000000791b */ /* 0x003fea0003800000 */
.L_x_353:
        /* <DEDUP_REMOVED lines=9> */
.L_x_354:
[----:B------:R-:W-:Y:S02]  /*0920*/  IMAD.MOV.U32 R24, RZ, RZ, R29 ;  /* 0x000000ffff187224 */ /* 0x000fe400078e001d */
[----:B------:R-:W-:-:S07]  /*0930*/  IMAD.MOV.U32 R27, RZ, RZ, R25 ;  /* 0x000000ffff1b7224 */ /* 0x000fce00078e0019 */
[----:B------:R-:W-:Y:S05]  /*0940*/  WARPSYNC.COLLECTIVE R21, `(.L_x_355) ;  /* 0x0000000015087348 */ /* 0x000fea0003c00000 */
[----:B------:R0:W1:Y:S02]  /*0950*/  SHFL.UP P0, R25, R24, R23, R22 ;  /* 0x0400001718197389 */ /* 0x0000640000000016 */
[----:B01----:R-:W-:Y:S05]  /*0960*/  ENDCOLLECTIVE ;  /* 0x000000000000791b */ /* 0x003fea0003800000 */
.L_x_355:
        /* <DEDUP_REMOVED lines=9> */
.L_x_356:
[----:B------:R-:W-:Y:S02]  /*0a00*/  IMAD.MOV.U32 R24, RZ, RZ, R26 ;  /* 0x000000ffff187224 */ /* 0x000fe400078e001a */
[----:B------:R-:W-:-:S07]  /*0a10*/  IMAD.MOV.U32 R28, RZ, RZ, R25 ;  /* 0x000000ffff1c7224 */ /* 0x000fce00078e0019 */
[----:B------:R-:W-:Y:S05]  /*0a20*/  WARPSYNC.COLLECTIVE R21, `(.L_x_357) ;  /* 0x0000000015087348 */ /* 0x000fea0003c00000 */
[----:B------:R0:W1:Y:S02]  /*0a30*/  SHFL.UP P0, R25, R24, R23, R22 ;  /* 0x0400001718197389 */ /* 0x0000640000000016 */
[----:B01----:R-:W-:Y:S05]  /*0a40*/  ENDCOLLECTIVE ;  /* 0x000000000000791b */ /* 0x003fea0003800000 */
.L_x_357:
[----:B------:R-:W-:Y:S05]  /*0a50*/  BRA `(.L_x_358) ;  /* 0xfffffff800647947 */ /* 0x000fea000383ffff */
.L_x_359:
        /* <DEDUP_REMOVED lines=10> */
.L_x_2112:


//--------------------- .text._ZN3cub18CUB_300001_SM_10006detail10radix_sort30DeviceRadixSortHistogramKernelINS1_5radix10policy_hubIifyE10Policy1000ELNS0_9SortOrderE0EiyNS1_21identity_decomposer_tEEEvPT2_PKT1_SA_iiT3_ --------------------------
	.section	.text._ZN3cub18CUB_300001_SM_10006detail10radix_sort30DeviceRadixSortHistogramKernelINS1_5radix10policy_hubIifyE10Policy1000ELNS0_9SortOrderE0EiyNS1_21identity_decomposer_tEEEvPT2_PKT1_SA_iiT3_,"ax",@progbits
	.align	128
        .global         _ZN3cub18CUB_300001_SM_10006detail10radix_sort30DeviceRadixSortHistogramKernelINS1_5radix10policy_hubIifyE10Policy1000ELNS0_9SortOrderE0EiyNS1_21identity_decomposer_tEEEvPT2_PKT1_SA_iiT3_
        .type           _ZN3cub18CUB_300001_SM_10006detail10radix_sort30DeviceRadixSortHistogramKernelINS1_5radix10policy_hubIifyE10Policy1000ELNS0_9SortOrderE0EiyNS1_21identity_decomposer_tEEEvPT2_PKT1_SA_iiT3_,@function
        .size           _ZN3cub18CUB_300001_SM_10006detail10radix_sort30DeviceRadixSortHistogramKernelINS1_5radix10policy_hubIifyE10Policy1000ELNS0_9SortOrderE0EiyNS1_21identity_decomposer_tEEEvPT2_PKT1_SA_iiT3_,(.L_x_2113 - _ZN3cub18CUB_300001_SM_10006detail10radix_sort30DeviceRadixSortHistogramKernelINS1_5radix10policy_hubIifyE10Policy1000ELNS0_9SortOrderE0EiyNS1_21identity_decomposer_tEEEvPT2_PKT1_SA_iiT3_)
        .other          _ZN3cub18CUB_300001_SM_10006detail10radix_sort30DeviceRadixSortHistogramKernelINS1_5radix10policy_hubIifyE10Policy1000ELNS0_9SortOrderE0EiyNS1_21identity_decomposer_tEEEvPT2_PKT1_SA_iiT3_,@"STO_CUDA_ENTRY STV_DEFAULT"
_ZN3cub18CUB_300001_SM_10006detail10radix_sort30DeviceRadixSortHistogramKernelINS1_5radix10policy_hubIifyE10Policy1000ELNS0_9SortOrderE0EiyNS1_21identity_decomposer_tEEEvPT2_PKT1_SA_iiT3_:
.text._ZN3cub18CUB_300001_SM_10006detail10radix_sort30DeviceRadixSortHistogramKernelINS1_5radix10policy_hubIifyE10Policy1000ELNS0_9SortOrderE0EiyNS1_21identity_decomposer_tEEEvPT2_PKT1_SA_iiT3_:
        /* <DEDUP_REMOVED lines=42> */
.L_x_443:
        /* <DEDUP_REMOVED lines=9> */
.L_x_363:
        /* <DEDUP_REMOVED lines=21> */
.L_x_362:
        /* <DEDUP_REMOVED lines=19> */
.L_x_365:
        /* <DEDUP_REMOVED lines=18> */
.L_x_364:
[----:B------:R-:W-:-:S13]  /*06d0*/  ISETP.GT.U32.AND P2, PT, R4, 0x7f, PT ;  /* 0x0000007f0400780c */ /* 0x000fda0003f44070 */
[----:B------:R-:W-:Y:S05]  /*06e0*/  @P2 BRA `(.L_x_361) ;  /* 0x0000000000e02947 */ /* 0x000fea0003800000 */
[----:B--23--:R-:W-:Y:S01]  /*06f0*/  HFMA2 R3, -RZ, RZ, 0, 0 ;  /* 0x00000000ff037431 */ /* 0x00cfe200000001ff */
[----:B------:R-:W-:Y:S06]  /*0700*/  @!P1 BRA `(.L_x_366) ;  /* 0x0000000000589947 */ /* 0x000fec0003800000 */
[----:B------:R-:W-:-:S07]  /*0710*/  IMAD.MOV.U32 R3, RZ, RZ, RZ ;  /* 0x000000ffff037224 */ /* 0x000fce00078e00ff */
.L_x_367:
        /* <DEDUP_REMOVED lines=21> */
.L_x_366:
        /* <DEDUP_REMOVED lines=14> */
.L_x_368:
        /* <DEDUP_REMOVED lines=18> */
.L_x_361:
[----:B------:R-:W-:Y:S05]  /*0a70*/  BSYNC.RECONVERGENT B0 ;  /* 0x0000000000007941 */ /* 0x000fea0003800200 */
.L_x_360:
        /* <DEDUP_REMOVED lines=16> */
.L_x_374:
        /* <DEDUP_REMOVED lines=36> */
.L_x_370:
        /* <DEDUP_REMOVED lines=67> */
.L_x_371:
        /* <DEDUP_REMOVED lines=24> */
.L_x_373:
        /* <DEDUP_REMOVED lines=73> */
.L_x_372:
[----:B------:R-:W-:Y:S05]  /*1800*/  BRA.U !UP0, `(.L_x_374) ;  /* 0xfffffff108dc7547 */ /* 0x000fea000b83ffff */
.L_x_369:
        /* <DEDUP_REMOVED lines=9> */
.L_x_394:
        /* <DEDUP_REMOVED lines=16> */
.L_x_379:
[----:B------:R-:W-:Y:S05]  /*19a0*/  BSYNC.RECONVERGENT B1 ;  /* 0x0000000000017941 */ /* 0x000fea0003800200 */
.L_x_378:
        /* <DEDUP_REMOVED lines=15> */
.L_x_381:
[----:B------:R-:W-:Y:S05]  /*1aa0*/  BSYNC.RECONVERGENT B1 ;  /* 0x0000000000017941 */ /* 0x000fea0003800200 */
.L_x_380:
[----:B------:R-:W-:Y:S04]  /*1ab0*/  BSSY.RECONVERGENT B1, `(.L_x_382) ;  /* 0x0000007000017945 */ /* 0x000fe80003800200 */
[----:B------:R-:W-:Y:S05]  /*1ac0*/  @!P0 BRA `(.L_x_383) ;  /* 0x0000000000148947 */ /* 0x000fea0003800000 */
[----:B01----:R-:W-:Y:S02]  /*1ad0*/  IMAD R17, R5, 0x100, R4 ;  /* 0x0000010005117824 */ /* 0x003fe400078e0204 */
[----:B------:R-:W-:-:S03]  /*1ae0*/  IMAD.MOV.U32 R23, RZ, RZ, RZ ;  /* 0x000000ffff177224 */ /* 0x000fc600078e00ff */
[----:B------:R-:W-:-:S05]  /*1af0*/  IADD3 R17, PT, PT, R17, 0x200, RZ ;  /* 0x0000020011117810 */ /* 0x000fca0007ffe0ff */
[----:B------:R-:W-:-:S05]  /*1b00*/  IMAD.WIDE.U32 R16, R17, 0x8, R2 ;  /* 0x0000000811107825 */ /* 0x000fca00078e0002 */
[----:B------:R2:W-:Y:S02]  /*1b10*/  REDG.E.ADD.64.STRONG.GPU desc[UR20][R16.64], R22 ;  /* 0x000000161000798e */ /* 0x0005e4000c12e514 */
.L_x_383:
[----:B------:R-:W-:Y:S05]  /*1b20*/  BSYNC.RECONVERGENT B1 ;  /* 0x0000000000017941 */ /* 0x000fea0003800200 */
.L_x_382:
[----:B------:R-:W-:Y:S04]  /*1b30*/  BSSY.RECONVERGENT B1, `(.L_x_384) ;  /* 0x0000007000017945 */ /* 0x000fe80003800200 */
[----:B------:R-:W-:Y:S05]  /*1b40*/  @!P1 BRA `(.L_x_385) ;  /* 0x0000000000149947 */ /* 0x000fea0003800000 */
[----:B012---:R-:W-:Y:S02]  /*1b50*/  IMAD R17, R5, 0x100, R4 ;  /* 0x0000010005117824 */ /* 0x007fe400078e0204 */
[----:B------:R-:W-:Y:S02]  /*1b60*/  IMAD.MOV.U32 R15, RZ, RZ, RZ ;  /* 0x000000ffff0f7224 */ /* 0x000fe400078e00ff */
[----:B------:R-:W-:-:S04]  /*1b70*/  VIADD R17, R17, 0x300 ;  /* 0x0000030011117836 */ /* 0x000fc80000000000 */
[----:B------:R-:W-:-:S05]  /*1b80*/  IMAD.WIDE.U32 R16, R17, 0x8, R2 ;  /* 0x0000000811107825 */ /* 0x000fca00078e0002 */
[----:B------:R3:W-:Y:S02]  /*1b90*/  REDG.E.ADD.64.STRONG.GPU desc[UR20][R16.64], R14 ;  /* 0x0000000e1000798e */ /* 0x0007e4000c12e514 */
.L_x_385:
[----:B------:R-:W-:Y:S05]  /*1ba0*/  BSYNC.RECONVERGENT B1 ;  /* 0x0000000000017941 */ /* 0x000fea0003800200 */
.L_x_384:
[----:B------:R-:W-:Y:S04]  /*1bb0*/  BSSY.RECONVERGENT B1, `(.L_x_386) ;  /* 0x0000007000017945 */ /* 0x000fe80003800200 */
[----:B------:R-:W-:Y:S05]  /*1bc0*/  @!P2 BRA `(.L_x_387) ;  /* 0x000000000014a947 */ /* 0x000fea0003800000 */
[----:B---3--:R-:W-:Y:S02]  /*1bd0*/  IMAD R15, R5, 0x100, R4 ;  /* 0x00000100050f7824 */ /* 0x008fe400078e0204 */
[----:B------:R-:W-:Y:S02]  /*1be0*/  HFMA2 R13, -RZ, RZ, 0, 0 ;  /* 0x00000000ff0d7431 */ /* 0x000fe400000001ff */
[----:B------:R-:W-:-:S04]  /*1bf0*/  VIADD R15, R15, 0x400 ;  /* 0x000004000f0f7836 */ /* 0x000fc80000000000 */
[----:B------:R-:W-:-:S05]  /*1c00*/  IMAD.WIDE.U32 R14, R15, 0x8, R2 ;  /* 0x000000080f0e7825 */ /* 0x000fca00078e0002 */
[----:B------:R4:W-:Y:S02]  /*1c10*/  REDG.E.ADD.64.STRONG.GPU desc[UR20][R14.64], R12 ;  /* 0x0000000c0e00798e */ /* 0x0009e4000c12e514 */
.L_x_387:
[----:B------:R-:W-:Y:S05]  /*1c20*/  BSYNC.RECONVERGENT B1 ;  /* 0x0000000000017941 */ /* 0x000fea0003800200 */
.L_x_386:
[----:B------:R-:W-:Y:S04]  /*1c30*/  BSSY.RECONVERGENT B1, `(.L_x_388) ;  /* 0x0000007000017945 */ /* 0x000fe80003800200 */
[----:B------:R-:W-:Y:S05]  /*1c40*/  @!P3 BRA `(.L_x_389) ;  /* 0x000000000014b947 */ /* 0x000fea0003800000 */
[----:B----4-:R-:W-:Y:S02]  /*1c50*/  IMAD R13, R5, 0x100, R4 ;  /* 0x00000100050d7824 */ /* 0x010fe400078e0204 */
[----:B------:R-:W-:Y:S02]  /*1c60*/  IMAD.MOV.U32 R7, RZ, RZ, RZ ;  /* 0x000000ffff077224 */ /* 0x000fe400078e00ff */
[----:B------:R-:W-:-:S04]  /*1c70*/  VIADD R13, R13, 0x500 ;  /* 0x000005000d0d7836 */ /* 0x000fc80000000000 */
[----:B------:R-:W-:-:S05]  /*1c80*/  IMAD.WIDE.U32 R12, R13, 0x8, R2 ;  /* 0x000000080d0c7825 */ /* 0x000fca00078e0002 */
[----:B------:R4:W-:Y:S02]  /*1c90*/  REDG.E.ADD.64.STRONG.GPU desc[UR20][R12.64], R6 ;  /* 0x000000060c00798e */ /* 0x0009e4000c12e514 */
.L_x_389:
[----:B------:R-:W-:Y:S05]  /*1ca0*/  BSYNC.RECONVERGENT B1 ;  /* 0x0000000000017941 */ /* 0x000fea0003800200 */
.L_x_388:
[----:B------:R-:W-:Y:S04]  /*1cb0*/  BSSY.RECONVERGENT B1, `(.L_x_390) ;  /* 0x0000007000017945 */ /* 0x000fe80003800200 */
[----:B------:R-:W-:Y:S05]  /*1cc0*/  @!P4 BRA `(.L_x_391) ;  /* 0x000000000014c947 */ /* 0x000fea0003800000 */
[----:B----4-:R-:W-:Y:S02]  /*1cd0*/  IMAD R7, R5, 0x100, R4 ;  /* 0x0000010005077824 */ /* 0x010fe400078e0204 */
[----:B------:R-:W-:Y:S02]  /*1ce0*/  IMAD.MOV.U32 R9, RZ, RZ, RZ ;  /* 0x000000ffff097224 */ /* 0x000fe400078e00ff */
[----:B------:R-:W-:-:S04]  /*1cf0*/  VIADD R7, R7, 0x600 ;  /* 0x0000060007077836 */ /* 0x000fc80000000000 */
[----:B------:R-:W-:-:S05]  /*1d00*/  IMAD.WIDE.U32 R6, R7, 0x8, R2 ;  /* 0x0000000807067825 */ /* 0x000fca00078e0002 */
[----:B------:R4:W-:Y:S02]  /*1d10*/  REDG.E.ADD.64.STRONG.GPU desc[UR20][R6.64], R8 ;  /* 0x000000080600798e */ /* 0x0009e4000c12e514 */
.L_x_391:
[----:B------:R-:W-:Y:S05]  /*1d20*/  BSYNC.RECONVERGENT B1 ;  /* 0x0000000000017941 */ /* 0x000fea0003800200 */
.L_x_390:
[----:B------:R-:W-:Y:S04]  /*1d30*/  BSSY.RECONVERGENT B1, `(.L_x_392) ;  /* 0x0000007000017945 */ /* 0x000fe80003800200 */
[----:B------:R-:W-:Y:S05]  /*1d40*/  @!P5 BRA `(.L_x_393) ;  /* 0x000000000014d947 */ /* 0x000fea0003800000 */
[----:B----4-:R-:W-:Y:S01]  /*1d50*/  LEA R7, R5, R4, 0x8 ;  /* 0x0000000405077211 */ /* 0x010fe200078e40ff */
[----:B------:R-:W-:-:S04]  /*1d60*/  IMAD.MOV.U32 R11, RZ, RZ, RZ ;  /* 0x000000ffff0b7224 */ /* 0x000fc800078e00ff */
[----:B------:R-:W-:-:S04]  /*1d70*/  VIADD R7, R7, 0x700 ;  /* 0x0000070007077836 */ /* 0x000fc80000000000 */
[----:B------:R-:W-:-:S05]  /*1d80*/  IMAD.WIDE.U32 R6, R7, 0x8, R2 ;  /* 0x0000000807067825 */ /* 0x000fca00078e0002 */
[----:B------:R4:W-:Y:S02]  /*1d90*/  REDG.E.ADD.64.STRONG.GPU desc[UR20][R6.64], R10 ;  /* 0x0000000a0600798e */ /* 0x0009e4000c12e514 */
.L_x_393:
[----:B------:R-:W-:Y:S05]  /*1da0*/  BSYNC.RECONVERGENT B1 ;  /* 0x0000000000017941 */ /* 0x000fea0003800200 */
.L_x_392:
[----:B------:R-:W-:-:S05]  /*1db0*/  VIADD R5, R5, 0x8 ;  /* 0x0000000805057836 */ /* 0x000fca0000000000 */
[----:B------:R-:W-:-:S13]  /*1dc0*/  ISETP.NE.AND P0, PT, R5, UR27, PT ;  /* 0x0000001b05007c0c */ /* 0x000fda000bf05270 */
[----:B------:R-:W-:Y:S05]  /*1dd0*/  @P0 BRA `(.L_x_394) ;  /* 0xfffffff800b00947 */ /* 0x000fea000383ffff */
[----:B------:R-:W-:-:S07]  /*1de0*/  IMAD.U32 R3, RZ, RZ, UR27 ;  /* 0x0000001bff037e24 */ /* 0x000fce000f8e00ff */
.L_x_377:
        /* <DEDUP_REMOVED lines=24> */
.L_x_398:
[----:B------:R-:W-:Y:S05]  /*1f70*/  BSYNC.RECONVERGENT B1 ;  /* 0x0000000000017941 */ /* 0x000fea0003800200 */
.L_x_397:
        /* <DEDUP_REMOVED lines=9> */
.L_x_400:
[----:B------:R-:W-:Y:S05]  /*2010*/  BSYNC.RECONVERGENT B1 ;  /* 0x0000000000017941 */ /* 0x000fea0003800200 */
.L_x_399:
        /* <DEDUP_REMOVED lines=8> */
.L_x_402:
[----:B------:R-:W-:Y:S05]  /*20a0*/  BSYNC.RECONVERGENT B1 ;  /* 0x0000000000017941 */ /* 0x000fea0003800200 */
.L_x_401:
        /* <DEDUP_REMOVED lines=9> */
.L_x_404:
[----:B------:R-:W-:Y:S05]  /*2140*/  BSYNC.RECONVERGENT B1 ;  /* 0x0000000000017941 */ /* 0x000fea0003800200 */
.L_x_403:
[----:B------:R-:W-:-:S07]  /*2150*/  VIADD R3, R3, 0x4 ;  /* 0x0000000403037836 */ /* 0x000fce0000000000 */
.L_x_396:
        /* <DEDUP_REMOVED lines=18> */
.L_x_408:
[----:B------:R-:W-:Y:S05]  /*2280*/  BSYNC.RECONVERGENT B2 ;  /* 0x0000000000027941 */ /* 0x000fea0003800200 */
.L_x_407:
        /* <DEDUP_REMOVED lines=9> */
.L_x_410:
[----:B------:R-:W-:Y:S05]  /*2320*/  BSYNC.RECONVERGENT B2 ;  /* 0x0000000000027941 */ /* 0x000fea0003800200 */
.L_x_409:
[----:B------:R-:W-:-:S07]  /*2330*/  VIADD R3, R3, 0x2 ;  /* 0x0000000203037836 */ /* 0x000fce0000000000 */
.L_x_406:
        /* <DEDUP_REMOVED lines=12> */
.L_x_405:
[----:B------:R-:W-:Y:S05]  /*2400*/  BSYNC.RECONVERGENT B1 ;  /* 0x0000000000017941 */ /* 0x000fea0003800200 */
.L_x_395:
[----:B------:R-:W-:-:S13]  /*2410*/  ISETP.GT.U32.AND P0, PT, R4, 0x7f, PT ;  /* 0x0000007f0400780c */ /* 0x000fda0003f04070 */
[----:B------:R-:W-:Y:S05]  /*2420*/  @P0 BRA `(.L_x_376) ;  /* 0x0000000800900947 */ /* 0x000fea0003800000 */
[----:B------:R-:W-:Y:S01]  /*2430*/  UISETP.GE.U32.AND UP0, UPT, UR22, 0x7, UPT ;  /* 0x000000071600788c */ /* 0x000fe2000bf06070 */
[----:B0-----:R-:W-:-:S08]  /*2440*/  IMAD.MOV.U32 R3, RZ, RZ, RZ ;  /* 0x000000ffff037224 */ /* 0x001fd000078e00ff */
[----:B------:R-:W-:Y:S05]  /*2450*/  BRA.U !UP0, `(.L_x_411) ;  /* 0x0000000508147547 */ /* 0x000fea000b800000 */
[----:B------:R-:W0:Y:S01]  /*2460*/  LDC.64 R2, c[0x0][0x380] ;  /* 0x0000e000ff027b82 */ /* 0x000e220000000a00 */
[----:B------:R-:W-:-:S07]  /*2470*/  IMAD.MOV.U32 R9, RZ, RZ, RZ ;  /* 0x000000ffff097224 */ /* 0x000fce00078e00ff */
.L_x_428:
        /* <DEDUP_REMOVED lines=18> */
.L_x_413:
[----:B------:R-:W-:Y:S05]  /*25a0*/  BSYNC.RECONVERGENT B1 ;  /* 0x0000000000017941 */ /* 0x000fea0003800200 */
.L_x_412:
[----:B------:R-:W-:Y:S04]  /*25b0*/  BSSY.RECONVERGENT B1, `(.L_x_414) ;  /* 0x0000005000017945 */ /* 0x000fe80003800200 */
[----:B------:R-:W-:Y:S05]  /*25c0*/  @!P1 BRA `(.L_x_415) ;  /* 0x00000000000c9947 */ /* 0x000fea0003800000 */
[----:B0-----:R-:W-:Y:S02]  /*25d0*/  IMAD.MOV.U32 R14, RZ, RZ, R13 ;  /* 0x000000ffff0e7224 */ /* 0x001fe400078e000d */
[----:B------:R-:W-:-:S05]  /*25e0*/  IMAD.MOV.U32 R15, RZ, RZ, RZ ;  /* 0x000000ffff0f7224 */ /* 0x000fca00078e00ff */
[----:B------:R1:W-:Y:S02]  /*25f0*/  REDG.E.ADD.64.STRONG.GPU desc[UR20][R6.64+0xc00], R14 ;  /* 0x000c000e0600798e */ /* 0x0003e4000c12e514 */
.L_x_415:
[----:B------:R-:W-:Y:S05]  /*2600*/  BSYNC.RECONVERGENT B1 ;  /* 0x0000000000017941 */ /* 0x000fea0003800200 */
.L_x_414:
        /* <DEDUP_REMOVED lines=12> */
.L_x_417:
[----:B------:R-:W-:Y:S05]  /*26d0*/  BSYNC.RECONVERGENT B1 ;  /* 0x0000000000017941 */ /* 0x000fea0003800200 */
.L_x_416:
[----:B------:R-:W-:Y:S04]  /*26e0*/  BSSY.RECONVERGENT B1, `(.L_x_418) ;  /* 0x0000005000017945 */ /* 0x000fe80003800200 */
[----:B------:R-:W-:Y:S05]  /*26f0*/  @!P1 BRA `(.L_x_419) ;  /* 0x00000000000c9947 */ /* 0x000fea0003800000 */
[----:B012---:R-:W-:Y:S02]  /*2700*/  IMAD.MOV.U32 R14, RZ, RZ, R18 ;  /* 0x000000ffff0e7224 */ /* 0x007fe400078e0012 */
[----:B------:R-:W-:-:S05]  /*2710*/  IMAD.MOV.U32 R15, RZ, RZ, RZ ;  /* 0x000000ffff0f7224 */ /* 0x000fca00078e00ff */
[----:B------:R3:W-:Y:S02]  /*2720*/  REDG.E.ADD.64.STRONG.GPU desc[UR20][R6.64+0x1c00], R14 ;  /* 0x001c000e0600798e */ /* 0x0007e4000c12e514 */
.L_x_419:
[----:B------:R-:W-:Y:S05]  /*2730*/  BSYNC.RECONVERGENT B1 ;  /* 0x0000000000017941 */ /* 0x000fea0003800200 */
.L_x_418:
[----:B------:R-:W-:Y:S04]  /*2740*/  BSSY.RECONVERGENT B1, `(.L_x_420) ;  /* 0x0000005000017945 */ /* 0x000fe80003800200 */
[----:B------:R-:W-:Y:S05]  /*2750*/  @!P2 BRA `(.L_x_421) ;  /* 0x00000000000ca947 */ /* 0x000fea0003800000 */
[----:B0123--:R-:W-:Y:S01]  /*2760*/  MOV R14, R19 ;  /* 0x00000013000e7202 */ /* 0x00ffe20000000f00 */
[----:B------:R-:W-:-:S05]  /*2770*/  IMAD.MOV.U32 R15, RZ, RZ, RZ ;  /* 0x000000ffff0f7224 */ /* 0x000fca00078e00ff */
[----:B------:R4:W-:Y:S02]  /*2780*/  REDG.E.ADD.64.STRONG.GPU desc[UR20][R6.64+0x2400], R14 ;  /* 0x0024000e0600798e */ /* 0x0009e4000c12e514 */
.L_x_421:
[----:B------:R-:W-:Y:S05]  /*2790*/  BSYNC.RECONVERGENT B1 ;  /* 0x0000000000017941 */ /* 0x000fea0003800200 */
.L_x_420:
[----:B------:R-:W-:Y:S04]  /*27a0*/  BSSY.RECONVERGENT B1, `(.L_x_422) ;  /* 0x0000004000017945 */ /* 0x000fe80003800200 */
[----:B------:R-:W-:Y:S05]  /*27b0*/  @!P3 BRA `(.L_x_423) ;  /* 0x000000000008b947 */ /* 0x000fea0003800000 */
[----:B------:R-:W-:-:S05]  /*27c0*/  IMAD.MOV.U32 R17, RZ, RZ, RZ ;  /* 0x000000ffff117224 */ /* 0x000fca00078e00ff */
[----:B------:R0:W-:Y:S02]  /*27d0*/  REDG.E.ADD.64.STRONG.GPU desc[UR20][R6.64+0x2c00], R16 ;  /* 0x002c00100600798e */ /* 0x0001e4000c12e514 */
.L_x_423:
[----:B------:R-:W-:Y:S05]  /*27e0*/  BSYNC.RECONVERGENT B1 ;  /* 0x0000000000017941 */ /* 0x000fea0003800200 */
.L_x_422:
[----:B------:R-:W-:Y:S04]  /*27f0*/  BSSY.RECONVERGENT B1, `(.L_x_424) ;  /* 0x0000004000017945 */ /* 0x000fe80003800200 */
[----:B------:R-:W-:Y:S05]  /*2800*/  @!P4 BRA `(.L_x_425) ;  /* 0x000000000008c947 */ /* 0x000fea0003800000 */
[----:B------:R-:W-:-:S05]  /*2810*/  IMAD.MOV.U32 R13, RZ, RZ, RZ ;  /* 0x000000ffff0d7224 */ /* 0x000fca00078e00ff */
[----:B------:R0:W-:Y:S02]  /*2820*/  REDG.E.ADD.64.STRONG.GPU desc[UR20][R6.64+0x3400], R12 ;  /* 0x0034000c0600798e */ /* 0x0001e4000c12e514 */
.L_x_425:
[----:B------:R-:W-:Y:S05]  /*2830*/  BSYNC.RECONVERGENT B1 ;  /* 0x0000000000017941 */ /* 0x000fea0003800200 */
.L_x_424:
[----:B------:R-:W-:Y:S04]  /*2840*/  BSSY.RECONVERGENT B1, `(.L_x_426) ;  /* 0x0000004000017945 */ /* 0x000fe80003800200 */
[----:B------:R-:W-:Y:S05]  /*2850*/  @!P5 BRA `(.L_x_427) ;  /* 0x000000000008d947 */ /* 0x000fea0003800000 */
[----:B------:R-:W-:-:S05]  /*2860*/  IMAD.MOV.U32 R11, RZ, RZ, RZ ;  /* 0x000000ffff0b7224 */ /* 0x000fca00078e00ff */
[----:B------:R0:W-:Y:S02]  /*2870*/  REDG.E.ADD.64.STRONG.GPU desc[UR20][R6.64+0x3c00], R10 ;  /* 0x003c000a0600798e */ /* 0x0001e4000c12e514 */
.L_x_427:
[----:B------:R-:W-:Y:S05]  /*2880*/  BSYNC.RECONVERGENT B1 ;  /* 0x0000000000017941 */ /* 0x000fea0003800200 */
.L_x_426:
[----:B------:R-:W-:Y:S05]  /*2890*/  @P0 BRA `(.L_x_428) ;  /* 0xfffffff800f80947 */ /* 0x000fea000383ffff */
[----:B------:R-:W-:-:S07]  /*28a0*/  IMAD.U32 R3, RZ, RZ, UR27 ;  /* 0x0000001bff037e24 */ /* 0x000fce000f8e00ff */
.L_x_411:
        /* <DEDUP_REMOVED lines=20> */
.L_x_431:
[----:B------:R-:W-:Y:S05]  /*29f0*/  BSYNC.RECONVERGENT B1 ;  /* 0x0000000000017941 */ /* 0x000fea0003800200 */
.L_x_430:
        /* <DEDUP_REMOVED lines=9> */
.L_x_433:
[----:B------:R-:W-:Y:S05]  /*2a90*/  BSYNC.RECONVERGENT B1 ;  /* 0x0000000000017941 */ /* 0x000fea0003800200 */
.L_x_432:
        /* <DEDUP_REMOVED lines=8> */
.L_x_435:
[----:B------:R-:W-:Y:S05]  /*2b20*/  BSYNC.RECONVERGENT B1 ;  /* 0x0000000000017941 */ /* 0x000fea0003800200 */
.L_x_434:
        /* <DEDUP_REMOVED lines=9> */
.L_x_437:
[----:B------:R-:W-:Y:S05]  /*2bc0*/  BSYNC.RECONVERGENT B1 ;  /* 0x0000000000017941 */ /* 0x000fea0003800200 */
.L_x_436:
[----:B------:R-:W-:-:S07]  /*2bd0*/  VIADD R3, R3, 0x4 ;  /* 0x0000000403037836 */ /* 0x000fce0000000000 */
.L_x_429:
        /* <DEDUP_REMOVED lines=17> */
.L_x_440:
[----:B------:R-:W-:Y:S05]  /*2cf0*/  BSYNC.RECONVERGENT B1 ;  /* 0x0000000000017941 */ /* 0x000fea0003800200 */
.L_x_439:
        /* <DEDUP_REMOVED lines=9> */
.L_x_442:
[----:B------:R-:W-:Y:S05]  /*2d90*/  BSYNC.RECONVERGENT B1 ;  /* 0x0000000000017941 */ /* 0x000fea0003800200 */
.L_x_441:
[----:B------:R-:W-:-:S07]  /*2da0*/  VIADD R3, R3, 0x2 ;  /* 0x0000000203037836 */ /* 0x000fce0000000000 */
.L_x_438:
        /* <DEDUP_REMOVED lines=12> */
.L_x_376:
[----:B------:R-:W-:Y:S05]  /*2e70*/  BSYNC.RECONVERGENT B0 ;  /* 0x0000000000007941 */ /* 0x000fea0003800200 */
.L_x_375:
[----:B------:R-:W-:Y:S01]  /*2e80*/  BAR.SYNC.DEFER_BLOCKING 0x0 ;  /* 0x0000000000007b1d */ /* 0x000fe20000010000 */
[----:B------:R-:W-:-:S04]  /*2e90*/  UIADD3 UR6, UP0, UPT, UR6, 0x1, URZ ;  /* 0x0000000106067890 */ /* 0x000fc8000ff1e0ff */
[----:B------:R-:W-:Y:S02]  /*2ea0*/  UIADD3.X UR7, UPT, UPT, URZ, UR7, URZ, UP0, !UPT ;  /* 0x00000007ff077290 */ /* 0x000fe400087fe4ff */
[----:B------:R-:W-:-:S04]  /*2eb0*/  UISETP.NE.U32.AND UP0, UPT, UR6, UR11, UPT ;  /* 0x0000000b0600728c */ /* 0x000fc8000bf05070 */
[----:B------:R-:W-:-:S09]  /*2ec0*/  UISETP.NE.AND.EX UP0, UPT, UR7, UR12, UPT, UP0 ;  /* 0x0000000c0700728c */ /* 0x000fd2000bf05300 */
[----:B------:R-:W-:Y:S05]  /*2ed0*/  BRA.U UP0, `(.L_x_443) ;  /* 0xffffffd100f07547 */ /* 0x000fea000b83ffff */
[----:B------:R-:W-:Y:S05]  /*2ee0*/  EXIT ;  /* 0x000000000000794d */ /* 0x000fea0003800000 */
.L_x_444:
        /* <DEDUP_REMOVED lines=9> */
.L_x_2113:


//--------------------- .text._ZN3cub18CUB_300001_SM_10006detail10radix_sort31DeviceRadixSortSingleTileKernelINS1_5radix10policy_hubIifyE10Policy1000ELNS0_9SortOrderE0EifyNS1_21identity_decomposer_tEEEvPKT1_PSA_PKT2_PSE_T3_iiT4_ --------------------------
	.section	.text._ZN3cub18CUB_300001_SM_10006detail10radix_sort31DeviceRadixSortSingleTileKernelINS1_5radix10policy_hubIifyE10Policy1000ELNS0_9SortOrderE0EifyNS1_21identity_decomposer_tEEEvPKT1_PSA_PKT2_PSE_T3_iiT4_,"ax",@progbits
	.align	128
        .global         _ZN3cub18CUB_300001_SM_10006detail10radix_sort31DeviceRadixSortSingleTileKernelINS1_5radix10policy_hubIifyE10Policy1000ELNS0_9SortOrderE0EifyNS1_21identity_decomposer_tEEEvPKT1_PSA_PKT2_PSE_T3_iiT4_
        .type           _ZN3cub18CUB_300001_SM_10006detail10radix_sort31DeviceRadixSortSingleTileKernelINS1_5radix10policy_hubIifyE10Policy1000ELNS0_9SortOrderE0EifyNS1_21identity_decomposer_tEEEvPKT1_PSA_PKT2_PSE_T3_iiT4_,@function
        .size           _ZN3cub18CUB_300001_SM_10006detail10radix_sort31DeviceRadixSortSingleTileKernelINS1_5radix10policy_hubIifyE10Policy1000ELNS0_9SortOrderE0EifyNS1_21identity_decomposer_tEEEvPKT1_PSA_PKT2_PSE_T3_iiT4_,(.L_x_2114 - _ZN3cub18CUB_300001_SM_10006detail10radix_sort31DeviceRadixSortSingleTileKernelINS1_5radix10policy_hubIifyE10Policy1000ELNS0_9SortOrderE0EifyNS1_21identity_decomposer_tEEEvPKT1_PSA_PKT2_PSE_T3_iiT4_)
        .other          _ZN3cub18CUB_300001_SM_10006detail10radix_sort31DeviceRadixSortSingleTileKernelINS1_5radix10policy_hubIifyE10Policy1000ELNS0_9SortOrderE0EifyNS1_21identity_decomposer_tEEEvPKT1_PSA_PKT2_PSE_T3_iiT4_,@"STO_CUDA_ENTRY STV_DEFAULT"
_ZN3cub18CUB_300001_SM_10006detail10radix_sort31DeviceRadixSortSingleTileKernelINS1_5radix10policy_hubIifyE10Policy1000ELNS0_9SortOrderE0EifyNS1_21identity_decomposer_tEEEvPKT1_PSA_PKT2_PSE_T3_iiT4_:
.text._ZN3cub18CUB_300001_SM_10006detail10radix_sort31DeviceRadixSortSingleTileKernelINS1_5radix10policy_hubIifyE10Policy1000ELNS0_9SortOrderE0EifyNS1_21identity_decomposer_tEEEvPKT1_PSA_PKT2_PSE_T3_iiT4_:
        /* <DEDUP_REMOVED lines=182> */
.L_x_446:
        /* <DEDUP_REMOVED lines=554> */
.L_x_445:
        /* <DEDUP_REMOVED lines=229> */
.L_x_447:
        /* <DEDUP_REMOVED lines=11> */
.L_x_2114:


//--------------------- .text._ZN3cub18CUB_300001_SM_10006detail10radix_sort29DeviceRadixSortOnesweepKernelINS1_5radix10policy_hubIiNS0_8NullTypeEyE10Policy1000ELNS0_9SortOrderE0EiS6_yiiNS1_21identity_decomposer_tEEEvPT5_SC_PT3_PKSD_PT1_PKSH_PT2_PKSL_T4_iiT6_ --------------------------
	.section	.text._ZN3cub18CUB_300001_SM_10006detail10radix_sort29DeviceRadixSortOnesweepKernelINS1_5radix10policy_hubIiNS0_8NullTypeEyE10Policy1000ELNS0_9SortOrderE0EiS6_yiiNS1_21identity_decomposer_tEEEvPT5_SC_PT3_PKSD_PT1_PKSH_PT2_PKSL_T4_iiT6_,"ax",@progbits
	.align	128
        .global         _ZN3cub18CUB_300001_SM_10006detail10radix_sort29DeviceRadixSortOnesweepKernelINS1_5radix10policy_hubIiNS0_8NullTypeEyE10Policy1000ELNS0_9SortOrderE0EiS6_yiiNS1_21identity_decomposer_tEEEvPT5_SC_PT3_PKSD_PT1_PKSH_PT2_PKSL_T4_iiT6_
        .type           _ZN3cub18CUB_300001_SM_10006detail10radix_sort29DeviceRadixSortOnesweepKernelINS1_5radix10policy_hubIiNS0_8NullTypeEyE10Policy1000ELNS0_9SortOrderE0EiS6_yiiNS1_21identity_decomposer_tEEEvPT5_SC_PT3_PKSD_PT1_PKSH_PT2_PKSL_T4_iiT6_,@function
        .size           _ZN3cub18CUB_300001_SM_10006detail10radix_sort29DeviceRadixSortOnesweepKernelINS1_5radix10policy_hubIiNS0_8NullTypeEyE10Policy1000ELNS0_9SortOrderE0EiS6_yiiNS1_21identity_decomposer_tEEEvPT5_SC_PT3_PKSD_PT1_PKSH_PT2_PKSL_T4_iiT6_,(.L_x_2115 - _ZN3cub18CUB_300001_SM_10006detail10radix_sort29DeviceRadixSortOnesweepKernelINS1_5radix10policy_hubIiNS0_8NullTypeEyE10Policy1000ELNS0_9SortOrderE0EiS6_yiiNS1_21identity_decomposer_tEEEvPT5_SC_PT3_PKSD_PT1_PKSH_PT2_PKSL_T4_iiT6_)
        .other          _ZN3cub18CUB_300001_SM_10006detail10radix_sort29DeviceRadixSortOnesweepKernelINS1_5radix10policy_hubIiNS0_8NullTypeEyE10Policy1000ELNS0_9SortOrderE0EiS6_yiiNS1_21identity_decomposer_tEEEvPT5_SC_PT3_PKSD_PT1_PKSH_PT2_PKSL_T4_iiT6_,@"STO_CUDA_ENTRY STV_DEFAULT"
_ZN3cub18CUB_300001_SM_10006detail10radix_sort29DeviceRadixSortOnesweepKernelINS1_5radix10policy_hubIiNS0_8NullTypeEyE10Policy1000ELNS0_9SortOrderE0EiS6_yiiNS1_21identity_decomposer_tEEEvPT5_SC_PT3_PKSD_PT1_PKSH_PT2_PKSL_T4_iiT6_:
.text._ZN3cub18CUB_300001_SM_10006detail10radix_sort29DeviceRadixSortOnesweepKernelINS1_5radix10policy_hubIiNS0_8NullTypeEyE10Policy1000ELNS0_9SortOrderE0EiS6_yiiNS1_21identity_decomposer_tEEEvPT5_SC_PT3_PKSD_PT1_PKSH_PT2_PKSL_T4_iiT6_:
[----:B------:R-:W-:Y:S01]  /*0000*/  LDC R1, c[0x0][0x37c] ;  /* 0x0000df00ff017b82 */ /* 0x000fe20000000800 */
[----:B------:R-:W0:Y:S01]  /*0010*/  S2R R3, SR_TID.X ;  /* 0x0000000000037919 */ /* 0x000e220000002100 */
[----:B------:R-:W1:Y:S01]  /*0020*/  LDCU.64 UR8, c[0x0][0x358] ;  /* 0x00006b00ff0877ac */ /* 0x000e620008000a00 */
[----:B------:R-:W-:Y:S01]  /*0030*/  BSSY.RECONVERGENT B0, `(.L_x_448) ;  /* 0x000000a000007945 */ /* 0x000fe20003800200 */
[----:B0-----:R-:W-:-:S13]  /*0040*/  ISETP.NE.AND P0, PT, R3, RZ, PT ;  /* 0x000000ff0300720c */ /* 0x001fda0003f05270 */
        /* <DEDUP_REMOVED lines=8> */
.L_x_449:
[----:B------:R-:W-:Y:S05]  /*00d0*/  BSYNC.RECONVERGENT B0 ;  /* 0x0000000000007941 */ /* 0x000fea0003800200 */
.L_x_448:
[----:B------:R-:W1:Y:S08]  /*00e0*/  S2UR UR5, SR_CgaCtaId ;  /* 0x00000000000579c3 */ /* 0x000e700000008800 */
[----:B------:R-:W-:Y:S06]  /*00f0*/  BAR.SYNC.DEFER_BLOCKING 0x0 ;  /* 0x0000000000007b1d */ /* 0x000fec0000010000 */
[----:B------:R-:W-:Y:S01]  /*0100*/  UMOV UR4, 0x400 ;  /* 0x0000040000047882 */ /* 0x000fe20000000000 */
[----:B------:R-:W2:Y:S01]  /*0110*/  S2R R46, SR_LANEID ;  /* 0x00000000002e7919 */ /* 0x000ea20000000000 */
[----:B-1----:R-:W-:Y:S01]  /*0120*/  ULEA UR4, UR5, UR4, 0x18 ;  /* 0x0000000405047291 */ /* 0x002fe2000f8ec0ff */
[----:B------:R-:W1:Y:S08]  /*0130*/  LDCU UR5, c[0x0][0x3c0] ;  /* 0x00007800ff0577ac */ /* 0x000e700008000800 */
[----:B------:R-:W3:Y:S02]  /*0140*/  LDS R0, [UR4+0x7200] ;  /* 0x00720004ff007984 */ /* 0x000ee40008000800 */
[----:B---3--:R-:W-:-:S13]  /*0150*/  R2UR UR7, R0 ;  /* 0x00000000000772ca */ /* 0x008fda00000e0000 */
[----:B------:R-:W-:-:S04]  /*0160*/  UIMAD UR6, UR7, 0x1c80, URZ ;  /* 0x00001c80070678a4 */ /* 0x000fc8000f8e02ff */
[----:B------:R-:W-:Y:S02]  /*0170*/  UIADD3 UR10, UPT, UPT, UR6, 0x1c80, URZ ;  /* 0x00001c80060a7890 */ /* 0x000fe4000fffe0ff */
[----:B------:R-:W-:Y:S02]  /*0180*/  USHF.R.S32.HI UR11, URZ, 0x1f, UR6 ;  /* 0x0000001fff0b7899 */ /* 0x000fe40008011406 */
[----:B-1----:R-:W-:-:S09]  /*0190*/  UISETP.GT.AND UP0, UPT, UR10, UR5, UPT ;  /* 0x000000050a00728c */ /* 0x002fd2000bf04270 */
[----:B--2---:R-:W-:Y:S05]  /*01a0*/  BRA.U UP0, `(.L_x_450) ;  /* 0x0000000100707547 */ /* 0x004fea000b800000 */
[----:B------:R-:W0:Y:S01]  /*01b0*/  LDCU.64 UR12, c[0x0][0x3a8] ;  /* 0x00007500ff0c77ac */ /* 0x000e220008000a00 */
[C---:B------:R-:W-:Y:S02]  /*01c0*/  LOP3.LUT R0, R3.reuse, 0x1f, RZ, 0xc0, !PT ;  /* 0x0000001f03007812 */ /* 0x040fe400078ec0ff */
[----:B------:R-:W-:-:S05]  /*01d0*/  LOP3.LUT R5, R3, 0x3e0, RZ, 0xc0, !PT ;  /* 0x000003e003057812 */ /* 0x000fca00078ec0ff */
[----:B------:R-:W-:-:S05]  /*01e0*/  IMAD R0, R5, 0x13, R0 ;  /* 0x0000001305007824 */ /* 0x000fca00078e0200 */
[----:B------:R-:W-:-:S05]  /*01f0*/  IADD3 R0, P0, PT, R0, UR6, RZ ;  /* 0x0000000600007c10 */ /* 0x000fca000ff1e0ff */
[----:B------:R-:W-:Y:S01]  /*0200*/  IMAD.X R5, RZ, RZ, UR11, P0 ;  /* 0x0000000bff057e24 */ /* 0x000fe200080e06ff */
        /* <DEDUP_REMOVED lines=22> */
.L_x_450:
[C---:B------:R-:W-:Y:S01]  /*0370*/  LOP3.LUT R0, R3.reuse, 0x1f, RZ, 0xc0, !PT ;  /* 0x0000001f03007812 */ /* 0x040fe200078ec0ff */
[----:B------:R-:W1:Y:S01]  /*0380*/  LDCU.64 UR12, c[0x0][0x3a8] ;  /* 0x00007500ff0c77ac */ /* 0x000e620008000a00 */
[----:B------:R-:W-:Y:S01]  /*0390*/  LOP3.LUT R5, R3, 0x3e0, RZ, 0xc0, !PT ;  /* 0x000003e003057812 */ /* 0x000fe200078ec0ff */
[----:B------:R-:W-:Y:S01]  /*03a0*/  IMAD.MOV.U32 R44, RZ, RZ, 0x7fffffff ;  /* 0x7fffffffff2c7424 */ /* 0x000fe200078e00ff */
[----:B------:R-:W-:Y:S01]  /*03b0*/  UIADD3 UR5, UPT, UPT, -UR6, UR5, URZ ;  /* 0x0000000506057290 */ /* 0x000fe2000fffe1ff */
[----:B------:R-:W-:Y:S02]  /*03c0*/  IMAD.MOV.U32 R42, RZ, RZ, 0x7fffffff ;  /* 0x7fffffffff2a7424 */ /* 0x000fe400078e00ff */
[----:B------:R-:W-:Y:S02]  /*03d0*/  IMAD R7, R5, 0x13, R0 ;  /* 0x0000001305077824 */ /* 0x000fe400078e0200 */
[----:B------:R-:W-:Y:S02]  /*03e0*/  IMAD.MOV.U32 R43, RZ, RZ, 0x7fffffff ;  /* 0x7fffffffff2b7424 */ /* 0x000fe400078e00ff */
[C---:B------:R-:W-:Y:S01]  /*03f0*/  VIADD R0, R7.reuse, 0x20 ;  /* 0x0000002007007836 */ /* 0x040fe20000000000 */
[C---:B------:R-:W-:Y:S01]  /*0400*/  ISETP.GE.AND P1, PT, R7.reuse, UR5, PT ;  /* 0x0000000507007c0c */ /* 0x040fe2000bf26270 */
[----:B------:R-:W-:-:S02]  /*0410*/  VIADD R5, R7, 0x60 ;  /* 0x0000006007057836 */ /* 0x000fc40000000000 */
[C---:B0-----:R-:W-:Y:S01]  /*0420*/  VIADD R4, R7.reuse, 0x40 ;  /* 0x0000004007047836 */ /* 0x041fe20000000000 */
[----:B------:R-:W-:Y:S01]  /*0430*/  ISETP.GE.AND P2, PT, R0, UR5, PT ;  /* 0x0000000500007c0c */ /* 0x000fe2000bf46270 */
[C---:B------:R-:W-:Y:S01]  /*0440*/  VIADD R8, R7.reuse, 0xa0 ;  /* 0x000000a007087836 */ /* 0x040fe20000000000 */
[C---:B------:R-:W-:Y:S01]  /*0450*/  IADD3 R0, P0, PT, R7.reuse, UR6, RZ ;  /* 0x0000000607007c10 */ /* 0x040fe2000ff1e0ff */
[----:B------:R-:W-:Y:S01]  /*0460*/  VIADD R6, R7, 0x80 ;  /* 0x0000008007067836 */ /* 0x000fe20000000000 */
[----:B------:R-:W-:Y:S01]  /*0470*/  ISETP.GE.AND P4, PT, R5, UR5, PT ;  /* 0x0000000505007c0c */ /* 0x000fe2000bf86270 */
[----:B------:R-:W-:Y:S01]  /*0480*/  VIADD R9, R7, 0xc0 ;  /* 0x000000c007097836 */ /* 0x000fe20000000000 */
[----:B------:R-:W-:Y:S01]  /*0490*/  ISETP.GE.AND P3, PT, R4, UR5, PT ;  /* 0x0000000504007c0c */ /* 0x000fe2000bf66270 */
[----:B------:R-:W-:Y:S01]  /*04a0*/  IMAD.X R5, RZ, RZ, UR11, P0 ;  /* 0x0000000bff057e24 */ /* 0x000fe200080e06ff */
[----:B-1----:R-:W-:Y:S02]  /*04b0*/  LEA R4, P0, R0, UR12, 0x2 ;  /* 0x0000000c00047c11 */ /* 0x002fe4000f8010ff */
[----:B------:R-:W-:-:S02]  /*04c0*/  ISETP.GE.AND P6, PT, R8, UR5, PT ;  /* 0x0000000508007c0c */ /* 0x000fc4000bfc6270 */
[----:B------:R-:W-:Y:S01]  /*04d0*/  LEA.HI.X R5, R0, UR13, R5, 0x2, P0 ;  /* 0x0000000d00057c11 */ /* 0x000fe200080f1405 */
[----:B------:R-:W-:Y:S01]  /*04e0*/  VIADD R0, R7, 0xe0 ;  /* 0x000000e007007836 */ /* 0x000fe20000000000 */
[----:B------:R-:W-:Y:S01]  /*04f0*/  ISETP.GE.AND P5, PT, R6, UR5, PT ;  /* 0x0000000506007c0c */ /* 0x000fe2000bfa6270 */
[----:B------:R-:W-:Y:S01]  /*0500*/  IMAD.MOV.U32 R8, RZ, RZ, 0x7fffffff ;  /* 0x7fffffffff087424 */ /* 0x000fe200078e00ff */
[----:B------:R-:W-:Y:S01]  /*0510*/  ISETP.GE.AND P0, PT, R9, UR5, PT ;  /* 0x0000000509007c0c */ /* 0x000fe2000bf06270 */
[----:B------:R1:W5:Y:S01]  /*0520*/  @!P1 LDG.E R44, desc[UR8][R4.64] ;  /* 0x00000008042c9981 */ /* 0x000362000c1e1900 */
[----:B------:R-:W-:Y:S01]  /*0530*/  ISETP.GE.AND P1, PT, R0, UR5, PT ;  /* 0x0000000500007c0c */ /* 0x000fe2000bf26270 */
[C---:B------:R-:W-:Y:S02]  /*0540*/  VIADD R0, R7.reuse, 0x120 ;  /* 0x0000012007007836 */ /* 0x040fe40000000000 */
[----:B------:R1:W5:Y:S01]  /*0550*/  @!P3 LDG.E R42, desc[UR8][R4.64+0x100] ;  /* 0x00010008042ab981 */ /* 0x000362000c1e1900 */
[----:B------:R-:W-:-:S02]  /*0560*/  VIADD R6, R7, 0x100 ;  /* 0x0000010007067836 */ /* 0x000fc40000000000 */
[----:B------:R-:W-:Y:S01]  /*0570*/  ISETP.GE.AND P3, PT, R0, UR5, PT ;  /* 0x0000000500007c0c */ /* 0x000fe2000bf66270 */
[----:B------:R-:W-:Y:S01]  /*0580*/  VIADD R0, R7, 0x140 ;  /* 0x0000014007007836 */ /* 0x000fe20000000000 */
[----:B------:R1:W5:Y:S01]  /*0590*/  @!P4 LDG.E R8, desc[UR8][R4.64+0x180] ;  /* 0x000180080408c981 */ /* 0x000362000c1e1900 */
[----:B------:R-:W-:-:S03]  /*05a0*/  IMAD.MOV.U32 R10, RZ, RZ, 0x7fffffff ;  /* 0x7fffffffff0a7424 */ /* 0x000fc600078e00ff */
[----:B------:R-:W-:Y:S01]  /*05b0*/  ISETP.GE.AND P4, PT, R0, UR5, PT ;  /* 0x0000000500007c0c */ /* 0x000fe2000bf86270 */
[C---:B------:R-:W-:Y:S01]  /*05c0*/  VIADD R0, R7.reuse, 0x180 ;  /* 0x0000018007007836 */ /* 0x040fe20000000000 */
[----:B------:R1:W5:Y:S01]  /*05d0*/  @!P2 LDG.E R43, desc[UR8][R4.64+0x80] ;  /* 0x00008008042ba981 */ /* 0x000362000c1e1900 */
[----:B------:R-:W-:Y:S01]  /*05e0*/  ISETP.GE.AND P2, PT, R6, UR5, PT ;  /* 0x0000000506007c0c */ /* 0x000fe2000bf46270 */
[----:B------:R-:W-:Y:S02]  /*05f0*/  IMAD.MOV.U32 R12, RZ, RZ, 0x7fffffff ;  /* 0x7fffffffff0c7424 */ /* 0x000fe400078e00ff */
[----:B------:R1:W5:Y:S01]  /*0600*/  @!P6 LDG.E R10, desc[UR8][R4.64+0x280] ;  /* 0x00028008040ae981 */ /* 0x000362000c1e1900 */
[----:B------:R-:W-:Y:S01]  /*0610*/  ISETP.GE.AND P6, PT, R0, UR5, PT ;  /* 0x0000000500007c0c */ /* 0x000fe2000bfc6270 */
[C---:B------:R-:W-:Y:S02]  /*0620*/  VIADD R0, R7.reuse, 0x1a0 ;  /* 0x000001a007007836 */ /* 0x040fe40000000000 */
[----:B------:R-:W-:Y:S01]  /*0630*/  IMAD.MOV.U32 R9, RZ, RZ, 0x7fffffff ;  /* 0x7fffffffff097424 */ /* 0x000fe200078e00ff */
[----:B------:R1:W5:Y:S01]  /*0640*/  @!P0 LDG.E R12, desc[UR8][R4.64+0x300] ;  /* 0x00030008040c8981 */ /* 0x000362000c1e1900 */
[----:B------:R-:W-:Y:S01]  /*0650*/  VIADD R6, R7, 0x160 ;  /* 0x0000016007067836 */ /* 0x000fe20000000000 */
[----:B------:R-:W-:Y:S01]  /*0660*/  ISETP.GE.AND P0, PT, R0, UR5, PT ;  /* 0x0000000500007c0c */ /* 0x000fe2000bf06270 */
[----:B------:R-:W-:-:S02]  /*0670*/  IMAD.MOV.U32 R14, RZ, RZ, 0x7fffffff ;  /* 0x7fffffffff0e7424 */ /* 0x000fc400078e00ff */
[C---:B------:R-:W-:Y:S01]  /*0680*/  VIADD R0, R7.reuse, 0x1e0 ;  /* 0x000001e007007836 */ /* 0x040fe20000000000 */
[----:B------:R1:W5:Y:S01]  /*0690*/  @!P5 LDG.E R9, desc[UR8][R4.64+0x200] ;  /* 0x000200080409d981 */ /* 0x000362000c1e1900 */
[----:B------:R-:W-:Y:S01]  /*06a0*/  ISETP.GE.AND P5, PT, R6, UR5, PT ;  /* 0x0000000506007c0c */ /* 0x000fe2000bfa6270 */
[----:B------:R-:W-:Y:S02]  /*06b0*/  IMAD.MOV.U32 R13, RZ, RZ, 0x7fffffff ;  /* 0x7fffffffff0d7424 */ /* 0x000fe400078e00ff */
[----:B------:R1:W5:Y:S01]  /*06c0*/  @!P2 LDG.E R14, desc[UR8][R4.64+0x400] ;  /* 0x00040008040ea981 */ /* 0x000362000c1e1900 */
[----:B------:R-:W-:Y:S01]  /*06d0*/  IMAD.MOV.U32 R15, RZ, RZ, 0x7fffffff ;  /* 0x7fffffffff0f7424 */ /* 0x000fe200078e00ff */
[----:B------:R-:W-:Y:S01]  /*06e0*/  ISETP.GE.AND P2, PT, R0, UR5, PT ;  /* 0x0000000500007c0c */ /* 0x000fe2000bf46270 */
[C---:B------:R-:W-:Y:S01]  /*06f0*/  VIADD R6, R7.reuse, 0x1c0 ;  /* 0x000001c007067836 */ /* 0x040fe20000000000 */
[----:B------:R1:W5:Y:S01]  /*0700*/  @!P1 LDG.E R13, desc[UR8][R4.64+0x380] ;  /* 0x00038008040d9981 */ /* 0x000362000c1e1900 */
[----:B------:R-:W-:-:S02]  /*0710*/  VIADD R0, R7, 0x200 ;  /* 0x0000020007007836 */ /* 0x000fc40000000000 */
[----:B------:R-:W-:Y:S01]  /*0720*/  IMAD.MOV.U32 R16, RZ, RZ, 0x7fffffff ;  /* 0x7fffffffff107424 */ /* 0x000fe200078e00ff */
[----:B------:R1:W5:Y:S01]  /*0730*/  @!P3 LDG.E R15, desc[UR8][R4.64+0x480] ;  /* 0x00048008040fb981 */ /* 0x000362000c1e1900 */
[----:B------:R-:W-:Y:S01]  /*0740*/  IMAD.MOV.U32 R17, RZ, RZ, 0x7fffffff ;  /* 0x7fffffffff117424 */ /* 0x000fe200078e00ff */
[----:B------:R-:W-:Y:S01]  /*0750*/  ISETP.GE.AND P1, PT, R6, UR5, PT ;  /* 0x0000000506007c0c */ /* 0x000fe2000bf26270 */
[C---:B------:R-:W-:Y:S01]  /*0760*/  VIADD R6, R7.reuse, 0x220 ;  /* 0x0000022007067836 */ /* 0x040fe20000000000 */
[----:B------:R-:W-:Y:S01]  /*0770*/  ISETP.GE.AND P3, PT, R0, UR5, PT ;  /* 0x0000000500007c0c */ /* 0x000fe2000bf66270 */
[----:B------:R-:W-:Y:S01]  /*0780*/  VIADD R0, R7, 0x240 ;  /* 0x0000024007007836 */ /* 0x000fe20000000000 */
[----:B------:R1:W5:Y:S02]  /*0790*/  @!P4 LDG.E R16, desc[UR8][R4.64+0x500] ;  /* 0x000500080410c981 */ /* 0x000364000c1e1900 */
[----:B------:R-:W-:Y:S02]  /*07a0*/  ISETP.GE.AND P4, PT, R6, UR5, PT ;  /* 0x0000000506007c0c */ /* 0x000fe4000bf86270 */
[----:B------:R1:W5:Y:S01]  /*07b0*/  @!P5 LDG.E R17, desc[UR8][R4.64+0x580] ;  /* 0x000580080411d981 */ /* 0x000362000c1e1900 */
[----:B------:R-:W-:Y:S01]  /*07c0*/  ISETP.GE.AND P5, PT, R0, UR5, PT ;  /* 0x0000000500007c0c */ /* 0x000fe2000bfa6270 */
[----:B------:R-:W-:-:S02]  /*07d0*/  IMAD.MOV.U32 R18, RZ, RZ, 0x7fffffff ;  /* 0x7fffffffff127424 */ /* 0x000fc400078e00ff */
[----:B------:R-:W-:Y:S02]  /*07e0*/  IMAD.MOV.U32 R19, RZ, RZ, 0x7fffffff ;  /* 0x7fffffffff137424 */ /* 0x000fe400078e00ff */
[----:B------:R-:W-:Y:S02]  /*07f0*/  IMAD.MOV.U32 R20, RZ, RZ, 0x7fffffff ;  /* 0x7fffffffff147424 */ /* 0x000fe400078e00ff */
[----:B------:R-:W-:Y:S01]  /*0800*/  IMAD.MOV.U32 R21, RZ, RZ, 0x7fffffff ;  /* 0x7fffffffff157424 */ /* 0x000fe200078e00ff */
[----:B------:R1:W5:Y:S01]  /*0810*/  @!P6 LDG.E R18, desc[UR8][R4.64+0x600] ;  /* 0x000600080412e981 */ /* 0x000362000c1e1900 */
        /* <DEDUP_REMOVED lines=9> */
.L_x_451:
[----:B01----:R-:W-:Y:S01]  /*08b0*/  VIMNMX R5, PT, PT, R46, 0xe0, !PT ;  /* 0x000000e02e057848 */ /* 0x003fe20007fe0100 */
[----:B------:R-:W0:Y:S01]  /*08c0*/  LDCU UR5, c[0x0][0x3c8] ;  /* 0x00007900ff0577ac */ /* 0x000e220008000800 */
[----:B------:R-:W-:Y:S01]  /*08d0*/  SHF.R.U32.HI R0, RZ, 0x5, R3 ;  /* 0x00000005ff007819 */ /* 0x000fe20000011603 */
[----:B------:R-:W-:Y:S01]  /*08e0*/  BSSY.RECONVERGENT B0, `(.L_x_452) ;  /* 0x0000026000007945 */ /* 0x000fe20003800200 */
[--C-:B------:R-:W-:Y:S01]  /*08f0*/  IADD3 R5, PT, PT, R5, 0x1f, -R46.reuse ;  /* 0x0000001f05057810 */ /* 0x100fe20007ffe82e */
[----:B------:R-:W-:Y:S01]  /*0900*/  UMOV UR6, 0xffffffff ;  /* 0xffffffff00067882 */ /* 0x000fe20000000000 */
[----:B------:R-:W-:Y:S02]  /*0910*/  IMAD.MOV.U32 R7, RZ, RZ, R46 ;  /* 0x000000ffff077224 */ /* 0x000fe400078e002e */
[C---:B------:R-:W-:Y:S02]  /*0920*/  ISETP.GE.U32.AND P0, PT, R5.reuse, 0x1e0, PT ;  /* 0x000001e00500780c */ /* 0x040fe40003f06070 */
[----:B------:R-:W-:Y:S01]  /*0930*/  LEA.HI R6, R5, 0x1, RZ, 0x1b ;  /* 0x0000000105067811 */ /* 0x000fe200078fd8ff */
[----:B------:R-:W-:-:S03]  /*0940*/  IMAD.SHL.U32 R5, R0, 0x400, RZ ;  /* 0x0000040000057824 */ /* 0x000fc600078e00ff */
[----:B------:R-:W-:-:S04]  /*0950*/  LOP3.LUT R25, R6, 0xf, RZ, 0xc0, !PT ;  /* 0x0000000f06197812 */ /* 0x000fc800078ec0ff */
[----:B------:R-:W-:Y:S01]  /*0960*/  ISETP.NE.AND P1, PT, R25, RZ, PT ;  /* 0x000000ff1900720c */ /* 0x000fe20003f25270 */
[----:B0-----:R-:W-:Y:S02]  /*0970*/  USHF.L.U32 UR5, UR6, UR5, URZ ;  /* 0x0000000506057299 */ /* 0x001fe400080006ff */
[----:B------:R-:W-:Y:S10]  /*0980*/  @!P0 BRA `(.L_x_453) ;  /* 0x00000000006c8947 */ /* 0x000ff40003800000 */
[----:B------:R-:W-:Y:S01]  /*0990*/  IMAD R4, R46, 0x4, R5 ;  /* 0x000000042e047824 */ /* 0x000fe200078e0205 */
[----:B------:R-:W-:Y:S01]  /*09a0*/  LOP3.LUT R0, R6, 0xffffff0, RZ, 0xc0, !PT ;  /* 0x0ffffff006007812 */ /* 0x000fe200078ec0ff */
[----:B------:R-:W-:Y:S02]  /*09b0*/  IMAD.U32 R11, RZ, RZ, UR4 ;  /* 0x00000004ff0b7e24 */ /* 0x000fe4000f8e00ff */
[----:B------:R-:W-:Y:S02]  /*09c0*/  IMAD.MOV.U32 R7, RZ, RZ, R46 ;  /* 0x000000ffff077224 */ /* 0x000fe400078e002e */
[----:B------:R-:W-:Y:S01]  /*09d0*/  IMAD.MOV R0, RZ, RZ, -R0 ;  /* 0x000000ffff007224 */ /* 0x000fe200078e0a00 */
[----:B------:R-:W-:-:S07]  /*09e0*/  IADD3 R4, PT, PT, R4, 0x400, R11 ;  /* 0x0000040004047810 */ /* 0x000fce0007ffe00b */
.L_x_454:
        /* <DEDUP_REMOVED lines=21> */
.L_x_453:
[----:B------:R-:W-:Y:S05]  /*0b40*/  BSYNC.RECONVERGENT B0 ;  /* 0x0000000000007941 */ /* 0x000fea0003800200 */
.L_x_452:
[----:B------:R-:W-:Y:S01]  /*0b50*/  BSSY.RECONVERGENT B0, `(.L_x_455) ;  /* 0x0000026000007945 */ /* 0x000fe20003800200 */
[----:B------:R-:W-:-:S03]  /*0b60*/  VIADD R4, R5, UR4 ;  /* 0x0000000405047c36 */ /* 0x000fc60008000000 */
        /* <DEDUP_REMOVED lines=16> */
.L_x_458:
[----:B------:R-:W-:Y:S05]  /*0c70*/  BSYNC.RECONVERGENT B1 ;  /* 0x0000000000017941 */ /* 0x000fea0003800200 */
.L_x_457:
        /* <DEDUP_REMOVED lines=13> */
[----:B------:R-:W-:-:S07]  /*0d50*/  VIADD R5, R5, UR4 ;  /* 0x0000000405057c36 */ /* 0x000fce0008000000 */
.L_x_459:
[----:B------:R-:W-:Y:S01]  /*0d60*/  VIADD R6, R6, 0x1 ;  /* 0x0000000106067836 */ /* 0x000fe20000000000 */
[----:B------:R0:W-:Y:S04]  /*0d70*/  STS [R5], RZ ;  /* 0x000000ff05007388 */ /* 0x0001e80000000800 */
[----:B------:R-:W-:Y:S01]  /*0d80*/  ISETP.NE.AND P0, PT, R6, RZ, PT ;  /* 0x000000ff0600720c */ /* 0x000fe20003f05270 */
[----:B0-----:R-:W-:-:S12]  /*0d90*/  VIADD R5, R5, 0x80 ;  /* 0x0000008005057836 */ /* 0x001fd80000000000 */
[----:B------:R-:W-:Y:S05]  /*0da0*/  @P0 BRA `(.L_x_459) ;  /* 0xfffffffc00ec0947 */ /* 0x000fea000383ffff */
.L_x_456:
[----:B------:R-:W-:Y:S05]  /*0db0*/  BSYNC.RECONVERGENT B0 ;  /* 0x0000000000007941 */ /* 0x000fea0003800200 */
.L_x_455:
[----:B------:R-:W2:Y:S01]  /*0dc0*/  LDCU UR6, c[0x0][0x3c4] ;  /* 0x00007880ff0677ac */ /* 0x000ea20008000800 */
[----:B-----5:R-:W-:Y:S01]  /*0dd0*/  LOP3.LUT R45, R44, 0x80000000, RZ, 0x3c, !PT ;  /* 0x800000002c2d7812 */ /* 0x020fe200078e3cff */
[----:B------:R-:W-:Y:S01]  /*0de0*/  BSSY.RECONVERGENT B0, `(.L_x_460) ;  /* 0x0000089000007945 */ /* 0x000fe20003800200 */
[----:B------:R-:W-:Y:S02]  /*0df0*/  LOP3.LUT R6, R43, 0x80000000, RZ, 0x3c, !PT ;  /* 0x800000002b067812 */ /* 0x000fe400078e3cff */
[----:B01----:R-:W-:Y:S02]  /*0e00*/  LOP3.LUT R0, R42, 0x80000000, RZ, 0x3c, !PT ;  /* 0x800000002a007812 */ /* 0x003fe400078e3cff */
        /* <DEDUP_REMOVED lines=9> */
[----:B------:R-:W-:Y:S02]  /*0ea0*/  SHF.R.U32.HI R11, RZ, UR6, R0 ;  /* 0x00000006ff0b7c19 */ /* 0x000fe40008011600 */
[----:B------:R-:W-:Y:S01]  /*0eb0*/  SHF.R.U32.HI R25, RZ, UR6, R41 ;  /* 0x00000006ff197c19 */ /* 0x000fe20008011629 */
[----:B------:R-:W-:Y:S01]  /*0ec0*/  IMAD R5, R47, 0x4, R4 ;  /* 0x000000042f057824 */ /* 0x000fe200078e0204 */
[----:B------:R-:W-:Y:S01]  /*0ed0*/  LOP3.LUT R7, R7, UR5, RZ, 0x30, !PT ;  /* 0x0000000507077c12 */ /* 0x000fe2000f8e30ff */
[----:B------:R-:W-:Y:S01]  /*0ee0*/  NOP ;  /* 0x0000000000007918 */ /* 0x000fe20000000000 */
[----:B------:R-:W-:Y:S02]  /*0ef0*/  SHF.R.U32.HI R26, RZ, UR6, R40 ;  /* 0x00000006ff1a7c19 */ /* 0x000fe40008011628 */
[----:B------:R0:W-:Y:S01]  /*0f00*/  ATOMS.POPC.INC.32 RZ, [R5+URZ] ;  /* 0x0000000005ff7f8c */ /* 0x0001e2000d8000ff */
[----:B------:R-:W-:Y:S01]  /*0f10*/  LOP3.LUT R11, R11, UR5, RZ, 0x30, !PT ;  /* 0x000000050b0b7c12 */ /* 0x000fe2000f8e30ff */
[----:B------:R-:W-:Y:S01]  /*0f20*/  IMAD R7, R7, 0x4, R4 ;  /* 0x0000000407077824 */ /* 0x000fe200078e0204 */
[----:B------:R-:W-:-:S02]  /*0f30*/  SHF.R.U32.HI R27, RZ, UR6, R39 ;  /* 0x00000006ff1b7c19 */ /* 0x000fc40008011627 */
[----:B------:R-:W-:Y:S01]  /*0f40*/  LOP3.LUT R25, R25, UR5, RZ, 0x30, !PT ;  /* 0x0000000519197c12 */ /* 0x000fe2000f8e30ff */
[--C-:B------:R-:W-:Y:S01]  /*0f50*/  IMAD R11, R11, 0x4, R4.reuse ;  /* 0x000000040b0b7824 */ /* 0x100fe200078e0204 */
[----:B------:R-:W-:Y:S01]  /*0f60*/  LOP3.LUT R27, R27, UR5, RZ, 0x30, !PT ;  /* 0x000000051b1b7c12 */ /* 0x000fe2000f8e30ff */
[----:B------:R1:W-:Y:S01]  /*0f70*/  ATOMS.POPC.INC.32 RZ, [R7+URZ] ;  /* 0x0000000007ff7f8c */ /* 0x0003e2000d8000ff */
[----:B0-----:R-:W-:Y:S01]  /*0f80*/  LOP3.LUT R5, R26, UR5, RZ, 0x30, !PT ;  /* 0x000000051a057c12 */ /* 0x001fe2000f8e30ff */
[--C-:B------:R-:W-:Y:S01]  /*0f90*/  IMAD R25, R25, 0x4, R4.reuse ;  /* 0x0000000419197824 */ /* 0x100fe200078e0204 */
[----:B------:R-:W-:Y:S01]  /*0fa0*/  LOP3.LUT R26, R12, 0x80000000, RZ, 0x3c, !PT ;  /* 0x800000000c1a7812 */ /* 0x000fe200078e3cff */
[----:B------:R0:W-:Y:S01]  /*0fb0*/  ATOMS.POPC.INC.32 RZ, [R11+URZ] ;  /* 0x000000000bff7f8c */ /* 0x0001e2000d8000ff */
[----:B------:R-:W-:Y:S01]  /*0fc0*/  LOP3.LUT R35, R16, 0x80000000, RZ, 0x3c, !PT ;  /* 0x8000000010237812 */ /* 0x000fe200078e3cff */
[----:B------:R-:W-:Y:S01]  /*0fd0*/  IMAD R5, R5, 0x4, R4 ;  /* 0x0000000405057824 */ /* 0x000fe200078e0204 */
[----:B------:R-:W-:Y:S01]  /*0fe0*/  SHF.R.U32.HI R26, RZ, UR6, R26 ;  /* 0x00000006ff1a7c19 */ /* 0x000fe2000801161a */
[----:B------:R-:W-:Y:S01]  /*0ff0*/  IMAD R27, R27, 0x4, R4 ;  /* 0x000000041b1b7824 */ /* 0x000fe200078e0204 */
[----:B------:R2:W-:Y:S01]  /*1000*/  ATOMS.POPC.INC.32 RZ, [R25+URZ] ;  /* 0x0000000019ff7f8c */ /* 0x0005e2000d8000ff */
[----:B-1----:R-:W-:-:S02]  /*1010*/  SHF.R.U32.HI R7, RZ, UR6, R37 ;  /* 0x00000006ff077c19 */ /* 0x002fc40008011625 */
[----:B0-----:R-:W-:Y:S01]  /*1020*/  SHF.R.U32.HI R11, RZ, UR6, R38 ;  /* 0x00000006ff0b7c19 */ /* 0x001fe20008011626 */
[----:B------:R0:W-:Y:S01]  /*1030*/  ATOMS.POPC.INC.32 RZ, [R5+URZ] ;  /* 0x0000000005ff7f8c */ /* 0x0001e2000d8000ff */
[----:B------:R-:W-:Y:S02]  /*1040*/  SHF.R.U32.HI R28, RZ, UR6, R36 ;  /* 0x00000006ff1c7c19 */ /* 0x000fe40008011624 */
[----:B------:R-:W-:Y:S01]  /*1050*/  LOP3.LUT R11, R11, UR5, RZ, 0x30, !PT ;  /* 0x000000050b0b7c12 */ /* 0x000fe2000f8e30ff */
[----:B------:R1:W-:Y:S01]  /*1060*/  ATOMS.POPC.INC.32 RZ, [R27+URZ] ;  /* 0x000000001bff7f8c */ /* 0x0003e2000d8000ff */
[----:B--2---:R-:W-:Y:S02]  /*1070*/  LOP3.LUT R25, R26, UR5, RZ, 0x30, !PT ;  /* 0x000000051a197c12 */ /* 0x004fe4000f8e30ff */
[----:B------:R-:W-:Y:S01]  /*1080*/  SHF.R.U32.HI R26, RZ, UR6, R35 ;  /* 0x00000006ff1a7c19 */ /* 0x000fe20008011623 */
[--C-:B0-----:R-:W-:Y:S01]  /*1090*/  IMAD R5, R11, 0x4, R4.reuse ;  /* 0x000000040b057824 */ /* 0x101fe200078e0204 */
[----:B------:R-:W-:Y:S01]  /*10a0*/  LOP3.LUT R7, R7, UR5, RZ, 0x30, !PT ;  /* 0x0000000507077c12 */ /* 0x000fe2000f8e30ff */
[----:B------:R-:W-:Y:S01]  /*10b0*/  IMAD R25, R25, 0x4, R4 ;  /* 0x0000000419197824 */ /* 0x000fe200078e0204 */
[----:B------:R-:W-:-:S02]  /*10c0*/  LOP3.LUT R29, R26, UR5, RZ, 0x30, !PT ;  /* 0x000000051a1d7c12 */ /* 0x000fc4000f8e30ff */
[----:B-1----:R-:W-:Y:S01]  /*10d0*/  LOP3.LUT R27, R28, UR5, RZ, 0x30, !PT ;  /* 0x000000051c1b7c12 */ /* 0x002fe2000f8e30ff */
[--C-:B------:R-:W-:Y:S01]  /*10e0*/  IMAD R26, R7, 0x4, R4.reuse ;  /* 0x00000004071a7824 */ /* 0x100fe200078e0204 */
[----:B------:R-:W-:Y:S01]  /*10f0*/  LOP3.LUT R34, R17, 0x80000000, RZ, 0x3c, !PT ;  /* 0x8000000011227812 */ /* 0x000fe200078e3cff */
[--C-:B------:R-:W-:Y:S01]  /*1100*/  IMAD R28, R29, 0x4, R4.reuse ;  /* 0x000000041d1c7824 */ /* 0x100fe200078e0204 */
[----:B------:R-:W-:Y:S01]  /*1110*/  LOP3.LUT R48, R18, 0x80000000, RZ, 0x3c, !PT ;  /* 0x8000000012307812 */ /* 0x000fe200078e3cff */
[----:B------:R-:W-:Y:S01]  /*1120*/  IMAD R27, R27, 0x4, R4 ;  /* 0x000000041b1b7824 */ /* 0x000fe200078e0204 */
[----:B------:R-:W-:Y:S01]  /*1130*/  ATOMS.POPC.INC.32 RZ, [R25+URZ] ;  /* 0x0000000019ff7f8c */ /* 0x000fe2000d8000ff */
[----:B------:R-:W-:Y:S02]  /*1140*/  LOP3.LUT R33, R19, 0x80000000, RZ, 0x3c, !PT ;  /* 0x8000000013217812 */ /* 0x000fe400078e3cff */
[----:B------:R-:W-:Y:S01]  /*1150*/  LOP3.LUT R32, R20, 0x80000000, RZ, 0x3c, !PT ;  /* 0x8000000014207812 */ /* 0x000fe200078e3cff */
[----:B------:R-:W-:Y:S01]  /*1160*/  ATOMS.POPC.INC.32 RZ, [R5+URZ] ;  /* 0x0000000005ff7f8c */ /* 0x000fe2000d8000ff */
[----:B------:R-:W-:-:S02]  /*1170*/  LOP3.LUT R31, R21, 0x80000000, RZ, 0x3c, !PT ;  /* 0x80000000151f7812 */ /* 0x000fc400078e3cff */
[----:B------:R-:W-:Y:S01]  /*1180*/  SHF.R.U32.HI R53, RZ, UR6, R34 ;  /* 0x00000006ff357c19 */ /* 0x000fe20008011622 */
[----:B------:R-:W-:Y:S01]  /*1190*/  ATOMS.POPC.INC.32 RZ, [R26+URZ] ;  /* 0x000000001aff7f8c */ /* 0x000fe2000d8000ff */
[----:B------:R-:W-:Y:S02]  /*11a0*/  LOP3.LUT R30, R22, 0x80000000, RZ, 0x3c, !PT ;  /* 0x80000000161e7812 */ /* 0x000fe400078e3cff */
[----:B------:R-:W-:Y:S01]  /*11b0*/  SHF.R.U32.HI R48, RZ, UR6, R48 ;  /* 0x00000006ff307c19 */ /* 0x000fe20008011630 */
[----:B------:R0:W-:Y:S01]  /*11c0*/  ATOMS.POPC.INC.32 RZ, [R27+URZ] ;  /* 0x000000001bff7f8c */ /* 0x0001e2000d8000ff */
[----:B------:R-:W-:Y:S02]  /*11d0*/  LOP3.LUT R29, R23, 0x80000000, RZ, 0x3c, !PT ;  /* 0x80000000171d7812 */ /* 0x000fe400078e3cff */
[----:B------:R-:W-:Y:S01]  /*11e0*/  SHF.R.U32.HI R50, RZ, UR6, R33 ;  /* 0x00000006ff327c19 */ /* 0x000fe20008011621 */
[----:B------:R1:W-:Y:S01]  /*11f0*/  ATOMS.POPC.INC.32 RZ, [R28+URZ] ;  /* 0x000000001cff7f8c */ /* 0x0003e2000d8000ff */
[----:B------:R-:W-:-:S02]  /*1200*/  SHF.R.U32.HI R51, RZ, UR6, R32 ;  /* 0x00000006ff337c19 */ /* 0x000fc40008011620 */
[----:B------:R-:W-:Y:S02]  /*1210*/  LOP3.LUT R53, R53, UR5, RZ, 0x30, !PT ;  /* 0x0000000535357c12 */ /* 0x000fe4000f8e30ff */
[----:B0-----:R-:W-:Y:S02]  /*1220*/  SHF.R.U32.HI R27, RZ, UR6, R31 ;  /* 0x00000006ff1b7c19 */ /* 0x001fe4000801161f */
[----:B------:R-:W-:Y:S01]  /*1230*/  LOP3.LUT R48, R48, UR5, RZ, 0x30, !PT ;  /* 0x0000000530307c12 */ /* 0x000fe2000f8e30ff */
[----:B------:R-:W-:Y:S01]  /*1240*/  IMAD R26, R53, 0x4, R4 ;  /* 0x00000004351a7824 */ /* 0x000fe200078e0204 */
[----:B-1----:R-:W-:Y:S02]  /*1250*/  LOP3.LUT R28, R24, 0x80000000, RZ, 0x3c, !PT ;  /* 0x80000000181c7812 */ /* 0x002fe400078e3cff */
[----:B------:R-:W-:Y:S01]  /*1260*/  SHF.R.U32.HI R25, RZ, UR6, R30 ;  /* 0x00000006ff197c19 */ /* 0x000fe2000801161e */
[----:B------:R-:W-:Y:S01]  /*1270*/  IMAD R48, R48, 0x4, R4 ;  /* 0x0000000430307824 */ /* 0x000fe200078e0204 */
[----:B------:R-:W-:Y:S01]  /*1280*/  LOP3.LUT R50, R50, UR5, RZ, 0x30, !PT ;  /* 0x0000000532327c12 */ /* 0x000fe2000f8e30ff */
[----:B------:R0:W-:Y:S01]  /*1290*/  ATOMS.POPC.INC.32 RZ, [R26+URZ] ;  /* 0x000000001aff7f8c */ /* 0x0001e2000d8000ff */
[----:B------:R-:W-:-:S02]  /*12a0*/  SHF.R.U32.HI R5, RZ, UR6, R29 ;  /* 0x00000006ff057c19 */ /* 0x000fc4000801161d */
[----:B------:R-:W-:Y:S01]  /*12b0*/  LOP3.LUT R51, R51, UR5, RZ, 0x30, !PT ;  /* 0x0000000533337c12 */ /* 0x000fe2000f8e30ff */
[----:B------:R-:W-:Y:S01]  /*12c0*/  IMAD R50, R50, 0x4, R4 ;  /* 0x0000000432327824 */ /* 0x000fe200078e0204 */
[----:B------:R-:W-:Y:S01]  /*12d0*/  SHF.R.U32.HI R49, RZ, UR6, R28 ;  /* 0x00000006ff317c19 */ /* 0x000fe2000801161c */
[----:B------:R0:W-:Y:S01]  /*12e0*/  ATOMS.POPC.INC.32 RZ, [R48+URZ] ;  /* 0x0000000030ff7f8c */ /* 0x0001e2000d8000ff */
[----:B------:R-:W-:Y:S01]  /*12f0*/  LOP3.LUT R27, R27, UR5, RZ, 0x30, !PT ;  /* 0x000000051b1b7c12 */ /* 0x000fe2000f8e30ff */
[--C-:B------:R-:W-:Y:S01]  /*1300*/  IMAD R51, R51, 0x4, R4.reuse ;  /* 0x0000000433337824 */ /* 0x100fe200078e0204 */
[----:B------:R-:W-:Y:S01]  /*1310*/  LOP3.LUT R25, R25, UR5, RZ, 0x30, !PT ;  /* 0x0000000519197c12 */ /* 0x000fe2000f8e30ff */
[----:B------:R0:W-:Y:S01]  /*1320*/  ATOMS.POPC.INC.32 RZ, [R50+URZ] ;  /* 0x0000000032ff7f8c */ /* 0x0001e2000d8000ff */
[----:B------:R-:W-:Y:S01]  /*1330*/  LOP3.LUT R5, R5, UR5, RZ, 0x30, !PT ;  /* 0x0000000505057c12 */ /* 0x000fe2000f8e30ff */
[--C-:B------:R-:W-:Y:S01]  /*1340*/  IMAD R52, R27, 0x4, R4.reuse ;  /* 0x000000041b347824 */ /* 0x100fe200078e0204 */
[----:B------:R-:W-:Y:S01]  /*1350*/  ISETP.GT.U32.AND P1, PT, R3, 0xff, PT ;  /* 0x000000ff0300780c */ /* 0x000fe20003f24070 */
[--C-:B------:R-:W-:Y:S01]  /*1360*/  IMAD R25, R25, 0x4, R4.reuse ;  /* 0x0000000419197824 */ /* 0x100fe200078e0204 */
[----:B------:R-:W-:Y:S01]  /*1370*/  LOP3.LUT R49, R49, UR5, RZ, 0x30, !PT ;  /* 0x0000000531317c12 */ /* 0x000fe2000f8e30ff */
[----:B------:R-:W-:Y:S01]  /*1380*/  IMAD R5, R5, 0x4, R4 ;  /* 0x0000000405057824 */ /* 0x000fe200078e0204 */
[----:B------:R0:W-:Y:S01]  /*1390*/  ATOMS.POPC.INC.32 RZ, [R51+URZ] ;  /* 0x0000000033ff7f8c */ /* 0x0001e2000d8000ff */
[----:B------:R-:W-:Y:S01]  /*13a0*/  P2R R53, PR, RZ, 0x2 ;  /* 0x00000002ff357803 */ /* 0x000fe20000000000 */
[----:B------:R-:W-:-:S02]  /*13b0*/  IMAD.MOV.U32 R27, RZ, RZ, RZ ;  /* 0x000000ffff1b7224 */ /* 0x000fc400078e00ff */
[----:B------:R-:W-:Y:S01]  /*13c0*/  IMAD R49, R49, 0x4, R4 ;  /* 0x0000000431317824 */ /* 0x000fe200078e0204 */
[----:B------:R0:W-:Y:S01]  /*13d0*/  ATOMS.POPC.INC.32 RZ, [R52+URZ] ;  /* 0x0000000034ff7f8c */ /* 0x0001e2000d8000ff */
[----:B------:R-:W-:-:S03]  /*13e0*/  LEA R4, R3, UR4, 0x2 ;  /* 0x0000000403047c11 */ /* 0x000fc6000f8e10ff */
[----:B------:R0:W-:Y:S04]  /*13f0*/  ATOMS.POPC.INC.32 RZ, [R25+URZ] ;  /* 0x0000000019ff7f8c */ /* 0x0001e8000d8000ff */
[----:B------:R0:W-:Y:S04]  /*1400*/  ATOMS.POPC.INC.32 RZ, [R5+URZ] ;  /* 0x0000000005ff7f8c */ /* 0x0001e8000d8000ff */
[----:B------:R0:W-:Y:S01]  /*1410*/  ATOMS.POPC.INC.32 RZ, [R49+URZ] ;  /* 0x0000000031ff7f8c */ /* 0x0001e2000d8000ff */
[----:B------:R-:W-:Y:S06]  /*1420*/  BAR.SYNC.DEFER_BLOCKING 0x0 ;  /* 0x0000000000007b1d */ /* 0x000fec0000010000 */
[----:B------:R-:W-:Y:S05]  /*1430*/  @P1 BRA `(.L_x_461) ;  /* 0x00000000008c1947 */ /* 0x000fea0003800000 */
[----:B0-----:R-:W0:Y:S04]  /*1440*/  LDS R51, [R4] ;  /* 0x0000000004337984 */ /* 0x001e280000000800 */
[----:B------:R-:W1:Y:S04]  /*1450*/  LDS R26, [R4+0x400] ;  /* 0x00040000041a7984 */ /* 0x000e680000000800 */
[----:B------:R-:W2:Y:S04]  /*1460*/  LDS R5, [R4+0x800] ;  /* 0x0008000004057984 */ /* 0x000ea80000000800 */
[----:B------:R-:W3:Y:S04]  /*1470*/  LDS R48, [R4+0xc00] ;  /* 0x000c000004307984 */ /* 0x000ee80000000800 */
[----:B------:R-:W4:Y:S04]  /*1480*/  LDS R49, [R4+0x1000] ;  /* 0x0010000004317984 */ /* 0x000f280000000800 */
[----:B------:R-:W5:Y:S04]  /*1490*/  LDS R50, [R4+0x1400] ;  /* 0x0014000004327984 */ /* 0x000f680000000800 */
[----:B------:R-:W-:Y:S04]  /*14a0*/  LDS R27, [R4+0x2000] ;  /* 0x00200000041b7984 */ /* 0x000fe80000000800 */
[----:B------:R-:W-:Y:S04]  /*14b0*/  STS [R4], RZ ;  /* 0x000000ff04007388 */ /* 0x000fe80000000800 */
[----:B0-----:R-:W-:Y:S01]  /*14c0*/  STS [R4+0x400], R51 ;  /* 0x0004003304007388 */ /* 0x001fe20000000800 */
[----:B-1----:R-:W-:-:S03]  /*14d0*/  IMAD.IADD R52, R51, 0x1, R26 ;  /* 0x0000000133347824 */ /* 0x002fc600078e021a */
[----:B------:R-:W-:Y:S01]  /*14e0*/  LDS R26, [R4+0x2400] ;  /* 0x00240000041a7984 */ /* 0x000fe20000000800 */
[----:B--2---:R-:W-:-:S03]  /*14f0*/  IMAD.IADD R25, R52, 0x1, R5 ;  /* 0x0000000134197824 */ /* 0x004fc600078e0205 */
[----:B------:R-:W0:Y:S04]  /*1500*/  LDS R5, [R4+0x1800] ;  /* 0x0018000004057984 */ /* 0x000e280000000800 */
[----:B------:R3:W-:Y:S04]  /*1510*/  STS [R4+0x800], R52 ;  /* 0x0008003404007388 */ /* 0x0007e80000000800 */
[----:B------:R-:W-:Y:S01]  /*1520*/  STS [R4+0xc00], R25 ;  /* 0x000c001904007388 */ /* 0x000fe20000000800 */
[----:B---3--:R-:W-:-:S03]  /*1530*/  IMAD.IADD R52, R25, 0x1, R48 ;  /* 0x0000000119347824 */ /* 0x008fc600078e0230 */
[----:B------:R-:W1:Y:S01]  /*1540*/  LDS R48, [R4+0x1c00] ;  /* 0x001c000004307984 */ /* 0x000e620000000800 */
[----:B----4-:R-:W-:-:S03]  /*1550*/  IMAD.IADD R49, R52, 0x1, R49 ;  /* 0x0000000134317824 */ /* 0x010fc600078e0231 */
[----:B------:R-:W2:Y:S01]  /*1560*/  LDS R25, [R4+0x2800] ;  /* 0x0028000004197984 */ /* 0x000ea20000000800 */
[----:B-----5:R-:W-:-:S03]  /*1570*/  IMAD.IADD R51, R49, 0x1, R50 ;  /* 0x0000000131337824 */ /* 0x020fc600078e0232 */
[----:B------:R-:W3:Y:S04]  /*1580*/  LDS R50, [R4+0x2c00] ;  /* 0x002c000004327984 */ /* 0x000ee80000000800 */
[----:B------:R-:W-:Y:S04]  /*1590*/  STS [R4+0x1000], R52 ;  /* 0x0010003404007388 */ /* 0x000fe80000000800 */
[----:B------:R-:W-:Y:S04]  /*15a0*/  STS [R4+0x1400], R49 ;  /* 0x0014003104007388 */ /* 0x000fe80000000800 */
[----:B------:R-:W-:Y:S01]  /*15b0*/  STS [R4+0x1800], R51 ;  /* 0x0018003304007388 */ /* 0x000fe20000000800 */
[----:B0-----:R-:W-:-:S05]  /*15c0*/  IMAD.IADD R5, R51, 0x1, R5 ;  /* 0x0000000133057824 */ /* 0x001fca00078e0205 */
[----:B------:R-:W-:Y:S01]  /*15d0*/  STS [R4+0x1c00], R5 ;  /* 0x001c000504007388 */ /* 0x000fe20000000800 */
[----:B-1----:R-:W-:-:S04]  /*15e0*/  IMAD.IADD R48, R5, 0x1, R48 ;  /* 0x0000000105307824 */ /* 0x002fc800078e0230 */
[----:B------:R-:W-:Y:S01]  /*15f0*/  IMAD.IADD R27, R48, 0x1, R27 ;  /* 0x00000001301b7824 */ /* 0x000fe200078e021b */
[----:B------:R-:W-:Y:S03]  /*1600*/  STS [R4+0x2000], R48 ;  /* 0x0020003004007388 */ /* 0x000fe60000000800 */
[----:B------:R-:W-:Y:S01]  /*1610*/  IMAD.IADD R26, R27, 0x1, R26 ;  /* 0x000000011b1a7824 */ /* 0x000fe200078e021a */
[----:B------:R3:W-:Y:S03]  /*1620*/  STS [R4+0x2400], R27 ;  /* 0x0024001b04007388 */ /* 0x0007e60000000800 */
[----:B--2---:R-:W-:Y:S01]  /*1630*/  IMAD.IADD R25, R26, 0x1, R25 ;  /* 0x000000011a197824 */ /* 0x004fe200078e0219 */
[----:B------:R1:W-:Y:S04]  /*1640*/  STS [R4+0x2800], R26 ;  /* 0x0028001a04007388 */ /* 0x0003e80000000800 */
[----:B------:R1:W-:Y:S01]  /*1650*/  STS [R4+0x2c00], R25 ;  /* 0x002c001904007388 */ /* 0x0003e20000000800 */
[----:B---3--:R-:W-:-:S07]  /*1660*/  IMAD.IADD R27, R25, 0x1, R50 ;  /* 0x00000001191b7824 */ /* 0x008fce00078e0232 */
.L_x_461:
[----:B------:R-:W-:Y:S05]  /*1670*/  BSYNC.RECONVERGENT B0 ;  /* 0x0000000000007941 */ /* 0x000fea0003800200 */
.L_x_460:
[----:B01----:R-:W0:Y:S01]  /*1680*/  LDC.64 R4, c[0x0][0x380] ;  /* 0x0000e000ff047b82 */ /* 0x003e220000000a00 */
[C---:B------:R-:W-:Y:S01]  /*1690*/  ISETP.NE.AND P0, PT, R27.reuse, 0x1c80, PT ;  /* 0x00001c801b00780c */ /* 0x040fe20003f05270 */
[----:B------:R-:W-:Y:S01]  /*16a0*/  IMAD.U32 R25, RZ, RZ, UR7 ;  /* 0x00000007ff197e24 */ /* 0x000fe2000f8e00ff */
[----:B------:R-:W-:Y:S02]  /*16b0*/  @!P1 LOP3.LUT R49, R27, 0x40000000, RZ, 0xfc, !PT ;  /* 0x400000001b319812 */ /* 0x000fe400078efcff */
[----:B------:R-:W-:Y:S01]  /*16c0*/  ISETP.LT.U32.AND P0, PT, R3, 0x100, !P0 ;  /* 0x000001000300780c */ /* 0x000fe20004701070 */
[----:B------:R-:W-:Y:S01]  /*16d0*/  IMAD R25, R25, 0x100, R3 ;  /* 0x0000010019197824 */ /* 0x000fe200078e0203 */
[----:B------:R-:W-:-:S03]  /*16e0*/  LOP3.LUT R26, R18, 0x80000000, RZ, 0x3c, !PT ;  /* 0x80000000121a7812 */ /* 0x000fc600078e3cff */
[----:B0-----:R-:W-:Y:S01]  /*16f0*/  IMAD.WIDE R4, R25, 0x4, R4 ;  /* 0x0000000419047825 */ /* 0x001fe200078e0204 */
[----:B------:R-:W-:-:S04]  /*1700*/  LOP3.LUT R25, R12, 0x80000000, RZ, 0x3c, !PT ;  /* 0x800000000c197812 */ /* 0x000fc800078e3cff */
[----:B------:R0:W-:Y:S03]  /*1710*/  @!P1 STG.E.STRONG.SYS desc[UR8][R4.64], R49 ;  /* 0x0000003104009986 */ /* 0x0001e6000c115908 */
[----:B------:R-:W-:Y:S06]  /*1720*/  BAR.RED.OR.DEFER_BLOCKING 0x0, P0 ;  /* 0x0000000000007b1d */ /* 0x000fec0000014800 */
[----:B------:R-:W1:Y:S02]  /*1730*/  B2R.RESULT RZ, P0 ;  /* 0x0000000000ff731c */ /* 0x000e640000004000 */
[----:B01----:R-:W-:Y:S05]  /*1740*/  @!P0 BRA `(.L_x_462) ;  /* 0x0000000800908947 */ /* 0x003fea0003800000 */
[C---:B------:R-:W-:Y:S01]  /*1750*/  ISETP.GT.U32.AND P0, PT, R3.reuse, R47, PT ;  /* 0x0000002f0300720c */ /* 0x040fe20003f04070 */
[----:B------:R-:W-:Y:S01]  /*1760*/  BSSY B1, `(.L_x_463) ;  /* 0x000002e000017945 */ /* 0x000fe20003800000 */
[----:B------:R-:W-:Y:S02]  /*1770*/  LEA R11, R3, UR4, 0x3 ;  /* 0x00000004030b7c11 */ /* 0x000fe4000f8e18ff */
[----:B------:R-:W-:Y:S01]  /*1780*/  SEL R0, RZ, 0x1c80, !P0 ;  /* 0x00001c80ff007807 */ /* 0x000fe20004000000 */
[----:B------:R-:W-:Y:S08]  /*1790*/  @P1 BRA `(.L_x_464) ;  /* 0x0000000000a81947 */ /* 0x000ff00003800000 */
[----:B------:R-:W0:Y:S02]  /*17a0*/  LDC.64 R28, c[0x0][0x398] ;  /* 0x0000e600ff1c7b82 */ /* 0x000e240000000a00 */
[----:B0-----:R-:W-:-:S06]  /*17b0*/  IMAD.WIDE.U32 R28, R3, 0x8, R28 ;  /* 0x00000008031c7825 */ /* 0x001fcc00078e001c */
[----:B------:R-:W2:Y:S01]  /*17c0*/  LDG.E.64 R28, desc[UR8][R28.64] ;  /* 0x000000081c1c7981 */ /* 0x000ea2000c1e1b00 */
[----:B------:R-:W-:Y:S01]  /*17d0*/  UISETP.GE.AND UP0, UPT, UR7, 0x1, UPT ;  /* 0x000000010700788c */ /* 0x000fe2000bf06270 */
[----:B------:R-:W-:Y:S01]  /*17e0*/  IMAD.MOV.U32 R26, RZ, RZ, R27 ;  /* 0x000000ffff1a7224 */ /* 0x000fe200078e001b */
[----:B--2---:R-:W-:-:S04]  /*17f0*/  IADD3 R6, P0, PT, -R0, R28, RZ ;  /* 0x0000001c00067210 */ /* 0x004fc80007f1e1ff */
[----:B------:R-:W-:-:S05]  /*1800*/  IADD3.X R7, PT, PT, R29, -0x1, RZ, P0, !PT ;  /* 0xffffffff1d077810 */ /* 0x000fca00007fe4ff */
[----:B------:R0:W-:Y:S01]  /*1810*/  STS.64 [R11+0x7200], R6 ;  /* 0x007200060b007388 */ /* 0x0001e20000000a00 */
[----:B------:R-:W-:Y:S05]  /*1820*/  BRA.U !UP0, `(.L_x_465) ;  /* 0x00000001086c7547 */ /* 0x000fea000b800000 */
[----:B------:R-:W-:Y:S01]  /*1830*/  BSSY B0, `(.L_x_466) ;  /* 0x0000019000007945 */ /* 0x000fe20003800000 */
[----:B------:R-:W-:Y:S02]  /*1840*/  IMAD.MOV.U32 R25, RZ, RZ, -0x1 ;  /* 0xffffffffff197424 */ /* 0x000fe400078e00ff */
[----:B------:R-:W-:Y:S02]  /*1850*/  IMAD.U32 R28, RZ, RZ, UR7 ;  /* 0x00000007ff1c7e24 */ /* 0x000fe4000f8e00ff */
[----:B------:R-:W-:-:S07]  /*1860*/  IMAD.MOV.U32 R26, RZ, RZ, R27 ;  /* 0x000000ffff1a7224 */ /* 0x000fce00078e001b */
.L_x_470:
[----:B0-----:R-:W0:Y:S01]  /*1870*/  LDC.64 R6, c[0x0][0x380] ;  /* 0x0000e000ff067b82 */ /* 0x001e220000000a00 */
[----:B------:R-:W-:Y:S01]  /*1880*/  VIADD R31, R28, 0xffffffff ;  /* 0xffffffff1c1f7836 */ /* 0x000fe20000000000 */
[----:B------:R-:W-:Y:S03]  /*1890*/  BSSY B2, `(.L_x_467) ;  /* 0x0000008000027945 */ /* 0x000fe60003800000 */
[----:B------:R-:W-:-:S04]  /*18a0*/  IMAD R29, R31, 0x100, R3 ;  /* 0x000001001f1d7824 */ /* 0x000fc800078e0203 */
[----:B0-----:R-:W-:-:S07]  /*18b0*/  IMAD.WIDE R6, R29, 0x4, R6 ;  /* 0x000000041d067825 */ /* 0x001fce00078e0206 */
.L_x_468:
[----:B------:R-:W-:Y:S05]  /*18c0*/  YIELD ;  /* 0x0000000000007946 */ /* 0x000fea0003800000 */
[----:B------:R0:W-:Y:S06]  /*18d0*/  MEMBAR.SC.CTA ;  /* 0x0000000000007992 */ /* 0x0001ec0000000000 */
[----:B0-----:R-:W2:Y:S02]  /*18e0*/  LDG.E.STRONG.SYS R29, desc[UR8][R6.64] ;  /* 0x00000008061d7981 */ /* 0x001ea4000c1f5900 */
[----:B--2---:R-:W-:-:S13]  /*18f0*/  ISETP.NE.AND P0, PT, R29, RZ, PT ;  /* 0x000000ff1d00720c */ /* 0x004fda0003f05270 */
[----:B------:R-:W-:Y:S05]  /*1900*/  @!P0 BRA `(.L_x_468) ;  /* 0xfffffffc00ec8947 */ /* 0x000fea000383ffff */
[----:B------:R-:W-:Y:S05]  /*1910*/  BSYNC B2 ;  /* 0x0000000000027941 */ /* 0x000fea0003800000 */
.L_x_467:
[----:B------:R-:W-:Y:S01]  /*1920*/  BSSY.RECONVERGENT B2, `(.L_x_469) ;  /* 0x0000006000027945 */ /* 0x000fe20003800200 */
[C---:B------:R-:W-:Y:S02]  /*1930*/  ISETP.GT.AND P0, PT, R29.reuse, -0x1, PT ;  /* 0xffffffff1d00780c */ /* 0x040fe40003f04270 */
[----:B------:R-:W-:Y:S01]  /*1940*/  LOP3.LUT R29, R29, 0x3fffffff, RZ, 0xc0, !PT ;  /* 0x3fffffff1d1d7812 */ /* 0x000fe200078ec0ff */
[----:B------:R-:W-:Y:S05]  /*1950*/  WARPSYNC.EXCLUSIVE R25 ;  /* 0x0000000019007348 */ /* 0x000fea0003a00000 */
[----:B------:R-:W-:-:S05]  /*1960*/  IMAD.IADD R26, R29, 0x1, R26 ;  /* 0x000000011d1a7824 */ /* 0x000fca00078e021a */
[----:B------:R-:W-:-:S07]  /*1970*/  VOTE.ANY R25, PT, P0 ;  /* 0x0000000000197806 */ /* 0x000fce00000e0100 */
[----:B------:R-:W-:Y:S05]  /*1980*/  BSYNC.RECONVERGENT B2 ;  /* 0x0000000000027941 */ /* 0x000fea0003800200 */
.L_x_469:
[----:B------:R-:W-:Y:S01]  /*1990*/  ISETP.GT.U32.AND P1, PT, R28, 0x1, PT ;  /* 0x000000011c00780c */ /* 0x000fe20003f24070 */
[----:B------:R-:W-:-:S12]  /*19a0*/  IMAD.MOV.U32 R28, RZ, RZ, R31 ;  /* 0x000000ffff1c7224 */ /* 0x000fd800078e001f */
[----:B------:R-:W-:Y:S05]  /*19b0*/  @P0 BRA P1, `(.L_x_470) ;  /* 0xfffffffc00ac0947 */ /* 0x000fea000083ffff */
[----:B------:R-:W-:Y:S05]  /*19c0*/  BSYNC B0 ;  /* 0x0000000000007941 */ /* 0x000fea0003800000 */
.L_x_466:
[----:B------:R1:W2:Y:S02]  /*19d0*/  LDS.64 R6, [R11+0x7200] ;  /* 0x007200000b067984 */ /* 0x0002a40000000a00 */
.L_x_465:
[C---:B------:R-:W-:Y:S01]  /*19e0*/  IMAD.IADD R29, R26.reuse, 0x1, -R27 ;  /* 0x000000011a1d7824 */ /* 0x040fe200078e0a1b */
[----:B------:R-:W-:-:S04]  /*19f0*/  LOP3.LUT R25, R26, 0x80000000, RZ, 0xfc, !PT ;  /* 0x800000001a197812 */ /* 0x000fc800078efcff */
[C---:B0-2---:R-:W-:Y:S01]  /*1a00*/  IADD3 R6, P0, PT, R29.reuse, R6, RZ ;  /* 0x000000061d067210 */ /* 0x045fe20007f1e0ff */
[----:B------:R0:W-:Y:S03]  /*1a10*/  STG.E.STRONG.SYS desc[UR8][R4.64], R25 ;  /* 0x0000001904007986 */ /* 0x0001e6000c115908 */
[----:B------:R-:W-:-:S05]  /*1a20*/  LEA.HI.X.SX32 R7, R29, R7, 0x1, P0 ;  /* 0x000000071d077211 */ /* 0x000fca00000f0eff */
[----:B------:R0:W-:Y:S04]  /*1a30*/  STS.64 [R11+0x7200], R6 ;  /* 0x007200060b007388 */ /* 0x0001e80000000a00 */
.L_x_464:
[----:B------:R-:W-:Y:S05]  /*1a40*/  BSYNC B1 ;  /* 0x0000000000017941 */ /* 0x000fea0003800000 */
.L_x_463:
[----:B------:R-:W2:Y:S01]  /*1a50*/  LDC R26, c[0x0][0x3c0] ;  /* 0x0000f000ff1a7b82 */ /* 0x000ea20000000800 */
[----:B------:R-:W-:-:S07]  /*1a60*/  LEA R47, R47, UR4, 0x3 ;  /* 0x000000042f2f7c11 */ /* 0x000fce000f8e18ff */
[----:B0-----:R-:W0:Y:S01]  /*1a70*/  LDC.64 R4, c[0x0][0x390] ;  /* 0x0000e400ff047b82 */ /* 0x001e220000000a00 */
[----:B--2---:R-:W-:Y:S02]  /*1a80*/  ISETP.LE.AND P0, PT, R26, UR10, PT ;  /* 0x0000000a1a007c0c */ /* 0x004fe4000bf03270 */
[----:B0-----:R-:W-:-:S04]  /*1a90*/  ISETP.EQ.U32.AND P1, PT, R4, RZ, PT ;  /* 0x000000ff0400720c */ /* 0x001fc80003f22070 */
[----:B------:R-:W-:-:S04]  /*1aa0*/  ISETP.EQ.OR.EX P0, PT, R5, RZ, !P0, P1 ;  /* 0x000000ff0500720c */ /* 0x000fc80004702710 */
[----:B------:R-:W-:-:S13]  /*1ab0*/  ISETP.GT.U32.OR P0, PT, R3, 0xff, P0 ;  /* 0x000000ff0300780c */ /* 0x000fda0000704470 */
[----:B------:R-:W-:Y:S05]  /*1ac0*/  @P0 BRA `(.L_x_471) ;  /* 0x00000000001c0947 */ /* 0x000fea0003800000 */
[----:B------:R-:W0:Y:S01]  /*1ad0*/  LDS.64 R6, [R11+0x7200] ;  /* 0x007200000b067984 */ /* 0x000e220000000a00 */
[C---:B------:R-:W-:Y:S02]  /*1ae0*/  LEA R4, P2, R3.reuse, R4, 0x3 ;  /* 0x0000000403047211 */ /* 0x040fe400078418ff */
[--C-:B------:R-:W-:Y:S02]  /*1af0*/  SHF.R.S32.HI R25, RZ, 0x1f, R27.reuse ;  /* 0x0000001fff197819 */ /* 0x100fe4000001141b */
[----:B------:R-:W-:Y:S02]  /*1b00*/  LEA.HI.X R5, R3, R5, RZ, 0x3, P2 ;  /* 0x0000000503057211 */ /* 0x000fe400010f1cff */
[----:B0-----:R-:W-:-:S04]  /*1b10*/  IADD3 R6, P0, P1, R6, R0, R27 ;  /* 0x0000000006067210 */ /* 0x001fc8000791e01b */
[----:B------:R-:W-:-:S05]  /*1b20*/  IADD3.X R7, PT, PT, R7, RZ, R25, P0, P1 ;  /* 0x000000ff07077210 */ /* 0x000fca00007e2419 */
[----:B------:R0:W-:Y:S04]  /*1b30*/  STG.E.64 desc[UR8][R4.64], R6 ;  /* 0x0000000604007986 */ /* 0x0001e8000c101b08 */
.L_x_471:
[----:B------:R-:W-:Y:S05]  /*1b40*/  WARPSYNC.ALL ;  /* 0x0000000000007948 */ /* 0x000fea0003800000 */
[----:B------:R-:W-:Y:S01]  /*1b50*/  BAR.SYNC.DEFER_BLOCKING 0x0 ;  /* 0x0000000000007b1d */ /* 0x000fe20000010000 */
[----:B------:R-:W-:-:S05]  /*1b60*/  ISETP.LT.AND P0, PT, R26, UR10, PT ;  /* 0x0000000a1a007c0c */ /* 0x000fca000bf01270 */
[----:B0-----:R0:W2:Y:S08]  /*1b70*/  LDS.64 R4, [R47+0x7200] ;  /* 0x007200002f047984 */ /* 0x0010b00000000a00 */
[----:B0-----:R-:W-:Y:S05]  /*1b80*/  @P0 BRA `(.L_x_472) ;  /* 0x0000000000700947 */ /* 0x001fea0003800000 */
[----:B------:R-:W0:Y:S01]  /*1b90*/  LDCU.64 UR12, c[0x0][0x3a0] ;  /* 0x00007400ff0c77ac */ /* 0x000e220008000a00 */
[C---:B------:R-:W-:Y:S02]  /*1ba0*/  LOP3.LUT R7, R3.reuse, 0x3e0, RZ, 0xc0, !PT ;  /* 0x000003e003077812 */ /* 0x040fe400078ec0ff */
[----:B------:R-:W-:-:S05]  /*1bb0*/  LOP3.LUT R2, R3, 0x1f, RZ, 0xc0, !PT ;  /* 0x0000001f03027812 */ /* 0x000fca00078ec0ff */
[----:B------:R-:W-:-:S05]  /*1bc0*/  IMAD R7, R7, 0x13, R2 ;  /* 0x0000001307077824 */ /* 0x000fca00078e0202 */
[----:B--2---:R-:W-:-:S05]  /*1bd0*/  IADD3 R0, P0, PT, R7, R4, RZ ;  /* 0x0000000407007210 */ /* 0x004fca0007f1e0ff */
[----:B------:R-:W-:Y:S01]  /*1be0*/  IMAD.X R5, RZ, RZ, R5, P0 ;  /* 0x000000ffff057224 */ /* 0x000fe200000e0605 */
[----:B0-----:R-:W-:-:S04]  /*1bf0*/  LEA R2, P0, R0, UR12, 0x2 ;  /* 0x0000000c00027c11 */ /* 0x001fc8000f8010ff */
[----:B------:R-:W-:-:S05]  /*1c00*/  LEA.HI.X R3, R0, UR13, R5, 0x2, P0 ;  /* 0x0000000d00037c11 */ /* 0x000fca00080f1405 */
        /* <DEDUP_REMOVED lines=20> */
.L_x_472:
[C---:B------:R-:W-:Y:S01]  /*1d50*/  LOP3.LUT R7, R3.reuse, 0x3e0, RZ, 0xc0, !PT ;  /* 0x000003e003077812 */ /* 0x040fe200078ec0ff */
[----:B------:R-:W0:Y:S01]  /*1d60*/  LDCU.64 UR12, c[0x0][0x3a0] ;  /* 0x00007400ff0c77ac */ /* 0x000e220008000a00 */
[----:B------:R-:W-:Y:S01]  /*1d70*/  LOP3.LUT R2, R3, 0x1f, RZ, 0xc0, !PT ;  /* 0x0000001f03027812 */ /* 0x000fe200078ec0ff */
[----:B-1----:R-:W-:-:S04]  /*1d80*/  IMAD.U32 R11, RZ, RZ, UR7 ;  /* 0x00000007ff0b7e24 */ /* 0x002fc8000f8e00ff */
[----:B------:R-:W-:Y:S02]  /*1d90*/  IMAD R7, R7, 0x13, R2 ;  /* 0x0000001307077824 */ /* 0x000fe400078e0202 */
[----:B------:R-:W-:Y:S02]  /*1da0*/  IMAD R0, R11, -0x1c80, R26 ;  /* 0xffffe3800b007824 */ /* 0x000fe400078e021a */
[C---:B------:R-:W-:Y:S01]  /*1db0*/  VIADD R11, R7.reuse, 0x20 ;  /* 0x00000020070b7836 */ /* 0x040fe20000000000 */
[C---:B--2---:R-:W-:Y:S01]  /*1dc0*/  IADD3 R3, P0, PT, R7.reuse, R4, RZ ;  /* 0x0000000407037210 */ /* 0x044fe20007f1e0ff */
[C---:B------:R-:W-:Y:S01]  /*1dd0*/  VIADD R25, R7.reuse, 0x60 ;  /* 0x0000006007197836 */ /* 0x040fe20000000000 */
[-C--:B------:R-:W-:Y:S02]  /*1de0*/  ISETP.GE.AND P1, PT, R7, R0.reuse, PT ;  /* 0x000000000700720c */ /* 0x080fe40003f26270 */
[-C--:B------:R-:W-:Y:S01]  /*1df0*/  ISETP.GE.AND P2, PT, R11, R0.reuse, PT ;  /* 0x000000000b00720c */ /* 0x080fe20003f46270 */
[----:B------:R-:W-:Y:S01]  /*1e00*/  IMAD.X R4, RZ, RZ, R5, P0 ;  /* 0x000000ffff047224 */ /* 0x000fe200000e0605 */
[----:B------:R-:W-:Y:S01]  /*1e10*/  ISETP.GE.AND P4, PT, R25, R0, PT ;  /* 0x000000001900720c */ /* 0x000fe20003f86270 */
[----:B------:R-:W-:Y:S01]  /*1e20*/  VIADD R5, R7, 0x40 ;  /* 0x0000004007057836 */ /* 0x000fe20000000000 */
[----:B0-----:R-:W-:Y:S01]  /*1e30*/  LEA R2, P0, R3, UR12, 0x2 ;  /* 0x0000000c03027c11 */ /* 0x001fe2000f8010ff */
[----:B------:R-:W-:-:S02]  /*1e40*/  VIADD R11, R7, 0xa0 ;  /* 0x000000a0070b7836 */ /* 0x000fc40000000000 */
[----:B------:R-:W-:Y:S01]  /*1e50*/  VIADD R25, R7, 0xc0 ;  /* 0x000000c007197836 */ /* 0x000fe20000000000 */
[-C--:B------:R-:W-:Y:S01]  /*1e60*/  ISETP.GE.AND P3, PT, R5, R0.reuse, PT ;  /* 0x000000000500720c */ /* 0x080fe20003f66270 */
[----:B------:R-:W-:Y:S01]  /*1e70*/  VIADD R5, R7, 0x80 ;  /* 0x0000008007057836 */ /* 0x000fe20000000000 */
[----:B------:R-:W-:Y:S02]  /*1e80*/  LEA.HI.X R3, R3, UR13, R4, 0x2, P0 ;  /* 0x0000000d03037c11 */ /* 0x000fe400080f1404 */
[-C--:B------:R-:W-:Y:S01]  /*1e90*/  ISETP.GE.AND P6, PT, R11, R0.reuse, PT ;  /* 0x000000000b00720c */ /* 0x080fe20003fc6270 */
[----:B------:R-:W-:Y:S01]  /*1ea0*/  VIADD R11, R7, 0x100 ;  /* 0x00000100070b7836 */ /* 0x000fe20000000000 */
[-C--:B------:R-:W-:Y:S01]  /*1eb0*/  ISETP.GE.AND P5, PT, R5, R0.reuse, PT ;  /* 0x000000000500720c */ /* 0x080fe20003fa6270 */
[----:B------:R-:W-:Y:S01]  /*1ec0*/  VIADD R5, R7, 0xe0 ;  /* 0x000000e007057836 */ /* 0x000fe20000000000 */
[----:B------:R-:W-:Y:S01]  /*1ed0*/  @!P1 STG.E desc[UR8][R2.64], R44 ;  /* 0x0000002c02009986 */ /* 0x000fe2000c101908 */
[----:B------:R-:W-:-:S03]  /*1ee0*/  ISETP.GE.AND P0, PT, R25, R0, PT ;  /* 0x000000001900720c */ /* 0x000fc60003f06270 */
[-C--:B------:R-:W-:Y:S01]  /*1ef0*/  ISETP.GE.AND P1, PT, R5, R0.reuse, PT ;  /* 0x000000000500720c */ /* 0x080fe20003f26270 */
[----:B------:R-:W-:Y:S01]  /*1f00*/  VIADD R5, R7, 0x120 ;  /* 0x0000012007057836 */ /* 0x000fe20000000000 */
[----:B------:R-:W-:Y:S04]  /*1f10*/  @!P3 STG.E desc[UR8][R2.64+0x100], R42 ;  /* 0x0001002a0200b986 */ /* 0x000fe8000c101908 */
[-C--:B------:R-:W-:Y:S01]  /*1f20*/  ISETP.GE.AND P3, PT, R5, R0.reuse, PT ;  /* 0x000000000500720c */ /* 0x080fe20003f66270 */
[----:B------:R-:W-:Y:S01]  /*1f30*/  VIADD R5, R7, 0x160 ;  /* 0x0000016007057836 */ /* 0x000fe20000000000 */
[----:B------:R-:W-:Y:S01]  /*1f40*/  @!P2 STG.E desc[UR8][R2.64+0x80], R43 ;  /* 0x0000802b0200a986 */ /* 0x000fe2000c101908 */
        /* <DEDUP_REMOVED lines=16> */
[C---:B0-----:R-:W-:Y:S02]  /*2050*/  VIADD R9, R7.reuse, 0x200 ;  /* 0x0000020007097836 */ /* 0x041fe40000000000 */
[C---:B------:R-:W-:Y:S01]  /*2060*/  VIADD R5, R7.reuse, 0x220 ;  /* 0x0000022007057836 */ /* 0x040fe20000000000 */
[----:B------:R1:W-:Y:S01]  /*2070*/  @!P1 STG.E desc[UR8][R2.64+0x380], R13 ;  /* 0x0003800d02009986 */ /* 0x0003e2000c101908 */
[----:B------:R-:W-:Y:S01]  /*2080*/  VIADD R7, R7, 0x240 ;  /* 0x0000024007077836 */ /* 0x000fe20000000000 */
[----:B------:R-:W-:-:S02]  /*2090*/  ISETP.GE.AND P1, PT, R11, R0, PT ;  /* 0x000000000b00720c */ /* 0x000fc40003f26270 */
        /* <DEDUP_REMOVED lines=15> */
.L_x_462:
[----:B------:R-:W-:Y:S01]  /*2190*/  IMAD.MOV.U32 R2, RZ, RZ, RZ ;  /* 0x000000ffff027224 */ /* 0x000fe200078e00ff */
[C---:B------:R-:W-:Y:S01]  /*21a0*/  ISETP.GT.U32.AND P0, PT, R3.reuse, 0x1f, PT ;  /* 0x0000001f0300780c */ /* 0x040fe20003f04070 */
[----:B------:R-:W-:Y:S05]  /*21b0*/  WARPSYNC.ALL ;  /* 0x0000000000007948 */ /* 0x000fea0003800000 */
[----:B------:R-:W-:-:S05]  /*21c0*/  IMAD.HI.U32 R24, R3, 0x15555556, R2 ;  /* 0x1555555603187827 */ /* 0x000fca00078e0002 */
[----:B------:R-:W-:-:S05]  /*21d0*/  LEA R24, R24, UR4, 0x2 ;  /* 0x0000000418187c11 */ /* 0x000fca000f8e10ff */
[----:B------:R0:W-:Y:S01]  /*21e0*/  STS [R24+0x3410], R27 ;  /* 0x0034101b18007388 */ /* 0x0001e20000000800 */
[----:B------:R-:W-:Y:S06]  /*21f0*/  BAR.SYNC.DEFER_BLOCKING 0x0 ;  /* 0x0000000000007b1d */ /* 0x000fec0000010000 */
[----:B------:R-:W-:Y:S05]  /*2200*/  @P0 BRA `(.L_x_473) ;  /* 0x0000000000e00947 */ /* 0x000fea0003800000 */
[----:B------:R-:W-:Y:S01]  /*2210*/  IMAD.MOV.U32 R5, RZ, RZ, 0x34 ;  /* 0x00000034ff057424 */ /* 0x000fe200078e00ff */
[----:B------:R-:W-:-:S03]  /*2220*/  UMOV UR11, 0xffffffff ;  /* 0xffffffff000b7882 */ /* 0x000fc60000000000 */
[----:B------:R-:W-:-:S05]  /*2230*/  IMAD R18, R3, R5, UR4 ;  /* 0x0000000403127e24 */ /* 0x000fca000f8e0205 */
        /* <DEDUP_REMOVED lines=28> */
.L_x_566:
        /* <DEDUP_REMOVED lines=25> */
.L_x_473:
        /* <DEDUP_REMOVED lines=8> */
[----:B------:R-:W-:-:S05]  /*2610*/  LEA R4, R3, UR4, 0x2 ;  /* 0x0000000403047c11 */ /* 0x000fca000f8e10ff */
        /* <DEDUP_REMOVED lines=13> */
[----:B-1----:R-:W-:-:S03]  /*26f0*/  IMAD.IADD R15, R24, 0x1, R15 ;  /* 0x00000001180f7824 */ /* 0x002fc600078e020f */
[----:B------:R1:W-:Y:S01]  /*2700*/  STS [R4], R13 ;  /* 0x0000000d04007388 */ /* 0x0003e20000000800 */
[C---:B--2---:R-:W-:Y:S02]  /*2710*/  IMAD.IADD R17, R24.reuse, 0x1, R17 ;  /* 0x0000000118117824 */ /* 0x044fe400078e0211 */
[C---:B---3--:R-:W-:Y:S01]  /*2720*/  IMAD.IADD R19, R24.reuse, 0x1, R19 ;  /* 0x0000000118137824 */ /* 0x048fe200078e0213 */
        /* <DEDUP_REMOVED lines=13> */
[----:B-1----:R-:W-:-:S03]  /*2800*/  IMAD.IADD R13, R24, 0x1, R8 ;  /* 0x00000001180d7824 */ /* 0x002fc600078e0208 */
[----:B------:R2:W-:Y:S01]  /*2810*/  STS [R4+0x2000], R49 ;  /* 0x0020003104007388 */ /* 0x0005e20000000800 */
[----:B0-----:R-:W-:-:S03]  /*2820*/  IMAD.IADD R9, R24, 0x1, R9 ;  /* 0x0000000118097824 */ /* 0x001fc600078e0209 */
[----:B------:R2:W-:Y:S04]  /*2830*/  STS [R4+0x2400], R51 ;  /* 0x0024003304007388 */ /* 0x0005e80000000800 */
[----:B------:R2:W-:Y:S04]  /*2840*/  STS [R4+0x2800], R13 ;  /* 0x0028000d04007388 */ /* 0x0005e80000000800 */
[----:B------:R2:W-:Y:S02]  /*2850*/  STS [R4+0x2c00], R9 ;  /* 0x002c000904007388 */ /* 0x0005e40000000800 */
.L_x_476:
[----:B------:R-:W-:Y:S05]  /*2860*/  BSYNC.RECONVERGENT B0 ;  /* 0x0000000000007941 */ /* 0x000fea0003800200 */
.L_x_475:
[----:B------:R-:W-:Y:S01]  /*2870*/  BAR.SYNC.DEFER_BLOCKING 0x0 ;  /* 0x0000000000007b1d */ /* 0x000fe20000010000 */
[----:B------:R-:W-:Y:S01]  /*2880*/  R2P PR, R5, 0x7f ;  /* 0x0000007f05007804 */ /* 0x000fe20000000000 */
[----:B------:R-:W-:-:S04]  /*2890*/  IMAD.MOV.U32 R8, RZ, RZ, RZ ;  /* 0x000000ffff087224 */ /* 0x000fc800078e00ff */
[----:B------:R-:W-:Y:S01]  /*28a0*/  BSSY.RECONVERGENT B0, `(.L_x_477) ;  /* 0x0000026000007945 */ /* 0x000fe20003800200 */
[----:B--2---:R-:W1:Y:S07]  /*28b0*/  S2R R23, SR_LEMASK ;  /* 0x0000000000177919 */ /* 0x004e6e0000003a00 */
[----:B------:R-:W-:Y:S02]  /*28c0*/  VOTE.ANY R4, PT, P0 ;  /* 0x0000000000047806 */ /* 0x000fe400000e0100 */
        /* <DEDUP_REMOVED lines=10> */
[----:B------:R-:W-:Y:S02]  /*2970*/  LOP3.LUT P0, RZ, R5, 0x80, RZ, 0xc0, !PT ;  /* 0x0000008005ff7812 */ /* 0x000fe4000780c0ff */
[----:B------:R-:W-:Y:S02]  /*2980*/  LOP3.LUT R4, R15, R4, RZ, 0xc0, !PT ;  /* 0x000000040f047212 */ /* 0x000fe400078ec0ff */
[----:B------:R-:W-:-:S02]  /*2990*/  VOTE.ANY R13, PT, P5 ;  /* 0x00000000000d7806 */ /* 0x000fc400028e0100 */
[----:B------:R-:W-:Y:S02]  /*29a0*/  @!P4 LOP3.LUT R9, RZ, R9, RZ, 0x33, !PT ;  /* 0x00000009ff09c212 */ /* 0x000fe400078e33ff */
[----:B------:R-:W-:Y:S02]  /*29b0*/  @!P5 LOP3.LUT R13, RZ, R13, RZ, 0x33, !PT ;  /* 0x0000000dff0dd212 */ /* 0x000fe400078e33ff */
[----:B------:R-:W-:Y:S02]  /*29c0*/  LOP3.LUT R4, R9, R4, RZ, 0xc0, !PT ;  /* 0x0000000409047212 */ /* 0x000fe400078ec0ff */
[----:B------:R-:W-:Y:S02]  /*29d0*/  VOTE.ANY R9, PT, P6 ;  /* 0x0000000000097806 */ /* 0x000fe400030e0100 */
[----:B------:R-:W-:Y:S02]  /*29e0*/  LOP3.LUT R4, R13, R4, RZ, 0xc0, !PT ;  /* 0x000000040d047212 */ /* 0x000fe400078ec0ff */
[----:B------:R-:W-:-:S02]  /*29f0*/  VOTE.ANY R13, PT, P0 ;  /* 0x00000000000d7806 */ /* 0x000fc400000e0100 */
[----:B------:R-:W-:Y:S02]  /*2a00*/  @!P6 LOP3.LUT R9, RZ, R9, RZ, 0x33, !PT ;  /* 0x00000009ff09e212 */ /* 0x000fe400078e33ff */
[----:B------:R-:W-:Y:S02]  /*2a10*/  @!P0 LOP3.LUT R13, RZ, R13, RZ, 0x33, !PT ;  /* 0x0000000dff0d8212 */ /* 0x000fe400078e33ff */
[----:B------:R-:W-:Y:S02]  /*2a20*/  LOP3.LUT R4, R9, R4, RZ, 0xc0, !PT ;  /* 0x0000000409047212 */ /* 0x000fe400078ec0ff */
[----:B------:R-:W-:Y:S02]  /*2a30*/  SHF.R.U32.HI R9, RZ, UR6, R6 ;  /* 0x00000006ff097c19 */ /* 0x000fe40008011606 */
[----:B------:R-:W-:Y:S01]  /*2a40*/  LOP3.LUT R10, R13, R4, RZ, 0xc0, !PT ;  /* 0x000000040d0a7212 */ /* 0x000fe200078ec0ff */
[----:B------:R-:W-:Y:S01]  /*2a50*/  IMAD.SHL.U32 R4, R3, 0x20, RZ ;  /* 0x0000002003047824 */ /* 0x000fe200078e00ff */
[----:B------:R-:W-:-:S02]  /*2a60*/  LOP3.LUT R9, R9, UR5, RZ, 0x30, !PT ;  /* 0x0000000509097c12 */ /* 0x000fc4000f8e30ff */
[----:B------:R-:W2:Y:S01]  /*2a70*/  FLO.U32 R15, R10 ;  /* 0x0000000a000f7300 */ /* 0x000ea200000e0000 */
[----:B-1----:R-:W-:Y:S02]  /*2a80*/  LOP3.LUT R14, R23, R10, RZ, 0xc0, !PT ;  /* 0x0000000a170e7212 */ /* 0x002fe400078ec0ff */
[----:B------:R-:W-:-:S05]  /*2a90*/  LOP3.LUT R4, R4, 0x7c00, RZ, 0xc0, !PT ;  /* 0x00007c0004047812 */ /* 0x000fca00078ec0ff */
[----:B------:R-:W1:Y:S01]  /*2aa0*/  POPC R14, R14 ;  /* 0x0000000e000e7309 */ /* 0x000e620000000000 */
[----:B------:R-:W-:Y:S01]  /*2ab0*/  VIADD R22, R4, UR4 ;  /* 0x0000000404167c36 */ /* 0x000fe20008000000 */
[----:B--2---:R-:W-:-:S13]  /*2ac0*/  ISETP.NE.AND P0, PT, R46, R15, PT ;  /* 0x0000000f2e00720c */ /* 0x004fda0003f05270 */
[----:B-1----:R-:W-:Y:S05]  /*2ad0*/  @P0 BRA `(.L_x_478) ;  /* 0x0000000000080947 */ /* 0x002fea0003800000 */
[----:B------:R-:W-:-:S05]  /*2ae0*/  IMAD R5, R5, 0x4, R22 ;  /* 0x0000000405057824 */ /* 0x000fca00078e0216 */
[----:B------:R1:W2:Y:S02]  /*2af0*/  ATOMS.ADD R8, [R5], R14 ;  /* 0x0000000e0508738c */ /* 0x0002a40000000000 */
.L_x_478:
[----:B------:R-:W-:Y:S05]  /*2b00*/  BSYNC.RECONVERGENT B0 ;  /* 0x0000000000007941 */ /* 0x000fea0003800200 */
.L_x_477:
[----:B------:R-:W-:Y:S01]  /*2b10*/  R2P PR, R9, 0x7f ;  /* 0x0000007f09007804 */ /* 0x000fe20000000000 */
[----:B--2---:R2:W3:Y:S01]  /*2b20*/  SHFL.IDX PT, R8, R8, R15, 0x1f ;  /* 0x00001f0f08087589 */ /* 0x0044e200000e0000 */
[----:B------:R-:W-:Y:S01]  /*2b30*/  BSSY.RECONVERGENT B0, `(.L_x_479) ;  /* 0x0000023000007945 */ /* 0x000fe20003800200 */
[----:B------:R-:W-:-:S10]  /*2b40*/  IMAD.MOV.U32 R12, RZ, RZ, RZ ;  /* 0x000000ffff0c7224 */ /* 0x000fd400078e00ff */
[----:B------:R-:W-:Y:S02]  /*2b50*/  VOTE.ANY R4, PT, P0 ;  /* 0x0000000000047806 */ /* 0x000fe400000e0100 */
[----:B-1----:R-:W-:Y:S02]  /*2b60*/  VOTE.ANY R5, PT, P1 ;  /* 0x0000000000057806 */ /* 0x002fe400008e0100 */
        /* <DEDUP_REMOVED lines=23> */
[----:B------:R-:W1:Y:S01]  /*2ce0*/  FLO.U32 R5, R4 ;  /* 0x0000000400057300 */ /* 0x000e6200000e0000 */
[----:B------:R-:W-:Y:S02]  /*2cf0*/  LOP3.LUT R13, R23, R4, RZ, 0xc0, !PT ;  /* 0x00000004170d7212 */ /* 0x000fe400078ec0ff */
[----:B------:R-:W-:-:S05]  /*2d00*/  LOP3.LUT R17, R17, UR5, RZ, 0x30, !PT ;  /* 0x0000000511117c12 */ /* 0x000fca000f8e30ff */
[----:B------:R-:W4:Y:S01]  /*2d10*/  POPC R13, R13 ;  /* 0x0000000d000d7309 */ /* 0x000f220000000000 */
[----:B-1----:R-:W-:-:S13]  /*2d20*/  ISETP.NE.AND P0, PT, R46, R5, PT ;  /* 0x000000052e00720c */ /* 0x002fda0003f05270 */
[----:B--234-:R-:W-:Y:S05]  /*2d30*/  @P0 BRA `(.L_x_480) ;  /* 0x0000000000080947 */ /* 0x01cfea0003800000 */
[----:B------:R-:W-:-:S06]  /*2d40*/  IMAD R12, R9, 0x4, R22 ;  /* 0x00000004090c7824 */ /* 0x000fcc00078e0216 */
[----:B------:R1:W2:Y:S02]  /*2d50*/  ATOMS.ADD R12, [R12], R13 ;  /* 0x0000000d0c0c738c */ /* 0x0002a40000000000 */
.L_x_480:
[----:B------:R-:W-:Y:S05]  /*2d60*/  BSYNC.RECONVERGENT B0 ;  /* 0x0000000000007941 */ /* 0x000fea0003800200 */
.L_x_479:
[----:B------:R-:W-:Y:S01]  /*2d70*/  R2P PR, R17, 0x7f ;  /* 0x0000007f11007804 */ /* 0x000fe20000000000 */
[----:B--2---:R2:W3:Y:S01]  /*2d80*/  SHFL.IDX PT, R12, R12, R5, 0x1f ;  /* 0x00001f050c0c7589 */ /* 0x0044e200000e0000 */
[----:B------:R-:W-:Y:S11]  /*2d90*/  BSSY.RECONVERGENT B0, `(.L_x_481) ;  /* 0x0000023000007945 */ /* 0x000ff60003800200 */
[----:B------:R-:W-:-:S02]  /*2da0*/  VOTE.ANY R0, PT, P0 ;  /* 0x0000000000007806 */ /* 0x000fc400000e0100 */
[----:B------:R-:W-:Y:S02]  /*2db0*/  VOTE.ANY R9, PT, P1 ;  /* 0x0000000000097806 */ /* 0x000fe400008e0100 */
[----:B------:R-:W-:Y:S02]  /*2dc0*/  @!P0 LOP3.LUT R0, RZ, R0, RZ, 0x33, !PT ;  /* 0x00000000ff008212 */ /* 0x000fe400078e33ff */
[----:B------:R-:W-:Y:S02]  /*2dd0*/  VOTE.ANY R15, PT, P2 ;  /* 0x00000000000f7806 */ /* 0x000fe400010e0100 */
[----:B------:R-:W-:Y:S02]  /*2de0*/  @!P1 LOP3.LUT R9, RZ, R9, RZ, 0x33, !PT ;  /* 0x00000009ff099212 */ /* 0x000fe400078e33ff */
[----:B------:R-:W-:Y:S02]  /*2df0*/  @!P2 LOP3.LUT R15, RZ, R15, RZ, 0x33, !PT ;  /* 0x0000000fff0fa212 */ /* 0x000fe400078e33ff */
[----:B------:R-:W-:-:S02]  /*2e00*/  LOP3.LUT R0, R9, R0, RZ, 0xc0, !PT ;  /* 0x0000000009007212 */ /* 0x000fc400078ec0ff */
[----:B------:R-:W-:Y:S02]  /*2e10*/  VOTE.ANY R9, PT, P3 ;  /* 0x0000000000097806 */ /* 0x000fe400018e0100 */
[----:B------:R-:W-:Y:S02]  /*2e20*/  LOP3.LUT R0, R15, R0, RZ, 0xc0, !PT ;  /* 0x000000000f007212 */ /* 0x000fe400078ec0ff */
[----:B------:R-:W-:Y:S02]  /*2e30*/  LOP3.LUT P0, RZ, R17, 0x80, RZ, 0xc0, !PT ;  /* 0x0000008011ff7812 */ /* 0x000fe4000780c0ff */
[----:B------:R-:W-:Y:S02]  /*2e40*/  VOTE.ANY R15, PT, P4 ;  /* 0x00000000000f7806 */ /* 0x000fe400020e0100 */
[----:B------:R-:W-:Y:S02]  /*2e50*/  @!P3 LOP3.LUT R9, RZ, R9, RZ, 0x33, !PT ;  /* 0x00000009ff09b212 */ /* 0x000fe400078e33ff */
[----:B------:R-:W-:-:S02]  /*2e60*/  @!P4 LOP3.LUT R15, RZ, R15, RZ, 0x33, !PT ;  /* 0x0000000fff0fc212 */ /* 0x000fc400078e33ff */
[----:B------:R-:W-:Y:S02]  /*2e70*/  LOP3.LUT R0, R9, R0, RZ, 0xc0, !PT ;  /* 0x0000000009007212 */ /* 0x000fe400078ec0ff */
[----:B------:R-:W-:Y:S02]  /*2e80*/  VOTE.ANY R9, PT, P5 ;  /* 0x0000000000097806 */ /* 0x000fe400028e0100 */
[----:B------:R-:W-:Y:S02]  /*2e90*/  LOP3.LUT R0, R15, R0, RZ, 0xc0, !PT ;  /* 0x000000000f007212 */ /* 0x000fe400078ec0ff */
[----:B------:R-:W-:Y:S02]  /*2ea0*/  VOTE.ANY R15, PT, P6 ;  /* 0x00000000000f7806 */ /* 0x000fe400030e0100 */
[----:B------:R-:W-:Y:S02]  /*2eb0*/  @!P5 LOP3.LUT R9, RZ, R9, RZ, 0x33, !PT ;  /* 0x00000009ff09d212 */ /* 0x000fe400078e33ff */
[----:B------:R-:W-:-:S02]  /*2ec0*/  VOTE.ANY R19, PT, P0 ;  /* 0x0000000000137806 */ /* 0x000fc400000e0100 */
[----:B------:R-:W-:Y:S02]  /*2ed0*/  @!P6 LOP3.LUT R15, RZ, R15, RZ, 0x33, !PT ;  /* 0x0000000fff0fe212 */ /* 0x000fe400078e33ff */
[----:B------:R-:W-:Y:S02]  /*2ee0*/  LOP3.LUT R0, R9, R0, RZ, 0xc0, !PT ;  /* 0x0000000009007212 */ /* 0x000fe400078ec0ff */
[----:B------:R-:W-:Y:S02]  /*2ef0*/  @!P0 LOP3.LUT R19, RZ, R19, RZ, 0x33, !PT ;  /* 0x00000013ff138212 */ /* 0x000fe400078e33ff */
[----:B------:R-:W-:Y:S02]  /*2f00*/  LOP3.LUT R0, R15, R0, RZ, 0xc0, !PT ;  /* 0x000000000f007212 */ /* 0x000fe400078ec0ff */
[----:B------:R-:W-:Y:S02]  /*2f10*/  SHF.R.U32.HI R15, RZ, UR6, R41 ;  /* 0x00000006ff0f7c19 */ /* 0x000fe40008011629 */
[----:B------:R-:W-:Y:S01]  /*2f20*/  LOP3.LUT R4, R19, R0, RZ, 0xc0, !PT ;  /* 0x0000000013047212 */ /* 0x000fe200078ec0ff */
[----:B------:R-:W-:Y:S01]  /*2f30*/  IMAD.MOV.U32 R0, RZ, RZ, RZ ;  /* 0x000000ffff007224 */ /* 0x000fe200078e00ff */
[----:B------:R-:W-:-:S02]  /*2f40*/  LOP3.LUT R15, R15, UR5, RZ, 0x30, !PT ;  /* 0x000000050f0f7c12 */ /* 0x000fc4000f8e30ff */
[----:B------:R-:W4:Y:S01]  /*2f50*/  FLO.U32 R51, R4 ;  /* 0x0000000400337300 */ /* 0x000f2200000e0000 */
[----:B------:R-:W-:-:S07]  /*2f60*/  LOP3.LUT R10, R23, R4, RZ, 0xc0, !PT ;  /* 0x00000004170a7212 */ /* 0x000fce00078ec0ff */
[----:B------:R-:W0:Y:S01]  /*2f70*/  POPC R10, R10 ;  /* 0x0000000a000a7309 */ /* 0x000e220000000000 */
[----:B----4-:R-:W-:-:S13]  /*2f80*/  ISETP.NE.AND P0, PT, R46, R51, PT ;  /* 0x000000332e00720c */ /* 0x010fda0003f05270 */
[----:B0-23--:R-:W-:Y:S05]  /*2f90*/  @P0 BRA `(.L_x_482) ;  /* 0x0000000000080947 */ /* 0x00dfea0003800000 */
[----:B------:R-:W-:-:S05]  /*2fa0*/  IMAD R17, R17, 0x4, R22 ;  /* 0x0000000411117824 */ /* 0x000fca00078e0216 */
[----:B------:R0:W2:Y:S02]  /*2fb0*/  ATOMS.ADD R0, [R17], R10 ;  /* 0x0000000a1100738c */ /* 0x0000a40000000000 */
.L_x_482:
[----:B------:R-:W-:Y:S05]  /*2fc0*/  BSYNC.RECONVERGENT B0 ;  /* 0x0000000000007941 */ /* 0x000fea0003800200 */
.L_x_481:
        /* <DEDUP_REMOVED lines=21> */
[----:B0-----:R-:W-:-:S02]  /*3120*/  VOTE.ANY R17, PT, P0 ;  /* 0x0000000000117806 */ /* 0x001fc400000e0100 */
[----:B------:R-:W-:Y:S02]  /*3130*/  @!P6 LOP3.LUT R9, RZ, R9, RZ, 0x33, !PT ;  /* 0x00000009ff09e212 */ /* 0x000fe400078e33ff */
[----:B------:R-:W-:Y:S02]  /*3140*/  LOP3.LUT R4, R5, R4, RZ, 0xc0, !PT ;  /* 0x0000000405047212 */ /* 0x000fe400078ec0ff */
[----:B------:R-:W-:Y:S02]  /*3150*/  @!P0 LOP3.LUT R17, RZ, R17, RZ, 0x33, !PT ;  /* 0x00000011ff118212 */ /* 0x000fe400078e33ff */
[----:B------:R-:W-:-:S04]  /*3160*/  LOP3.LUT R4, R9, R4, RZ, 0xc0, !PT ;  /* 0x0000000409047212 */ /* 0x000fc800078ec0ff */
[----:B------:R-:W-:Y:S01]  /*3170*/  LOP3.LUT R6, R17, R4, RZ, 0xc0, !PT ;  /* 0x0000000411067212 */ /* 0x000fe200078ec0ff */
[----:B------:R-:W-:Y:S01]  /*3180*/  IMAD.MOV.U32 R4, RZ, RZ, RZ ;  /* 0x000000ffff047224 */ /* 0x000fe200078e00ff */
[----:B------:R-:W-:Y:S02]  /*3190*/  SHF.R.U32.HI R17, RZ, UR6, R40 ;  /* 0x00000006ff117c19 */ /* 0x000fe40008011628 */
[----:B------:R-:W0:Y:S01]  /*31a0*/  FLO.U32 R45, R6 ;  /* 0x00000006002d7300 */ /* 0x000e2200000e0000 */
[----:B------:R-:W-:Y:S02]  /*31b0*/  LOP3.LUT R9, R23, R6, RZ, 0xc0, !PT ;  /* 0x0000000617097212 */ /* 0x000fe400078ec0ff */
[----:B------:R-:W-:-:S05]  /*31c0*/  LOP3.LUT R17, R17, UR5, RZ, 0x30, !PT ;  /* 0x0000000511117c12 */ /* 0x000fca000f8e30ff */
[----:B------:R-:W4:Y:S01]  /*31d0*/  POPC R9, R9 ;  /* 0x0000000900097309 */ /* 0x000f220000000000 */
[----:B0-----:R-:W-:-:S13]  /*31e0*/  ISETP.NE.AND P0, PT, R46, R45, PT ;  /* 0x0000002d2e00720c */ /* 0x001fda0003f05270 */
[----:B--234-:R-:W-:Y:S05]  /*31f0*/  @P0 BRA `(.L_x_484) ;  /* 0x0000000000080947 */ /* 0x01cfea0003800000 */
[----:B------:R-:W-:-:S06]  /*3200*/  IMAD R4, R15, 0x4, R22 ;  /* 0x000000040f047824 */ /* 0x000fcc00078e0216 */
[----:B------:R0:W2:Y:S02]  /*3210*/  ATOMS.ADD R4, [R4], R9 ;  /* 0x000000090404738c */ /* 0x0000a40000000000 */
.L_x_484:
[----:B------:R-:W-:Y:S05]  /*3220*/  BSYNC.RECONVERGENT B0 ;  /* 0x0000000000007941 */ /* 0x000fea0003800200 */
.L_x_483:
[----:B------:R-:W-:Y:S01]  /*3230*/  R2P PR, R17, 0x7f ;  /* 0x0000007f11007804 */ /* 0x000fe20000000000 */
[----:B--2---:R2:W3:Y:S01]  /*3240*/  SHFL.IDX PT, R45, R4, R45, 0x1f ;  /* 0x00001f2d042d7589 */ /* 0x0044e200000e0000 */
        /* <DEDUP_REMOVED lines=24> */
[----:B------:R-:W-:Y:S02]  /*33d0*/  LOP3.LUT R0, R15, R0, RZ, 0xc0, !PT ;  /* 0x000000000f007212 */ /* 0x000fe400078ec0ff */
[----:B------:R-:W-:-:S02]  /*33e0*/  SHF.R.U32.HI R15, RZ, UR6, R39 ;  /* 0x00000006ff0f7c19 */ /* 0x000fc40008011627 */
[----:B------:R-:W-:Y:S02]  /*33f0*/  LOP3.LUT R0, R19, R0, RZ, 0xc0, !PT ;  /* 0x0000000013007212 */ /* 0x000fe400078ec0ff */
[----:B------:R-:W-:Y:S02]  /*3400*/  LOP3.LUT R15, R15, UR5, RZ, 0x30, !PT ;  /* 0x000000050f0f7c12 */ /* 0x000fe4000f8e30ff */
[----:B------:R-:W4:Y:S01]  /*3410*/  FLO.U32 R19, R0 ;  /* 0x0000000000137300 */ /* 0x000f2200000e0000 */
[----:B------:R-:W-:-:S07]  /*3420*/  LOP3.LUT R5, R23, R0, RZ, 0xc0, !PT ;  /* 0x0000000017057212 */ /* 0x000fce00078ec0ff */
[----:B------:R-:W0:Y:S01]  /*3430*/  POPC R5, R5 ;  /* 0x0000000500057309 */ /* 0x000e220000000000 */
[----:B----4-:R-:W-:-:S13]  /*3440*/  ISETP.NE.AND P0, PT, R46, R19, PT ;  /* 0x000000132e00720c */ /* 0x010fda0003f05270 */
[----:B0-23--:R-:W-:Y:S05]  /*3450*/  @P0 BRA `(.L_x_486) ;  /* 0x0000000000080947 */ /* 0x00dfea0003800000 */
[----:B------:R-:W-:-:S06]  /*3460*/  IMAD R6, R17, 0x4, R22 ;  /* 0x0000000411067824 */ /* 0x000fcc00078e0216 */
[----:B------:R0:W2:Y:S02]  /*3470*/  ATOMS.ADD R6, [R6], R5 ;  /* 0x000000050606738c */ /* 0x0000a40000000000 */
.L_x_486:
[----:B------:R-:W-:Y:S05]  /*3480*/  BSYNC.RECONVERGENT B0 ;  /* 0x0000000000007941 */ /* 0x000fea0003800200 */
.L_x_485:
        /* <DEDUP_REMOVED lines=37> */
.L_x_488:
[----:B------:R-:W-:Y:S05]  /*36e0*/  BSYNC.RECONVERGENT B0 ;  /* 0x0000000000007941 */ /* 0x000fea0003800200 */
.L_x_487:
[----:B------:R-:W-:Y:S01]  /*36f0*/  R2P PR, R17, 0x7f ;  /* 0x0000007f11007804 */ /* 0x000fe20000000000 */
[----:B--2---:R2:W3:Y:S01]  /*3700*/  SHFL.IDX PT, R47, R0, R47, 0x1f ;  /* 0x00001f2f002f7589 */ /* 0x0044e200000e0000 */
[----:B------:R-:W-:Y:S11]  /*3710*/  BSSY.RECONVERGENT B0, `(.L_x_489) ;  /* 0x0000021000007945 */ /* 0x000ff60003800200 */
[----:B0-----:R-:W-:-:S02]  /*3720*/  VOTE.ANY R15, PT, P0 ;  /* 0x00000000000f7806 */ /* 0x001fc400000e0100 */
        /* <DEDUP_REMOVED lines=19> */
[----:B------:R-:W-:Y:S01]  /*3860*/  LOP3.LUT R15, R16, R15, RZ, 0xc0, !PT ;  /* 0x0000000f100f7212 */ /* 0x000fe200078ec0ff */
[----:B------:R-:W-:Y:S01]  /*3870*/  IMAD.MOV.U32 R16, RZ, RZ, RZ ;  /* 0x000000ffff107224 */ /* 0x000fe200078e00ff */
[----:B------:R-:W-:Y:S02]  /*3880*/  @!P0 LOP3.LUT R20, RZ, R20, RZ, 0x33, !PT ;  /* 0x00000014ff148212 */ /* 0x000fe400078e33ff */
[----:B------:R-:W-:-:S04]  /*3890*/  LOP3.LUT R15, R18, R15, RZ, 0xc0, !PT ;  /* 0x0000000f120f7212 */ /* 0x000fc800078ec0ff */
[----:B------:R-:W-:-:S04]  /*38a0*/  LOP3.LUT R20, R20, R15, RZ, 0xc0, !PT ;  /* 0x0000000f14147212 */ /* 0x000fc800078ec0ff */
[----:B------:R-:W0:Y:S01]  /*38b0*/  FLO.U32 R49, R20 ;  /* 0x0000001400317300 */ /* 0x000e2200000e0000 */
[----:B------:R-:W-:-:S07]  /*38c0*/  LOP3.LUT R50, R23, R20, RZ, 0xc0, !PT ;  /* 0x0000001417327212 */ /* 0x000fce00078ec0ff */
[----:B------:R-:W4:Y:S01]  /*38d0*/  POPC R50, R50 ;  /* 0x0000003200327309 */ /* 0x000f220000000000 */
[----:B0-----:R-:W-:-:S13]  /*38e0*/  ISETP.NE.AND P0, PT, R46, R49, PT ;  /* 0x000000312e00720c */ /* 0x001fda0003f05270 */
[----:B--234-:R-:W-:Y:S05]  /*38f0*/  @P0 BRA `(.L_x_490) ;  /* 0x0000000000080947 */ /* 0x01cfea0003800000 */
[----:B------:R-:W-:-:S05]  /*3900*/  IMAD R17, R17, 0x4, R22 ;  /* 0x0000000411117824 */ /* 0x000fca00078e0216 */
[----:B------:R0:W2:Y:S02]  /*3910*/  ATOMS.ADD R16, [R17], R50 ;  /* 0x000000321110738c */ /* 0x0000a40000000000 */
.L_x_490:
[----:B------:R-:W-:Y:S05]  /*3920*/  BSYNC.RECONVERGENT B0 ;  /* 0x0000000000007941 */ /* 0x000fea0003800200 */
.L_x_489:
[----:B------:R-:W-:Y:S01]  /*3930*/  R2P PR, R11, 0x7f ;  /* 0x0000007f0b007804 */ /* 0x000fe20000000000 */
[----:B--2---:R2:W3:Y:S01]  /*3940*/  SHFL.IDX PT, R49, R16, R49, 0x1f ;  /* 0x00001f3110317589 */ /* 0x0044e200000e0000 */
[----:B------:R-:W-:Y:S01]  /*3950*/  BSSY.RECONVERGENT B0, `(.L_x_491) ;  /* 0x0000021000007945 */ /* 0x000fe20003800200 */
[----:B------:R-:W-:-:S10]  /*3960*/  IMAD.MOV.U32 R20, RZ, RZ, RZ ;  /* 0x000000ffff147224 */ /* 0x000fd400078e00ff */
[----:B------:R-:W-:Y:S02]  /*3970*/  VOTE.ANY R0, PT, P0 ;  /* 0x0000000000007806 */ /* 0x000fe400000e0100 */
[----:B------:R-:W-:Y:S02]  /*3980*/  VOTE.ANY R15, PT, P1 ;  /* 0x00000000000f7806 */ /* 0x000fe400008e0100 */
[----:B------:R-:W-:Y:S02]  /*3990*/  @!P0 LOP3.LUT R0, RZ, R0, RZ, 0x33, !PT ;  /* 0x00000000ff008212 */ /* 0x000fe400078e33ff */
[----:B0-----:R-:W-:Y:S02]  /*39a0*/  VOTE.ANY R17, PT, P2 ;  /* 0x0000000000117806 */ /* 0x001fe400010e0100 */
        /* <DEDUP_REMOVED lines=25> */
[----:B------:R-:W-:-:S06]  /*3b40*/  IMAD R20, R11, 0x4, R22 ;  /* 0x000000040b147824 */ /* 0x000fcc00078e0216 */
[----:B------:R0:W2:Y:S02]  /*3b50*/  ATOMS.ADD R20, [R20], R21 ;  /* 0x000000151414738c */ /* 0x0000a40000000000 */
.L_x_492:
[----:B------:R-:W-:Y:S05]  /*3b60*/  BSYNC.RECONVERGENT B0 ;  /* 0x0000000000007941 */ /* 0x000fea0003800200 */
.L_x_491:
[----:B------:R-:W-:Y:S01]  /*3b70*/  R2P PR, R7, 0x7f ;  /* 0x0000007f07007804 */ /* 0x000fe20000000000 */
[----:B--2---:R2:W3:Y:S01]  /*3b80*/  SHFL.IDX PT, R20, R20, R15, 0x1f ;  /* 0x00001f0f14147589 */ /* 0x0044e200000e0000 */
[----:B------:R-:W-:Y:S01]  /*3b90*/  BSSY.RECONVERGENT B0, `(.L_x_493) ;  /* 0x0000023000007945 */ /* 0x000fe20003800200 */
[----:B------:R-:W-:-:S10]  /*3ba0*/  IMAD.MOV.U32 R16, RZ, RZ, RZ ;  /* 0x000000ffff107224 */ /* 0x000fd400078e00ff */
        /* <DEDUP_REMOVED lines=23> */
[----:B------:R-:W-:Y:S02]  /*3d20*/  LOP3.LUT R48, R11, R0, RZ, 0xc0, !PT ;  /* 0x000000000b307212 */ /* 0x000fe400078ec0ff */
[----:B------:R-:W-:Y:S02]  /*3d30*/  SHF.R.U32.HI R0, RZ, UR6, R36 ;  /* 0x00000006ff007c19 */ /* 0x000fe40008011624 */
[----:B------:R-:W4:Y:S01]  /*3d40*/  FLO.U32 R18, R48 ;  /* 0x0000003000127300 */ /* 0x000f2200000e0000 */
[----:B------:R-:W-:Y:S02]  /*3d50*/  LOP3.LUT R19, R23, R48, RZ, 0xc0, !PT ;  /* 0x0000003017137212 */ /* 0x000fe400078ec0ff */
[----:B------:R-:W-:-:S05]  /*3d60*/  LOP3.LUT R0, R0, UR5, RZ, 0x30, !PT ;  /* 0x0000000500007c12 */ /* 0x000fca000f8e30ff */
[----:B------:R-:W0:Y:S01]  /*3d70*/  POPC R19, R19 ;  /* 0x0000001300137309 */ /* 0x000e220000000000 */
[----:B----4-:R-:W-:-:S13]  /*3d80*/  ISETP.NE.AND P0, PT, R46, R18, PT ;  /* 0x000000122e00720c */ /* 0x010fda0003f05270 */
[----:B0-23--:R-:W-:Y:S05]  /*3d90*/  @P0 BRA `(.L_x_494) ;  /* 0x0000000000080947 */ /* 0x00dfea0003800000 */
[----:B------:R-:W-:-:S06]  /*3da0*/  IMAD R16, R7, 0x4, R22 ;  /* 0x0000000407107824 */ /* 0x000fcc00078e0216 */
[----:B------:R0:W2:Y:S02]  /*3db0*/  ATOMS.ADD R16, [R16], R19 ;  /* 0x000000131010738c */ /* 0x0000a40000000000 */
.L_x_494:
[----:B------:R-:W-:Y:S05]  /*3dc0*/  BSYNC.RECONVERGENT B0 ;  /* 0x0000000000007941 */ /* 0x000fea0003800200 */
.L_x_493:
[----:B------:R-:W-:Y:S01]  /*3dd0*/  R2P PR, R0, 0x7f ;  /* 0x0000007f00007804 */ /* 0x000fe20000000000 */
[----:B--2---:R2:W3:Y:S01]  /*3de0*/  SHFL.IDX PT, R18, R16, R18, 0x1f ;  /* 0x00001f1210127589 */ /* 0x0044e200000e0000 */
        /* <DEDUP_REMOVED lines=28> */
[----:B------:R-:W4:Y:S01]  /*3fb0*/  FLO.U32 R52, R48 ;  /* 0x0000003000347300 */ /* 0x000f2200000e0000 */
[----:B------:R-:W-:-:S07]  /*3fc0*/  LOP3.LUT R17, R23, R48, RZ, 0xc0, !PT ;  /* 0x0000003017117212 */ /* 0x000fce00078ec0ff */
[----:B------:R-:W0:Y:S01]  /*3fd0*/  POPC R17, R17 ;  /* 0x0000001100117309 */ /* 0x000e220000000000 */
[----:B----4-:R-:W-:-:S13]  /*3fe0*/  ISETP.NE.AND P0, PT, R46, R52, PT ;  /* 0x000000342e00720c */ /* 0x010fda0003f05270 */
[----:B0-23--:R-:W-:Y:S05]  /*3ff0*/  @P0 BRA `(.L_x_496) ;  /* 0x0000000000080947 */ /* 0x00dfea0003800000 */
[----:B------:R-:W-:-:S05]  /*4000*/  IMAD R0, R0, 0x4, R22 ;  /* 0x0000000400007824 */ /* 0x000fca00078e0216 */
[----:B------:R0:W2:Y:S02]  /*4010*/  ATOMS.ADD R15, [R0], R17 ;  /* 0x00000011000f738c */ /* 0x0000a40000000000 */
.L_x_496:
[----:B------:R-:W-:Y:S05]  /*4020*/  BSYNC.RECONVERGENT B0 ;  /* 0x0000000000007941 */ /* 0x000fea0003800200 */
.L_x_495:
[----:B------:R-:W-:Y:S01]  /*4030*/  R2P PR, R11, 0x7f ;  /* 0x0000007f0b007804 */ /* 0x000fe20000000000 */
[----:B--2---:R2:W3:Y:S01]  /*4040*/  SHFL.IDX PT, R16, R15, R52, 0x1f ;  /* 0x00001f340f107589 */ /* 0x0044e200000e0000 */
[----:B------:R-:W-:Y:S11]  /*4050*/  BSSY.RECONVERGENT B0, `(.L_x_497) ;  /* 0x0000023000007945 */ /* 0x000ff60003800200 */
[----:B0-----:R-:W-:-:S02]  /*4060*/  VOTE.ANY R0, PT, P0 ;  /* 0x0000000000007806 */ /* 0x001fc400000e0100 */
        /* <DEDUP_REMOVED lines=23> */
[----:B------:R0:W4:Y:S01]  /*41e0*/  FLO.U32 R7, R0 ;  /* 0x0000000000077300 */ /* 0x00012200000e0000 */
[----:B------:R-:W-:-:S07]  /*41f0*/  LOP3.LUT R48, R23, R0, RZ, 0xc0, !PT ;  /* 0x0000000017307212 */ /* 0x000fce00078ec0ff */
[----:B--2---:R2:W1:Y:S01]  /*4200*/  POPC R15, R48 ;  /* 0x00000030000f7309 */ /* 0x0044620000000000 */
[----:B0-----:R-:W-:-:S04]  /*4210*/  SHF.R.U32.HI R0, RZ, UR6, R34 ;  /* 0x00000006ff007c19 */ /* 0x001fc80008011622 */
[----:B------:R-:W-:Y:S02]  /*4220*/  LOP3.LUT R0, R0, UR5, RZ, 0x30, !PT ;  /* 0x0000000500007c12 */ /* 0x000fe4000f8e30ff */
[----:B----4-:R-:W-:Y:S01]  /*4230*/  ISETP.NE.AND P0, PT, R46, R7, PT ;  /* 0x000000072e00720c */ /* 0x010fe20003f05270 */
[----:B--2---:R-:W-:-:S12]  /*4240*/  IMAD.MOV.U32 R48, RZ, RZ, RZ ;  /* 0x000000ffff307224 */ /* 0x004fd800078e00ff */
[----:B-1-3--:R-:W-:Y:S05]  /*4250*/  @P0 BRA `(.L_x_498) ;  /* 0x0000000000080947 */ /* 0x00afea0003800000 */
[----:B------:R-:W-:-:S06]  /*4260*/  IMAD R48, R11, 0x4, R22 ;  /* 0x000000040b307824 */ /* 0x000fcc00078e0216 */
[----:B------:R0:W1:Y:S02]  /*4270*/  ATOMS.ADD R48, [R48], R15 ;  /* 0x0000000f3030738c */ /* 0x0000640000000000 */
.L_x_498:
[----:B------:R-:W-:Y:S05]  /*4280*/  BSYNC.RECONVERGENT B0 ;  /* 0x0000000000007941 */ /* 0x000fea0003800200 */
.L_x_497:
[----:B------:R-:W-:Y:S01]  /*4290*/  R2P PR, R0, 0x7f ;  /* 0x0000007f00007804 */ /* 0x000fe20000000000 */
[----:B------:R-:W-:Y:S01]  /*42a0*/  IMAD.IADD R14, R14, 0x1, R8 ;  /* 0x000000010e0e7824 */ /* 0x000fe200078e0208 */
[----:B------:R-:W-:Y:S01]  /*42b0*/  BSSY.RECONVERGENT B0, `(.L_x_499) ;  /* 0x0000025000007945 */ /* 0x000fe20003800200 */
[----:B------:R-:W-:Y:S02]  /*42c0*/  IMAD.IADD R13, R13, 0x1, R12 ;  /* 0x000000010d0d7824 */ /* 0x000fe400078e020c */
[----:B-1----:R1:W2:Y:S08]  /*42d0*/  SHFL.IDX PT, R12, R48, R7, 0x1f ;  /* 0x00001f07300c7589 */ /* 0x0022b000000e0000 */
[----:B------:R-:W-:-:S02]  /*42e0*/  VOTE.ANY R11, PT, P0 ;  /* 0x00000000000b7806 */ /* 0x000fc400000e0100 */
[----:B------:R-:W-:Y:S01]  /*42f0*/  VOTE.ANY R8, PT, P1 ;  /* 0x0000000000087806 */ /* 0x000fe200008e0100 */
[----:B-1----:R-:W-:Y:S01]  /*4300*/  IMAD.MOV.U32 R7, RZ, RZ, RZ ;  /* 0x000000ffff077224 */ /* 0x002fe200078e00ff */
        /* <DEDUP_REMOVED lines=22> */
[----:B------:R1:W3:Y:S01]  /*4470*/  FLO.U32 R8, R52 ;  /* 0x0000003400087300 */ /* 0x0002e200000e0000 */
[----:B------:R-:W-:-:S07]  /*4480*/  LOP3.LUT R11, R23, R52, RZ, 0xc0, !PT ;  /* 0x00000034170b7212 */ /* 0x000fce00078ec0ff */
[----:B------:R-:W4:Y:S01]  /*4490*/  POPC R11, R11 ;  /* 0x0000000b000b7309 */ /* 0x000f220000000000 */
[----:B-1----:R-:W-:-:S04]  /*44a0*/  SHF.R.U32.HI R52, RZ, UR6, R26 ;  /* 0x00000006ff347c19 */ /* 0x002fc8000801161a */
[----:B------:R-:W-:Y:S02]  /*44b0*/  LOP3.LUT R48, R52, UR5, RZ, 0x30, !PT ;  /* 0x0000000534307c12 */ /* 0x000fe4000f8e30ff */
[----:B---3--:R-:W-:-:S13]  /*44c0*/  ISETP.NE.AND P0, PT, R46, R8, PT ;  /* 0x000000082e00720c */ /* 0x008fda0003f05270 */
[----:B--2-4-:R-:W-:Y:S05]  /*44d0*/  @P0 BRA `(.L_x_500) ;  /* 0x0000000000080947 */ /* 0x014fea0003800000 */
[----:B------:R-:W-:-:S05]  /*44e0*/  IMAD R0, R0, 0x4, R22 ;  /* 0x0000000400007824 */ /* 0x000fca00078e0216 */
[----:B------:R1:W2:Y:S02]  /*44f0*/  ATOMS.ADD R7, [R0], R11 ;  /* 0x0000000b0007738c */ /* 0x0002a40000000000 */
.L_x_500:
[----:B------:R-:W-:Y:S05]  /*4500*/  BSYNC.RECONVERGENT B0 ;  /* 0x0000000000007941 */ /* 0x000fea0003800200 */
.L_x_499:
[----:B------:R-:W-:Y:S01]  /*4510*/  R2P PR, R48, 0x7f ;  /* 0x0000007f30007804 */ /* 0x000fe20000000000 */
[----:B------:R-:W-:Y:S01]  /*4520*/  IMAD.IADD R10, R10, 0x1, R51 ;  /* 0x000000010a0a7824 */ /* 0x000fe200078e0233 */
[----:B--2---:R2:W3:Y:S01]  /*4530*/  SHFL.IDX PT, R8, R7, R8, 0x1f ;  /* 0x00001f0807087589 */ /* 0x0044e200000e0000 */
[----:B------:R-:W-:Y:S01]  /*4540*/  BSSY.RECONVERGENT B0, `(.L_x_501) ;  /* 0x0000024000007945 */ /* 0x000fe20003800200 */
[----:B------:R-:W-:Y:S02]  /*4550*/  IMAD.IADD R9, R9, 0x1, R45 ;  /* 0x0000000109097824 */ /* 0x000fe400078e022d */
[----:B------:R-:W-:-:S07]  /*4560*/  IMAD.MOV.U32 R45, RZ, RZ, RZ ;  /* 0x000000ffff2d7224 */ /* 0x000fce00078e00ff */
[----:B-1----:R-:W-:Y:S02]  /*4570*/  VOTE.ANY R0, PT, P0 ;  /* 0x0000000000007806 */ /* 0x002fe400000e0100 */
        /* <DEDUP_REMOVED lines=24> */
[----:B------:R1:W4:Y:S02]  /*4700*/  FLO.U32 R0, R52 ;  /* 0x0000003400007300 */ /* 0x00032400000e0000 */
[----:B------:R-:W-:Y:S02]  /*4710*/  LOP3.LUT R51, R51, UR5, RZ, 0x30, !PT ;  /* 0x0000000533337c12 */ /* 0x000fe4000f8e30ff */
[----:B-1----:R-:W-:-:S04]  /*4720*/  LOP3.LUT R52, R23, R52, RZ, 0xc0, !PT ;  /* 0x0000003417347212 */ /* 0x002fc800078ec0ff */
[----:B--2---:R1:W2:Y:S01]  /*4730*/  POPC R7, R52 ;  /* 0x0000003400077309 */ /* 0x0042a20000000000 */
[----:B----4-:R-:W-:-:S13]  /*4740*/  ISETP.NE.AND P0, PT, R46, R0, PT ;  /* 0x000000002e00720c */ /* 0x010fda0003f05270 */
[----:B-123--:R-:W-:Y:S05]  /*4750*/  @P0 BRA `(.L_x_502) ;  /* 0x0000000000080947 */ /* 0x00efea0003800000 */
[----:B------:R-:W-:-:S05]  /*4760*/  IMAD R48, R48, 0x4, R22 ;  /* 0x0000000430307824 */ /* 0x000fca00078e0216 */
[----:B------:R1:W2:Y:S02]  /*4770*/  ATOMS.ADD R45, [R48], R7 ;  /* 0x00000007302d738c */ /* 0x0002a40000000000 */
.L_x_502:
[----:B------:R-:W-:Y:S05]  /*4780*/  BSYNC.RECONVERGENT B0 ;  /* 0x0000000000007941 */ /* 0x000fea0003800200 */
.L_x_501:
[----:B------:R-:W-:Y:S01]  /*4790*/  R2P PR, R51, 0x7f ;  /* 0x0000007f33007804 */ /* 0x000fe20000000000 */
[----:B------:R-:W-:Y:S01]  /*47a0*/  IMAD.IADD R6, R5, 0x1, R6 ;  /* 0x0000000105067824 */ /* 0x000fe200078e0206 */
[----:B--2---:R2:W3:Y:S01]  /*47b0*/  SHFL.IDX PT, R0, R45, R0, 0x1f ;  /* 0x00001f002d007589 */ /* 0x0044e200000e0000 */
[----:B------:R-:W-:Y:S01]  /*47c0*/  IMAD.IADD R4, R4, 0x1, R47 ;  /* 0x0000000104047824 */ /* 0x000fe200078e022f */
[----:B------:R-:W-:Y:S01]  /*47d0*/  SHF.R.U32.HI R47, RZ, UR6, R32 ;  /* 0x00000006ff2f7c19 */ /* 0x000fe20008011620 */
[----:B------:R-:W-:Y:S03]  /*47e0*/  BSSY.RECONVERGENT B0, `(.L_x_503) ;  /* 0x0000022000007945 */ /* 0x000fe60003800200 */
[----:B------:R-:W-:-:S05]  /*47f0*/  LOP3.LUT R47, R47, UR5, RZ, 0x30, !PT ;  /* 0x000000052f2f7c12 */ /* 0x000fca000f8e30ff */
        /* <DEDUP_REMOVED lines=9> */
[----:B------:R-:W-:Y:S02]  /*4890*/  VOTE.ANY R48, PT, P3 ;  /* 0x0000000000307806 */ /* 0x000fe400018e0100 */
[----:B------:R-:W-:Y:S02]  /*48a0*/  VOTE.ANY R52, PT, P0 ;  /* 0x0000000000347806 */ /* 0x000fe400000e0100 */
[----:B------:R-:W-:Y:S02]  /*48b0*/  @!P3 LOP3.LUT R48, RZ, R48, RZ, 0x33, !PT ;  /* 0x00000030ff30b212 */ /* 0x000fe400078e33ff */
[----:B------:R-:W-:Y:S02]  /*48c0*/  @!P0 LOP3.LUT R52, RZ, R52, RZ, 0x33, !PT ;  /* 0x00000034ff348212 */ /* 0x000fe400078e33ff */
        /* <DEDUP_REMOVED lines=10> */
[----:B------:R-:W-:-:S03]  /*4970*/  IMAD.MOV.U32 R48, RZ, RZ, RZ ;  /* 0x000000ffff307224 */ /* 0x000fc600078e00ff */
[----:B------:R-:W-:-:S04]  /*4980*/  LOP3.LUT R52, R52, R5, RZ, 0xc0, !PT ;  /* 0x0000000534347212 */ /* 0x000fc800078ec0ff */
[----:B------:R1:W4:Y:S02]  /*4990*/  FLO.U32 R5, R52 ;  /* 0x0000003400057300 */ /* 0x00032400000e0000 */
[----:B-1----:R-:W-:-:S06]  /*49a0*/  LOP3.LUT R52, R23, R52, RZ, 0xc0, !PT ;  /* 0x0000003417347212 */ /* 0x002fcc00078ec0ff */
[----:B--2---:R1:W2:Y:S01]  /*49b0*/  POPC R45, R52 ;  /* 0x00000034002d7309 */ /* 0x0042a20000000000 */
[----:B----4-:R-:W-:-:S13]  /*49c0*/  ISETP.NE.AND P0, PT, R46, R5, PT ;  /* 0x000000052e00720c */ /* 0x010fda0003f05270 */
[----:B-1-3--:R-:W-:Y:S05]  /*49d0*/  @P0 BRA `(.L_x_504) ;  /* 0x0000000000080947 */ /* 0x00afea0003800000 */
[----:B------:R-:W-:-:S06]  /*49e0*/  IMAD R48, R51, 0x4, R22 ;  /* 0x0000000433307824 */ /* 0x000fcc00078e0216 */
[----:B--2---:R1:W3:Y:S02]  /*49f0*/  ATOMS.ADD R48, [R48], R45 ;  /* 0x0000002d3030738c */ /* 0x0042e40000000000 */
.L_x_504:
[----:B------:R-:W-:Y:S05]  /*4a00*/  BSYNC.RECONVERGENT B0 ;  /* 0x0000000000007941 */ /* 0x000fea0003800200 */
.L_x_503:
[----:B------:R-:W-:Y:S01]  /*4a10*/  R2P PR, R47, 0x7f ;  /* 0x0000007f2f007804 */ /* 0x000fe20000000000 */
[----:B------:R-:W-:Y:S01]  /*4a20*/  IMAD.IADD R50, R50, 0x1, R49 ;  /* 0x0000000132327824 */ /* 0x000fe200078e0231 */
[----:B---3--:R3:W4:Y:S01]  /*4a30*/  SHFL.IDX PT, R48, R48, R5, 0x1f ;  /* 0x00001f0530307589 */ /* 0x00872200000e0000 */
[----:B------:R-:W-:Y:S01]  /*4a40*/  IMAD.IADD R20, R21, 0x1, R20 ;  /* 0x0000000115147824 */ /* 0x000fe200078e0214 */
[----:B------:R-:W-:Y:S01]  /*4a50*/  SHF.R.U32.HI R21, RZ, UR6, R31 ;  /* 0x00000006ff157c19 */ /* 0x000fe2000801161f */
[----:B------:R-:W-:Y:S03]  /*4a60*/  BSSY.RECONVERGENT B0, `(.L_x_505) ;  /* 0x0000022000007945 */ /* 0x000fe60003800200 */
[----:B---3--:R-:W-:Y:S01]  /*4a70*/  LOP3.LUT R5, R21, UR5, RZ, 0x30, !PT ;  /* 0x0000000515057c12 */ /* 0x008fe2000f8e30ff */
[----:B------:R-:W-:-:S04]  /*4a80*/  IMAD.MOV.U32 R21, RZ, RZ, RZ ;  /* 0x000000ffff157224 */ /* 0x000fc800078e00ff */
        /* <DEDUP_REMOVED lines=23> */
[----:B------:R-:W-:-:S04]  /*4c00*/  LOP3.LUT R52, R49, R52, RZ, 0xc0, !PT ;  /* 0x0000003431347212 */ /* 0x000fc800078ec0ff */
[----:B------:R-:W3:Y:S01]  /*4c10*/  FLO.U32 R49, R52 ;  /* 0x0000003400317300 */ /* 0x000ee200000e0000 */
[----:B------:R-:W-:-:S07]  /*4c20*/  LOP3.LUT R51, R23, R52, RZ, 0xc0, !PT ;  /* 0x0000003417337212 */ /* 0x000fce00078ec0ff */
[----:B------:R-:W0:Y:S01]  /*4c30*/  POPC R51, R51 ;  /* 0x0000003300337309 */ /* 0x000e220000000000 */
[----:B---3--:R-:W-:-:S13]  /*4c40*/  ISETP.NE.AND P0, PT, R46, R49, PT ;  /* 0x000000312e00720c */ /* 0x008fda0003f05270 */
[----:B0---4-:R-:W-:Y:S05]  /*4c50*/  @P0 BRA `(.L_x_506) ;  /* 0x0000000000080947 */ /* 0x011fea0003800000 */
[----:B------:R-:W-:-:S05]  /*4c60*/  IMAD R52, R47, 0x4, R22 ;  /* 0x000000042f347824 */ /* 0x000fca00078e0216 */
[----:B------:R0:W3:Y:S02]  /*4c70*/  ATOMS.ADD R21, [R52], R51 ;  /* 0x000000333415738c */ /* 0x0000e40000000000 */
.L_x_506:
[----:B------:R-:W-:Y:S05]  /*4c80*/  BSYNC.RECONVERGENT B0 ;  /* 0x0000000000007941 */ /* 0x000fea0003800200 */
.L_x_505:
        /* <DEDUP_REMOVED lines=32> */
[----:B------:R-:W0:Y:S01]  /*4e90*/  FLO.U32 R19, R52 ;  /* 0x0000003400137300 */ /* 0x000e2200000e0000 */
[----:B------:R-:W-:-:S07]  /*4ea0*/  LOP3.LUT R47, R23, R52, RZ, 0xc0, !PT ;  /* 0x00000034172f7212 */ /* 0x000fce00078ec0ff */
[----:B------:R-:W3:Y:S01]  /*4eb0*/  POPC R47, R47 ;  /* 0x0000002f002f7309 */ /* 0x000ee20000000000 */
[----:B0-----:R-:W-:-:S13]  /*4ec0*/  ISETP.NE.AND P0, PT, R46, R19, PT ;  /* 0x000000132e00720c */ /* 0x001fda0003f05270 */
[----:B---34-:R-:W-:Y:S05]  /*4ed0*/  @P0 BRA `(.L_x_508) ;  /* 0x0000000000080947 */ /* 0x018fea0003800000 */
[----:B------:R-:W-:-:S05]  /*4ee0*/  IMAD R52, R5, 0x4, R22 ;  /* 0x0000000405347824 */ /* 0x000fca00078e0216 */
[----:B------:R0:W3:Y:S02]  /*4ef0*/  ATOMS.ADD R17, [R52], R47 ;  /* 0x0000002f3411738c */ /* 0x0000e40000000000 */
.L_x_508:
[----:B------:R-:W-:Y:S05]  /*4f00*/  BSYNC.RECONVERGENT B0 ;  /* 0x0000000000007941 */ /* 0x000fea0003800200 */
.L_x_507:
        /* <DEDUP_REMOVED lines=39> */
.L_x_510:
[----:B------:R-:W-:Y:S05]  /*5180*/  BSYNC.RECONVERGENT B0 ;  /* 0x0000000000007941 */ /* 0x000fea0003800200 */
.L_x_509:
[----:B------:R-:W-:Y:S01]  /*5190*/  R2P PR, R19, 0x7f ;  /* 0x0000007f13007804 */ /* 0x000fe20000000000 */
[----:B------:R-:W-:Y:S01]  /*51a0*/  IMAD.IADD R0, R7, 0x1, R0 ;  /* 0x0000000107007824 */ /* 0x000fe200078e0200 */
[----:B---3--:R3:W4:Y:S01]  /*51b0*/  SHFL.IDX PT, R11, R11, R5, 0x1f ;  /* 0x00001f050b0b7589 */ /* 0x00872200000e0000 */
[----:B--2---:R-:W-:Y:S01]  /*51c0*/  IMAD.IADD R48, R45, 0x1, R48 ;  /* 0x000000012d307824 */ /* 0x004fe200078e0230 */
[----:B-1----:R-:W-:Y:S01]  /*51d0*/  SHF.R.U32.HI R45, RZ, UR6, R28 ;  /* 0x00000006ff2d7c19 */ /* 0x002fe2000801161c */
[----:B------:R-:W-:Y:S03]  /*51e0*/  BSSY.RECONVERGENT B0, `(.L_x_511) ;  /* 0x0000022000007945 */ /* 0x000fe60003800200 */
[----:B------:R-:W-:-:S05]  /*51f0*/  LOP3.LUT R45, R45, UR5, RZ, 0x30, !PT ;  /* 0x000000052d2d7c12 */ /* 0x000fca000f8e30ff */
        /* <DEDUP_REMOVED lines=24> */
[----:B------:R0:W1:Y:S01]  /*5380*/  FLO.U32 R7, R52 ;  /* 0x0000003400077300 */ /* 0x00006200000e0000 */
[----:B------:R-:W-:-:S07]  /*5390*/  LOP3.LUT R49, R23, R52, RZ, 0xc0, !PT ;  /* 0x0000003417317212 */ /* 0x000fce00078ec0ff */
[----:B------:R-:W2:Y:S01]  /*53a0*/  POPC R49, R49 ;  /* 0x0000003100317309 */ /* 0x000ea20000000000 */
[----:B0-----:R-:W-:Y:S01]  /*53b0*/  IMAD.MOV.U32 R52, RZ, RZ, RZ ;  /* 0x000000ffff347224 */ /* 0x001fe200078e00ff */
[----:B-1----:R-:W-:-:S13]  /*53c0*/  ISETP.NE.AND P0, PT, R46, R7, PT ;  /* 0x000000072e00720c */ /* 0x002fda0003f05270 */
[----:B--234-:R-:W-:Y:S05]  /*53d0*/  @P0 BRA `(.L_x_512) ;  /* 0x0000000000080947 */ /* 0x01cfea0003800000 */
[----:B------:R-:W-:-:S06]  /*53e0*/  IMAD R52, R19, 0x4, R22 ;  /* 0x0000000413347824 */ /* 0x000fcc00078e0216 */
[----:B------:R0:W1:Y:S02]  /*53f0*/  ATOMS.ADD R52, [R52], R49 ;  /* 0x000000313434738c */ /* 0x0000640000000000 */
.L_x_512:
[----:B------:R-:W-:Y:S05]  /*5400*/  BSYNC.RECONVERGENT B0 ;  /* 0x0000000000007941 */ /* 0x000fea0003800200 */
.L_x_511:
[----:B------:R-:W-:Y:S01]  /*5410*/  R2P PR, R45, 0x7f ;  /* 0x0000007f2d007804 */ /* 0x000fe20000000000 */
[----:B-1----:R1:W2:Y:S01]  /*5420*/  SHFL.IDX PT, R52, R52, R7, 0x1f ;  /* 0x00001f0734347589 */ /* 0x0022a200000e0000 */
[----:B------:R-:W-:Y:S11]  /*5430*/  BSSY.RECONVERGENT B0, `(.L_x_513) ;  /* 0x0000021000007945 */ /* 0x000ff60003800200 */
[----:B------:R-:W-:-:S02]  /*5440*/  VOTE.ANY R5, PT, P0 ;  /* 0x0000000000057806 */ /* 0x000fc400000e0100 */
[----:B------:R-:W-:Y:S02]  /*5450*/  VOTE.ANY R19, PT, P1 ;  /* 0x0000000000137806 */ /* 0x000fe400008e0100 */
[----:B------:R-:W-:Y:S02]  /*5460*/  @!P0 LOP3.LUT R5, RZ, R5, RZ, 0x33, !PT ;  /* 0x00000005ff058212 */ /* 0x000fe400078e33ff */
[----:B------:R-:W-:Y:S02]  /*5470*/  @!P1 LOP3.LUT R19, RZ, R19, RZ, 0x33, !PT ;  /* 0x00000013ff139212 */ /* 0x000fe400078e33ff */
[----:B-1----:R-:W-:Y:S02]  /*5480*/  VOTE.ANY R7, PT, P5 ;  /* 0x0000000000077806 */ /* 0x002fe400028e0100 */
[----:B------:R-:W-:Y:S02]  /*5490*/  LOP3.LUT R5, R19, R5, RZ, 0xc0, !PT ;  /* 0x0000000513057212 */ /* 0x000fe400078ec0ff */
[----:B------:R-:W-:-:S02]  /*54a0*/  VOTE.ANY R19, PT, P2 ;  /* 0x0000000000137806 */ /* 0x000fc400010e0100 */
        /* <DEDUP_REMOVED lines=9> */
[----:B------:R-:W-:-:S04]  /*5540*/  LOP3.LUT R5, R19, R5, RZ, 0xc0, !PT ;  /* 0x0000000513057212 */ /* 0x000fc800078ec0ff */
[----:B------:R-:W-:Y:S02]  /*5550*/  LOP3.LUT R5, R7, R5, RZ, 0xc0, !PT ;  /* 0x0000000507057212 */ /* 0x000fe400078ec0ff */
[----:B------:R-:W-:-:S04]  /*5560*/  VOTE.ANY R7, PT, P6 ;  /* 0x0000000000077806 */ /* 0x000fc800030e0100 */
[----:B------:R-:W-:-:S04]  /*5570*/  @!P6 LOP3.LUT R7, RZ, R7, RZ, 0x33, !PT ;  /* 0x00000007ff07e212 */ /* 0x000fc800078e33ff */
[----:B------:R-:W-:Y:S02]  /*5580*/  LOP3.LUT R5, R7, R5, RZ, 0xc0, !PT ;  /* 0x0000000507057212 */ /* 0x000fe400078ec0ff */
[----:B------:R-:W-:-:S04]  /*5590*/  VOTE.ANY R7, PT, P0 ;  /* 0x0000000000077806 */ /* 0x000fc800000e0100 */
[----:B------:R-:W-:-:S04]  /*55a0*/  @!P0 LOP3.LUT R7, RZ, R7, RZ, 0x33, !PT ;  /* 0x00000007ff078212 */ /* 0x000fc800078e33ff */
[----:B------:R-:W-:-:S04]  /*55b0*/  LOP3.LUT R19, R7, R5, RZ, 0xc0, !PT ;  /* 0x0000000507137212 */ /* 0x000fc800078ec0ff */
[----:B------:R-:W1:Y:S01]  /*55c0*/  FLO.U32 R7, R19 ;  /* 0x0000001300077300 */ /* 0x000e6200000e0000 */
[----:B------:R-:W-:-:S07]  /*55d0*/  LOP3.LUT R5, R23, R19, RZ, 0xc0, !PT ;  /* 0x0000001317057212 */ /* 0x000fce00078ec0ff */
[----:B------:R-:W3:Y:S01]  /*55e0*/  POPC R5, R5 ;  /* 0x0000000500057309 */ /* 0x000ee20000000000 */
[----:B-1----:R-:W-:Y:S01]  /*55f0*/  ISETP.NE.AND P0, PT, R46, R7, PT ;  /* 0x000000072e00720c */ /* 0x002fe20003f05270 */
[----:B------:R-:W-:-:S12]  /*5600*/  IMAD.MOV.U32 R46, RZ, RZ, RZ ;  /* 0x000000ffff2e7224 */ /* 0x000fd800078e00ff */
[----:B--23--:R-:W-:Y:S05]  /*5610*/  @P0 BRA `(.L_x_514) ;  /* 0x0000000000080947 */ /* 0x00cfea0003800000 */
[----:B------:R-:W-:-:S05]  /*5620*/  IMAD R22, R45, 0x4, R22 ;  /* 0x000000042d167824 */ /* 0x000fca00078e0216 */
[----:B------:R1:W2:Y:S02]  /*5630*/  ATOMS.ADD R46, [R22], R5 ;  /* 0x00000005162e738c */ /* 0x0002a40000000000 */
.L_x_514:
[----:B------:R-:W-:Y:S05]  /*5640*/  BSYNC.RECONVERGENT B0 ;  /* 0x0000000000007941 */ /* 0x000fea0003800200 */
.L_x_513:
[----:B-12---:R1:W2:Y:S01]  /*5650*/  SHFL.IDX PT, R22, R46, R7, 0x1f ;  /* 0x00001f072e167589 */ /* 0x0062a200000e0000 */
[----:B------:R-:W-:Y:S01]  /*5660*/  LOP3.LUT R19, R44, 0x80000000, RZ, 0x3c, !PT ;  /* 0x800000002c137812 */ /* 0x000fe200078e3cff */
[----:B------:R-:W-:Y:S01]  /*5670*/  IMAD.IADD R11, R15, 0x1, R11 ;  /* 0x000000010f0b7824 */ /* 0x000fe200078e020b */
[----:B------:R-:W-:Y:S01]  /*5680*/  LEA R14, R14, UR4, 0x2 ;  /* 0x000000040e0e7c11 */ /* 0x000fe2000f8e10ff */
[----:B------:R-:W-:Y:S01]  /*5690*/  BAR.SYNC.DEFER_BLOCKING 0x0 ;  /* 0x0000000000007b1d */ /* 0x000fe20000010000 */
[----:B------:R-:W-:Y:S01]  /*56a0*/  LOP3.LUT R43, R43, 0x80000000, RZ, 0x3c, !PT ;  /* 0x800000002b2b7812 */ /* 0x000fe200078e3cff */
[----:B------:R-:W-:Y:S01]  /*56b0*/  IMAD.IADD R21, R51, 0x1, R21 ;  /* 0x0000000133157824 */ /* 0x000fe200078e0215 */
[----:B------:R-:W-:Y:S01]  /*56c0*/  LEA R13, R13, UR4, 0x2 ;  /* 0x000000040d0d7c11 */ /* 0x000fe2000f8e10ff */
[----:B------:R-:W-:Y:S01]  /*56d0*/  IMAD.IADD R17, R47, 0x1, R17 ;  /* 0x000000012f117824 */ /* 0x000fe200078e0211 */
[----:B------:R-:W-:Y:S01]  /*56e0*/  LOP3.LUT R15, R42, 0x80000000, RZ, 0x3c, !PT ;  /* 0x800000002a0f7812 */ /* 0x000fe200078e3cff */
[----:B------:R-:W-:Y:S01]  /*56f0*/  IMAD.IADD R52, R49, 0x1, R52 ;  /* 0x0000000131347824 */ /* 0x000fe200078e0234 */
[----:B------:R-:W-:Y:S01]  /*5700*/  LEA R10, R10, UR4, 0x2 ;  /* 0x000000040a0a7c11 */ /* 0x000fe2000f8e10ff */
[----:B------:R-:W-:Y:S01]  /*5710*/  BSSY B1, `(.L_x_515) ;  /* 0x0000058000017945 */ /* 0x000fe20003800000 */
[----:B------:R-:W-:-:S02]  /*5720*/  LEA R42, R9, UR4, 0x2 ;  /* 0x00000004092a7c11 */ /* 0x000fc4000f8e10ff */
[----:B------:R-:W-:Y:S02]  /*5730*/  LEA R4, R4, UR4, 0x2 ;  /* 0x0000000404047c11 */ /* 0x000fe4000f8e10ff */
[----:B------:R-:W-:Y:S02]  /*5740*/  LEA R50, R50, UR4, 0x2 ;  /* 0x0000000432327c11 */ /* 0x000fe4000f8e10ff */
[----:B-1----:R-:W-:Y:S02]  /*5750*/  LEA R7, R20, UR4, 0x2 ;  /* 0x0000000414077c11 */ /* 0x002fe4000f8e10ff */
[----:B------:R-:W-:Y:S02]  /*5760*/  LEA R18, R18, UR4, 0x2 ;  /* 0x0000000412127c11 */ /* 0x000fe4000f8e10ff */
[----:B------:R-:W-:Y:S01]  /*5770*/  LEA R9, R16, UR4, 0x2 ;  /* 0x0000000410097c11 */ /* 0x000fe2000f8e10ff */
[----:B--2---:R-:W-:Y:S01]  /*5780*/  IMAD.IADD R22, R5, 0x1, R22 ;  /* 0x0000000105167824 */ /* 0x004fe200078e0216 */
[----:B------:R-:W-:-:S02]  /*5790*/  LEA R5, R6, UR4, 0x2 ;  /* 0x0000000406057c11 */ /* 0x000fc4000f8e10ff */
[----:B------:R-:W-:Y:S01]  /*57a0*/  LEA R12, R12, UR4, 0x2 ;  /* 0x000000040c0c7c11 */ /* 0x000fe2000f8e10ff */
[----:B------:R-:W-:Y:S01]  /*57b0*/  STS [R14+-0x4], R19 ;  /* 0xfffffc130e007388 */ /* 0x000fe20000000800 */
[----:B------:R-:W-:Y:S02]  /*57c0*/  LEA R48, R48, UR4, 0x2 ;  /* 0x0000000430307c11 */ /* 0x000fe4000f8e10ff */
[----:B------:R-:W-:Y:S01]  /*57d0*/  LEA R21, R21, UR4, 0x2 ;  /* 0x0000000415157c11 */ /* 0x000fe2000f8e10ff */
[----:B------:R1:W-:Y:S01]  /*57e0*/  STS [R13+-0x4], R43 ;  /* 0xfffffc2b0d007388 */ /* 0x0003e20000000800 */
[----:B------:R-:W-:Y:S02]  /*57f0*/  LEA R11, R11, UR4, 0x2 ;  /* 0x000000040b0b7c11 */ /* 0x000fe4000f8e10ff */
[----:B------:R-:W-:Y:S01]  /*5800*/  LEA R52, R52, UR4, 0x2 ;  /* 0x0000000434347c11 */ /* 0x000fe2000f8e10ff */
[----:B------:R2:W-:Y:S01]  /*5810*/  STS [R10+-0x4], R15 ;  /* 0xfffffc0f0a007388 */ /* 0x0005e20000000800 */
[----:B------:R-:W-:-:S03]  /*5820*/  ISETP.NE.AND P0, PT, R53, RZ, PT ;  /* 0x000000ff3500720c */ /* 0x000fc60003f05270 */
[----:B------:R-:W-:Y:S01]  /*5830*/  STS [R42+-0x4], R41 ;  /* 0xfffffc292a007388 */ /* 0x000fe20000000800 */
[----:B-1----:R-:W-:-:S03]  /*5840*/  LEA R13, R8, UR4, 0x2 ;  /* 0x00000004080d7c11 */ /* 0x002fc6000f8e10ff */
[----:B------:R1:W-:Y:S01]  /*5850*/  STS [R5+-0x4], R40 ;  /* 0xfffffc2805007388 */ /* 0x0003e20000000800 */
[----:B--2---:R-:W-:-:S03]  /*5860*/  LEA R15, R0, UR4, 0x2 ;  /* 0x00000004000f7c11 */ /* 0x004fc6000f8e10ff */
[----:B------:R-:W-:Y:S01]  /*5870*/  STS [R4+-0x4], R39 ;  /* 0xfffffc2704007388 */ /* 0x000fe20000000800 */
[----:B------:R-:W-:-:S03]  /*5880*/  LEA R0, R17, UR4, 0x2 ;  /* 0x0000000411007c11 */ /* 0x000fc6000f8e10ff */
[----:B------:R-:W-:Y:S01]  /*5890*/  STS [R50+-0x4], R25 ;  /* 0xfffffc1932007388 */ /* 0x000fe20000000800 */
[----:B-1----:R-:W-:-:S03]  /*58a0*/  LEA R5, R22, UR4, 0x2 ;  /* 0x0000000416057c11 */ /* 0x002fc6000f8e10ff */
[----:B------:R-:W-:Y:S04]  /*58b0*/  STS [R7+-0x4], R38 ;  /* 0xfffffc2607007388 */ /* 0x000fe80000000800 */
[----:B------:R-:W-:Y:S04]  /*58c0*/  STS [R18+-0x4], R37 ;  /* 0xfffffc2512007388 */ /* 0x000fe80000000800 */
[----:B------:R-:W-:Y:S04]  /*58d0*/  STS [R9+-0x4], R36 ;  /* 0xfffffc2409007388 */ /* 0x000fe80000000800 */
[----:B------:R-:W-:Y:S04]  /*58e0*/  STS [R12+-0x4], R35 ;  /* 0xfffffc230c007388 */ /* 0x000fe80000000800 */
[----:B------:R1:W-:Y:S04]  /*58f0*/  STS [R13+-0x4], R34 ;  /* 0xfffffc220d007388 */ /* 0x0003e80000000800 */
[----:B------:R2:W-:Y:S04]  /*5900*/  STS [R15+-0x4], R26 ;  /* 0xfffffc1a0f007388 */ /* 0x0005e80000000800 */
[----:B------:R2:W-:Y:S01]  /*5910*/  STS [R48+-0x4], R33 ;  /* 0xfffffc2130007388 */ /* 0x0005e20000000800 */
[----:B-1----:R-:W-:-:S03]  /*5920*/  LEA R13, R3, UR4, 0x3 ;  /* 0x00000004030d7c11 */ /* 0x002fc6000f8e18ff */
[----:B------:R2:W-:Y:S04]  /*5930*/  STS [R21+-0x4], R32 ;  /* 0xfffffc2015007388 */ /* 0x0005e80000000800 */
[----:B------:R2:W-:Y:S04]  /*5940*/  STS [R0+-0x4], R31 ;  /* 0xfffffc1f00007388 */ /* 0x0005e80000000800 */
[----:B------:R2:W-:Y:S04]  /*5950*/  STS [R11+-0x4], R30 ;  /* 0xfffffc1e0b007388 */ /* 0x0005e80000000800 */
[----:B------:R2:W-:Y:S04]  /*5960*/  STS [R52+-0x4], R29 ;  /* 0xfffffc1d34007388 */ /* 0x0005e80000000800 */
[----:B------:R2:W-:Y:S01]  /*5970*/  STS [R5+-0x4], R28 ;  /* 0xfffffc1c05007388 */ /* 0x0005e20000000800 */
[----:B------:R-:W-:Y:S05]  /*5980*/  @P0 BRA `(.L_x_516) ;  /* 0x0000000000c00947 */ /* 0x000fea0003800000 */
[----:B------:R-:W1:Y:S02]  /*5990*/  LDCU.64 UR10, c[0x0][0x398] ;  /* 0x00007300ff0a77ac */ /* 0x000e640008000a00 */
[----:B-1----:R-:W-:-:S04]  /*59a0*/  LEA R6, P0, R3, UR10, 0x3 ;  /* 0x0000000a03067c11 */ /* 0x002fc8000f8018ff */
[----:B------:R-:W-:-:S05]  /*59b0*/  LEA.HI.X R7, R3, UR11, RZ, 0x3, P0 ;  /* 0x0000000b03077c11 */ /* 0x000fca00080f1cff */
[----:B--2---:R-:W2:Y:S01]  /*59c0*/  LDG.E.64 R4, desc[UR8][R6.64] ;  /* 0x0000000806047981 */ /* 0x004ea2000c1e1b00 */
[----:B------:R-:W-:Y:S01]  /*59d0*/  SHF.R.S32.HI R9, RZ, 0x1f, R24 ;  /* 0x0000001fff097819 */ /* 0x000fe20000011418 */
[----:B------:R-:W-:Y:S01]  /*59e0*/  UISETP.GE.AND UP0, UPT, UR7, 0x1, UPT ;  /* 0x000000010700788c */ /* 0x000fe2000bf06270 */
[----:B------:R-:W-:Y:S01]  /*59f0*/  IMAD.MOV.U32 R0, RZ, RZ, R27 ;  /* 0x000000ffff007224 */ /* 0x000fe200078e001b */
[----:B--2---:R-:W-:-:S05]  /*5a00*/  IADD3 R4, P0, PT, -R24, R4, RZ ;  /* 0x0000000418047210 */ /* 0x004fca0007f1e1ff */
[----:B------:R-:W-:-:S05]  /*5a10*/  IMAD.X R5, R5, 0x1, ~R9, P0 ;  /* 0x0000000105057824 */ /* 0x000fca00000e0e09 */
[----:B------:R1:W-:Y:S01]  /*5a20*/  STS.64 [R13+0x7200], R4 ;  /* 0x007200040d007388 */ /* 0x0003e20000000a00 */
[----:B------:R-:W-:Y:S05]  /*5a30*/  BRA.U !UP0, `(.L_x_517) ;  /* 0x00000001086c7547 */ /* 0x000fea000b800000 */
[----:B------:R-:W-:Y:S01]  /*5a40*/  BSSY B0, `(.L_x_518) ;  /* 0x0000019000007945 */ /* 0x000fe20003800000 */
[----:B------:R-:W-:Y:S02]  /*5a50*/  IMAD.MOV.U32 R6, RZ, RZ, -0x1 ;  /* 0xffffffffff067424 */ /* 0x000fe400078e00ff */
[----:B------:R-:W-:Y:S02]  /*5a60*/  IMAD.U32 R7, RZ, RZ, UR7 ;  /* 0x00000007ff077e24 */ /* 0x000fe4000f8e00ff */
[----:B------:R-:W-:-:S07]  /*5a70*/  IMAD.MOV.U32 R0, RZ, RZ, R27 ;  /* 0x000000ffff007224 */ /* 0x000fce00078e001b */
.L_x_522:
[----:B-1----:R-:W1:Y:S01]  /*5a80*/  LDC.64 R4, c[0x0][0x380] ;  /* 0x0000e000ff047b82 */ /* 0x002e620000000a00 */
[----:B------:R-:W-:Y:S01]  /*5a90*/  VIADD R11, R7, 0xffffffff ;  /* 0xffffffff070b7836 */ /* 0x000fe20000000000 */
[----:B------:R-:W-:Y:S03]  /*5aa0*/  BSSY B2, `(.L_x_519) ;  /* 0x0000008000027945 */ /* 0x000fe60003800000 */
[----:B------:R-:W-:-:S04]  /*5ab0*/  IMAD R9, R11, 0x100, R3 ;  /* 0x000001000b097824 */ /* 0x000fc800078e0203 */
[----:B-1----:R-:W-:-:S07]  /*5ac0*/  IMAD.WIDE R4, R9, 0x4, R4 ;  /* 0x0000000409047825 */ /* 0x002fce00078e0204 */
.L_x_520:
[----:B------:R-:W-:Y:S05]  /*5ad0*/  YIELD ;  /* 0x0000000000007946 */ /* 0x000fea0003800000 */
[----:B------:R1:W-:Y:S06]  /*5ae0*/  MEMBAR.SC.CTA ;  /* 0x0000000000007992 */ /* 0x0003ec0000000000 */
[----:B-1----:R-:W2:Y:S02]  /*5af0*/  LDG.E.STRONG.SYS R8, desc[UR8][R4.64] ;  /* 0x0000000804087981 */ /* 0x002ea4000c1f5900 */
[----:B--2---:R-:W-:-:S13]  /*5b00*/  ISETP.NE.AND P0, PT, R8, RZ, PT ;  /* 0x000000ff0800720c */ /* 0x004fda0003f05270 */
[----:B------:R-:W-:Y:S05]  /*5b10*/  @!P0 BRA `(.L_x_520) ;  /* 0xfffffffc00ec8947 */ /* 0x000fea000383ffff */
[----:B------:R-:W-:Y:S05]  /*5b20*/  BSYNC B2 ;  /* 0x0000000000027941 */ /* 0x000fea0003800000 */
.L_x_519:
[----:B------:R-:W-:Y:S01]  /*5b30*/  BSSY.RECONVERGENT B2, `(.L_x_521) ;  /* 0x0000006000027945 */ /* 0x000fe20003800200 */
[C---:B------:R-:W-:Y:S02]  /*5b40*/  ISETP.GT.AND P0, PT, R8.reuse, -0x1, PT ;  /* 0xffffffff0800780c */ /* 0x040fe40003f04270 */
[----:B------:R-:W-:Y:S01]  /*5b50*/  LOP3.LUT R5, R8, 0x3fffffff, RZ, 0xc0, !PT ;  /* 0x3fffffff08057812 */ /* 0x000fe200078ec0ff */
[----:B------:R-:W-:Y:S05]  /*5b60*/  WARPSYNC.EXCLUSIVE R6 ;  /* 0x0000000006007348 */ /* 0x000fea0003a00000 */
[----:B------:R-:W-:-:S05]  /*5b70*/  IMAD.IADD R0, R5, 0x1, R0 ;  /* 0x0000000105007824 */ /* 0x000fca00078e0200 */
[----:B------:R-:W-:-:S07]  /*5b80*/  VOTE.ANY R6, PT, P0 ;  /* 0x0000000000067806 */ /* 0x000fce00000e0100 */
[----:B------:R-:W-:Y:S05]  /*5b90*/  BSYNC.RECONVERGENT B2 ;  /* 0x0000000000027941 */ /* 0x000fea0003800200 */
.L_x_521:
[----:B------:R-:W-:Y:S01]  /*5ba0*/  ISETP.GT.U32.AND P1, PT, R7, 0x1, PT ;  /* 0x000000010700780c */ /* 0x000fe20003f24070 */
[----:B------:R-:W-:-:S12]  /*5bb0*/  IMAD.MOV.U32 R7, RZ, RZ, R11 ;  /* 0x000000ffff077224 */ /* 0x000fd800078e000b */
[----:B------:R-:W-:Y:S05]  /*5bc0*/  @P0 BRA P1, `(.L_x_522) ;  /* 0xfffffffc00ac0947 */ /* 0x000fea000083ffff */
[----:B------:R-:W-:Y:S05]  /*5bd0*/  BSYNC B0 ;  /* 0x0000000000007941 */ /* 0x000fea0003800000 */
.L_x_518:
[----:B------:R2:W3:Y:S02]  /*5be0*/  LDS.64 R4, [R13+0x7200] ;  /* 0x007200000d047984 */ /* 0x0004e40000000a00 */
.L_x_517:
[----:B------:R-:W4:Y:S01]  /*5bf0*/  LDC.64 R6, c[0x0][0x380] ;  /* 0x0000e000ff067b82 */ /* 0x000f220000000a00 */
[C---:B------:R-:W-:Y:S01]  /*5c00*/  IMAD.IADD R11, R0.reuse, 0x1, -R27 ;  /* 0x00000001000b7824 */ /* 0x040fe200078e0a1b */
[----:B------:R-:W-:Y:S01]  /*5c10*/  LOP3.LUT R9, R0, 0x80000000, RZ, 0xfc, !PT ;  /* 0x8000000000097812 */ /* 0x000fe200078efcff */
[----:B------:R-:W-:-:S03]  /*5c20*/  IMAD.U32 R15, RZ, RZ, UR7 ;  /* 0x00000007ff0f7e24 */ /* 0x000fc6000f8e00ff */
[----:B-1-3--:R-:W-:Y:S01]  /*5c30*/  IADD3 R4, P0, PT, R11, R4, RZ ;  /* 0x000000040b047210 */ /* 0x00afe20007f1e0ff */
[----:B------:R-:W-:-:S03]  /*5c40*/  IMAD R15, R15, 0x100, R3 ;  /* 0x000001000f0f7824 */ /* 0x000fc600078e0203 */
[----:B------:R-:W-:-:S05]  /*5c50*/  LEA.HI.X.SX32 R5, R11, R5, 0x1, P0 ;  /* 0x000000050b057211 */ /* 0x000fca00000f0eff */
[----:B------:R1:W-:Y:S01]  /*5c60*/  STS.64 [R13+0x7200], R4 ;  /* 0x007200040d007388 */ /* 0x0003e20000000a00 */
[----:B----4-:R-:W-:-:S05]  /*5c70*/  IMAD.WIDE R6, R15, 0x4, R6 ;  /* 0x000000040f067825 */ /* 0x010fca00078e0206 */
[----:B------:R1:W-:Y:S02]  /*5c80*/  STG.E.STRONG.SYS desc[UR8][R6.64], R9 ;  /* 0x0000000906007986 */ /* 0x0003e4000c115908 */
.L_x_516:
[----:B------:R-:W-:Y:S05]  /*5c90*/  BSYNC B1 ;  /* 0x0000000000017941 */ /* 0x000fea0003800000 */
.L_x_515:
[----:B-1----:R-:W1:Y:S01]  /*5ca0*/  LDC.64 R6, c[0x0][0x390] ;  /* 0x0000e400ff067b82 */ /* 0x002e620000000a00 */
[----:B------:R-:W-:-:S06]  /*5cb0*/  UIMAD UR6, UR7, 0x1c80, URZ ;  /* 0x00001c80070678a4 */ /* 0x000fcc000f8e02ff */
[----:B--2---:R-:W-:Y:S01]  /*5cc0*/  IMAD.U32 R0, RZ, RZ, UR6 ;  /* 0x00000006ff007e24 */ /* 0x004fe2000f8e00ff */
[----:B------:R-:W2:Y:S03]  /*5cd0*/  LDC R9, c[0x0][0x3c0] ;  /* 0x0000f000ff097b82 */ /* 0x000ea60000000800 */
[----:B------:R-:W-:Y:S01]  /*5ce0*/  VIADD R0, R0, 0x1c80 ;  /* 0x00001c8000007836 */ /* 0x000fe20000000000 */
[----:B-1----:R-:W-:-:S04]  /*5cf0*/  ISETP.EQ.U32.AND P1, PT, R6, RZ, PT ;  /* 0x000000ff0600720c */ /* 0x002fc80003f22070 */
[CC--:B--2---:R-:W-:Y:S02]  /*5d00*/  ISETP.GE.AND P0, PT, R0.reuse, R9.reuse, PT ;  /* 0x000000090000720c */ /* 0x0c4fe40003f06270 */
[----:B------:R-:W-:Y:S02]  /*5d10*/  ISETP.GT.AND P3, PT, R0, R9, PT ;  /* 0x000000090000720c */ /* 0x000fe40003f64270 */
[----:B------:R-:W-:Y:S02]  /*5d20*/  ISETP.EQ.OR.EX P0, PT, R7, RZ, !P0, P1 ;  /* 0x000000ff0700720c */ /* 0x000fe40004702710 */
[C---:B------:R-:W-:Y:S02]  /*5d30*/  LEA R0, R3.reuse, UR4, 0x2 ;  /* 0x0000000403007c11 */ /* 0x040fe4000f8e10ff */
        /* <DEDUP_REMOVED lines=10> */
.L_x_523:
[----:B------:R-:W-:Y:S05]  /*5de0*/  WARPSYNC.ALL ;  /* 0x0000000000007948 */ /* 0x000fea0003800000 */
[----:B------:R-:W-:Y:S06]  /*5df0*/  BAR.SYNC.DEFER_BLOCKING 0x0 ;  /* 0x0000000000007b1d */ /* 0x000fec0000010000 */
[----:B------:R-:W-:Y:S05]  /*5e00*/  @P3 BRA `(.L_x_524) ;  /* 0x0000000c009c3947 */ /* 0x000fea0003800000 */
[----:B------:R-:W1:Y:S01]  /*5e10*/  LDS R2, [R0] ;  /* 0x0000000000027984 */ /* 0x000e620000000800 */
[----:B------:R-:W1:Y:S01]  /*5e20*/  LDCU UR6, c[0x0][0x3c4] ;  /* 0x00007880ff0677ac */ /* 0x000e620008000800 */
[----:B------:R-:W2:Y:S01]  /*5e30*/  LDCU.64 UR10, c[0x0][0x3a0] ;  /* 0x00007400ff0a77ac */ /* 0x000ea20008000a00 */
[----:B-1----:R-:W-:Y:S02]  /*5e40*/  SHF.R.U32.HI R4, RZ, UR6, R2 ;  /* 0x00000006ff047c19 */ /* 0x002fe40008011602 */
[----:B------:R-:W-:Y:S02]  /*5e50*/  LOP3.LUT R11, R2, 0x80000000, RZ, 0x3c, !PT ;  /* 0x80000000020b7812 */ /* 0x000fe400078e3cff */
[----:B------:R-:W-:-:S04]  /*5e60*/  LOP3.LUT R4, R4, UR5, RZ, 0x30, !PT ;  /* 0x0000000504047c12 */ /* 0x000fc8000f8e30ff */
[----:B------:R-:W-:-:S06]  /*5e70*/  LEA R5, R4, UR4, 0x3 ;  /* 0x0000000404057c11 */ /* 0x000fcc000f8e18ff */
[----:B------:R-:W1:Y:S02]  /*5e80*/  LDS.64 R4, [R5+0x7200] ;  /* 0x0072000005047984 */ /* 0x000e640000000a00 */
[----:B-1----:R-:W-:-:S05]  /*5e90*/  IADD3 R4, P0, PT, R4, R3, RZ ;  /* 0x0000000304047210 */ /* 0x002fca0007f1e0ff */
[----:B------:R-:W-:Y:S01]  /*5ea0*/  IMAD.X R7, RZ, RZ, R5, P0 ;  /* 0x000000ffff077224 */ /* 0x000fe200000e0605 */
[----:B--2---:R-:W-:-:S04]  /*5eb0*/  LEA R6, P0, R4, UR10, 0x2 ;  /* 0x0000000a04067c11 */ /* 0x004fc8000f8010ff */
[----:B------:R-:W-:-:S05]  /*5ec0*/  LEA.HI.X R7, R4, UR11, R7, 0x2, P0 ;  /* 0x0000000b04077c11 */ /* 0x000fca00080f1407 */
[----:B------:R-:W-:Y:S01]  /*5ed0*/  STG.E desc[UR8][R6.64], R11 ;  /* 0x0000000b06007986 */ /* 0x000fe2000c101908 */
[----:B------:R-:W-:-:S03]  /*5ee0*/  NOP ;  /* 0x0000000000007918 */ /* 0x000fc60000000000 */
[----:B------:R-:W1:Y:S02]  /*5ef0*/  LDS R2, [R0+0x600] ;  /* 0x0006000000027984 */ /* 0x000e640000000800 */
[----:B-1----:R-:W-:Y:S02]  /*5f00*/  SHF.R.U32.HI R4, RZ, UR6, R2 ;  /* 0x00000006ff047c19 */ /* 0x002fe40008011602 */
[----:B------:R-:W-:Y:S02]  /*5f10*/  LOP3.LUT R11, R2, 0x80000000, RZ, 0x3c, !PT ;  /* 0x80000000020b7812 */ /* 0x000fe400078e3cff */
[----:B------:R-:W-:-:S04]  /*5f20*/  LOP3.LUT R4, R4, UR5, RZ, 0x30, !PT ;  /* 0x0000000504047c12 */ /* 0x000fc8000f8e30ff */
[----:B------:R-:W-:-:S06]  /*5f30*/  LEA R5, R4, UR4, 0x3 ;  /* 0x0000000404057c11 */ /* 0x000fcc000f8e18ff */
        /* <DEDUP_REMOVED lines=200> */
[----:B-1----:R-:W-:-:S04]  /*6bc0*/  SHF.R.U32.HI R2, RZ, UR6, R0 ;  /* 0x00000006ff027c19 */ /* 0x002fc80008011600 */
[----:B------:R-:W-:-:S04]  /*6bd0*/  LOP3.LUT R2, R2, UR5, RZ, 0x30, !PT ;  /* 0x0000000502027c12 */ /* 0x000fc8000f8e30ff */
[----:B------:R-:W-:-:S06]  /*6be0*/  LEA R4, R2, UR4, 0x3 ;  /* 0x0000000402047c11 */ /* 0x000fcc000f8e18ff */
[----:B------:R-:W1:Y:S02]  /*6bf0*/  LDS.64 R4, [R4+0x7200] ;  /* 0x0072000004047984 */ /* 0x000e640000000a00 */
[----:B-1----:R-:W-:-:S05]  /*6c00*/  IADD3 R3, P0, PT, R4, R3, RZ ;  /* 0x0000000304037210 */ /* 0x002fca0007f1e0ff */
[----:B------:R-:W-:Y:S01]  /*6c10*/  IMAD.X R6, RZ, RZ, R5, P0 ;  /* 0x000000ffff067224 */ /* 0x000fe200000e0605 */
[C---:B------:R-:W-:Y:S02]  /*6c20*/  LEA R2, P0, R3.reuse, UR10, 0x2 ;  /* 0x0000000a03027c11 */ /* 0x040fe4000f8010ff */
[----:B------:R-:W-:Y:S02]  /*6c30*/  LOP3.LUT R5, R0, 0x80000000, RZ, 0x3c, !PT ;  /* 0x8000000000057812 */ /* 0x000fe400078e3cff */
[----:B------:R-:W-:-:S05]  /*6c40*/  LEA.HI.X R3, R3, UR11, R6, 0x2, P0 ;  /* 0x0000000b03037c11 */ /* 0x000fca00080f1406 */
[----:B------:R-:W-:Y:S01]  /*6c50*/  STG.E desc[UR8][R2.64+0x6c00], R5 ;  /* 0x006c000502007986 */ /* 0x000fe2000c101908 */
[----:B------:R-:W-:Y:S01]  /*6c60*/  NOP ;  /* 0x0000000000007918 */ /* 0x000fe20000000000 */
[----:B------:R-:W-:Y:S05]  /*6c70*/  EXIT ;  /* 0x000000000000794d */ /* 0x000fea0003800000 */
.L_x_524:
[----:B-1----:R-:W-:Y:S01]  /*6c80*/  IMAD.U32 R4, RZ, RZ, UR7 ;  /* 0x00000007ff047e24 */ /* 0x002fe2000f8e00ff */
[----:B------:R-:W-:Y:S01]  /*6c90*/  BSSY.RECONVERGENT B0, `(.L_x_525) ;  /* 0x000001e000007945 */ /* 0x000fe20003800200 */
[C---:B------:R-:W-:Y:S02]  /*6ca0*/  VIADD R6, R3.reuse, 0x300 ;  /* 0x0000030003067836 */ /* 0x040fe40000000000 */
[----:B------:R-:W-:Y:S02]  /*6cb0*/  IMAD R5, R4, -0x1c80, R9 ;  /* 0xffffe38004057824 */ /* 0x000fe400078e0209 */
        /* <DEDUP_REMOVED lines=11> */
[-C--:B------:R-:W-:Y:S02]  /*6d70*/  ISETP.GE.AND P6, PT, R6, R5.reuse, PT ;  /* 0x000000050600720c */ /* 0x080fe40003fc6270 */
[----:B------:R-:W-:Y:S01]  /*6d80*/  ISETP.GE.AND P0, PT, R8, R5, PT ;  /* 0x000000050800720c */ /* 0x000fe20003f06270 */
[----:B------:R-:W-:-:S12]  /*6d90*/  @P1 BRA `(.L_x_526) ;  /* 0x0000000000341947 */ /* 0x000fd80003800000 */
[----:B------:R-:W1:Y:S01]  /*6da0*/  LDS R4, [R0] ;  /* 0x0000000000047984 */ /* 0x000e620000000800 */
[----:B------:R-:W1:Y:S01]  /*6db0*/  LDCU UR6, c[0x0][0x3c4] ;  /* 0x00007880ff0677ac */ /* 0x000e620008000800 */
[----:B------:R-:W2:Y:S01]  /*6dc0*/  LDCU.64 UR10, c[0x0][0x3a0] ;  /* 0x00007400ff0a77ac */ /* 0x000ea20008000a00 */
[----:B-1----:R-:W-:-:S04]  /*6dd0*/  SHF.R.U32.HI R6, RZ, UR6, R4 ;  /* 0x00000006ff067c19 */ /* 0x002fc80008011604 */
[----:B------:R-:W-:-:S04]  /*6de0*/  LOP3.LUT R6, R6, UR5, RZ, 0x30, !PT ;  /* 0x0000000506067c12 */ /* 0x000fc8000f8e30ff */
[----:B------:R-:W-:-:S05]  /*6df0*/  LEA R8, R6, UR4, 0x3 ;  /* 0x0000000406087c11 */ /* 0x000fca000f8e18ff */
[----:B------:R-:W1:Y:S02]  /*6e00*/  LDS.64 R6, [R8+0x7200] ;  /* 0x0072000008067984 */ /* 0x000e640000000a00 */
[----:B-1----:R-:W-:-:S05]  /*6e10*/  IADD3 R9, P1, PT, R6, R3, RZ ;  /* 0x0000000306097210 */ /* 0x002fca0007f3e0ff */
[----:B------:R-:W-:Y:S01]  /*6e20*/  IMAD.X R12, RZ, RZ, R7, P1 ;  /* 0x000000ffff0c7224 */ /* 0x000fe200008e0607 */
[----:B--2---:R-:W-:-:S04]  /*6e30*/  LEA R6, P1, R9, UR10, 0x2 ;  /* 0x0000000a09067c11 */ /* 0x004fc8000f8210ff */
[----:B------:R-:W-:Y:S02]  /*6e40*/  LEA.HI.X R7, R9, UR11, R12, 0x2, P1 ;  /* 0x0000000b09077c11 */ /* 0x000fe400088f140c */
[----:B------:R-:W-:-:S05]  /*6e50*/  LOP3.LUT R9, R4, 0x80000000, RZ, 0x3c, !PT ;  /* 0x8000000004097812 */ /* 0x000fca00078e3cff */
[----:B------:R1:W-:Y:S02]  /*6e60*/  STG.E desc[UR8][R6.64], R9 ;  /* 0x0000000906007986 */ /* 0x0003e4000c101908 */
.L_x_526:
[----:B------:R-:W-:Y:S05]  /*6e70*/  BSYNC.RECONVERGENT B0 ;  /* 0x0000000000007941 */ /* 0x000fea0003800200 */
.L_x_525:
[----:B------:R-:W-:Y:S01]  /*6e80*/  NOP ;  /* 0x0000000000007918 */ /* 0x000fe20000000000 */
[----:B------:R-:W-:Y:S01]  /*6e90*/  BSSY.RECONVERGENT B0, `(.L_x_527) ;  /* 0x0000011000007945 */ /* 0x000fe20003800200 */
[----:B------:R-:W-:Y:S02]  /*6ea0*/  ISETP.GE.AND P1, PT, R10, R5, PT ;  /* 0x000000050a00720c */ /* 0x000fe40003f26270 */
[----:B------:R-:W-:Y:S01]  /*6eb0*/  LOP3.LUT R10, R3, 0xc00, RZ, 0xfc, !PT ;  /* 0x00000c00030a7812 */ /* 0x000fe200078efcff */
[----:B------:R-:W-:Y:S10]  /*6ec0*/  @P2 BRA `(.L_x_528) ;  /* 0x0000000000342947 */ /* 0x000ff40003800000 */
[----:B------:R-:W1:Y:S01]  /*6ed0*/  LDS R4, [R0+0x600] ;  /* 0x0006000000047984 */ /* 0x000e620000000800 */
        /* <DEDUP_REMOVED lines=12> */
.L_x_528:
[----:B------:R-:W-:Y:S05]  /*6fa0*/  BSYNC.RECONVERGENT B0 ;  /* 0x0000000000007941 */ /* 0x000fea0003800200 */
.L_x_527:
[----:B------:R-:W-:Y:S01]  /*6fb0*/  NOP ;  /* 0x0000000000007918 */ /* 0x000fe20000000000 */
[----:B------:R-:W-:Y:S01]  /*6fc0*/  BSSY.RECONVERGENT B0, `(.L_x_529) ;  /* 0x0000011000007945 */ /* 0x000fe20003800200 */
[----:B------:R-:W-:Y:S01]  /*6fd0*/  ISETP.GE.AND P2, PT, R10, R5, PT ;  /* 0x000000050a00720c */ /* 0x000fe20003f46270 */
[----:B------:R-:W-:Y:S02]  /*6fe0*/  VIADD R10, R3, 0xd80 ;  /* 0x00000d80030a7836 */ /* 0x000fe40000000000 */
[----:B------:R-:W-:Y:S10]  /*6ff0*/  @P3 BRA `(.L_x_530) ;  /* 0x0000000000343947 */ /* 0x000ff40003800000 */
[----:B------:R-:W1:Y:S01]  /*7000*/  LDS R4, [R0+0xc00] ;  /* 0x000c000000047984 */ /* 0x000e620000000800 */
[----:B------:R-:W1:Y:S01]  /*7010*/  LDCU UR6, c[0x0][0x3c4] ;  /* 0x00007880ff0677ac */ /* 0x000e620008000800 */
[----:B------:R-:W3:Y:S01]  /*7020*/  LDCU.64 UR10, c[0x0][0x3a0] ;  /* 0x00007400ff0a77ac */ /* 0x000ee20008000a00 */
[----:B-12---:R-:W-:-:S04]  /*7030*/  SHF.R.U32.HI R6, RZ, UR6, R4 ;  /* 0x00000006ff067c19 */ /* 0x006fc80008011604 */
[----:B------:R-:W-:-:S04]  /*7040*/  LOP3.LUT R6, R6, UR5, RZ, 0x30, !PT ;  /* 0x0000000506067c12 */ /* 0x000fc8000f8e30ff */
[----:B------:R-:W-:-:S05]  /*7050*/  LEA R8, R6, UR4, 0x3 ;  /* 0x0000000406087c11 */ /* 0x000fca000f8e18ff */
[----:B------:R-:W1:Y:S02]  /*7060*/  LDS.64 R6, [R8+0x7200] ;  /* 0x0072000008067984 */ /* 0x000e640000000a00 */
[----:B-1----:R-:W-:-:S05]  /*7070*/  IADD3 R9, P3, PT, R6, R3, RZ ;  /* 0x0000000306097210 */ /* 0x002fca0007f7e0ff */
[----:B------:R-:W-:Y:S01]  /*7080*/  IMAD.X R12, RZ, RZ, R7, P3 ;  /* 0x000000ffff0c7224 */ /* 0x000fe200018e0607 */
[----:B---3--:R-:W-:-:S04]  /*7090*/  LEA R6, P3, R9, UR10, 0x2 ;  /* 0x0000000a09067c11 */ /* 0x008fc8000f8610ff */
[----:B------:R-:W-:Y:S02]  /*70a0*/  LEA.HI.X R7, R9, UR11, R12, 0x2, P3 ;  /* 0x0000000b09077c11 */ /* 0x000fe400098f140c */
[----:B------:R-:W-:-:S05]  /*70b0*/  LOP3.LUT R9, R4, 0x80000000, RZ, 0x3c, !PT ;  /* 0x8000000004097812 */ /* 0x000fca00078e3cff */
[----:B------:R3:W-:Y:S02]  /*70c0*/  STG.E desc[UR8][R6.64+0xc00], R9 ;  /* 0x000c000906007986 */ /* 0x0007e4000c101908 */
.L_x_530:
[----:B------:R-:W-:Y:S05]  /*70d0*/  BSYNC.RECONVERGENT B0 ;  /* 0x0000000000007941 */ /* 0x000fea0003800200 */
.L_x_529:
[----:B------:R-:W-:Y:S01]  /*70e0*/  NOP ;  /* 0x0000000000007918 */ /* 0x000fe20000000000 */
[----:B------:R-:W-:Y:S01]  /*70f0*/  BSSY.RECONVERGENT B0, `(.L_x_531) ;  /* 0x0000011000007945 */ /* 0x000fe20003800200 */
[----:B------:R-:W-:Y:S01]  /*7100*/  ISETP.GE.AND P3, PT, R10, R5, PT ;  /* 0x000000050a00720c */ /* 0x000fe20003f66270 */
[----:B------:R-:W-:Y:S02]  /*7110*/  VIADD R10, R3, 0xf00 ;  /* 0x00000f00030a7836 */ /* 0x000fe40000000000 */
[----:B------:R-:W-:Y:S10]  /*7120*/  @P4 BRA `(.L_x_532) ;  /* 0x0000000000344947 */ /* 0x000ff40003800000 */
[----:B------:R-:W1:Y:S01]  /*7130*/  LDS R4, [R0+0x1200] ;  /* 0x0012000000047984 */ /* 0x000e620000000800 */
[----:B------:R-:W1:Y:S01]  /*7140*/  LDCU UR6, c[0x0][0x3c4] ;  /* 0x00007880ff0677ac */ /* 0x000e620008000800 */
[----:B------:R-:W4:Y:S01]  /*7150*/  LDCU.64 UR10, c[0x0][0x3a0] ;  /* 0x00007400ff0a77ac */ /* 0x000f220008000a00 */
[----:B-123--:R-:W-:-:S04]  /*7160*/  SHF.R.U32.HI R6, RZ, UR6, R4 ;  /* 0x00000006ff067c19 */ /* 0x00efc80008011604 */
[----:B------:R-:W-:-:S04]  /*7170*/  LOP3.LUT R6, R6, UR5, RZ, 0x30, !PT ;  /* 0x0000000506067c12 */ /* 0x000fc8000f8e30ff */
[----:B------:R-:W-:-:S05]  /*7180*/  LEA R8, R6, UR4, 0x3 ;  /* 0x0000000406087c11 */ /* 0x000fca000f8e18ff */
[----:B------:R-:W1:Y:S02]  /*7190*/  LDS.64 R6, [R8+0x7200] ;  /* 0x0072000008067984 */ /* 0x000e640000000a00 */
[----:B-1----:R-:W-:-:S05]  /*71a0*/  IADD3 R9, P4, PT, R6, R3, RZ ;  /* 0x0000000306097210 */ /* 0x002fca0007f9e0ff */
[----:B------:R-:W-:Y:S01]  /*71b0*/  IMAD.X R12, RZ, RZ, R7, P4 ;  /* 0x000000ffff0c7224 */ /* 0x000fe200020e0607 */
[----:B----4-:R-:W-:-:S04]  /*71c0*/  LEA R6, P4, R9, UR10, 0x2 ;  /* 0x0000000a09067c11 */ /* 0x010fc8000f8810ff */
[----:B------:R-:W-:Y:S02]  /*71d0*/  LEA.HI.X R7, R9, UR11, R12, 0x2, P4 ;  /* 0x0000000b09077c11 */ /* 0x000fe4000a0f140c */
[----:B------:R-:W-:-:S05]  /*71e0*/  LOP3.LUT R9, R4, 0x80000000, RZ, 0x3c, !PT ;  /* 0x8000000004097812 */ /* 0x000fca00078e3cff */
[----:B------:R4:W-:Y:S02]  /*71f0*/  STG.E desc[UR8][R6.64+0x1200], R9 ;  /* 0x0012000906007986 */ /* 0x0009e4000c101908 */
.L_x_532:
[----:B------:R-:W-:Y:S05]  /*7200*/  BSYNC.RECONVERGENT B0 ;  /* 0x0000000000007941 */ /* 0x000fea0003800200 */
.L_x_531:
[----:B------:R-:W-:Y:S01]  /*7210*/  NOP ;  /* 0x0000000000007918 */ /* 0x000fe20000000000 */
[----:B------:R-:W-:Y:S01]  /*7220*/  BSSY.RECONVERGENT B0, `(.L_x_533) ;  /* 0x0000011000007945 */ /* 0x000fe20003800200 */
[----:B------:R-:W-:Y:S01]  /*7230*/  ISETP.GE.AND P4, PT, R10, R5, PT ;  /* 0x000000050a00720c */ /* 0x000fe20003f86270 */
[----:B------:R-:W-:Y:S02]  /*7240*/  VIADD R10, R3, 0x1080 ;  /* 0x00001080030a7836 */ /* 0x000fe40000000000 */
[----:B------:R-:W-:Y:S10]  /*7250*/  @P5 BRA `(.L_x_534) ;  /* 0x0000000000345947 */ /* 0x000ff40003800000 */
[----:B------:R-:W1:Y:S01]  /*7260*/  LDS R4, [R0+0x1800] ;  /* 0x0018000000047984 */ /* 0x000e620000000800 */
[----:B------:R-:W1:Y:S01]  /*7270*/  LDCU UR6, c[0x0][0x3c4] ;  /* 0x00007880ff0677ac */ /* 0x000e620008000800 */
[----:B------:R-:W5:Y:S01]  /*7280*/  LDCU.64 UR10, c[0x0][0x3a0] ;  /* 0x00007400ff0a77ac */ /* 0x000f620008000a00 */
[----:B-1234-:R-:W-:-:S04]  /*7290*/  SHF.R.U32.HI R6, RZ, UR6, R4 ;  /* 0x00000006ff067c19 */ /* 0x01efc80008011604 */
[----:B------:R-:W-:-:S04]  /*72a0*/  LOP3.LUT R6, R6, UR5, RZ, 0x30, !PT ;  /* 0x0000000506067c12 */ /* 0x000fc8000f8e30ff */
[----:B------:R-:W-:-:S05]  /*72b0*/  LEA R8, R6, UR4, 0x3 ;  /* 0x0000000406087c11 */ /* 0x000fca000f8e18ff */
[----:B------:R-:W1:Y:S02]  /*72c0*/  LDS.64 R6, [R8+0x7200] ;  /* 0x0072000008067984 */ /* 0x000e640000000a00 */
[----:B-1----:R-:W-:-:S05]  /*72d0*/  IADD3 R9, P5, PT, R6, R3, RZ ;  /* 0x0000000306097210 */ /* 0x002fca0007fbe0ff */
[----:B------:R-:W-:Y:S01]  /*72e0*/  IMAD.X R12, RZ, RZ, R7, P5 ;  /* 0x000000ffff0c7224 */ /* 0x000fe200028e0607 */
[----:B-----5:R-:W-:-:S04]  /*72f0*/  LEA R6, P5, R9, UR10, 0x2 ;  /* 0x0000000a09067c11 */ /* 0x020fc8000f8a10ff */
[----:B------:R-:W-:Y:S02]  /*7300*/  LEA.HI.X R7, R9, UR11, R12, 0x2, P5 ;  /* 0x0000000b09077c11 */ /* 0x000fe4000a8f140c */
[----:B------:R-:W-:-:S05]  /*7310*/  LOP3.LUT R9, R4, 0x80000000, RZ, 0x3c, !PT ;  /* 0x8000000004097812 */ /* 0x000fca00078e3cff */
[----:B------:R1:W-:Y:S02]  /*7320*/  STG.E desc[UR8][R6.64+0x1800], R9 ;  /* 0x0018000906007986 */ /* 0x0003e4000c101908 */
.L_x_534:
[----:B------:R-:W-:Y:S05]  /*7330*/  BSYNC.RECONVERGENT B0 ;  /* 0x0000000000007941 */ /* 0x000fea0003800200 */
.L_x_533:
        /* <DEDUP_REMOVED lines=18> */
.L_x_536:
[----:B------:R-:W-:Y:S05]  /*7460*/  BSYNC.RECONVERGENT B0 ;  /* 0x0000000000007941 */ /* 0x000fea0003800200 */
.L_x_535:
        /* <DEDUP_REMOVED lines=18> */
.L_x_538:
[----:B------:R-:W-:Y:S05]  /*7590*/  BSYNC.RECONVERGENT B0 ;  /* 0x0000000000007941 */ /* 0x000fea0003800200 */
.L_x_537:
        /* <DEDUP_REMOVED lines=18> */
.L_x_540:
[----:B------:R-:W-:Y:S05]  /*76c0*/  BSYNC.RECONVERGENT B0 ;  /* 0x0000000000007941 */ /* 0x000fea0003800200 */
.L_x_539:
        /* <DEDUP_REMOVED lines=18> */
.L_x_542:
[----:B------:R-:W-:Y:S05]  /*77f0*/  BSYNC.RECONVERGENT B0 ;  /* 0x0000000000007941 */ /* 0x000fea0003800200 */
.L_x_541:
[----:B------:R-:W-:Y:S01]  /*7800*/  NOP ;  /* 0x0000000000007918 */ /* 0x000fe20000000000 */
[----:B------:R-:W-:Y:S01]  /*7810*/  BSSY.RECONVERGENT B0, `(.L_x_543) ;  /* 0x0000011000007945 */ /* 0x000fe20003800200 */
[----:B------:R-:W-:Y:S02]  /*7820*/  ISETP.GE.AND P2, PT, R10, R5, PT ;  /* 0x000000050a00720c */ /* 0x000fe40003f46270 */
[----:B------:R-:W-:Y:S01]  /*7830*/  LOP3.LUT R10, R3, 0x1800, RZ, 0xfc, !PT ;  /* 0x00001800030a7812 */ /* 0x000fe200078efcff */
        /* <DEDUP_REMOVED lines=14> */
.L_x_544:
[----:B------:R-:W-:Y:S05]  /*7920*/  BSYNC.RECONVERGENT B0 ;  /* 0x0000000000007941 */ /* 0x000fea0003800200 */
.L_x_543:
        /* <DEDUP_REMOVED lines=18> */
.L_x_546:
[----:B------:R-:W-:Y:S05]  /*7a50*/  BSYNC.RECONVERGENT B0 ;  /* 0x0000000000007941 */ /* 0x000fea0003800200 */
.L_x_545:
[----:B------:R-:W-:Y:S01]  /*7a60*/  NOP ;  /* 0x0000000000007918 */ /* 0x000fe20000000000 */
[----:B------:R-:W-:Y:S01]  /*7a70*/  BSSY.RECONVERGENT B0, `(.L_x_547) ;  /* 0x0000010000007945 */ /* 0x000fe20003800200 */
[----:B------:R-:W-:-:S03]  /*7a80*/  ISETP.GE.AND P4, PT, R10, R5, PT ;  /* 0x000000050a00720c */ /* 0x000fc60003f86270 */
        /* <DEDUP_REMOVED lines=14> */
.L_x_548:
[----:B------:R-:W-:Y:S05]  /*7b70*/  BSYNC.RECONVERGENT B0 ;  /* 0x0000000000007941 */ /* 0x000fea0003800200 */
.L_x_547:
[----:B------:R-:W-:Y:S01]  /*7b80*/  NOP ;  /* 0x0000000000007918 */ /* 0x000fe20000000000 */
[----:B------:R-:W-:Y:S04]  /*7b90*/  BSSY.RECONVERGENT B0, `(.L_x_549) ;  /* 0x000000f000007945 */ /* 0x000fe80003800200 */
[----:B------:R-:W-:Y:S05]  /*7ba0*/  @P6 BRA `(.L_x_550) ;  /* 0x0000000000346947 */ /* 0x000fea0003800000 */
        /* <DEDUP_REMOVED lines=13> */
.L_x_550:
[----:B------:R-:W-:Y:S05]  /*7c80*/  BSYNC.RECONVERGENT B0 ;  /* 0x0000000000007941 */ /* 0x000fea0003800200 */
.L_x_549:
        /* <DEDUP_REMOVED lines=16> */
.L_x_552:
[----:B------:R-:W-:Y:S05]  /*7d90*/  BSYNC.RECONVERGENT B0 ;  /* 0x0000000000007941 */ /* 0x000fea0003800200 */
.L_x_551:
        /* <DEDUP_REMOVED lines=16> */
.L_x_554:
[----:B------:R-:W-:Y:S05]  /*7ea0*/  BSYNC.RECONVERGENT B0 ;  /* 0x0000000000007941 */ /* 0x000fea0003800200 */
.L_x_553:
        /* <DEDUP_REMOVED lines=16> */
.L_x_556:
[----:B------:R-:W-:Y:S05]  /*7fb0*/  BSYNC.RECONVERGENT B0 ;  /* 0x0000000000007941 */ /* 0x000fea0003800200 */
.L_x_555:
        /* <DEDUP_REMOVED lines=16> */
.L_x_558:
[----:B------:R-:W-:Y:S05]  /*80c0*/  BSYNC.RECONVERGENT B0 ;  /* 0x0000000000007941 */ /* 0x000fea0003800200 */
.L_x_557:
        /* <DEDUP_REMOVED lines=16> */
.L_x_560:
[----:B------:R-:W-:Y:S05]  /*81d0*/  BSYNC.RECONVERGENT B0 ;  /* 0x0000000000007941 */ /* 0x000fea0003800200 */
.L_x_559:
[----:B------:R-:W-:Y:S01]  /*81e0*/  NOP ;  /* 0x0000000000007918 */ /* 0x000fe20000000000 */
[----:B------:R-:W5:Y:S01]  /*81f0*/  LDS R0, [R0+0x6c00] ;  /* 0x006c000000007984 */ /* 0x000f620000000800 */
[----:B------:R-:W5:Y:S02]  /*8200*/  LDCU UR6, c[0x0][0x3c4] ;  /* 0x00007880ff0677ac */ /* 0x000f640008000800 */
[----:B-----5:R-:W-:-:S04]  /*8210*/  SHF.R.U32.HI R2, RZ, UR6, R0 ;  /* 0x00000006ff027c19 */ /* 0x020fc80008011600 */
[----:B------:R-:W-:-:S04]  /*8220*/  LOP3.LUT R2, R2, UR5, RZ, 0x30, !PT ;  /* 0x0000000502027c12 */ /* 0x000fc8000f8e30ff */
[----:B-1234-:R-:W-:Y:S01]  /*8230*/  LEA R6, R2, UR4, 0x3 ;  /* 0x0000000402067c11 */ /* 0x01efe2000f8e18ff */
[----:B------:R-:W-:-:S05]  /*8240*/  VIADD R2, R3, 0x1b00 ;  /* 0x00001b0003027836 */ /* 0x000fca0000000000 */
[----:B------:R-:W1:Y:S01]  /*8250*/  LDS.64 R6, [R6+0x7200] ;  /* 0x0072000006067984 */ /* 0x000e620000000a00 */
[----:B------:R-:W-:-:S13]  /*8260*/  ISETP.GE.AND P0, PT, R2, R5, PT ;  /* 0x000000050200720c */ /* 0x000fda0003f06270 */
[----:B------:R-:W2:Y:S01]  /*8270*/  @!P0 LDC.64 R8, c[0x0][0x3a0] ;  /* 0x0000e800ff088b82 */ /* 0x000ea20000000a00 */
[----:B------:R-:W-:Y:S02]  /*8280*/  @!P0 LOP3.LUT R5, R0, 0x80000000, RZ, 0x3c, !PT ;  /* 0x8000000000058812 */ /* 0x000fe400078e3cff */
[----:B-1----:R-:W-:-:S05]  /*8290*/  IADD3 R3, P1, PT, R6, R3, RZ ;  /* 0x0000000306037210 */ /* 0x002fca0007f3e0ff */
[----:B------:R-:W-:Y:S01]  /*82a0*/  IMAD.X R4, RZ, RZ, R7, P1 ;  /* 0x000000ffff047224 */ /* 0x000fe200008e0607 */
[----:B--2---:R-:W-:-:S04]  /*82b0*/  @!P0 LEA R2, P1, R3, R8, 0x2 ;  /* 0x0000000803028211 */ /* 0x004fc800078210ff */
[----:B------:R-:W-:-:S05]  /*82c0*/  @!P0 LEA.HI.X R3, R3, R9, R4, 0x2, P1 ;  /* 0x0000000903038211 */ /* 0x000fca00008f1404 */
[----:B------:R-:W-:Y:S01]  /*82d0*/  @!P0 STG.E desc[UR8][R2.64+0x6c00], R5 ;  /* 0x006c000502008986 */ /* 0x000fe2000c101908 */
[----:B------:R-:W-:Y:S01]  /*82e0*/  NOP ;  /* 0x0000000000007918 */ /* 0x000fe20000000000 */
[----:B------:R-:W-:Y:S05]  /*82f0*/  EXIT ;  /* 0x000000000000794d */ /* 0x000fea0003800000 */
.L_x_474:
[----:B------:R-:W-:Y:S02]  /*8300*/  IMAD.MOV.U32 R50, RZ, RZ, R19 ;  /* 0x000000ffff327224 */ /* 0x000fe400078e0013 */
[----:B------:R-:W-:Y:S02]  /*8310*/  IMAD.MOV.U32 R49, RZ, RZ, 0x1 ;  /* 0x00000001ff317424 */ /* 0x000fe400078e00ff */
[----:B------:R-:W-:Y:S02]  /*8320*/  IMAD.MOV.U32 R52, RZ, RZ, RZ ;  /* 0x000000ffff347224 */ /* 0x000fe400078e00ff */
[----:B------:R-:W-:-:S07]  /*8330*/  IMAD.MOV.U32 R47, RZ, RZ, -0x1 ;  /* 0xffffffffff2f7424 */ /* 0x000fce00078e00ff */
[----:B------:R-:W-:Y:S05]  /*8340*/  WARPSYNC.COLLECTIVE R47, `(.L_x_561) ;  /* 0x000000002f087348 */ /* 0x000fea0003c00000 */
[----:B------:R0:W1:Y:S02]  /*8350*/  SHFL.UP P0, R48, R50, R49, R52 ;  /* 0x0400003132307389 */ /* 0x0000640000000034 */
[----:B01----:R-:W-:Y:S05]  /*8360*/  ENDCOLLECTIVE ;  /* 0x000000000000791b */ /* 0x003fea0003800000 */
.L_x_561:
[----:B------:R-:W-:Y:S02]  /*8370*/  IMAD.MOV.U32 R49, RZ, RZ, 0x2 ;  /* 0x00000002ff317424 */ /* 0x000fe400078e00ff */
[----:B------:R-:W-:-:S04]  /*8380*/  IMAD.MOV.U32 R20, RZ, RZ, R48 ;  /* 0x000000ffff147224 */ /* 0x000fc800078e0030 */
[----:B------:R-:W-:-:S04]  /*8390*/  @P0 IMAD.IADD R20, R19, 0x1, R20 ;  /* 0x0000000113140824 */ /* 0x000fc800078e0214 */
[----:B------:R-:W-:-:S07]  /*83a0*/  IMAD.MOV.U32 R50, RZ, RZ, R20 ;  /* 0x000000ffff327224 */ /* 0x000fce00078e0014 */
[----:B------:R-:W-:Y:S05]  /*83b0*/  WARPSYNC.COLLECTIVE R47, `(.L_x_562) ;  /* 0x000000002f087348 */ /* 0x000fea0003c00000 */
[----:B------:R0:W1:Y:S02]  /*83c0*/  SHFL.UP P0, R48, R50, R49, R52 ;  /* 0x0400003132307389 */ /* 0x0000640000000034 */
[----:B01----:R-:W-:Y:S05]  /*83d0*/  ENDCOLLECTIVE ;  /* 0x000000000000791b */ /* 0x003fea0003800000 */
.L_x_562:
[----:B------:R-:W-:Y:S02]  /*83e0*/  IMAD.MOV.U32 R49, RZ, RZ, 0x4 ;  /* 0x00000004ff317424 */ /* 0x000fe400078e00ff */
[----:B------:R-:W-:-:S04]  /*83f0*/  IMAD.MOV.U32 R21, RZ, RZ, R48 ;  /* 0x000000ffff157224 */ /* 0x000fc800078e0030 */
[----:B------:R-:W-:-:S04]  /*8400*/  @P0 IMAD.IADD R21, R20, 0x1, R21 ;  /* 0x0000000114150824 */ /* 0x000fc800078e0215 */
[----:B------:R-:W-:-:S07]  /*8410*/  IMAD.MOV.U32 R50, RZ, RZ, R21 ;  /* 0x000000ffff327224 */ /* 0x000fce00078e0015 */
[----:B------:R-:W-:Y:S05]  /*8420*/  WARPSYNC.COLLECTIVE R47, `(.L_x_563) ;  /* 0x000000002f087348 */ /* 0x000fea0003c00000 */
[----:B------:R0:W1:Y:S02]  /*8430*/  SHFL.UP P0, R48, R50, R49, R52 ;  /* 0x0400003132307389 */ /* 0x0000640000000034 */
[----:B01----:R-:W-:Y:S05]  /*8440*/  ENDCOLLECTIVE ;  /* 0x000000000000791b */ /* 0x003fea0003800000 */
.L_x_563:
[----:B------:R-:W-:Y:S02]  /*8450*/  IMAD.MOV.U32 R49, RZ, RZ, 0x8 ;  /* 0x00000008ff317424 */ /* 0x000fe400078e00ff */
[----:B------:R-:W-:-:S04]  /*8460*/  IMAD.MOV.U32 R22, RZ, RZ, R48 ;  /* 0x000000ffff167224 */ /* 0x000fc800078e0030 */
[----:B------:R-:W-:-:S04]  /*8470*/  @P0 IMAD.IADD R22, R21, 0x1, R22 ;  /* 0x0000000115160824 */ /* 0x000fc800078e0216 */
[----:B------:R-:W-:-:S07]  /*8480*/  IMAD.MOV.U32 R50, RZ, RZ, R22 ;  /* 0x000000ffff327224 */ /* 0x000fce00078e0016 */
[----:B------:R-:W-:Y:S05]  /*8490*/  WARPSYNC.COLLECTIVE R47, `(.L_x_564) ;  /* 0x000000002f087348 */ /* 0x000fea0003c00000 */
[----:B------:R0:W1:Y:S02]  /*84a0*/  SHFL.UP P0, R48, R50, R49, R52 ;  /* 0x0400003132307389 */ /* 0x0000640000000034 */
[----:B01----:R-:W-:Y:S05]  /*84b0*/  ENDCOLLECTIVE ;  /* 0x000000000000791b */ /* 0x003fea0003800000 */
.L_x_564:
[----:B------:R-:W-:Y:S02]  /*84c0*/  IMAD.MOV.U32 R49, RZ, RZ, 0x10 ;  /* 0x00000010ff317424 */ /* 0x000fe400078e00ff */
[----:B------:R-:W-:-:S04]  /*84d0*/  IMAD.MOV.U32 R23, RZ, RZ, R48 ;  /* 0x000000ffff177224 */ /* 0x000fc800078e0030 */
[----:B------:R-:W-:-:S04]  /*84e0*/  @P0 IMAD.IADD R23, R22, 0x1, R23 ;  /* 0x0000000116170824 */ /* 0x000fc800078e0217 */
[----:B------:R-:W-:-:S07]  /*84f0*/  IMAD.MOV.U32 R50, RZ, RZ, R23 ;  /* 0x000000ffff327224 */ /* 0x000fce00078e0017 */
[----:B------:R-:W-:Y:S05]  /*8500*/  WARPSYNC.COLLECTIVE R47, `(.L_x_565) ;  /* 0x000000002f087348 */ /* 0x000fea0003c00000 */
[----:B------:R0:W1:Y:S02]  /*8510*/  SHFL.UP P0, R48, R50, R49, R52 ;  /* 0x0400003132307389 */ /* 0x0000640000000034 */
[----:B01----:R-:W-:Y:S05]  /*8520*/  ENDCOLLECTIVE ;  /* 0x000000000000791b */ /* 0x003fea0003800000 */
.L_x_565:
[----:B------:R-:W-:Y:S05]  /*8530*/  BRA `(.L_x_566) ;  /* 0xffffff9c00b07947 */ /* 0x000fea000383ffff */
.L_x_567:
        /* <DEDUP_REMOVED lines=12> */
.L_x_2115:


//--------------------- .text._ZN3cub18CUB_300001_SM_10006detail10radix_sort33DeviceRadixSortExclusiveSumKernelINS1_5radix10policy_hubIiNS0_8NullTypeEyE10Policy1000EyEEvPT0_ --------------------------
	.section	.text._ZN3cub18CUB_300001_SM_10006detail10radix_sort33DeviceRadixSortExclusiveSumKernelINS1_5radix10policy_hubIiNS0_8NullTypeEyE10Policy1000EyEEvPT0_,"ax",@progbits
	.align	128
        .global         _ZN3cub18CUB_300001_SM_10006detail10radix_sort33DeviceRadixSortExclusiveSumKernelINS1_5radix10policy_hubIiNS0_8NullTypeEyE10Policy1000EyEEvPT0_
        .type           _ZN3cub18CUB_300001_SM_10006detail10radix_sort33DeviceRadixSortExclusiveSumKernelINS1_5radix10policy_hubIiNS0_8NullTypeEyE10Policy1000EyEEvPT0_,@function
        .size           _ZN3cub18CUB_300001_SM_10006detail10radix_sort33DeviceRadixSortExclusiveSumKernelINS1_5radix10policy_hubIiNS0_8NullTypeEyE10Policy1000EyEEvPT0_,(.L_x_2116 - _ZN3cub18CUB_300001_SM_10006detail10radix_sort33DeviceRadixSortExclusiveSumKernelINS1_5radix10policy_hubIiNS0_8NullTypeEyE10Policy1000EyEEvPT0_)
        .other          _ZN3cub18CUB_300001_SM_10006detail10radix_sort33DeviceRadixSortExclusiveSumKernelINS1_5radix10policy_hubIiNS0_8NullTypeEyE10Policy1000EyEEvPT0_,@"STO_CUDA_ENTRY STV_DEFAULT"
_ZN3cub18CUB_300001_SM_10006detail10radix_sort33DeviceRadixSortExclusiveSumKernelINS1_5radix10policy_hubIiNS0_8NullTypeEyE10Policy1000EyEEvPT0_:
.text._ZN3cub18CUB_300001_SM_10006detail10radix_sort33DeviceRadixSortExclusiveSumKernelINS1_5radix10policy_hubIiNS0_8NullTypeEyE10Policy1000EyEEvPT0_:
        /* <DEDUP_REMOVED lines=63> */
.L_x_580:
        /* <DEDUP_REMOVED lines=28> */
.L_x_568:
[----:B------:R-:W-:Y:S05]  /*05b0*/  WARPSYNC.ALL ;  /* 0x0000000000007948 */ /* 0x000fea0003800000 */
[----:B------:R-:W-:Y:S06]  /*05c0*/  BAR.SYNC.DEFER_BLOCKING 0x0 ;  /* 0x0000000000007b1d */ /* 0x000fec0000010000 */
[----:B------:R-:W-:Y:S05]  /*05d0*/  @P1 EXIT ;  /* 0x000000000000194d */ /* 0x000fea0003800000 */
[----:B01----:R-:W0:Y:S04]  /*05e0*/  LDS.64 R2, [R0+0x10] ;  /* 0x0000100000027984 */ /* 0x003e280000000a00 */
[----:B0-----:R-:W-:Y:S01]  /*05f0*/  STG.E.64 desc[UR4][R16.64], R2 ;  /* 0x0000000210007986 */ /* 0x001fe2000c101b04 */
[----:B------:R-:W-:Y:S05]  /*0600*/  EXIT ;  /* 0x000000000000794d */ /* 0x000fea0003800000 */
.L_x_569:
[----:B------:R-:W-:Y:S02]  /*0610*/  IMAD.MOV.U32 R24, RZ, RZ, R20 ;  /* 0x000000ffff187224 */ /* 0x000fe400078e0014 */
[----:B------:R-:W-:Y:S02]  /*0620*/  IMAD.MOV.U32 R23, RZ, RZ, 0x1 ;  /* 0x00000001ff177424 */ /* 0x000fe400078e00ff */
[----:B------:R-:W-:Y:S02]  /*0630*/  IMAD.MOV.U32 R22, RZ, RZ, RZ ;  /* 0x000000ffff167224 */ /* 0x000fe400078e00ff */
[----:B------:R-:W-:-:S07]  /*0640*/  IMAD.MOV.U32 R21, RZ, RZ, -0x1 ;  /* 0xffffffffff157424 */ /* 0x000fce00078e00ff */
[----:B------:R-:W-:Y:S05]  /*0650*/  WARPSYNC.COLLECTIVE R21, `(.L_x_570) ;  /* 0x0000000015087348 */ /* 0x000fea0003c00000 */
[----:B------:R0:W1:Y:S02]  /*0660*/  SHFL.UP P0, R25, R24, R23, R22 ;  /* 0x0400001718197389 */ /* 0x0000640000000016 */
[----:B01----:R-:W-:Y:S05]  /*0670*/  ENDCOLLECTIVE ;  /* 0x000000000000791b */ /* 0x003fea0003800000 */
.L_x_570:
[----:B------:R-:W-:Y:S02]  /*0680*/  IMAD.MOV.U32 R24, RZ, RZ, R19 ;  /* 0x000000ffff187224 */ /* 0x000fe400078e0013 */
[----:B------:R-:W-:-:S07]  /*0690*/  IMAD.MOV.U32 R27, RZ, RZ, R25 ;  /* 0x000000ffff1b7224 */ /* 0x000fce00078e0019 */
[----:B------:R-:W-:Y:S05]  /*06a0*/  WARPSYNC.COLLECTIVE R21, `(.L_x_571) ;  /* 0x0000000015087348 */ /* 0x000fea0003c00000 */
[----:B------:R0:W1:Y:S02]  /*06b0*/  SHFL.UP P0, R25, R24, R23, R22 ;  /* 0x0400001718197389 */ /* 0x0000640000000016 */
[----:B01----:R-:W-:Y:S05]  /*06c0*/  ENDCOLLECTIVE ;  /* 0x000000000000791b */ /* 0x003fea0003800000 */
.L_x_571:
        /* <DEDUP_REMOVED lines=9> */
.L_x_572:
[----:B------:R-:W-:Y:S02]  /*0760*/  IMAD.MOV.U32 R24, RZ, RZ, R26 ;  /* 0x000000ffff187224 */ /* 0x000fe400078e001a */
[----:B------:R-:W-:-:S07]  /*0770*/  IMAD.MOV.U32 R28, RZ, RZ, R25 ;  /* 0x000000ffff1c7224 */ /* 0x000fce00078e0019 */
[----:B------:R-:W-:Y:S05]  /*0780*/  WARPSYNC.COLLECTIVE R21, `(.L_x_573) ;  /* 0x0000000015087348 */ /* 0x000fea0003c00000 */
[----:B------:R0:W1:Y:S02]  /*0790*/  SHFL.UP P0, R25, R24, R23, R22 ;  /* 0x0400001718197389 */ /* 0x0000640000000016 */
[----:B01----:R-:W-:Y:S05]  /*07a0*/  ENDCOLLECTIVE ;  /* 0x000000000000791b */ /* 0x003fea0003800000 */
.L_x_573:
        /* <DEDUP_REMOVED lines=9> */
.L_x_574:
[----:B------:R-:W-:Y:S02]  /*0840*/  IMAD.MOV.U32 R24, RZ, RZ, R29 ;  /* 0x000000ffff187224 */ /* 0x000fe400078e001d */
[----:B------:R-:W-:-:S07]  /*0850*/  IMAD.MOV.U32 R27, RZ, RZ, R25 ;  /* 0x000000ffff1b7224 */ /* 0x000fce00078e0019 */
[----:B------:R-:W-:Y:S05]  /*0860*/  WARPSYNC.COLLECTIVE R21, `(.L_x_575) ;  /* 0x0000000015087348 */ /* 0x000fea0003c00000 */
[----:B------:R0:W1:Y:S02]  /*0870*/  SHFL.UP P0, R25, R24, R23, R22 ;  /* 0x0400001718197389 */ /* 0x0000640000000016 */
[----:B01----:R-:W-:Y:S05]  /*0880*/  ENDCOLLECTIVE ;  /* 0x000000000000791b */ /* 0x003fea0003800000 */
.L_x_575:
        /* <DEDUP_REMOVED lines=9> */
.L_x_576:
[----:B------:R-:W-:Y:S02]  /*0920*/  IMAD.MOV.U32 R24, RZ, RZ, R29 ;  /* 0x000000ffff187224 */ /* 0x000fe400078e001d */
[----:B------:R-:W-:-:S07]  /*0930*/  IMAD.MOV.U32 R27, RZ, RZ, R25 ;  /* 0x000000ffff1b7224 */ /* 0x000fce00078e0019 */
[----:B------:R-:W-:Y:S05]  /*0940*/  WARPSYNC.COLLECTIVE R21, `(.L_x_577) ;  /* 0x0000000015087348 */ /* 0x000fea0003c00000 */
[----:B------:R0:W1:Y:S02]  /*0950*/  SHFL.UP P0, R25, R24, R23, R22 ;  /* 0x0400001718197389 */ /* 0x0000640000000016 */
[----:B01----:R-:W-:Y:S05]  /*0960*/  ENDCOLLECTIVE ;  /* 0x000000000000791b */ /* 0x003fea0003800000 */
.L_x_577:
        /* <DEDUP_REMOVED lines=9> */
.L_x_578:
[----:B------:R-:W-:Y:S02]  /*0a00*/  IMAD.MOV.U32 R24, RZ, RZ, R26 ;  /* 0x000000ffff187224 */ /* 0x000fe400078e001a */
[----:B------:R-:W-:-:S07]  /*0a10*/  IMAD.MOV.U32 R28, RZ, RZ, R25 ;  /* 0x000000ffff1c7224 */ /* 0x000fce00078e0019 */
[----:B------:R-:W-:Y:S05]  /*0a20*/  WARPSYNC.COLLECTIVE R21, `(.L_x_579) ;  /* 0x0000000015087348 */ /* 0x000fea0003c00000 */
[----:B------:R0:W1:Y:S02]  /*0a30*/  SHFL.UP P0, R25, R24, R23, R22 ;  /* 0x0400001718197389 */ /* 0x0000640000000016 */
[----:B01----:R-:W-:Y:S05]  /*0a40*/  ENDCOLLECTIVE ;  /* 0x000000000000791b */ /* 0x003fea0003800000 */
.L_x_579:
[----:B------:R-:W-:Y:S05]  /*0a50*/  BRA `(.L_x_580) ;  /* 0xfffffff800647947 */ /* 0x000fea000383ffff */
.L_x_581:
        /* <DEDUP_REMOVED lines=10> */
.L_x_2116:


//--------------------- .text._ZN3cub18CUB_300001_SM_10006detail10radix_sort30DeviceRadixSortHistogramKernelINS1_5radix10policy_hubIiNS0_8NullTypeEyE10Policy1000ELNS0_9SortOrderE0EiyNS1_21identity_decomposer_tEEEvPT2_PKT1_SB_iiT3_ --------------------------
	.section	.text._ZN3cub18CUB_300001_SM_10006detail10radix_sort30DeviceRadixSortHistogramKernelINS1_5radix10policy_hubIiNS0_8NullTypeEyE10Policy1000ELNS0_9SortOrderE0EiyNS1_21identity_decomposer_tEEEvPT2_PKT1_SB_iiT3_,"ax",@progbits
	.align	128
        .global         _ZN3cub18CUB_300001_SM_10006detail10radix_sort30DeviceRadixSortHistogramKernelINS1_5radix10policy_hubIiNS0_8NullTypeEyE10Policy1000ELNS0_9SortOrderE0EiyNS1_21identity_decomposer_tEEEvPT2_PKT1_SB_iiT3_
        .type           _ZN3cub18CUB_300001_SM_10006detail10radix_sort30DeviceRadixSortHistogramKernelINS1_5radix10policy_hubIiNS0_8NullTypeEyE10Policy1000ELNS0_9SortOrderE0EiyNS1_21identity_decomposer_tEEEvPT2_PKT1_SB_iiT3_,@function
        .size           _ZN3cub18CUB_300001_SM_10006detail10radix_sort30DeviceRadixSortHistogramKernelINS1_5radix10policy_hubIiNS0_8NullTypeEyE10Policy1000ELNS0_9SortOrderE0EiyNS1_21identity_decomposer_tEEEvPT2_PKT1_SB_iiT3_,(.L_x_2117 - _ZN3cub18CUB_300001_SM_10006detail10radix_sort30DeviceRadixSortHistogramKernelINS1_5radix10policy_hubIiNS0_8NullTypeEyE10Policy1000ELNS0_9SortOrderE0EiyNS1_21identity_decomposer_tEEEvPT2_PKT1_SB_iiT3_)
        .other          _ZN3cub18CUB_300001_SM_10006detail10radix_sort30DeviceRadixSortHistogramKernelINS1_5radix10policy_hubIiNS0_8NullTypeEyE10Policy1000ELNS0_9SortOrderE0EiyNS1_21identity_decomposer_tEEEvPT2_PKT1_SB_iiT3_,@"STO_CUDA_ENTRY STV_DEFAULT"
_ZN3cub18CUB_300001_SM_10006detail10radix_sort30DeviceRadixSortHistogramKernelINS1_5radix10policy_hubIiNS0_8NullTypeEyE10Policy1000ELNS0_9SortOrderE0EiyNS1_21identity_decomposer_tEEEvPT2_PKT1_SB_iiT3_:
.text._ZN3cub18CUB_300001_SM_10006detail10radix_sort30DeviceRadixSortHistogramKernelINS1_5radix10policy_hubIiNS0_8NullTypeEyE10Policy1000ELNS0_9SortOrderE0EiyNS1_21identity_decomposer_tEEEvPT2_PKT1_SB_iiT3_:
        /* <DEDUP_REMOVED lines=42> */
.L_x_665:
        /* <DEDUP_REMOVED lines=9> */
.L_x_585:
        /* <DEDUP_REMOVED lines=21> */
.L_x_584:
        /* <DEDUP_REMOVED lines=19> */
.L_x_587:
        /* <DEDUP_REMOVED lines=18> */
.L_x_586:
[----:B------:R-:W-:-:S13]  /*06d0*/  ISETP.GT.U32.AND P2, PT, R4, 0x7f, PT ;  /* 0x0000007f0400780c */ /* 0x000fda0003f44070 */
[----:B------:R-:W-:Y:S05]  /*06e0*/  @P2 BRA `(.L_x_583) ;  /* 0x0000000000e02947 */ /* 0x000fea0003800000 */
[----:B--23--:R-:W-:Y:S01]  /*06f0*/  HFMA2 R3, -RZ, RZ, 0, 0 ;  /* 0x00000000ff037431 */ /* 0x00cfe200000001ff */
[----:B------:R-:W-:Y:S06]  /*0700*/  @!P1 BRA `(.L_x_588) ;  /* 0x0000000000589947 */ /* 0x000fec0003800000 */
[----:B------:R-:W-:-:S07]  /*0710*/  IMAD.MOV.U32 R3, RZ, RZ, RZ ;  /* 0x000000ffff037224 */ /* 0x000fce00078e00ff */
.L_x_589:
        /* <DEDUP_REMOVED lines=21> */
.L_x_588:
        /* <DEDUP_REMOVED lines=14> */
.L_x_590:
        /* <DEDUP_REMOVED lines=18> */
.L_x_583:
[----:B------:R-:W-:Y:S05]  /*0a70*/  BSYNC.RECONVERGENT B0 ;  /* 0x0000000000007941 */ /* 0x000fea0003800200 */
.L_x_582:
        /* <DEDUP_REMOVED lines=16> */
.L_x_596:
        /* <DEDUP_REMOVED lines=36> */
.L_x_592:
        /* <DEDUP_REMOVED lines=67> */
.L_x_593:
        /* <DEDUP_REMOVED lines=24> */
.L_x_595:
        /* <DEDUP_REMOVED lines=73> */
.L_x_594:
[----:B------:R-:W-:Y:S05]  /*1800*/  BRA.U !UP0, `(.L_x_596) ;  /* 0xfffffff108dc7547 */ /* 0x000fea000b83ffff */
.L_x_591:
        /* <DEDUP_REMOVED lines=9> */
.L_x_616:
        /* <DEDUP_REMOVED lines=16> */
.L_x_601:
[----:B------:R-:W-:Y:S05]  /*19a0*/  BSYNC.RECONVERGENT B1 ;  /* 0x0000000000017941 */ /* 0x000fea0003800200 */
.L_x_600:
        /* <DEDUP_REMOVED lines=15> */
.L_x_603:
[----:B------:R-:W-:Y:S05]  /*1aa0*/  BSYNC.RECONVERGENT B1 ;  /* 0x0000000000017941 */ /* 0x000fea0003800200 */
.L_x_602:
[----:B------:R-:W-:Y:S04]  /*1ab0*/  BSSY.RECONVERGENT B1, `(.L_x_604) ;  /* 0x0000007000017945 */ /* 0x000fe80003800200 */
[----:B------:R-:W-:Y:S05]  /*1ac0*/  @!P0 BRA `(.L_x_605) ;  /* 0x0000000000148947 */ /* 0x000fea0003800000 */
[----:B01----:R-:W-:Y:S02]  /*1ad0*/  IMAD R17, R5, 0x100, R4 ;  /* 0x0000010005117824 */ /* 0x003fe400078e0204 */
[----:B------:R-:W-:-:S03]  /*1ae0*/  IMAD.MOV.U32 R23, RZ, RZ, RZ ;  /* 0x000000ffff177224 */ /* 0x000fc600078e00ff */
[----:B------:R-:W-:-:S05]  /*1af0*/  IADD3 R17, PT, PT, R17, 0x200, RZ ;  /* 0x0000020011117810 */ /* 0x000fca0007ffe0ff */
[----:B------:R-:W-:-:S05]  /*1b00*/  IMAD.WIDE.U32 R16, R17, 0x8, R2 ;  /* 0x0000000811107825 */ /* 0x000fca00078e0002 */
[----:B------:R2:W-:Y:S02]  /*1b10*/  REDG.E.ADD.64.STRONG.GPU desc[UR20][R16.64], R22 ;  /* 0x000000161000798e */ /* 0x0005e4000c12e514 */
.L_x_605:
[----:B------:R-:W-:Y:S05]  /*1b20*/  BSYNC.RECONVERGENT B1 ;  /* 0x0000000000017941 */ /* 0x000fea0003800200 */
.L_x_604:
[----:B------:R-:W-:Y:S04]  /*1b30*/  BSSY.RECONVERGENT B1, `(.L_x_606) ;  /* 0x0000007000017945 */ /* 0x000fe80003800200 */
[----:B------:R-:W-:Y:S05]  /*1b40*/  @!P1 BRA `(.L_x_607) ;  /* 0x0000000000149947 */ /* 0x000fea0003800000 */
[----:B012---:R-:W-:Y:S02]  /*1b50*/  IMAD R17, R5, 0x100, R4 ;  /* 0x0000010005117824 */ /* 0x007fe400078e0204 */
[----:B------:R-:W-:Y:S02]  /*1b60*/  IMAD.MOV.U32 R15, RZ, RZ, RZ ;  /* 0x000000ffff0f7224 */ /* 0x000fe400078e00ff */
[----:B------:R-:W-:-:S04]  /*1b70*/  VIADD R17, R17, 0x300 ;  /* 0x0000030011117836 */ /* 0x000fc80000000000 */
[----:B------:R-:W-:-:S05]  /*1b80*/  IMAD.WIDE.U32 R16, R17, 0x8, R2 ;  /* 0x0000000811107825 */ /* 0x000fca00078e0002 */
[----:B------:R3:W-:Y:S02]  /*1b90*/  REDG.E.ADD.64.STRONG.GPU desc[UR20][R16.64], R14 ;  /* 0x0000000e1000798e */ /* 0x0007e4000c12e514 */
.L_x_607:
[----:B------:R-:W-:Y:S05]  /*1ba0*/  BSYNC.RECONVERGENT B1 ;  /* 0x0000000000017941 */ /* 0x000fea0003800200 */
.L_x_606:
[----:B------:R-:W-:Y:S04]  /*1bb0*/  BSSY.RECONVERGENT B1, `(.L_x_608) ;  /* 0x0000007000017945 */ /* 0x000fe80003800200 */
[----:B------:R-:W-:Y:S05]  /*1bc0*/  @!P2 BRA `(.L_x_609) ;  /* 0x000000000014a947 */ /* 0x000fea0003800000 */
[----:B---3--:R-:W-:Y:S02]  /*1bd0*/  IMAD R15, R5, 0x100, R4 ;  /* 0x00000100050f7824 */ /* 0x008fe400078e0204 */
[----:B------:R-:W-:Y:S02]  /*1be0*/  HFMA2 R13, -RZ, RZ, 0, 0 ;  /* 0x00000000ff0d7431 */ /* 0x000fe400000001ff */
[----:B------:R-:W-:-:S04]  /*1bf0*/  VIADD R15, R15, 0x400 ;  /* 0x000004000f0f7836 */ /* 0x000fc80000000000 */
[----:B------:R-:W-:-:S05]  /*1c00*/  IMAD.WIDE.U32 R14, R15, 0x8, R2 ;  /* 0x000000080f0e7825 */ /* 0x000fca00078e0002 */
[----:B------:R4:W-:Y:S02]  /*1c10*/  REDG.E.ADD.64.STRONG.GPU desc[UR20][R14.64], R12 ;  /* 0x0000000c0e00798e */ /* 0x0009e4000c12e514 */
.L_x_609:
[----:B------:R-:W-:Y:S05]  /*1c20*/  BSYNC.RECONVERGENT B1 ;  /* 0x0000000000017941 */ /* 0x000fea0003800200 */
.L_x_608:
[----:B------:R-:W-:Y:S04]  /*1c30*/  BSSY.RECONVERGENT B1, `(.L_x_610) ;  /* 0x0000007000017945 */ /* 0x000fe80003800200 */
[----:B------:R-:W-:Y:S05]  /*1c40*/  @!P3 BRA `(.L_x_611) ;  /* 0x000000000014b947 */ /* 0x000fea0003800000 */
[----:B----4-:R-:W-:Y:S02]  /*1c50*/  IMAD R13, R5, 0x100, R4 ;  /* 0x00000100050d7824 */ /* 0x010fe400078e0204 */
[----:B------:R-:W-:Y:S02]  /*1c60*/  IMAD.MOV.U32 R7, RZ, RZ, RZ ;  /* 0x000000ffff077224 */ /* 0x000fe400078e00ff */
[----:B------:R-:W-:-:S04]  /*1c70*/  VIADD R13, R13, 0x500 ;  /* 0x000005000d0d7836 */ /* 0x000fc80000000000 */
[----:B------:R-:W-:-:S05]  /*1c80*/  IMAD.WIDE.U32 R12, R13, 0x8, R2 ;  /* 0x000000080d0c7825 */ /* 0x000fca00078e0002 */
[----:B------:R4:W-:Y:S02]  /*1c90*/  REDG.E.ADD.64.STRONG.GPU desc[UR20][R12.64], R6 ;  /* 0x000000060c00798e */ /* 0x0009e4000c12e514 */
.L_x_611:
[----:B------:R-:W-:Y:S05]  /*1ca0*/  BSYNC.RECONVERGENT B1 ;  /* 0x0000000000017941 */ /* 0x000fea0003800200 */
.L_x_610:
[----:B------:R-:W-:Y:S04]  /*1cb0*/  BSSY.RECONVERGENT B1, `(.L_x_612) ;  /* 0x0000007000017945 */ /* 0x000fe80003800200 */
[----:B------:R-:W-:Y:S05]  /*1cc0*/  @!P4 BRA `(.L_x_613) ;  /* 0x000000000014c947 */ /* 0x000fea0003800000 */
[----:B----4-:R-:W-:Y:S02]  /*1cd0*/  IMAD R7, R5, 0x100, R4 ;  /* 0x0000010005077824 */ /* 0x010fe400078e0204 */
[----:B------:R-:W-:Y:S02]  /*1ce0*/  IMAD.MOV.U32 R9, RZ, RZ, RZ ;  /* 0x000000ffff097224 */ /* 0x000fe400078e00ff */
[----:B------:R-:W-:-:S04]  /*1cf0*/  VIADD R7, R7, 0x600 ;  /* 0x0000060007077836 */ /* 0x000fc80000000000 */
[----:B------:R-:W-:-:S05]  /*1d00*/  IMAD.WIDE.U32 R6, R7, 0x8, R2 ;  /* 0x0000000807067825 */ /* 0x000fca00078e0002 */
[----:B------:R4:W-:Y:S02]  /*1d10*/  REDG.E.ADD.64.STRONG.GPU desc[UR20][R6.64], R8 ;  /* 0x000000080600798e */ /* 0x0009e4000c12e514 */
.L_x_613:
[----:B------:R-:W-:Y:S05]  /*1d20*/  BSYNC.RECONVERGENT B1 ;  /* 0x0000000000017941 */ /* 0x000fea0003800200 */
.L_x_612:
[----:B------:R-:W-:Y:S04]  /*1d30*/  BSSY.RECONVERGENT B1, `(.L_x_614) ;  /* 0x0000007000017945 */ /* 0x000fe80003800200 */
[----:B------:R-:W-:Y:S05]  /*1d40*/  @!P5 BRA `(.L_x_615) ;  /* 0x000000000014d947 */ /* 0x000fea0003800000 */
[----:B----4-:R-:W-:Y:S01]  /*1d50*/  LEA R7, R5, R4, 0x8 ;  /* 0x0000000405077211 */ /* 0x010fe200078e40ff */
[----:B------:R-:W-:-:S04]  /*1d60*/  IMAD.MOV.U32 R11, RZ, RZ, RZ ;  /* 0x000000ffff0b7224 */ /* 0x000fc800078e00ff */
[----:B------:R-:W-:-:S04]  /*1d70*/  VIADD R7, R7, 0x700 ;  /* 0x0000070007077836 */ /* 0x000fc80000000000 */
[----:B------:R-:W-:-:S05]  /*1d80*/  IMAD.WIDE.U32 R6, R7, 0x8, R2 ;  /* 0x0000000807067825 */ /* 0x000fca00078e0002 */
[----:B------:R4:W-:Y:S02]  /*1d90*/  REDG.E.ADD.64.STRONG.GPU desc[UR20][R6.64], R10 ;  /* 0x0000000a0600798e */ /* 0x0009e4000c12e514 */
.L_x_615:
[----:B------:R-:W-:Y:S05]  /*1da0*/  BSYNC.RECONVERGENT B1 ;  /* 0x0000000000017941 */ /* 0x000fea0003800200 */
.L_x_614:
[----:B------:R-:W-:-:S05]  /*1db0*/  VIADD R5, R5, 0x8 ;  /* 0x0000000805057836 */ /* 0x000fca0000000000 */
[----:B------:R-:W-:-:S13]  /*1dc0*/  ISETP.NE.AND P0, PT, R5, UR27, PT ;  /* 0x0000001b05007c0c */ /* 0x000fda000bf05270 */
[----:B------:R-:W-:Y:S05]  /*1dd0*/  @P0 BRA `(.L_x_616) ;  /* 0xfffffff800b00947 */ /* 0x000fea000383ffff */
[----:B------:R-:W-:-:S07]  /*1de0*/  IMAD.U32 R3, RZ, RZ, UR27 ;  /* 0x0000001bff037e24 */ /* 0x000fce000f8e00ff */
.L_x_599:
        /* <DEDUP_REMOVED lines=24> */
.L_x_620:
[----:B------:R-:W-:Y:S05]  /*1f70*/  BSYNC.RECONVERGENT B1 ;  /* 0x0000000000017941 */ /* 0x000fea0003800200 */
.L_x_619:
        /* <DEDUP_REMOVED lines=9> */
.L_x_622:
[----:B------:R-:W-:Y:S05]  /*2010*/  BSYNC.RECONVERGENT B1 ;  /* 0x0000000000017941 */ /* 0x000fea0003800200 */
.L_x_621:
        /* <DEDUP_REMOVED lines=8> */
.L_x_624:
[----:B------:R-:W-:Y:S05]  /*20a0*/  BSYNC.RECONVERGENT B1 ;  /* 0x0000000000017941 */ /* 0x000fea0003800200 */
.L_x_623:
        /* <DEDUP_REMOVED lines=9> */
.L_x_626:
[----:B------:R-:W-:Y:S05]  /*2140*/  BSYNC.RECONVERGENT B1 ;  /* 0x0000000000017941 */ /* 0x000fea0003800200 */
.L_x_625:
[----:B------:R-:W-:-:S07]  /*2150*/  VIADD R3, R3, 0x4 ;  /* 0x0000000403037836 */ /* 0x000fce0000000000 */
.L_x_618:
        /* <DEDUP_REMOVED lines=18> */
.L_x_630:
[----:B------:R-:W-:Y:S05]  /*2280*/  BSYNC.RECONVERGENT B2 ;  /* 0x0000000000027941 */ /* 0x000fea0003800200 */
.L_x_629:
        /* <DEDUP_REMOVED lines=9> */
.L_x_632:
[----:B------:R-:W-:Y:S05]  /*2320*/  BSYNC.RECONVERGENT B2 ;  /* 0x0000000000027941 */ /* 0x000fea0003800200 */
.L_x_631:
[----:B------:R-:W-:-:S07]  /*2330*/  VIADD R3, R3, 0x2 ;  /* 0x0000000203037836 */ /* 0x000fce0000000000 */
.L_x_628:
        /* <DEDUP_REMOVED lines=12> */
.L_x_627:
[----:B------:R-:W-:Y:S05]  /*2400*/  BSYNC.RECONVERGENT B1 ;  /* 0x0000000000017941 */ /* 0x000fea0003800200 */
.L_x_617:
[----:B------:R-:W-:-:S13]  /*2410*/  ISETP.GT.U32.AND P0, PT, R4, 0x7f, PT ;  /* 0x0000007f0400780c */ /* 0x000fda0003f04070 */
[----:B------:R-:W-:Y:S05]  /*2420*/  @P0 BRA `(.L_x_598) ;  /* 0x0000000800900947 */ /* 0x000fea0003800000 */
[----:B------:R-:W-:Y:S01]  /*2430*/  UISETP.GE.U32.AND UP0, UPT, UR22, 0x7, UPT ;  /* 0x000000071600788c */ /* 0x000fe2000bf06070 */
[----:B0-----:R-:W-:-:S08]  /*2440*/  IMAD.MOV.U32 R3, RZ, RZ, RZ ;  /* 0x000000ffff037224 */ /* 0x001fd000078e00ff */
[----:B------:R-:W-:Y:S05]  /*2450*/  BRA.U !UP0, `(.L_x_633) ;  /* 0x0000000508147547 */ /* 0x000fea000b800000 */
[----:B------:R-:W0:Y:S01]  /*2460*/  LDC.64 R2, c[0x0][0x380] ;  /* 0x0000e000ff027b82 */ /* 0x000e220000000a00 */
[----:B------:R-:W-:-:S07]  /*2470*/  IMAD.MOV.U32 R9, RZ, RZ, RZ ;  /* 0x000000ffff097224 */ /* 0x000fce00078e00ff */
.L_x_650:
        /* <DEDUP_REMOVED lines=18> */
.L_x_635:
[----:B------:R-:W-:Y:S05]  /*25a0*/  BSYNC.RECONVERGENT B1 ;  /* 0x0000000000017941 */ /* 0x000fea0003800200 */
.L_x_634:
[----:B------:R-:W-:Y:S04]  /*25b0*/  BSSY.RECONVERGENT B1, `(.L_x_636) ;  /* 0x0000005000017945 */ /* 0x000fe80003800200 */
[----:B------:R-:W-:Y:S05]  /*25c0*/  @!P1 BRA `(.L_x_637) ;  /* 0x00000000000c9947 */ /* 0x000fea0003800000 */
[----:B0-----:R-:W-:Y:S02]  /*25d0*/  IMAD.MOV.U32 R14, RZ, RZ, R13 ;  /* 0x000000ffff0e7224 */ /* 0x001fe400078e000d */
[----:B------:R-:W-:-:S05]  /*25e0*/  IMAD.MOV.U32 R15, RZ, RZ, RZ ;  /* 0x000000ffff0f7224 */ /* 0x000fca00078e00ff */
[----:B------:R1:W-:Y:S02]  /*25f0*/  REDG.E.ADD.64.STRONG.GPU desc[UR20][R6.64+0xc00], R14 ;  /* 0x000c000e0600798e */ /* 0x0003e4000c12e514 */
.L_x_637:
[----:B------:R-:W-:Y:S05]  /*2600*/  BSYNC.RECONVERGENT B1 ;  /* 0x0000000000017941 */ /* 0x000fea0003800200 */
.L_x_636:
        /* <DEDUP_REMOVED lines=12> */
.L_x_639:
[----:B------:R-:W-:Y:S05]  /*26d0*/  BSYNC.RECONVERGENT B1 ;  /* 0x0000000000017941 */ /* 0x000fea0003800200 */
.L_x_638:
[----:B------:R-:W-:Y:S04]  /*26e0*/  BSSY.RECONVERGENT B1, `(.L_x_640) ;  /* 0x0000005000017945 */ /* 0x000fe80003800200 */
[----:B------:R-:W-:Y:S05]  /*26f0*/  @!P1 BRA `(.L_x_641) ;  /* 0x00000000000c9947 */ /* 0x000fea0003800000 */
[----:B012---:R-:W-:Y:S02]  /*2700*/  IMAD.MOV.U32 R14, RZ, RZ, R18 ;  /* 0x000000ffff0e7224 */ /* 0x007fe400078e0012 */
[----:B------:R-:W-:-:S05]  /*2710*/  IMAD.MOV.U32 R15, RZ, RZ, RZ ;  /* 0x000000ffff0f7224 */ /* 0x000fca00078e00ff */
[----:B------:R3:W-:Y:S02]  /*2720*/  REDG.E.ADD.64.STRONG.GPU desc[UR20][R6.64+0x1c00], R14 ;  /* 0x001c000e0600798e */ /* 0x0007e4000c12e514 */
.L_x_641:
[----:B------:R-:W-:Y:S05]  /*2730*/  BSYNC.RECONVERGENT B1 ;  /* 0x0000000000017941 */ /* 0x000fea0003800200 */
.L_x_640:
[----:B------:R-:W-:Y:S04]  /*2740*/  BSSY.RECONVERGENT B1, `(.L_x_642) ;  /* 0x0000005000017945 */ /* 0x000fe80003800200 */
[----:B------:R-:W-:Y:S05]  /*2750*/  @!P2 BRA `(.L_x_643) ;  /* 0x00000000000ca947 */ /* 0x000fea0003800000 */
[----:B0123--:R-:W-:Y:S01]  /*2760*/  MOV R14, R19 ;  /* 0x00000013000e7202 */ /* 0x00ffe20000000f00 */
[----:B------:R-:W-:-:S05]  /*2770*/  IMAD.MOV.U32 R15, RZ, RZ, RZ ;  /* 0x000000ffff0f7224 */ /* 0x000fca00078e00ff */
[----:B------:R4:W-:Y:S02]  /*2780*/  REDG.E.ADD.64.STRONG.GPU desc[UR20][R6.64+0x2400], R14 ;  /* 0x0024000e0600798e */ /* 0x0009e4000c12e514 */
.L_x_643:
[----:B------:R-:W-:Y:S05]  /*2790*/  BSYNC.RECONVERGENT B1 ;  /* 0x0000000000017941 */ /* 0x000fea0003800200 */
.L_x_642:
[----:B------:R-:W-:Y:S04]  /*27a0*/  BSSY.RECONVERGENT B1, `(.L_x_644) ;  /* 0x0000004000017945 */ /* 0x000fe80003800200 */
[----:B------:R-:W-:Y:S05]  /*27b0*/  @!P3 BRA `(.L_x_645) ;  /* 0x000000000008b947 */ /* 0x000fea0003800000 */
[----:B------:R-:W-:-:S05]  /*27c0*/  IMAD.MOV.U32 R17, RZ, RZ, RZ ;  /* 0x000000ffff117224 */ /* 0x000fca00078e00ff */
[----:B------:R0:W-:Y:S02]  /*27d0*/  REDG.E.ADD.64.STRONG.GPU desc[UR20][R6.64+0x2c00], R16 ;  /* 0x002c00100600798e */ /* 0x0001e4000c12e514 */
.L_x_645:
[----:B------:R-:W-:Y:S05]  /*27e0*/  BSYNC.RECONVERGENT B1 ;  /* 0x0000000000017941 */ /* 0x000fea0003800200 */
.L_x_644:
[----:B------:R-:W-:Y:S04]  /*27f0*/  BSSY.RECONVERGENT B1, `(.L_x_646) ;  /* 0x0000004000017945 */ /* 0x000fe80003800200 */
[----:B------:R-:W-:Y:S05]  /*2800*/  @!P4 BRA `(.L_x_647) ;  /* 0x000000000008c947 */ /* 0x000fea0003800000 */
[----:B------:R-:W-:-:S05]  /*2810*/  IMAD.MOV.U32 R13, RZ, RZ, RZ ;  /* 0x000000ffff0d7224 */ /* 0x000fca00078e00ff */
[----:B------:R0:W-:Y:S02]  /*2820*/  REDG.E.ADD.64.STRONG.GPU desc[UR20][R6.64+0x3400], R12 ;  /* 0x0034000c0600798e */ /* 0x0001e4000c12e514 */
.L_x_647:
[----:B------:R-:W-:Y:S05]  /*2830*/  BSYNC.RECONVERGENT B1 ;  /* 0x0000000000017941 */ /* 0x000fea0003800200 */
.L_x_646:
[----:B------:R-:W-:Y:S04]  /*2840*/  BSSY.RECONVERGENT B1, `(.L_x_648) ;  /* 0x0000004000017945 */ /* 0x000fe80003800200 */
[----:B------:R-:W-:Y:S05]  /*2850*/  @!P5 BRA `(.L_x_649) ;  /* 0x000000000008d947 */ /* 0x000fea0003800000 */
[----:B------:R-:W-:-:S05]  /*2860*/  IMAD.MOV.U32 R11, RZ, RZ, RZ ;  /* 0x000000ffff0b7224 */ /* 0x000fca00078e00ff */
[----:B------:R0:W-:Y:S02]  /*2870*/  REDG.E.ADD.64.STRONG.GPU desc[UR20][R6.64+0x3c00], R10 ;  /* 0x003c000a0600798e */ /* 0x0001e4000c12e514 */
.L_x_649:
[----:B------:R-:W-:Y:S05]  /*2880*/  BSYNC.RECONVERGENT B1 ;  /* 0x0000000000017941 */ /* 0x000fea0003800200 */
.L_x_648:
[----:B------:R-:W-:Y:S05]  /*2890*/  @P0 BRA `(.L_x_650) ;  /* 0xfffffff800f80947 */ /* 0x000fea000383ffff */
[----:B------:R-:W-:-:S07]  /*28a0*/  IMAD.U32 R3, RZ, RZ, UR27 ;  /* 0x0000001bff037e24 */ /* 0x000fce000f8e00ff */
.L_x_633:
        /* <DEDUP_REMOVED lines=20> */
.L_x_653:
[----:B------:R-:W-:Y:S05]  /*29f0*/  BSYNC.RECONVERGENT B1 ;  /* 0x0000000000017941 */ /* 0x000fea0003800200 */
.L_x_652:
        /* <DEDUP_REMOVED lines=9> */
.L_x_655:
[----:B------:R-:W-:Y:S05]  /*2a90*/  BSYNC.RECONVERGENT B1 ;  /* 0x0000000000017941 */ /* 0x000fea0003800200 */
.L_x_654:
        /* <DEDUP_REMOVED lines=8> */
.L_x_657:
[----:B------:R-:W-:Y:S05]  /*2b20*/  BSYNC.RECONVERGENT B1 ;  /* 0x0000000000017941 */ /* 0x000fea0003800200 */
.L_x_656:
        /* <DEDUP_REMOVED lines=9> */
.L_x_659:
[----:B------:R-:W-:Y:S05]  /*2bc0*/  BSYNC.RECONVERGENT B1 ;  /* 0x0000000000017941 */ /* 0x000fea0003800200 */
.L_x_658:
[----:B------:R-:W-:-:S07]  /*2bd0*/  VIADD R3, R3, 0x4 ;  /* 0x0000000403037836 */ /* 0x000fce0000000000 */
.L_x_651:
        /* <DEDUP_REMOVED lines=17> */
.L_x_662:
[----:B------:R-:W-:Y:S05]  /*2cf0*/  BSYNC.RECONVERGENT B1 ;  /* 0x0000000000017941 */ /* 0x000fea0003800200 */
.L_x_661:
        /* <DEDUP_REMOVED lines=9> */
.L_x_664:
[----:B------:R-:W-:Y:S05]  /*2d90*/  BSYNC.RECONVERGENT B1 ;  /* 0x0000000000017941 */ /* 0x000fea0003800200 */
.L_x_663:
[----:B------:R-:W-:-:S07]  /*2da0*/  VIADD R3, R3, 0x2 ;  /* 0x0000000203037836 */ /* 0x000fce0000000000 */
.L_x_660:
        /* <DEDUP_REMOVED lines=12> */
.L_x_598:
[----:B------:R-:W-:Y:S05]  /*2e70*/  BSYNC.RECONVERGENT B0 ;  /* 0x0000000000007941 */ /* 0x000fea0003800200 */
.L_x_597:
[----:B------:R-:W-:Y:S01]  /*2e80*/  BAR.SYNC.DEFER_BLOCKING 0x0 ;  /* 0x0000000000007b1d */ /* 0x000fe20000010000 */
[----:B------:R-:W-:-:S04]  /*2e90*/  UIADD3 UR6, UP0, UPT, UR6, 0x1, URZ ;  /* 0x0000000106067890 */ /* 0x000fc8000ff1e0ff */
[----:B------:R-:W-:Y:S02]  /*2ea0*/  UIADD3.X UR7, UPT, UPT, URZ, UR7, URZ, UP0, !UPT ;  /* 0x00000007ff077290 */ /* 0x000fe400087fe4ff */
[----:B------:R-:W-:-:S04]  /*2eb0*/  UISETP.NE.U32.AND UP0, UPT, UR6, UR11, UPT ;  /* 0x0000000b0600728c */ /* 0x000fc8000bf05070 */
[----:B------:R-:W-:-:S09]  /*2ec0*/  UISETP.NE.AND.EX UP0, UPT, UR7, UR12, UPT, UP0 ;  /* 0x0000000c0700728c */ /* 0x000fd2000bf05300 */
[----:B------:R-:W-:Y:S05]  /*2ed0*/  BRA.U UP0, `(.L_x_665) ;  /* 0xffffffd100f07547 */ /* 0x000fea000b83ffff */
[----:B------:R-:W-:Y:S05]  /*2ee0*/  EXIT ;  /* 0x000000000000794d */ /* 0x000fea0003800000 */
.L_x_666:
        /* <DEDUP_REMOVED lines=9> */
.L_x_2117:


//--------------------- .text._ZN3cub18CUB_300001_SM_10006detail10radix_sort31DeviceRadixSortSingleTileKernelINS1_5radix10policy_hubIiNS0_8NullTypeEyE10Policy1000ELNS0_9SortOrderE0EiS6_yNS1_21identity_decomposer_tEEEvPKT1_PSB_PKT2_PSF_T3_iiT4_ --------------------------
	.section	.text._ZN3cub18CUB_300001_SM_10006detail10radix_sort31DeviceRadixSortSingleTileKernelINS1_5radix10policy_hubIiNS0_8NullTypeEyE10Policy1000ELNS0_9SortOrderE0EiS6_yNS1_21identity_decomposer_tEEEvPKT1_PSB_PKT2_PSF_T3_iiT4_,"ax",@progbits
	.align	128
        .global         _ZN3cub18CUB_300001_SM_10006detail10radix_sort31DeviceRadixSortSingleTileKernelINS1_5radix10policy_hubIiNS0_8NullTypeEyE10Policy1000ELNS0_9SortOrderE0EiS6_yNS1_21identity_decomposer_tEEEvPKT1_PSB_PKT2_PSF_T3_iiT4_
        .type           _ZN3cub18CUB_300001_SM_10006detail10radix_sort31DeviceRadixSortSingleTileKernelINS1_5radix10policy_hubIiNS0_8NullTypeEyE10Policy1000ELNS0_9SortOrderE0EiS6_yNS1_21identity_decomposer_tEEEvPKT1_PSB_PKT2_PSF_T3_iiT4_,@function
        .size           _ZN3cub18CUB_300001_SM_10006detail10radix_sort31DeviceRadixSortSingleTileKernelINS1_5radix10policy_hubIiNS0_8NullTypeEyE10Policy1000ELNS0_9SortOrderE0EiS6_yNS1_21identity_decomposer_tEEEvPKT1_PSB_PKT2_PSF_T3_iiT4_,(.L_x_2118 - _ZN3cub18CUB_300001_SM_10006detail10radix_sort31DeviceRadixSortSingleTileKernelINS1_5radix10policy_hubIiNS0_8NullTypeEyE10Policy1000ELNS0_9SortOrderE0EiS6_yNS1_21identity_decomposer_tEEEvPKT1_PSB_PKT2_PSF_T3_iiT4_)
        .other          _ZN3cub18CUB_300001_SM_10006detail10radix_sort31DeviceRadixSortSingleTileKernelINS1_5radix10policy_hubIiNS0_8NullTypeEyE10Policy1000ELNS0_9SortOrderE0EiS6_yNS1_21identity_decomposer_tEEEvPKT1_PSB_PKT2_PSF_T3_iiT4_,@"STO_CUDA_ENTRY STV_DEFAULT"
_ZN3cub18CUB_300001_SM_10006detail10radix_sort31DeviceRadixSortSingleTileKernelINS1_5radix10policy_hubIiNS0_8NullTypeEyE10Policy1000ELNS0_9SortOrderE0EiS6_yNS1_21identity_decomposer_tEEEvPKT1_PSB_PKT2_PSF_T3_iiT4_:
.text._ZN3cub18CUB_300001_SM_10006detail10radix_sort31DeviceRadixSortSingleTileKernelINS1_5radix10policy_hubIiNS0_8NullTypeEyE10Policy1000ELNS0_9SortOrderE0EiS6_yNS1_21identity_decomposer_tEEEvPKT1_PSB_PKT2_PSF_T3_iiT4_:
[----:B------:R-:W-:Y:S01]  /*0000*/  LDC R1, c[0x0][0x37c] ;  /* 0x0000df00ff017b82 */ /* 0x000fe20000000800 */
[----:B------:R-:W0:Y:S01]  /*0010*/  S2R R0, SR_TID.X ;  /* 0x0000000000007919 */ /* 0x000e220000002100 */
[----:B------:R-:W1:Y:S06]  /*0020*/  LDCU UR4, c[0x0][0x3a0] ;  /* 0x00007400ff0477ac */ /* 0x000e6c0008000800 */
[----:B------:R-:W2:Y:S01]  /*0030*/  LDC.64 R4, c[0x0][0x380] ;  /* 0x0000e000ff047b82 */ /* 0x000ea20000000a00 */
[----:B------:R-:W3:Y:S01]  /*0040*/  LDCU.64 UR8, c[0x0][0x358] ;  /* 0x00006b00ff0877ac */ /* 0x000ee20008000a00 */
[----:B------:R-:W-:-:S02]  /*0050*/  IMAD.MOV.U32 R13, RZ, RZ, -0x1 ;  /* 0xffffffffff0d7424 */ /* 0x000fc400078e00ff */
[----:B------:R-:W-:Y:S02]  /*0060*/  IMAD.MOV.U32 R14, RZ, RZ, -0x1 ;  /* 0xffffffffff0e7424 */ /* 0x000fe400078e00ff */
[----:B------:R-:W-:Y:S02]  /*0070*/  IMAD.MOV.U32 R20, RZ, RZ, -0x1 ;  /* 0xffffffffff147424 */ /* 0x000fe400078e00ff */
[----:B------:R-:W-:Y:S01]  /*0080*/  IMAD.MOV.U32 R21, RZ, RZ, -0x1 ;  /* 0xffffffffff157424 */ /* 0x000fe200078e00ff */
[----:B------:R-:W4:Y:S01]  /*0090*/  S2UR UR6, SR_CgaCtaId ;  /* 0x00000000000679c3 */ /* 0x000f220000008800 */
[----:B------:R-:W2:Y:S01]  /*00a0*/  S2R R23, SR_LANEID ;  /* 0x0000000000177919 */ /* 0x000ea20000000000 */
[----:B------:R-:W-:Y:S01]  /*00b0*/  IMAD.MOV.U32 R25, RZ, RZ, -0x1 ;  /* 0xffffffffff197424 */ /* 0x000fe200078e00ff */
[----:B------:R-:W1:Y:S01]  /*00c0*/  LDCU UR10, c[0x0][0x3ac] ;  /* 0x00007580ff0a77ac */ /* 0x000e620008000800 */
[----:B0-----:R-:W-:-:S04]  /*00d0*/  IMAD R7, R0, 0x13, RZ ;  /* 0x0000001300077824 */ /* 0x001fc800078e02ff */
[C---:B------:R-:W-:Y:S01]  /*00e0*/  VIADD R2, R7.reuse, 0x1 ;  /* 0x0000000107027836 */ /* 0x040fe20000000000 */
[C---:B-1----:R-:W-:Y:S01]  /*00f0*/  ISETP.GE.AND P1, PT, R7.reuse, UR4, PT ;  /* 0x0000000407007c0c */ /* 0x042fe2000bf26270 */
[----:B--2---:R-:W-:-:S03]  /*0100*/  IMAD.WIDE.U32 R4, R7, 0x4, R4 ;  /* 0x0000000407047825 */ /* 0x004fc600078e0004 */
[----:B------:R-:W-:Y:S01]  /*0110*/  ISETP.GE.AND P2, PT, R2, UR4, PT ;  /* 0x0000000402007c0c */ /* 0x000fe2000bf46270 */
[C---:B------:R-:W-:Y:S02]  /*0120*/  VIADD R2, R7.reuse, 0x2 ;  /* 0x0000000207027836 */ /* 0x040fe40000000000 */
[----:B------:R-:W-:-:S03]  /*0130*/  VIADD R3, R7, 0x3 ;  /* 0x0000000307037836 */ /* 0x000fc60000000000 */
[----:B------:R-:W-:Y:S01]  /*0140*/  ISETP.GE.AND P3, PT, R2, UR4, PT ;  /* 0x0000000402007c0c */ /* 0x000fe2000bf66270 */
[----:B------:R-:W-:Y:S01]  /*0150*/  VIADD R2, R7, 0x4 ;  /* 0x0000000407027836 */ /* 0x000fe20000000000 */
[----:B------:R-:W-:Y:S01]  /*0160*/  ISETP.GE.AND P4, PT, R3, UR4, PT ;  /* 0x0000000403007c0c */ /* 0x000fe2000bf86270 */
[----:B---3--:R-:W2:Y:S03]  /*0170*/  @!P1 LDG.E R12, desc[UR8][R4.64] ;  /* 0x00000008040c9981 */ /* 0x008ea6000c1e1900 */
[----:B------:R-:W-:Y:S01]  /*0180*/  ISETP.GE.AND P5, PT, R2, UR4, PT ;  /* 0x0000000402007c0c */ /* 0x000fe2000bfa6270 */
[----:B------:R-:W3:Y:S06]  /*0190*/  @!P2 LDG.E R6, desc[UR8][R4.64+0x4] ;  /* 0x000004080406a981 */ /* 0x000eec000c1e1900 */
[----:B------:R-:W5:Y:S04]  /*01a0*/  @!P3 LDG.E R8, desc[UR8][R4.64+0x8] ;  /* 0x000008080408b981 */ /* 0x000f68000c1e1900 */
[----:B------:R-:W4:Y:S04]  /*01b0*/  @!P4 LDG.E R9, desc[UR8][R4.64+0xc] ;  /* 0x00000c080409c981 */ /* 0x000f28000c1e1900 */
[----:B------:R-:W4:Y:S01]  /*01c0*/  @!P5 LDG.E R10, desc[UR8][R4.64+0x10] ;  /* 0x00001008040ad981 */ /* 0x000f22000c1e1900 */
[----:B------:R-:W-:-:S02]  /*01d0*/  VIADD R2, R7, 0x5 ;  /* 0x0000000507027836 */ /* 0x000fc40000000000 */
[C---:B------:R-:W-:Y:S02]  /*01e0*/  VIADD R11, R7.reuse, 0x7 ;  /* 0x00000007070b7836 */ /* 0x040fe40000000000 */
[----:B------:R-:W-:Y:S01]  /*01f0*/  VIADD R3, R7, 0x6 ;  /* 0x0000000607037836 */ /* 0x000fe20000000000 */
[----:B------:R-:W-:Y:S01]  /*0200*/  ISETP.GE.AND P6, PT, R2, UR4, PT ;  /* 0x0000000402007c0c */ /* 0x000fe2000bfc6270 */
[----:B------:R-:W-:-:S03]  /*0210*/  IMAD.MOV.U32 R2, RZ, RZ, -0x1 ;  /* 0xffffffffff027424 */ /* 0x000fc600078e00ff */
[----:B------:R-:W-:Y:S01]  /*0220*/  ISETP.GE.AND P0, PT, R3, UR4, PT ;  /* 0x0000000403007c0c */ /* 0x000fe2000bf06270 */
[----:B------:R-:W-:Y:S02]  /*0230*/  IMAD.MOV.U32 R3, RZ, RZ, -0x1 ;  /* 0xffffffffff037424 */ /* 0x000fe400078e00ff */
[----:B------:R-:W-:-:S06]  /*0240*/  VIADD R15, R7, 0xb ;  /* 0x0000000b070f7836 */ /* 0x000fcc0000000000 */
[----:B------:R-:W4:Y:S01]  /*0250*/  @!P6 LDG.E R17, desc[UR8][R4.64+0x14] ;  /* 0x000014080411e981 */ /* 0x000f22000c1e1900 */
[----:B--2---:R-:W-:Y:S01]  /*0260*/  @!P1 LOP3.LUT R2, R12, 0x80000000, RZ, 0x3c, !PT ;  /* 0x800000000c029812 */ /* 0x004fe200078e3cff */
[----:B------:R-:W-:Y:S01]  /*0270*/  IMAD.MOV.U32 R12, RZ, RZ, -0x1 ;  /* 0xffffffffff0c7424 */ /* 0x000fe200078e00ff */
[----:B------:R-:W-:Y:S01]  /*0280*/  ISETP.GE.AND P1, PT, R11, UR4, PT ;  /* 0x000000040b007c0c */ /* 0x000fe2000bf26270 */
[C---:B------:R-:W-:Y:S01]  /*0290*/  VIADD R11, R7.reuse, 0x8 ;  /* 0x00000008070b7836 */ /* 0x040fe20000000000 */
[----:B---3--:R-:W-:Y:S01]  /*02a0*/  @!P2 LOP3.LUT R3, R6, 0x80000000, RZ, 0x3c, !PT ;  /* 0x800000000603a812 */ /* 0x008fe200078e3cff */
[----:B------:R-:W-:-:S03]  /*02b0*/  VIADD R6, R7, 0x9 ;  /* 0x0000000907067836 */ /* 0x000fc60000000000 */
[----:B------:R-:W-:Y:S01]  /*02c0*/  ISETP.GE.AND P2, PT, R11, UR4, PT ;  /* 0x000000040b007c0c */ /* 0x000fe2000bf46270 */
[----:B------:R-:W-:Y:S01]  /*02d0*/  VIADD R11, R7, 0xa ;  /* 0x0000000a070b7836 */ /* 0x000fe20000000000 */
[----:B-----5:R-:W-:Y:S02]  /*02e0*/  @!P3 LOP3.LUT R12, R8, 0x80000000, RZ, 0x3c, !PT ;  /* 0x80000000080cb812 */ /* 0x020fe400078e3cff */
[----:B------:R-:W-:Y:S02]  /*02f0*/  ISETP.GE.AND P3, PT, R6, UR4, PT ;  /* 0x0000000406007c0c */ /* 0x000fe4000bf66270 */
[----:B----4-:R-:W-:Y:S01]  /*0300*/  @!P4 LOP3.LUT R13, R9, 0x80000000, RZ, 0x3c, !PT ;  /* 0x80000000090dc812 */ /* 0x010fe200078e3cff */
[----:B------:R-:W2:Y:S01]  /*0310*/  @!P0 LDG.E R6, desc[UR8][R4.64+0x18] ;  /* 0x0000180804068981 */ /* 0x000ea2000c1e1900 */
[----:B------:R-:W-:Y:S02]  /*0320*/  ISETP.GE.AND P4, PT, R11, UR4, PT ;  /* 0x000000040b007c0c */ /* 0x000fe4000bf86270 */
[----:B------:R-:W-:Y:S01]  /*0330*/  @!P5 LOP3.LUT R14, R10, 0x80000000, RZ, 0x3c, !PT ;  /* 0x800000000a0ed812 */ /* 0x000fe200078e3cff */
[----:B------:R-:W3:Y:S01]  /*0340*/  @!P1 LDG.E R8, desc[UR8][R4.64+0x1c] ;  /* 0x00001c0804089981 */ /* 0x000ee2000c1e1900 */
[----:B------:R-:W-:-:S03]  /*0350*/  ISETP.GE.AND P5, PT, R15, UR4, PT ;  /* 0x000000040f007c0c */ /* 0x000fc6000bfa6270 */
[----:B------:R-:W4:Y:S04]  /*0360*/  @!P2 LDG.E R9, desc[UR8][R4.64+0x20] ;  /* 0x000020080409a981 */ /* 0x000f28000c1e1900 */
[----:B------:R-:W5:Y:S04]  /*0370*/  @!P3 LDG.E R10, desc[UR8][R4.64+0x24] ;  /* 0x00002408040ab981 */ /* 0x000f68000c1e1900 */
[----:B------:R-:W5:Y:S04]  /*0380*/  @!P4 LDG.E R11, desc[UR8][R4.64+0x28] ;  /* 0x00002808040bc981 */ /* 0x000f68000c1e1900 */
[----:B------:R-:W5:Y:S01]  /*0390*/  @!P5 LDG.E R22, desc[UR8][R4.64+0x2c] ;  /* 0x00002c080416d981 */ /* 0x000f62000c1e1900 */
[----:B------:R-:W-:-:S02]  /*03a0*/  VIADD R16, R7, 0xc ;  /* 0x0000000c07107836 */ /* 0x000fc40000000000 */
[----:B------:R-:W-:Y:S01]  /*03b0*/  IMAD.MOV.U32 R15, RZ, RZ, -0x1 ;  /* 0xffffffffff0f7424 */ /* 0x000fe200078e00ff */
[----:B------:R-:W-:Y:S01]  /*03c0*/  @!P6 LOP3.LUT R15, R17, 0x80000000, RZ, 0x3c, !PT ;  /* 0x80000000110fe812 */ /* 0x000fe200078e3cff */
[C---:B------:R-:W-:Y:S01]  /*03d0*/  VIADD R18, R7.reuse, 0xd ;  /* 0x0000000d07127836 */ /* 0x040fe20000000000 */
[----:B------:R-:W-:Y:S01]  /*03e0*/  ISETP.GE.AND P6, PT, R16, UR4, PT ;  /* 0x0000000410007c0c */ /* 0x000fe2000bfc6270 */
[----:B------:R-:W-:Y:S02]  /*03f0*/  IMAD.MOV.U32 R16, RZ, RZ, -0x1 ;  /* 0xffffffffff107424 */ /* 0x000fe400078e00ff */
[----:B------:R-:W-:Y:S02]  /*0400*/  IMAD.MOV.U32 R17, RZ, RZ, -0x1 ;  /* 0xffffffffff117424 */ /* 0x000fe400078e00ff */
[----:B------:R-:W-:-:S08]  /*0410*/  VIADD R19, R7, 0xe ;  /* 0x0000000e07137836 */ /* 0x000fd00000000000 */
[----:B------:R-:W5:Y:S01]  /*0420*/  @!P6 LDG.E R24, desc[UR8][R4.64+0x30] ;  /* 0x000030080418e981 */ /* 0x000f62000c1e1900 */
[----:B--2---:R-:W-:Y:S01]  /*0430*/  @!P0 LOP3.LUT R16, R6, 0x80000000, RZ, 0x3c, !PT ;  /* 0x8000000006108812 */ /* 0x004fe200078e3cff */
[C---:B------:R-:W-:Y:S01]  /*0440*/  VIADD R6, R7.reuse, 0xf ;  /* 0x0000000f07067836 */ /* 0x040fe20000000000 */
[----:B------:R-:W-:Y:S01]  /*0450*/  ISETP.GE.AND P0, PT, R18, UR4, PT ;  /* 0x0000000412007c0c */ /* 0x000fe2000bf06270 */
[----:B------:R-:W-:Y:S01]  /*0460*/  IMAD.MOV.U32 R18, RZ, RZ, -0x1 ;  /* 0xffffffffff127424 */ /* 0x000fe200078e00ff */
[----:B---3--:R-:W-:Y:S01]  /*0470*/  @!P1 LOP3.LUT R17, R8, 0x80000000, RZ, 0x3c, !PT ;  /* 0x8000000008119812 */ /* 0x008fe200078e3cff */
[----:B------:R-:W-:Y:S01]  /*0480*/  VIADD R8, R7, 0x10 ;  /* 0x0000001007087836 */ /* 0x000fe20000000000 */
[----:B----4-:R-:W-:Y:S02]  /*0490*/  @!P2 LOP3.LUT R18, R9, 0x80000000, RZ, 0x3c, !PT ;  /* 0x800000000912a812 */ /* 0x010fe400078e3cff */
[----:B------:R-:W-:Y:S01]  /*04a0*/  ISETP.GE.AND P2, PT, R6, UR4, PT ;  /* 0x0000000406007c0c */ /* 0x000fe2000bf46270 */
[----:B------:R-:W-:-:S02]  /*04b0*/  VIADD R6, R7, 0x11 ;  /* 0x0000001107067836 */ /* 0x000fc40000000000 */
[----:B------:R-:W-:Y:S01]  /*04c0*/  VIADD R7, R7, 0x12 ;  /* 0x0000001207077836 */ /* 0x000fe20000000000 */
[----:B------:R-:W-:Y:S01]  /*04d0*/  ISETP.GE.AND P1, PT, R19, UR4, PT ;  /* 0x0000000413007c0c */ /* 0x000fe2000bf26270 */
[----:B------:R-:W-:Y:S01]  /*04e0*/  IMAD.MOV.U32 R19, RZ, RZ, -0x1 ;  /* 0xffffffffff137424 */ /* 0x000fe200078e00ff */
[----:B-----5:R-:W-:Y:S02]  /*04f0*/  @!P3 LOP3.LUT R19, R10, 0x80000000, RZ, 0x3c, !PT ;  /* 0x800000000a13b812 */ /* 0x020fe400078e3cff */
[----:B------:R-:W-:Y:S02]  /*0500*/  @!P4 LOP3.LUT R20, R11, 0x80000000, RZ, 0x3c, !PT ;  /* 0x800000000b14c812 */ /* 0x000fe400078e3cff */
[----:B------:R-:W-:Y:S02]  /*0510*/  @!P5 LOP3.LUT R21, R22, 0x80000000, RZ, 0x3c, !PT ;  /* 0x800000001615d812 */ /* 0x000fe400078e3cff */
[----:B------:R-:W-:Y:S02]  /*0520*/  ISETP.GE.AND P3, PT, R8, UR4, PT ;  /* 0x0000000408007c0c */ /* 0x000fe4000bf66270 */
[----:B------:R-:W-:Y:S01]  /*0530*/  ISETP.GE.AND P4, PT, R6, UR4, PT ;  /* 0x0000000406007c0c */ /* 0x000fe2000bf86270 */
[----:B------:R-:W2:Y:S01]  /*0540*/  @!P2 LDG.E R8, desc[UR8][R4.64+0x3c] ;  /* 0x00003c080408a981 */ /* 0x000ea2000c1e1900 */
[----:B------:R-:W-:Y:S01]  /*0550*/  ISETP.GE.AND P5, PT, R7, UR4, PT ;  /* 0x0000000407007c0c */ /* 0x000fe2000bfa6270 */
[----:B------:R-:W0:Y:S02]  /*0560*/  LDCU.64 UR4, c[0x0][0x3a8] ;  /* 0x00007500ff0477ac */ /* 0x000e240008000a00 */
[----:B------:R-:W3:Y:S04]  /*0570*/  @!P0 LDG.E R6, desc[UR8][R4.64+0x34] ;  /* 0x0000340804068981 */ /* 0x000ee8000c1e1900 */
[----:B------:R-:W4:Y:S04]  /*0580*/  @!P1 LDG.E R7, desc[UR8][R4.64+0x38] ;  /* 0x0000380804079981 */ /* 0x000f28000c1e1900 */
[----:B------:R-:W5:Y:S04]  /*0590*/  @!P3 LDG.E R9, desc[UR8][R4.64+0x40] ;  /* 0x000040080409b981 */ /* 0x000f68000c1e1900 */
[----:B------:R-:W5:Y:S04]  /*05a0*/  @!P4 LDG.E R10, desc[UR8][R4.64+0x44] ;  /* 0x00004408040ac981 */ /* 0x000f68000c1e1900 */
[----:B------:R-:W5:Y:S01]  /*05b0*/  @!P5 LDG.E R11, desc[UR8][R4.64+0x48] ;  /* 0x00004808040bd981 */ /* 0x000f62000c1e1900 */
[----:B0-----:R-:W-:-:S02]  /*05c0*/  UIADD3 UR7, UPT, UPT, UR4, 0x6, URZ ;  /* 0x0000000604077890 */ /* 0x001fc4000fffe0ff */
[----:B------:R-:W-:-:S03]  /*05d0*/  UIADD3 UR5, UPT, UPT, -UR4, UR5, URZ ;  /* 0x0000000504057290 */ /* 0x000fc6000fffe1ff */
[----:B------:R-:W-:Y:S02]  /*05e0*/  UMOV UR4, 0x400 ;  /* 0x0000040000047882 */ /* 0x000fe40000000000 */
[----:B------:R-:W-:Y:S01]  /*05f0*/  ULEA UR4, UR6, UR4, 0x18 ;  /* 0x0000000406047291 */ /* 0x000fe2000f8ec0ff */
[----:B------:R-:W-:-:S05]  /*0600*/  SHF.R.U32.HI R105, RZ, 0x5, R0 ;  /* 0x00000005ff697819 */ /* 0x000fca0000011600 */
[----:B------:R-:W-:Y:S01]  /*0610*/  LEA R29, R0, UR4, 0x2 ;  /* 0x00000004001d7c11 */ /* 0x000fe2000f8e10ff */
[----:B------:R-:W-:Y:S01]  /*0620*/  IMAD.MOV.U32 R22, RZ, RZ, -0x1 ;  /* 0xffffffffff167424 */ /* 0x000fe200078e00ff */
[----:B------:R-:W-:-:S03]  /*0630*/  @!P6 LOP3.LUT R22, R24, 0x80000000, RZ, 0x3c, !PT ;  /* 0x800000001816e812 */ /* 0x000fc600078e3cff */
[----:B------:R-:W-:Y:S01]  /*0640*/  IMAD R31, R0, 0x80, R29 ;  /* 0x00000080001f7824 */ /* 0x000fe200078e021d */
[----:B------:R-:W-:Y:S01]  /*0650*/  LEA R32, R105, UR4, 0x2 ;  /* 0x0000000469207c11 */ /* 0x000fe2000f8e10ff */
[----:B------:R-:W-:Y:S02]  /*0660*/  IMAD.MOV.U32 R24, RZ, RZ, -0x1 ;  /* 0xffffffffff187424 */ /* 0x000fe400078e00ff */
[----:B------:R-:W-:Y:S02]  /*0670*/  IMAD.MOV.U32 R26, RZ, RZ, -0x1 ;  /* 0xffffffffff1a7424 */ /* 0x000fe400078e00ff */
[----:B------:R-:W-:Y:S02]  /*0680*/  IMAD.MOV.U32 R27, RZ, RZ, -0x1 ;  /* 0xffffffffff1b7424 */ /* 0x000fe400078e00ff */
[----:B------:R-:W-:Y:S02]  /*0690*/  IMAD.MOV.U32 R28, RZ, RZ, -0x1 ;  /* 0xffffffffff1c7424 */ /* 0x000fe400078e00ff */
[----:B------:R-:W-:-:S02]  /*06a0*/  IMAD.MOV.U32 R30, RZ, RZ, -0x1 ;  /* 0xffffffffff1e7424 */ /* 0x000fc400078e00ff */
[----:B------:R-:W-:Y:S01]  /*06b0*/  IMAD R33, R0, -0x38, R31 ;  /* 0xffffffc800217824 */ /* 0x000fe200078e021f */
[----:B------:R-:W-:Y:S01]  /*06c0*/  BAR.SYNC.DEFER_BLOCKING 0x0 ;  /* 0x0000000000007b1d */ /* 0x000fe20000010000 */
[----:B--2---:R-:W-:Y:S02]  /*06d0*/  @!P2 LOP3.LUT R26, R8, 0x80000000, RZ, 0x3c, !PT ;  /* 0x80000000081aa812 */ /* 0x004fe400078e3cff */
[----:B---3--:R-:W-:Y:S02]  /*06e0*/  @!P0 LOP3.LUT R24, R6, 0x80000000, RZ, 0x3c, !PT ;  /* 0x8000000006188812 */ /* 0x008fe400078e3cff */
[----:B----4-:R-:W-:Y:S02]  /*06f0*/  @!P1 LOP3.LUT R25, R7, 0x80000000, RZ, 0x3c, !PT ;  /* 0x8000000007199812 */ /* 0x010fe400078e3cff */
[----:B-----5:R-:W-:Y:S02]  /*0700*/  @!P3 LOP3.LUT R27, R9, 0x80000000, RZ, 0x3c, !PT ;  /* 0x80000000091bb812 */ /* 0x020fe400078e3cff */
[----:B------:R-:W-:-:S02]  /*0710*/  @!P4 LOP3.LUT R28, R10, 0x80000000, RZ, 0x3c, !PT ;  /* 0x800000000a1cc812 */ /* 0x000fc400078e3cff */
[----:B------:R-:W-:-:S07]  /*0720*/  @!P5 LOP3.LUT R30, R11, 0x80000000, RZ, 0x3c, !PT ;  /* 0x800000000b1ed812 */ /* 0x000fce00078e3cff */
.L_x_668:
[----:B------:R-:W-:Y:S01]  /*0730*/  UISETP.LT.AND UP0, UPT, UR5, 0x6, UPT ;  /* 0x000000060500788c */ /* 0x000fe2000bf01270 */
[----:B------:R-:W-:Y:S01]  /*0740*/  STS [R29], RZ ;  /* 0x000000ff1d007388 */ /* 0x000fe20000000800 */
[----:B------:R-:W-:Y:S01]  /*0750*/  UIADD3 UR6, UPT, UPT, UR7, -0x6, URZ ;  /* 0xfffffffa07067890 */ /* 0x000fe2000fffe0ff */
[----:B------:R-:W-:Y:S01]  /*0760*/  ISETP.NE.AND P1, PT, R23, 0x1f, PT ;  /* 0x0000001f1700780c */ /* 0x000fe20003f25270 */
[----:B------:R-:W-:Y:S01]  /*0770*/  USEL UR4, UR5, 0x6, UP0 ;  /* 0x0000000605047887 */ /* 0x000fe20008000000 */
[----:B------:R-:W-:Y:S01]  /*0780*/  STS [R29+0x400], RZ ;  /* 0x000400ff1d007388 */ /* 0x000fe20000000800 */
[C---:B------:R-:W-:Y:S01]  /*0790*/  ISETP.NE.AND P2, PT, R105.reuse, 0x6, PT ;  /* 0x000000066900780c */ /* 0x040fe20003f45270 */
[----:B------:R-:W-:Y:S01]  /*07a0*/  UISETP.GE.AND UP0, UPT, UR7, UR10, UPT ;  /* 0x0000000a0700728c */ /* 0x000fe2000bf06270 */
[----:B0-2---:R-:W-:Y:S01]  /*07b0*/  SHF.R.U32.HI R4, RZ, UR6, R2 ;  /* 0x00000006ff047c19 */ /* 0x005fe20008011602 */
        /* <DEDUP_REMOVED lines=17> */
[----:B------:R-:W-:Y:S03]  /*08d0*/  STS [R29+0x2400], RZ ;  /* 0x002400ff1d007388 */ /* 0x000fe60000000800 */
[----:B------:R-:W-:Y:S01]  /*08e0*/  SHF.R.U32.HI R6, RZ, 0x4, R4 ;  /* 0x00000004ff067819 */ /* 0x000fe20000011604 */
[----:B------:R-:W-:Y:S01]  /*08f0*/  STS [R29+0x2800], RZ ;  /* 0x002800ff1d007388 */ /* 0x000fe20000000800 */
[----:B------:R-:W-:-:S02]  /*0900*/  IMAD.SHL.U32 R5, R4, 0x400, RZ ;  /* 0x0000040004057824 */ /* 0x000fc400078e00ff */
[----:B------:R-:W-:Y:S01]  /*0910*/  LOP3.LUT R6, R6, 0xffffffe, RZ, 0xc0, !PT ;  /* 0x0ffffffe06067812 */ /* 0x000fe200078ec0ff */
[----:B------:R-:W-:Y:S02]  /*0920*/  STS [R29+0x2c00], RZ ;  /* 0x002c00ff1d007388 */ /* 0x000fe40000000800 */
[----:B------:R-:W-:Y:S02]  /*0930*/  LOP3.LUT R4, R5, 0x7c00, RZ, 0xc0, !PT ;  /* 0x00007c0005047812 */ /* 0x000fe400078ec0ff */
[----:B------:R-:W-:Y:S02]  /*0940*/  STS [R29+0x3000], RZ ;  /* 0x003000ff1d007388 */ /* 0x000fe40000000800 */
[----:B------:R-:W-:Y:S02]  /*0950*/  IADD3 R37, PT, PT, R6, R29, R4 ;  /* 0x0000001d06257210 */ /* 0x000fe40007ffe004 */
[----:B------:R-:W-:Y:S01]  /*0960*/  STS [R29+0x3400], RZ ;  /* 0x003400ff1d007388 */ /* 0x000fe20000000800 */
[----:B------:R-:W-:-:S03]  /*0970*/  SHF.R.U32.HI R4, RZ, UR6, R12 ;  /* 0x00000006ff047c19 */ /* 0x000fc6000801160c */
        /* <DEDUP_REMOVED lines=10> */
[----:B------:R-:W-:-:S03]  /*0a20*/  IADD3 R39, PT, PT, R39, R29, R6 ;  /* 0x0000001d27277210 */ /* 0x000fc60007ffe006 */
        /* <DEDUP_REMOVED lines=18> */
[----:B0-----:R-:W-:-:S04]  /*0b50*/  SHF.R.U32.HI R5, RZ, UR6, R13 ;  /* 0x00000006ff057c19 */ /* 0x001fc8000801160d */
[----:B------:R-:W-:-:S05]  /*0b60*/  LOP3.LUT R5, R5, UR4, RZ, 0xc0, !PT ;  /* 0x0000000405057c12 */ /* 0x000fca000f8ec0ff */
[----:B------:R-:W-:Y:S01]  /*0b70*/  IMAD.SHL.U32 R6, R5, 0x400, RZ ;  /* 0x0000040005067824 */ /* 0x000fe200078e00ff */
[----:B------:R-:W-:-:S04]  /*0b80*/  SHF.R.U32.HI R5, RZ, 0x4, R5 ;  /* 0x00000004ff057819 */ /* 0x000fc80000011605 */
[----:B------:R-:W-:Y:S02]  /*0b90*/  LOP3.LUT R8, R6, 0x7c00, RZ, 0xc0, !PT ;  /* 0x00007c0006087812 */ /* 0x000fe400078ec0ff */
[----:B------:R-:W-:-:S04]  /*0ba0*/  LOP3.LUT R5, R5, 0xffffffe, RZ, 0xc0, !PT ;  /* 0x0ffffffe05057812 */ /* 0x000fc800078ec0ff */
[----:B------:R-:W-:Y:S01]  /*0bb0*/  IADD3 R41, PT, PT, R5, R29, R8 ;  /* 0x0000001d05297210 */ /* 0x000fe20007ffe008 */
[----:B-1----:R-:W-:-:S05]  /*0bc0*/  VIADD R4, R38, 0x1 ;  /* 0x0000000126047836 */ /* 0x002fca0000000000 */
[----:B------:R0:W-:Y:S04]  /*0bd0*/  STS.U16 [R37], R4 ;  /* 0x0000000425007388 */ /* 0x0001e80000000400 */
[----:B------:R-:W1:Y:S01]  /*0be0*/  LDS.U16 R40, [R39] ;  /* 0x0000000027287984 */ /* 0x000e620000000400 */
[----:B0-----:R-:W-:-:S04]  /*0bf0*/  SHF.R.U32.HI R4, RZ, UR6, R14 ;  /* 0x00000006ff047c19 */ /* 0x001fc8000801160e */
[----:B------:R-:W-:-:S05]  /*0c00*/  LOP3.LUT R4, R4, UR4, RZ, 0xc0, !PT ;  /* 0x0000000404047c12 */ /* 0x000fca000f8ec0ff */
[----:B------:R-:W-:Y:S01]  /*0c10*/  IMAD.SHL.U32 R5, R4, 0x400, RZ ;  /* 0x0000040004057824 */ /* 0x000fe200078e00ff */
[----:B------:R-:W-:-:S04]  /*0c20*/  SHF.R.U32.HI R4, RZ, 0x4, R4 ;  /* 0x00000004ff047819 */ /* 0x000fc80000011604 */
[----:B------:R-:W-:Y:S02]  /*0c30*/  LOP3.LUT R8, R5, 0x7c00, RZ, 0xc0, !PT ;  /* 0x00007c0005087812 */ /* 0x000fe400078ec0ff */
[----:B------:R-:W-:Y:S02]  /*0c40*/  LOP3.LUT R43, R4, 0xffffffe, RZ, 0xc0, !PT ;  /* 0x0ffffffe042b7812 */ /* 0x000fe400078ec0ff */
[----:B------:R-:W-:Y:S02]  /*0c50*/  SHF.R.U32.HI R5, RZ, UR6, R15 ;  /* 0x00000006ff057c19 */ /* 0x000fe4000801160f */
[----:B------:R-:W-:Y:S02]  /*0c60*/  IADD3 R43, PT, PT, R43, R29, R8 ;  /* 0x0000001d2b2b7210 */ /* 0x000fe40007ffe008 */
[----:B------:R-:W-:Y:S01]  /*0c70*/  LOP3.LUT R5, R5, UR4, RZ, 0xc0, !PT ;  /* 0x0000000405057c12 */ /* 0x000fe2000f8ec0ff */
[----:B-1----:R-:W-:-:S05]  /*0c80*/  VIADD R6, R40, 0x1 ;  /* 0x0000000128067836 */ /* 0x002fca0000000000 */
[----:B------:R0:W-:Y:S04]  /*0c90*/  STS.U16 [R39], R6 ;  /* 0x0000000627007388 */ /* 0x0001e80000000400 */
[----:B------:R-:W1:Y:S01]  /*0ca0*/  LDS.U16 R42, [R41] ;  /* 0x00000000292a7984 */ /* 0x000e620000000400 */
[----:B0-----:R-:W-:Y:S01]  /*0cb0*/  IMAD.SHL.U32 R6, R5, 0x400, RZ ;  /* 0x0000040005067824 */ /* 0x001fe200078e00ff */
        /* <DEDUP_REMOVED lines=127> */
[----:B0-----:R-:W-:Y:S01]  /*14b0*/  SHF.R.U32.HI R4, RZ, UR6, R30 ;  /* 0x00000006ff047c19 */ /* 0x001fe2000801161e */
        /* <DEDUP_REMOVED lines=8> */
[----:B0-----:R-:W-:Y:S01]  /*1540*/  ULEA UR4, UR6, UR4, 0x18 ;  /* 0x0000000406047291 */ /* 0x001fe2000f8ec0ff */
[----:B-1----:R-:W-:-:S05]  /*1550*/  VIADD R6, R68, 0x1 ;  /* 0x0000000144067836 */ /* 0x002fca0000000000 */
        /* <DEDUP_REMOVED lines=30> */
[----:B-----5:R-:W-:-:S03]  /*1740*/  IMAD.IADD R79, R79, 0x1, R78 ;  /* 0x000000014f4f7824 */ /* 0x020fc600078e024e */
[----:B------:R-:W5:Y:S01]  /*1750*/  LDS R90, [R31+0x44] ;  /* 0x000044001f5a7984 */ /* 0x000f620000000800 */
[----:B------:R-:W-:-:S03]  /*1760*/  IMAD.IADD R80, R80, 0x1, R79 ;  /* 0x0000000150507824 */ /* 0x000fc600078e024f */
        /* <DEDUP_REMOVED lines=29> */
[----:B------:R-:W-:-:S04]  /*1940*/  IMAD.IADD R95, R95, 0x1, R94 ;  /* 0x000000015f5f7824 */ /* 0x000fc800078e025e */
[----:B0-----:R-:W-:-:S04]  /*1950*/  IMAD.IADD R96, R96, 0x1, R95 ;  /* 0x0000000160607824 */ /* 0x001fc800078e025f */
[----:B-1----:R-:W-:-:S04]  /*1960*/  IMAD.IADD R97, R97, 0x1, R96 ;  /* 0x0000000161617824 */ /* 0x002fc800078e0260 */
[----:B--2---:R-:W-:-:S04]  /*1970*/  IMAD.IADD R98, R98, 0x1, R97 ;  /* 0x0000000162627824 */ /* 0x004fc800078e0261 */
[----:B---3--:R-:W-:-:S04]  /*1980*/  IMAD.IADD R99, R99, 0x1, R98 ;  /* 0x0000000163637824 */ /* 0x008fc800078e0262 */
[----:B----4-:R-:W-:-:S04]  /*1990*/  IMAD.IADD R100, R100, 0x1, R99 ;  /* 0x0000000164647824 */ /* 0x010fc800078e0263 */
[----:B-----5:R-:W-:-:S04]  /*19a0*/  IMAD.IADD R101, R101, 0x1, R100 ;  /* 0x0000000165657824 */ /* 0x020fc800078e0264 */
        /* <DEDUP_REMOVED lines=29> */
[----:B-1----:R-:W-:Y:S01]  /*1b80*/  IMAD.IADD R8, R7, 0x1, R8 ;  /* 0x0000000107087824 */ /* 0x002fe200078e0208 */
        /* <DEDUP_REMOVED lines=91> */
[----:B------:R-:W5:Y:S04]  /*2140*/  LDS.U16 R45, [R45] ;  /* 0x000000002d2d7984 */ /* 0x000f680000000400 */
[----:B------:R-:W5:Y:S04]  /*2150*/  LDS.U16 R47, [R47] ;  /* 0x000000002f2f7984 */ /* 0x000f680000000400 */
[----:B------:R-:W5:Y:S04]  /*2160*/  LDS.U16 R49, [R49] ;  /* 0x0000000031317984 */ /* 0x000f680000000400 */
[----:B------:R-:W5:Y:S04]  /*2170*/  LDS.U16 R51, [R51] ;  /* 0x0000000033337984 */ /* 0x000f680000000400 */
[----:B------:R-:W5:Y:S04]  /*2180*/  LDS.U16 R53, [R53] ;  /* 0x0000000035357984 */ /* 0x000f680000000400 */
[----:B------:R-:W5:Y:S01]  /*2190*/  LDS.U16 R55, [R55] ;  /* 0x0000000037377984 */ /* 0x000f620000000400 */
        /* <DEDUP_REMOVED lines=10> */
[----:B-----5:R-:W-:-:S03]  /*2240*/  IMAD.IADD R45, R46, 0x1, R45 ;  /* 0x000000012e2d7824 */ /* 0x020fc600078e022d */
[----:B------:R-:W5:Y:S01]  /*2250*/  LDS.U16 R67, [R67] ;  /* 0x0000000043437984 */ /* 0x000f620000000400 */
[----:B------:R-:W-:-:S03]  /*2260*/  IMAD.IADD R47, R48, 0x1, R47 ;  /* 0x00000001302f7824 */ /* 0x000fc600078e022f */
[----:B------:R-:W5:Y:S01]  /*2270*/  LDS.U16 R69, [R69] ;  /* 0x0000000045457984 */ /* 0x000f620000000400 */
[----:B------:R-:W-:-:S03]  /*2280*/  IMAD.IADD R49, R50, 0x1, R49 ;  /* 0x0000000132317824 */ /* 0x000fc600078e0231 */
[----:B------:R-:W5:Y:S01]  /*2290*/  LDS.U16 R71, [R71] ;  /* 0x0000000047477984 */ /* 0x000f620000000400 */
        /* <DEDUP_REMOVED lines=8> */
[----:B-----5:R-:W-:Y:S02]  /*2320*/  IMAD.IADD R67, R68, 0x1, R67 ;  /* 0x0000000144437824 */ /* 0x020fe400078e0243 */
        /* <DEDUP_REMOVED lines=17> */
[----:B0-----:R-:W-:Y:S01]  /*2440*/  LEA R5, R51, UR4, 0x2 ;  /* 0x0000000433057c11 */ /* 0x001fe2000f8e10ff */
[----:B------:R0:W-:Y:S01]  /*2450*/  STS [R6], R13 ;  /* 0x0000000d06007388 */ /* 0x0001e20000000800 */
[----:B------:R-:W-:Y:S02]  /*2460*/  LEA R2, R53, UR4, 0x2 ;  /* 0x0000000435027c11 */ /* 0x000fe4000f8e10ff */
[----:B-1----:R-:W-:Y:S01]  /*2470*/  LEA R3, R55, UR4, 0x2 ;  /* 0x0000000437037c11 */ /* 0x002fe2000f8e10ff */
[----:B------:R1:W-:Y:S01]  /*2480*/  STS [R9], R14 ;  /* 0x0000000e09007388 */ /* 0x0003e20000000800 */
[----:B------:R-:W-:-:S02]  /*2490*/  LEA R4, R57, UR4, 0x2 ;  /* 0x0000000439047c11 */ /* 0x000fc4000f8e10ff */
[----:B--2---:R-:W-:Y:S01]  /*24a0*/  LEA R7, R59, UR4, 0x2 ;  /* 0x000000043b077c11 */ /* 0x004fe2000f8e10ff */
[----:B------:R2:W-:Y:S01]  /*24b0*/  STS [R8], R15 ;  /* 0x0000000f08007388 */ /* 0x0005e20000000800 */
[----:B0-----:R-:W-:-:S03]  /*24c0*/  LEA R6, R63, UR4, 0x2 ;  /* 0x000000043f067c11 */ /* 0x001fc6000f8e10ff */
[----:B------:R0:W-:Y:S01]  /*24d0*/  STS [R11], R16 ;  /* 0x000000100b007388 */ /* 0x0001e20000000800 */
[----:B-1----:R-:W-:-:S03]  /*24e0*/  LEA R9, R61, UR4, 0x2 ;  /* 0x000000043d097c11 */ /* 0x002fc6000f8e10ff */
[----:B------:R-:W-:Y:S01]  /*24f0*/  STS [R10], R17 ;  /* 0x000000110a007388 */ /* 0x000fe20000000800 */
[----:B--2---:R-:W-:-:S03]  /*2500*/  LEA R8, R67, UR4, 0x2 ;  /* 0x0000000443087c11 */ /* 0x004fc6000f8e10ff */
[----:B------:R1:W-:Y:S01]  /*2510*/  STS [R5], R18 ;  /* 0x0000001205007388 */ /* 0x0003e20000000800 */
[----:B0-----:R-:W-:-:S03]  /*2520*/  LEA R11, R65, UR4, 0x2 ;  /* 0x00000004410b7c11 */ /* 0x001fc6000f8e10ff */
[----:B------:R0:W-:Y:S04]  /*2530*/  STS [R2], R19 ;  /* 0x0000001302007388 */ /* 0x0001e80000000800 */
[----:B------:R2:W-:Y:S01]  /*2540*/  STS [R3], R20 ;  /* 0x0000001403007388 */ /* 0x0005e20000000800 */
[----:B-1----:R-:W-:-:S03]  /*2550*/  LEA R5, R69, UR4, 0x2 ;  /* 0x0000000445057c11 */ /* 0x002fc6000f8e10ff */
[----:B------:R2:W-:Y:S01]  /*2560*/  STS [R4], R21 ;  /* 0x0000001504007388 */ /* 0x0005e20000000800 */
[----:B0-----:R-:W-:-:S03]  /*2570*/  LEA R19, R71, UR4, 0x2 ;  /* 0x0000000447137c11 */ /* 0x001fc6000f8e10ff */
        /* <DEDUP_REMOVED lines=9> */
[----:B------:R2:W1:Y:S04]  /*2610*/  LDS R3, [R33+0x4] ;  /* 0x0000040021037984 */ /* 0x0004680000000800 */
        /* <DEDUP_REMOVED lines=18> */
[----:B-1-34-:R-:W-:Y:S05]  /*2740*/  BRA `(.L_x_668) ;  /* 0xffffffdc00f87947 */ /* 0x01afea000383ffff */
.L_x_667:
[----:B------:R-:W-:Y:S01]  /*2750*/  LEA R5, R5, UR4, 0x2 ;  /* 0x0000000405057c11 */ /* 0x000fe2000f8e10ff */
[C---:B------:R-:W-:Y:S01]  /*2760*/  IMAD R33, R0.reuse, -0x48, R33 ;  /* 0xffffffb800217824 */ /* 0x040fe200078e0221 */
[----:B------:R-:W-:Y:S01]  /*2770*/  LEA R4, R37, UR4, 0x2 ;  /* 0x0000000425047c11 */ /* 0x000fe2000f8e10ff */
[C---:B------:R-:W-:Y:S01]  /*2780*/  VIADD R7, R0.reuse, 0x100 ;  /* 0x0000010000077836 */ /* 0x040fe20000000000 */
[----:B------:R-:W-:Y:S01]  /*2790*/  LEA R39, R39, UR4, 0x2 ;  /* 0x0000000427277c11 */ /* 0x000fe2000f8e10ff */
[----:B------:R0:W-:Y:S01]  /*27a0*/  STS [R5], R2 ;  /* 0x0000000205007388 */ /* 0x0001e20000000800 */
[----:B------:R-:W-:Y:S01]  /*27b0*/  LEA R6, R41, UR4, 0x2 ;  /* 0x0000000429067c11 */ /* 0x000fe2000f8e10ff */
[----:B------:R-:W-:Y:S01]  /*27c0*/  VIADD R9, R0, 0x200 ;  /* 0x0000020000097836 */ /* 0x000fe20000000000 */
[----:B------:R-:W-:Y:S01]  /*27d0*/  LEA R43, R43, UR4, 0x2 ;  /* 0x000000042b2b7c11 */ /* 0x000fe2000f8e10ff */
[----:B------:R1:W-:Y:S01]  /*27e0*/  STS [R4], R3 ;  /* 0x0000000304007388 */ /* 0x0003e20000000800 */
[----:B------:R-:W-:-:S02]  /*27f0*/  LEA R8, R45, UR4, 0x2 ;  /* 0x000000042d087c11 */ /* 0x000fc4000f8e10ff */
[----:B------:R-:W-:Y:S01]  /*2800*/  LEA R47, R47, UR4, 0x2 ;  /* 0x000000042f2f7c11 */ /* 0x000fe2000f8e10ff */
[----:B------:R-:W-:Y:S01]  /*2810*/  STS [R39], R12 ;  /* 0x0000000c27007388 */ /* 0x000fe20000000800 */
[----:B------:R-:W-:Y:S02]  /*2820*/  LEA R10, R49, UR4, 0x2 ;  /* 0x00000004310a7c11 */ /* 0x000fe4000f8e10ff */
[----:B------:R-:W-:Y:S01]  /*2830*/  LEA R51, R51, UR4, 0x2 ;  /* 0x0000000433337c11 */ /* 0x000fe2000f8e10ff */
[----:B------:R2:W-:Y:S01]  /*2840*/  STS [R6], R13 ;  /* 0x0000000d06007388 */ /* 0x0005e20000000800 */
[----:B0-----:R-:W-:Y:S02]  /*2850*/  LEA R2, R53, UR4, 0x2 ;  /* 0x0000000435027c11 */ /* 0x001fe4000f8e10ff */
[----:B------:R-:W-:Y:S01]  /*2860*/  LEA R55, R55, UR4, 0x2 ;  /* 0x0000000437377c11 */ /* 0x000fe2000f8e10ff */
[----:B------:R0:W-:Y:S01]  /*2870*/  STS [R43], R14 ;  /* 0x0000000e2b007388 */ /* 0x0001e20000000800 */
[----:B-1----:R-:W-:-:S02]  /*2880*/  LEA R4, R57, UR4, 0x2 ;  /* 0x0000000439047c11 */ /* 0x002fc4000f8e10ff */
[----:B------:R-:W-:Y:S01]  /*2890*/  LEA R59, R59, UR4, 0x2 ;  /* 0x000000043b3b7c11 */ /* 0x000fe2000f8e10ff */
[----:B------:R1:W-:Y:S01]  /*28a0*/  STS [R8], R15 ;  /* 0x0000000f08007388 */ /* 0x0003e20000000800 */
[----:B------:R-:W-:Y:S01]  /*28b0*/  LEA R61, R61, UR4, 0x2 ;  /* 0x000000043d3d7c11 */ /* 0x000fe2000f8e10ff */
[C---:B--2---:R-:W-:Y:S01]  /*28c0*/  VIADD R13, R0.reuse, 0x500 ;  /* 0x00000500000d7836 */ /* 0x044fe20000000000 */
[----:B------:R-:W-:Y:S01]  /*28d0*/  LEA R6, R63, UR4, 0x2 ;  /* 0x000000043f067c11 */ /* 0x000fe2000f8e10ff */
[----:B------:R2:W-:Y:S01]  /*28e0*/  STS [R47], R16 ;  /* 0x000000102f007388 */ /* 0x0005e20000000800 */
[----:B------:R-:W-:Y:S01]  /*28f0*/  LEA R65, R65, UR4, 0x2 ;  /* 0x0000000441417c11 */ /* 0x000fe2000f8e10ff */
[C---:B0-----:R-:W-:Y:S01]  /*2900*/  VIADD R14, R0.reuse, 0x600 ;  /* 0x00000600000e7836 */ /* 0x041fe20000000000 */
[----:B------:R-:W-:Y:S01]  /*2910*/  LEA R69, R69, UR4, 0x2 ;  /* 0x0000000445457c11 */ /* 0x000fe2000f8e10ff */
[----:B------:R0:W-:Y:S01]  /*2920*/  STS [R10], R17 ;  /* 0x000000110a007388 */ /* 0x0001e20000000800 */
[----:B------:R-:W-:Y:S01]  /*2930*/  LEA R71, R71, UR4, 0x2 ;  /* 0x0000000447477c11 */ /* 0x000fe2000f8e10ff */
[C---:B-1----:R-:W-:Y:S01]  /*2940*/  VIADD R15, R0.reuse, 0x700 ;  /* 0x00000700000f7836 */ /* 0x042fe20000000000 */
[----:B------:R-:W-:Y:S01]  /*2950*/  LEA R8, R67, UR4, 0x2 ;  /* 0x0000000443087c11 */ /* 0x000fe2000f8e10ff */
[----:B------:R-:W-:Y:S01]  /*2960*/  STS [R51], R18 ;  /* 0x0000001233007388 */ /* 0x000fe20000000800 */
[----:B------:R-:W1:Y:S01]  /*2970*/  LDCU.64 UR4, c[0x0][0x3a0] ;  /* 0x00007400ff0477ac */ /* 0x000e620008000a00 */
[C---:B------:R-:W-:Y:S01]  /*2980*/  LOP3.LUT R12, R0.reuse, 0x400, RZ, 0xfc, !PT ;  /* 0x00000400000c7812 */ /* 0x040fe200078efcff */
[C---:B--2---:R-:W-:Y:S01]  /*2990*/  VIADD R16, R0.reuse, 0xd00 ;  /* 0x00000d0000107836 */ /* 0x044fe20000000000 */
[----:B------:R2:W-:Y:S01]  /*29a0*/  STS [R2], R19 ;  /* 0x0000001302007388 */ /* 0x0005e20000000800 */
[----:B0-----:R-:W-:-:S03]  /*29b0*/  VIADD R10, R0, 0x300 ;  /* 0x00000300000a7836 */ /* 0x001fc60000000000 */
[----:B------:R-:W-:Y:S04]  /*29c0*/  STS [R55], R20 ;  /* 0x0000001437007388 */ /* 0x000fe80000000800 */
[----:B------:R-:W-:Y:S01]  /*29d0*/  STS [R4], R21 ;  /* 0x0000001504007388 */ /* 0x000fe20000000800 */
[----:B--2---:R-:W0:Y:S03]  /*29e0*/  LDC.64 R2, c[0x0][0x388] ;  /* 0x0000e200ff027b82 */ /* 0x004e260000000a00 */
[----:B------:R-:W-:Y:S01]  /*29f0*/  STS [R59], R22 ;  /* 0x000000163b007388 */ /* 0x000fe20000000800 */
[----:B-1----:R-:W-:-:S03]  /*2a00*/  ISETP.GE.U32.AND P2, PT, R7, UR4, PT ;  /* 0x0000000407007c0c */ /* 0x002fc6000bf46070 */
[----:B------:R-:W-:Y:S01]  /*2a10*/  STS [R61], R24 ;  /* 0x000000183d007388 */ /* 0x000fe20000000800 */
[----:B------:R-:W-:Y:S02]  /*2a20*/  ISETP.GE.U32.AND P3, PT, R9, UR4, PT ;  /* 0x0000000409007c0c */ /* 0x000fe4000bf66070 */
[----:B------:R-:W-:Y:S01]  /*2a30*/  ISETP.GE.U32.AND P6, PT, R10, UR4, PT ;  /* 0x000000040a007c0c */ /* 0x000fe2000bfc6070 */
[----:B------:R-:W-:Y:S01]  /*2a40*/  STS [R6], R25 ;  /* 0x0000001906007388 */ /* 0x000fe20000000800 */
[----:B------:R-:W-:Y:S02]  /*2a50*/  ISETP.GE.U32.AND.EX P3, PT, RZ, UR5, PT, P3 ;  /* 0x00000005ff007c0c */ /* 0x000fe4000bf66130 */
[----:B------:R-:W-:Y:S01]  /*2a60*/  ISETP.GE.U32.AND.EX P2, PT, RZ, UR5, PT, P2 ;  /* 0x00000005ff007c0c */ /* 0x000fe2000bf46120 */
[----:B------:R-:W-:Y:S01]  /*2a70*/  STS [R65], R26 ;  /* 0x0000001a41007388 */ /* 0x000fe20000000800 */
[----:B------:R-:W-:Y:S02]  /*2a80*/  ISETP.GE.U32.AND P1, PT, R13, UR4, PT ;  /* 0x000000040d007c0c */ /* 0x000fe4000bf26070 */
[----:B------:R-:W-:Y:S01]  /*2a90*/  ISETP.GE.U32.AND.EX P6, PT, RZ, UR5, PT, P6 ;  /* 0x00000005ff007c0c */ /* 0x000fe2000bfc6160 */
[----:B------:R-:W-:Y:S01]  /*2aa0*/  STS [R8], R27 ;  /* 0x0000001b08007388 */ /* 0x000fe20000000800 */
[----:B------:R-:W-:-:S02]  /*2ab0*/  ISETP.GE.U32.AND.EX P1, PT, RZ, UR5, PT, P1 ;  /* 0x00000005ff007c0c */ /* 0x000fc4000bf26110 */
[----:B------:R-:W-:Y:S01]  /*2ac0*/  ISETP.GE.U32.AND P5, PT, R12, UR4, PT ;  /* 0x000000040c007c0c */ /* 0x000fe2000bfa6070 */
[----:B------:R-:W-:Y:S01]  /*2ad0*/  STS [R69], R28 ;  /* 0x0000001c45007388 */ /* 0x000fe20000000800 */
[----:B------:R-:W-:Y:S01]  /*2ae0*/  ISETP.GE.U32.AND P4, PT, R15, UR4, PT ;  /* 0x000000040f007c0c */ /* 0x000fe2000bf86070 */
[----:B0-----:R-:W-:Y:S01]  /*2af0*/  IMAD.WIDE.U32 R2, R0, 0x4, R2 ;  /* 0x0000000400027825 */ /* 0x001fe200078e0002 */
[----:B------:R-:W-:Y:S01]  /*2b00*/  ISETP.GE.U32.AND.EX P5, PT, RZ, UR5, PT, P5 ;  /* 0x00000005ff007c0c */ /* 0x000fe2000bfa6150 */
[----:B------:R-:W-:Y:S01]  /*2b10*/  STS [R71], R30 ;  /* 0x0000001e47007388 */ /* 0x000fe20000000800 */
[----:B------:R-:W-:Y:S01]  /*2b20*/  BAR.SYNC.DEFER_BLOCKING 0x0 ;  /* 0x0000000000007b1d */ /* 0x000fe20000010000 */
[----:B------:R-:W-:Y:S01]  /*2b30*/  ISETP.GE.U32.AND P0, PT, R14, UR4, PT ;  /* 0x000000040e007c0c */ /* 0x000fe2000bf06070 */
[C---:B------:R-:W-:Y:S01]  /*2b40*/  VIADD R14, R0.reuse, 0x900 ;  /* 0x00000900000e7836 */ /* 0x040fe20000000000 */
[----:B------:R-:W-:Y:S02]  /*2b50*/  LOP3.LUT R12, R0, 0x800, RZ, 0xfc, !PT ;  /* 0x00000800000c7812 */ /* 0x000fe400078efcff */
[----:B------:R-:W-:-:S02]  /*2b60*/  ISETP.GE.U32.AND.EX P0, PT, RZ, UR5, PT, P0 ;  /* 0x00000005ff007c0c */ /* 0x000fc4000bf06100 */
[----:B------:R-:W-:Y:S01]  /*2b70*/  ISETP.GE.U32.AND.EX P4, PT, RZ, UR5, PT, P4 ;  /* 0x00000005ff007c0c */ /* 0x000fe2000bf86140 */
[----:B------:R-:W0:Y:S04]  /*2b80*/  LDS R5, [R33+0x800] ;  /* 0x0008000021057984 */ /* 0x000e280000000800 */
[----:B------:R-:W1:Y:S04]  /*2b90*/  LDS R4, [R33+0x400] ;  /* 0x0004000021047984 */ /* 0x000e680000000800 */
[----:B------:R-:W2:Y:S04]  /*2ba0*/  LDS R6, [R33+0xc00] ;  /* 0x000c000021067984 */ /* 0x000ea80000000800 */
[----:B------:R-:W3:Y:S04]  /*2bb0*/  LDS R8, [R33+0x1400] ;  /* 0x0014000021087984 */ /* 0x000ee80000000800 */
[----:B------:R-:W4:Y:S04]  /*2bc0*/  LDS R7, [R33+0x1000] ;  /* 0x0010000021077984 */ /* 0x000f280000000800 */
[----:B------:R-:W5:Y:S04]  /*2bd0*/  LDS R9, [R33+0x1800] ;  /* 0x0018000021097984 */ /* 0x000f680000000800 */
[----:B------:R-:W5:Y:S01]  /*2be0*/  LDS R10, [R33+0x1c00] ;  /* 0x001c0000210a7984 */ /* 0x000f620000000800 */
[----:B0-----:R-:W-:-:S03]  /*2bf0*/  @!P3 LOP3.LUT R13, R5, 0x80000000, RZ, 0x3c, !PT ;  /* 0x80000000050db812 */ /* 0x001fc600078e3cff */
[----:B------:R-:W-:Y:S01]  /*2c00*/  LDS R5, [R33+0x2400] ;  /* 0x0024000021057984 */ /* 0x000fe20000000800 */
[----:B-1----:R-:W-:-:S03]  /*2c10*/  @!P2 LOP3.LUT R11, R4, 0x80000000, RZ, 0x3c, !PT ;  /* 0x80000000040ba812 */ /* 0x002fc600078e3cff */
[----:B------:R-:W0:Y:S01]  /*2c20*/  LDS R4, [R33+0x2000] ;  /* 0x0020000021047984 */ /* 0x000e220000000800 */
[----:B--2---:R-:W-:-:S03]  /*2c30*/  @!P6 LOP3.LUT R15, R6, 0x80000000, RZ, 0x3c, !PT ;  /* 0x80000000060fe812 */ /* 0x004fc600078e3cff */
[----:B------:R-:W-:Y:S01]  /*2c40*/  @!P2 STG.E desc[UR8][R2.64+0x400], R11 ;  /* 0x0004000b0200a986 */ /* 0x000fe2000c101908 */
[----:B------:R-:W-:Y:S01]  /*2c50*/  ISETP.GE.U32.AND P2, PT, R12, UR4, PT ;  /* 0x000000040c007c0c */ /* 0x000fe2000bf46070 */
[----:B------:R-:W-:Y:S01]  /*2c60*/  VIADD R12, R0, 0xa00 ;  /* 0x00000a00000c7836 */ /* 0x000fe20000000000 */
[----:B---3--:R-:W-:Y:S01]  /*2c70*/  @!P1 LOP3.LUT R19, R8, 0x80000000, RZ, 0x3c, !PT ;  /* 0x8000000008139812 */ /* 0x008fe200078e3cff */
[----:B------:R-:W-:Y:S01]  /*2c80*/  LDS R11, [R33+0x2800] ;  /* 0x00280000210b7984 */ /* 0x000fe20000000800 */
[----:B------:R-:W-:Y:S02]  /*2c90*/  ISETP.GE.U32.AND.EX P2, PT, RZ, UR5, PT, P2 ;  /* 0x00000005ff007c0c */ /* 0x000fe4000bf46120 */
[----:B----4-:R-:W-:Y:S01]  /*2ca0*/  @!P5 LOP3.LUT R17, R7, 0x80000000, RZ, 0x3c, !PT ;  /* 0x800000000711d812 */ /* 0x010fe200078e3cff */
[----:B------:R-:W-:Y:S01]  /*2cb0*/  LDS R6, [R33+0x2c00] ;  /* 0x002c000021067984 */ /* 0x000fe20000000800 */
[----:B-----5:R-:W-:-:S03]  /*2cc0*/  @!P0 LOP3.LUT R21, R9, 0x80000000, RZ, 0x3c, !PT ;  /* 0x8000000009158812 */ /* 0x020fc600078e3cff */
[----:B------:R-:W-:Y:S01]  /*2cd0*/  @!P1 STG.E desc[UR8][R2.64+0x1400], R19 ;  /* 0x0014001302009986 */ /* 0x000fe2000c101908 */
[----:B------:R-:W-:-:S03]  /*2ce0*/  ISETP.GE.U32.AND P1, PT, R0, UR4, PT ;  /* 0x0000000400007c0c */ /* 0x000fc6000bf26070 */
[----:B------:R-:W1:Y:S01]  /*2cf0*/  LDS R7, [R33+0x3000] ;  /* 0x0030000021077984 */ /* 0x000e620000000800 */
[----:B------:R-:W-:-:S03]  /*2d00*/  ISETP.GE.U32.AND.EX P1, PT, RZ, UR5, PT, P1 ;  /* 0x00000005ff007c0c */ /* 0x000fc6000bf26110 */
[----:B------:R-:W-:Y:S01]  /*2d10*/  @!P3 STG.E desc[UR8][R2.64+0x800], R13 ;  /* 0x0008000d0200b986 */ /* 0x000fe2000c101908 */
[----:B------:R-:W-:Y:S01]  /*2d20*/  ISETP.GE.U32.AND P3, PT, R14, UR4, PT ;  /* 0x000000040e007c0c */ /* 0x000fe2000bf66070 */
[----:B------:R-:W-:Y:S02]  /*2d30*/  VIADD R14, R0, 0xb00 ;  /* 0x00000b00000e7836 */ /* 0x000fe40000000000 */
[----:B------:R2:W-:Y:S01]  /*2d40*/  @!P6 STG.E desc[UR8][R2.64+0xc00], R15 ;  /* 0x000c000f0200e986 */ /* 0x0005e2000c101908 */
[----:B------:R-:W-:Y:S02]  /*2d50*/  ISETP.GE.U32.AND P6, PT, R12, UR4, PT ;  /* 0x000000040c007c0c */ /* 0x000fe4000bfc6070 */
[----:B------:R-:W-:Y:S01]  /*2d60*/  LOP3.LUT R12, R0, 0xc00, RZ, 0xfc, !PT ;  /* 0x00000c00000c7812 */ /* 0x000fe200078efcff */
[----:B------:R0:W-:Y:S01]  /*2d70*/  @!P5 STG.E desc[UR8][R2.64+0x1000], R17 ;  /* 0x001000110200d986 */ /* 0x0001e2000c101908 */
[----:B------:R-:W-:Y:S02]  /*2d80*/  ISETP.GE.U32.AND.EX P3, PT, RZ, UR5, PT, P3 ;  /* 0x00000005ff007c0c */ /* 0x000fe4000bf66130 */
[----:B------:R-:W-:Y:S01]  /*2d90*/  ISETP.GE.U32.AND P5, PT, R14, UR4, PT ;  /* 0x000000040e007c0c */ /* 0x000fe2000bfa6070 */
[----:B------:R-:W-:Y:S01]  /*2da0*/  @!P0 STG.E desc[UR8][R2.64+0x1800], R21 ;  /* 0x0018001502008986 */ /* 0x000fe2000c101908 */
[----:B------:R-:W-:-:S02]  /*2db0*/  ISETP.GE.U32.AND P0, PT, R12, UR4, PT ;  /* 0x000000040c007c0c */ /* 0x000fc4000bf06070 */
[----:B--2---:R-:W-:Y:S01]  /*2dc0*/  @!P4 LOP3.LUT R15, R10, 0x80000000, RZ, 0x3c, !PT ;  /* 0x800000000a0fc812 */ /* 0x004fe200078e3cff */
[----:B------:R-:W2:Y:S01]  /*2dd0*/  LDS R8, [R33+0x3400] ;  /* 0x0034000021087984 */ /* 0x000ea20000000800 */
[----:B------:R-:W-:Y:S02]  /*2de0*/  ISETP.GE.U32.AND.EX P0, PT, RZ, UR5, PT, P0 ;  /* 0x00000005ff007c0c */ /* 0x000fe4000bf06100 */
[----:B0-----:R-:W-:Y:S01]  /*2df0*/  @!P2 LOP3.LUT R17, R4, 0x80000000, RZ, 0x3c, !PT ;  /* 0x800000000411a812 */ /* 0x001fe200078e3cff */
[----:B------:R-:W0:Y:S02]  /*2e00*/  LDS R9, [R33+0x3800] ;  /* 0x0038000021097984 */ /* 0x000e240000000800 */
[----:B------:R-:W-:Y:S01]  /*2e10*/  @!P3 LOP3.LUT R5, R5, 0x80000000, RZ, 0x3c, !PT ;  /* 0x800000000505b812 */ /* 0x000fe200078e3cff */
[----:B------:R-:W-:Y:S01]  /*2e20*/  VIADD R4, R0, 0xe00 ;  /* 0x00000e0000047836 */ /* 0x000fe20000000000 */
[----:B------:R-:W3:Y:S04]  /*2e30*/  LDS R10, [R33+0x3c00] ;  /* 0x003c0000210a7984 */ /* 0x000ee80000000800 */
[----:B------:R-:W4:Y:S04]  /*2e40*/  LDS R12, [R33+0x4000] ;  /* 0x00400000210c7984 */ /* 0x000f280000000800 */
[----:B------:R-:W5:Y:S01]  /*2e50*/  LDS R13, [R33+0x4400] ;  /* 0x00440000210d7984 */ /* 0x000f620000000800 */
[----:B-1----:R-:W-:-:S03]  /*2e60*/  @!P0 LOP3.LUT R7, R7, 0x80000000, RZ, 0x3c, !PT ;  /* 0x8000000007078812 */ /* 0x002fc600078e3cff */
[----:B------:R-:W1:Y:S04]  /*2e70*/  @!P1 LDS R14, [R33] ;  /* 0x00000000210e9984 */ /* 0x000e680000000800 */
[----:B------:R2:W-:Y:S01]  /*2e80*/  @!P4 STG.E desc[UR8][R2.64+0x1c00], R15 ;  /* 0x001c000f0200c986 */ /* 0x0005e2000c101908 */
[----:B------:R-:W-:Y:S02]  /*2e90*/  ISETP.GE.U32.AND.EX P4, PT, RZ, UR5, PT, P6 ;  /* 0x00000005ff007c0c */ /* 0x000fe4000bf86160 */
[----:B------:R-:W-:Y:S01]  /*2ea0*/  ISETP.GE.U32.AND.EX P6, PT, RZ, UR5, PT, P5 ;  /* 0x00000005ff007c0c */ /* 0x000fe2000bfc6150 */
[----:B------:R-:W-:Y:S01]  /*2eb0*/  @!P3 STG.E desc[UR8][R2.64+0x2400], R5 ;  /* 0x002400050200b986 */ /* 0x000fe2000c101908 */
[----:B------:R-:W-:-:S03]  /*2ec0*/  ISETP.GE.U32.AND P5, PT, R16, UR4, PT ;  /* 0x0000000410007c0c */ /* 0x000fc6000bfa6070 */
[----:B------:R0:W-:Y:S01]  /*2ed0*/  @!P2 STG.E desc[UR8][R2.64+0x2000], R17 ;  /* 0x002000110200a986 */ /* 0x0001e2000c101908 */
[----:B------:R-:W-:Y:S02]  /*2ee0*/  ISETP.GE.U32.AND P2, PT, R4, UR4, PT ;  /* 0x0000000404007c0c */ /* 0x000fe4000bf46070 */
[C---:B------:R-:W-:Y:S01]  /*2ef0*/  LOP3.LUT R4, R0.reuse, 0x1000, RZ, 0xfc, !PT ;  /* 0x0000100000047812 */ /* 0x040fe200078efcff */
[----:B--2---:R-:W-:Y:S01]  /*2f00*/  VIADD R15, R0, 0xf00 ;  /* 0x00000f00000f7836 */ /* 0x004fe20000000000 */
[----:B------:R-:W-:Y:S01]  /*2f10*/  ISETP.GE.U32.AND.EX P5, PT, RZ, UR5, PT, P5 ;  /* 0x00000005ff007c0c */ /* 0x000fe2000bfa6150 */
[----:B------:R-:W-:Y:S01]  /*2f20*/  @!P0 STG.E desc[UR8][R2.64+0x3000], R7 ;  /* 0x0030000702008986 */ /* 0x000fe2000c101908 */
[----:B------:R-:W-:Y:S02]  /*2f30*/  @!P4 LOP3.LUT R11, R11, 0x80000000, RZ, 0x3c, !PT ;  /* 0x800000000b0bc812 */ /* 0x000fe400078e3cff */
[----:B------:R-:W-:Y:S02]  /*2f40*/  ISETP.GE.U32.AND P3, PT, R15, UR4, PT ;  /* 0x000000040f007c0c */ /* 0x000fe4000bf66070 */
[----:B------:R-:W-:Y:S01]  /*2f50*/  @!P6 LOP3.LUT R15, R6, 0x80000000, RZ, 0x3c, !PT ;  /* 0x80000000060fe812 */ /* 0x000fe200078e3cff */
[----:B------:R-:W-:Y:S01]  /*2f60*/  VIADD R6, R0, 0x1100 ;  /* 0x0000110000067836 */ /* 0x000fe20000000000 */
[----:B------:R3:W-:Y:S01]  /*2f70*/  @!P4 STG.E desc[UR8][R2.64+0x2800], R11 ;  /* 0x0028000b0200c986 */ /* 0x0007e2000c101908 */
[----:B------:R-:W-:Y:S01]  /*2f80*/  ISETP.GE.U32.AND P4, PT, R4, UR4, PT ;  /* 0x0000000404007c0c */ /* 0x000fe2000bf86070 */
[----:B------:R-:W-:Y:S01]  /*2f90*/  VIADD R0, R0, 0x1200 ;  /* 0x0000120000007836 */ /* 0x000fe20000000000 */
[----:B------:R-:W-:Y:S01]  /*2fa0*/  ISETP.GE.U32.AND.EX P2, PT, RZ, UR5, PT, P2 ;  /* 0x00000005ff007c0c */ /* 0x000fe2000bf46120 */
[----:B------:R4:W-:Y:S01]  /*2fb0*/  @!P6 STG.E desc[UR8][R2.64+0x2c00], R15 ;  /* 0x002c000f0200e986 */ /* 0x0009e2000c101908 */
[----:B------:R-:W-:-:S02]  /*2fc0*/  ISETP.GE.U32.AND P6, PT, R6, UR4, PT ;  /* 0x0000000406007c0c */ /* 0x000fc4000bfc6070 */
[----:B------:R-:W-:Y:S02]  /*2fd0*/  ISETP.GE.U32.AND.EX P3, PT, RZ, UR5, PT, P3 ;  /* 0x00000005ff007c0c */ /* 0x000fe4000bf66130 */
[----:B------:R-:W-:Y:S02]  /*2fe0*/  ISETP.GE.U32.AND.EX P4, PT, RZ, UR5, PT, P4 ;  /* 0x00000005ff007c0c */ /* 0x000fe4000bf86140 */
[----:B------:R-:W-:Y:S02]  /*2ff0*/  ISETP.GE.U32.AND.EX P6, PT, RZ, UR5, PT, P6 ;  /* 0x00000005ff007c0c */ /* 0x000fe4000bfc6160 */
[----:B------:R-:W-:Y:S02]  /*3000*/  ISETP.GE.U32.AND P0, PT, R0, UR4, PT ;  /* 0x0000000400007c0c */ /* 0x000fe4000bf06070 */
[----:B0-----:R-:W-:Y:S02]  /*3010*/  @!P5 LOP3.LUT R17, R8, 0x80000000, RZ, 0x3c, !PT ;  /* 0x800000000811d812 */ /* 0x001fe400078e3cff */
[----:B------:R-:W-:-:S02]  /*3020*/  ISETP.GE.U32.AND.EX P0, PT, RZ, UR5, PT, P0 ;  /* 0x00000005ff007c0c */ /* 0x000fc4000bf06100 */
[----:B------:R-:W-:Y:S01]  /*3030*/  @!P2 LOP3.LUT R9, R9, 0x80000000, RZ, 0x3c, !PT ;  /* 0x800000000909a812 */ /* 0x000fe200078e3cff */
[----:B------:R0:W-:Y:S01]  /*3040*/  @!P5 STG.E desc[UR8][R2.64+0x3400], R17 ;  /* 0x003400110200d986 */ /* 0x0001e2000c101908 */
[----:B---3--:R-:W-:Y:S02]  /*3050*/  @!P3 LOP3.LUT R11, R10, 0x80000000, RZ, 0x3c, !PT ;  /* 0x800000000a0bb812 */ /* 0x008fe400078e3cff */
[----:B----4-:R-:W-:Y:S01]  /*3060*/  @!P4 LOP3.LUT R15, R12, 0x80000000, RZ, 0x3c, !PT ;  /* 0x800000000c0fc812 */ /* 0x010fe200078e3cff */
[----:B------:R0:W-:Y:S01]  /*3070*/  @!P2 STG.E desc[UR8][R2.64+0x3800], R9 ;  /* 0x003800090200a986 */ /* 0x0001e2000c101908 */
[----:B-----5:R-:W-:Y:S02]  /*3080*/  @!P6 LOP3.LUT R13, R13, 0x80000000, RZ, 0x3c, !PT ;  /* 0x800000000d0de812 */ /* 0x020fe400078e3cff */
[----:B-1----:R-:W-:Y:S01]  /*3090*/  @!P1 LOP3.LUT R5, R14, 0x80000000, RZ, 0x3c, !PT ;  /* 0x800000000e059812 */ /* 0x002fe200078e3cff */
[----:B------:R0:W-:Y:S04]  /*30a0*/  @!P3 STG.E desc[UR8][R2.64+0x3c00], R11 ;  /* 0x003c000b0200b986 */ /* 0x0001e8000c101908 */
[----:B------:R0:W-:Y:S04]  /*30b0*/  @!P4 STG.E desc[UR8][R2.64+0x4000], R15 ;  /* 0x0040000f0200c986 */ /* 0x0001e8000c101908 */
[----:B------:R0:W-:Y:S04]  /*30c0*/  @!P6 STG.E desc[UR8][R2.64+0x4400], R13 ;  /* 0x0044000d0200e986 */ /* 0x0001e8000c101908 */
[----:B------:R0:W-:Y:S01]  /*30d0*/  @!P1 STG.E desc[UR8][R2.64], R5 ;  /* 0x0000000502009986 */ /* 0x0001e2000c101908 */
[----:B------:R-:W-:Y:S05]  /*30e0*/  @P0 EXIT ;  /* 0x000000000000094d */ /* 0x000fea0003800000 */
[----:B------:R-:W0:Y:S02]  /*30f0*/  LDS R33, [R33+0x4800] ;  /* 0x0048000021217984 */ /* 0x000e240000000800 */
[----:B0-----:R-:W-:-:S05]  /*3100*/  LOP3.LUT R5, R33, 0x80000000, RZ, 0x3c, !PT ;  /* 0x8000000021057812 */ /* 0x001fca00078e3cff */
[----:B------:R-:W-:Y:S01]  /*3110*/  STG.E desc[UR8][R2.64+0x4800], R5 ;  /* 0x0048000502007986 */ /* 0x000fe2000c101908 */
[----:B------:R-:W-:Y:S05]  /*3120*/  EXIT ;  /* 0x000000000000794d */ /* 0x000fea0003800000 */
.L_x_669:
        /* <DEDUP_REMOVED lines=13> */
.L_x_2118:


//--------------------- .text._ZN3cub18CUB_300001_SM_10006detail6reduce28DeviceReduceSingleTileKernelINS2_10policy_hubIiyN4cuda3std3__44plusIiEEE10Policy1000EPiSC_iS9_iiNS7_10__identityEEEvT0_T1_T2_T3_T4_T6_ --------------------------
	.section	.text._ZN3cub18CUB_300001_SM_10006detail6reduce28DeviceReduceSingleTileKernelINS2_10policy_hubIiyN4cuda3std3__44plusIiEEE10Policy1000EPiSC_iS9_iiNS7_10__identityEEEvT0_T1_T2_T3_T4_T6_,"ax",@progbits
	.align	128
        .global         _ZN3cub18CUB_300001_SM_10006detail6reduce28DeviceReduceSingleTileKernelINS2_10policy_hubIiyN4cuda3std3__44plusIiEEE10Policy1000EPiSC_iS9_iiNS7_10__identityEEEvT0_T1_T2_T3_T4_T6_
        .type           _ZN3cub18CUB_300001_SM_10006detail6reduce28DeviceReduceSingleTileKernelINS2_10policy_hubIiyN4cuda3std3__44plusIiEEE10Policy1000EPiSC_iS9_iiNS7_10__identityEEEvT0_T1_T2_T3_T4_T6_,@function
        .size           _ZN3cub18CUB_300001_SM_10006detail6reduce28DeviceReduceSingleTileKernelINS2_10policy_hubIiyN4cuda3std3__44plusIiEEE10Policy1000EPiSC_iS9_iiNS7_10__identityEEEvT0_T1_T2_T3_T4_T6_,(.L_x_2119 - _ZN3cub18CUB_300001_SM_10006detail6reduce28DeviceReduceSingleTileKernelINS2_10policy_hubIiyN4cuda3std3__44plusIiEEE10Policy1000EPiSC_iS9_iiNS7_10__identityEEEvT0_T1_T2_T3_T4_T6_)
        .other          _ZN3cub18CUB_300001_SM_10006detail6reduce28DeviceReduceSingleTileKernelINS2_10policy_hubIiyN4cuda3std3__44plusIiEEE10Policy1000EPiSC_iS9_iiNS7_10__identityEEEvT0_T1_T2_T3_T4_T6_,@"STO_CUDA_ENTRY STV_DEFAULT"
_ZN3cub18CUB_300001_SM_10006detail6reduce28DeviceReduceSingleTileKernelINS2_10policy_hubIiyN4cuda3std3__44plusIiEEE10Policy1000EPiSC_iS9_iiNS7_10__identityEEEvT0_T1_T2_T3_T4_T6_:
.text._ZN3cub18CUB_300001_SM_10006detail6reduce28DeviceReduceSingleTileKernelINS2_10policy_hubIiyN4cuda3std3__44plusIiEEE10Policy1000EPiSC_iS9_iiNS7_10__identityEEEvT0_T1_T2_T3_T4_T6_:
[----:B------:R-:W-:Y:S01]  /*0000*/  LDC R1, c[0x0][0x37c] ;  /* 0x0000df00ff017b82 */ /* 0x000fe20000000800 */
[----:B------:R-:W0:Y:S01]  /*0010*/  LDCU UR4, c[0x0][0x390] ;  /* 0x00007200ff0477ac */ /* 0x000e220008000800 */
[----:B------:R-:W1:Y:S01]  /*0020*/  LDCU.64 UR6, c[0x0][0x358] ;  /* 0x00006b00ff0677ac */ /* 0x000e620008000a00 */
[----:B0-----:R-:W-:-:S05]  /*0030*/  IMAD.U32 R20, RZ, RZ, UR4 ;  /* 0x00000004ff147e24 */ /* 0x001fca000f8e00ff */
[----:B------:R-:W-:-:S13]  /*0040*/  ISETP.NE.AND P0, PT, R20, RZ, PT ;  /* 0x000000ff1400720c */ /* 0x000fda0003f05270 */
[----:B-1----:R-:W-:Y:S05]  /*0050*/  @P0 BRA `(.L_x_670) ;  /* 0x00000000001c0947 */ /* 0x002fea0003800000 */
[----:B------:R-:W0:Y:S02]  /*0060*/  S2R R0, SR_TID.X ;  /* 0x0000000000007919 */ /* 0x000e240000002100 */
[----:B0-----:R-:W-:-:S13]  /*0070*/  ISETP.NE.AND P0, PT, R0, RZ, PT ;  /* 0x000000ff0000720c */ /* 0x001fda0003f05270 */
[----:B------:R-:W-:Y:S05]  /*0080*/  @P0 EXIT ;  /* 0x000000000000094d */ /* 0x000fea0003800000 */
[----:B------:R-:W0:Y:S08]  /*0090*/  LDC R5, c[0x0][0x398] ;  /* 0x0000e600ff057b82 */ /* 0x000e300000000800 */
[----:B------:R-:W0:Y:S02]  /*00a0*/  LDC.64 R2, c[0x0][0x388] ;  /* 0x0000e200ff027b82 */ /* 0x000e240000000a00 */
[----:B0-----:R-:W-:Y:S01]  /*00b0*/  STG.E desc[UR6][R2.64], R5 ;  /* 0x0000000502007986 */ /* 0x001fe2000c101906 */
[----:B------:R-:W-:Y:S05]  /*00c0*/  EXIT ;  /* 0x000000000000794d */ /* 0x000fea0003800000 */
.L_x_670:
[----:B------:R-:W0:Y:S01]  /*00d0*/  LDCU UR4, c[0x0][0x380] ;  /* 0x00007000ff0477ac */ /* 0x000e220008000800 */
[----:B------:R-:W-:Y:S01]  /*00e0*/  BSSY.RECONVERGENT B0, `(.L_x_671) ;  /* 0x0000385000007945 */ /* 0x000fe20003800200 */
[----:B0-----:R-:W-:-:S09]  /*00f0*/  ULOP3.LUT UP0, URZ, UR4, 0xf, URZ, 0xc0, !UPT ;  /* 0x0000000f04ff7892 */ /* 0x001fd2000f80c0ff */
[----:B------:R-:W-:Y:S05]  /*0100*/  BRA.U UP0, `(.L_x_672) ;  /* 0x0000001900d87547 */ /* 0x000fea000b800000 */
[----:B------:R-:W-:-:S13]  /*0110*/  ISETP.GT.AND P0, PT, R20, 0xfff, PT ;  /* 0x00000fff1400780c */ /* 0x000fda0003f04270 */
[----:B------:R-:W-:Y:S05]  /*0120*/  @P0 BRA `(.L_x_673) ;  /* 0x0000000c008c0947 */ /* 0x000fea0003800000 */
[----:B------:R-:W0:Y:S01]  /*0130*/  S2R R9, SR_TID.X ;  /* 0x0000000000097919 */ /* 0x000e220000002100 */
[----:B------:R-:W-:Y:S01]  /*0140*/  BSSY.RECONVERGENT B1, `(.L_x_674) ;  /* 0x0000009000017945 */ /* 0x000fe20003800200 */
[----:B------:R-:W-:Y:S01]  /*0150*/  IMAD.MOV.U32 R0, RZ, RZ, RZ ;  /* 0x000000ffff007224 */ /* 0x000fe200078e00ff */
[----:B0-----:R-:W-:Y:S01]  /*0160*/  ISETP.GE.AND P0, PT, R9, R20, PT ;  /* 0x000000140900720c */ /* 0x001fe20003f06270 */
[----:B------:R-:W-:-:S12]  /*0170*/  IMAD.MOV.U32 R11, RZ, RZ, R9 ;  /* 0x000000ffff0b7224 */ /* 0x000fd800078e0009 */
[----:B------:R-:W-:Y:S05]  /*0180*/  @P0 BRA `(.L_x_675) ;  /* 0x0000000000100947 */ /* 0x000fea0003800000 */
[----:B------:R-:W0:Y:S02]  /*0190*/  LDC.64 R2, c[0x0][0x380] ;  /* 0x0000e000ff027b82 */ /* 0x000e240000000a00 */
[----:B0-----:R-:W-:-:S05]  /*01a0*/  IMAD.WIDE.U32 R2, R9, 0x4, R2 ;  /* 0x0000000409027825 */ /* 0x001fca00078e0002 */
[----:B------:R0:W5:Y:S01]  /*01b0*/  LDG.E.CONSTANT R0, desc[UR6][R2.64] ;  /* 0x0000000602007981 */ /* 0x000162000c1e9900 */
[----:B------:R-:W-:-:S07]  /*01c0*/  VIADD R11, R9, 0x100 ;  /* 0x00000100090b7836 */ /* 0x000fce0000000000 */
.L_x_675:
[----:B------:R-:W-:Y:S05]  /*01d0*/  BSYNC.RECONVERGENT B1 ;  /* 0x0000000000017941 */ /* 0x000fea0003800200 */
.L_x_674:
[----:B------:R-:W-:Y:S01]  /*01e0*/  ISETP.GE.AND P0, PT, R11, R20, PT ;  /* 0x000000140b00720c */ /* 0x000fe20003f06270 */
[----:B------:R-:W-:-:S12]  /*01f0*/  BSSY.RECONVERGENT B1, `(.L_x_676) ;  /* 0x0000066000017945 */ /* 0x000fd80003800200 */
[----:B------:R-:W-:Y:S05]  /*0200*/  @P0 BRA `(.L_x_677) ;  /* 0x0000000400900947 */ /* 0x000fea0003800000 */
[----:B0-----:R-:W-:Y:S01]  /*0210*/  LOP3.LUT R3, RZ, R11, RZ, 0x33, !PT ;  /* 0x0000000bff037212 */ /* 0x001fe200078e33ff */
[----:B------:R-:W-:Y:S04]  /*0220*/  BSSY.RECONVERGENT B2, `(.L_x_678) ;  /* 0x0000015000027945 */ /* 0x000fe80003800200 */
[----:B------:R-:W-:-:S05]  /*0230*/  IMAD.IADD R4, R3, 0x1, R20 ;  /* 0x0000000103047824 */ /* 0x000fca00078e0214 */
[C---:B------:R-:W-:Y:S02]  /*0240*/  LOP3.LUT R2, R4.reuse, 0x300, RZ, 0xc0, !PT ;  /* 0x0000030004027812 */ /* 0x040fe400078ec0ff */
[----:B------:R-:W-:Y:S02]  /*0250*/  ISETP.GE.U32.AND P1, PT, R4, 0x300, PT ;  /* 0x000003000400780c */ /* 0x000fe40003f26070 */
[----:B------:R-:W-:-:S13]  /*0260*/  ISETP.NE.AND P0, PT, R2, 0x300, PT ;  /* 0x000003000200780c */ /* 0x000fda0003f05270 */
[----:B------:R-:W-:Y:S05]  /*0270*/  @!P0 BRA `(.L_x_679) ;  /* 0x00000000003c8947 */ /* 0x000fea0003800000 */
[----:B------:R-:W0:Y:S01]  /*0280*/  LDC.64 R2, c[0x0][0x380] ;  /* 0x0000e000ff027b82 */ /* 0x000e220000000a00 */
[----:B------:R-:W-:-:S04]  /*0290*/  LEA.HI R4, R4, 0x1, RZ, 0x18 ;  /* 0x0000000104047811 */ /* 0x000fc800078fc0ff */
[----:B------:R-:W-:-:S05]  /*02a0*/  LOP3.LUT R4, R4, 0x3, RZ, 0xc0, !PT ;  /* 0x0000000304047812 */ /* 0x000fca00078ec0ff */
[----:B------:R-:W-:Y:S02]  /*02b0*/  IMAD.MOV R4, RZ, RZ, -R4 ;  /* 0x000000ffff047224 */ /* 0x000fe400078e0a04 */
[----:B0-----:R-:W-:-:S04]  /*02c0*/  IMAD.WIDE.U32 R2, R11, 0x4, R2 ;  /* 0x000000040b027825 */ /* 0x001fc800078e0002 */
[----:B------:R-:W-:-:S07]  /*02d0*/  IMAD.MOV.U32 R5, RZ, RZ, R3 ;  /* 0x000000ffff057224 */ /* 0x000fce00078e0003 */
.L_x_680:
[----:B------:R-:W-:-:S06]  /*02e0*/  IMAD.MOV.U32 R3, RZ, RZ, R5 ;  /* 0x000000ffff037224 */ /* 0x000fcc00078e0005 */
[----:B------:R0:W2:Y:S01]  /*02f0*/  LDG.E.CONSTANT R3, desc[UR6][R2.64] ;  /* 0x0000000602037981 */ /* 0x0000a2000c1e9900 */
[----:B------:R-:W-:Y:S02]  /*0300*/  VIADD R4, R4, 0x1 ;  /* 0x0000000104047836 */ /* 0x000fe40000000000 */
[----:B------:R-:W-:-:S03]  /*0310*/  VIADD R11, R11, 0x100 ;  /* 0x000001000b0b7836 */ /* 0x000fc60000000000 */
[----:B------:R-:W-:Y:S02]  /*0320*/  ISETP.NE.AND P0, PT, R4, RZ, PT ;  /* 0x000000ff0400720c */ /* 0x000fe40003f05270 */
[----:B0-----:R-:W-:-:S05]  /*0330*/  IADD3 R2, P2, PT, R2, 0x400, RZ ;  /* 0x0000040002027810 */ /* 0x001fca0007f5e0ff */
[----:B------:R-:W-:Y:S02]  /*0340*/  IMAD.X R5, RZ, RZ, R5, P2 ;  /* 0x000000ffff057224 */ /* 0x000fe400010e0605 */
[----:B--2--5:R-:W-:-:S04]  /*0350*/  IMAD.IADD R0, R3, 0x1, R0 ;  /* 0x0000000103007824 */ /* 0x024fc800078e0200 */
[----:B------:R-:W-:Y:S05]  /*0360*/  @P0 BRA `(.L_x_680) ;  /* 0xfffffffc00dc0947 */ /* 0x000fea000383ffff */
.L_x_679:
[----:B------:R-:W-:Y:S05]  /*0370*/  BSYNC.RECONVERGENT B2 ;  /* 0x0000000000027941 */ /* 0x000fea0003800200 */
.L_x_678:
[----:B------:R-:W-:Y:S05]  /*0380*/  @!P1 BRA `(.L_x_677) ;  /* 0x0000000400309947 */ /* 0x000fea0003800000 */
[----:B------:R-:W-:Y:S01]  /*0390*/  IMAD.IADD R2, R20, 0x1, -R11 ;  /* 0x0000000114027824 */ /* 0x000fe200078e0a0b */
[----:B------:R-:W-:Y:S01]  /*03a0*/  BSSY.RECONVERGENT B2, `(.L_x_681) ;  /* 0x0000029000027945 */ /* 0x000fe20003800200 */
[----:B------:R-:W-:-:S03]  /*03b0*/  PLOP3.LUT P0, PT, PT, PT, PT, 0x80, 0x8 ;  /* 0x000000000008781c */ /* 0x000fc60003f0f070 */
[----:B------:R-:W-:-:S13]  /*03c0*/  ISETP.GT.AND P1, PT, R2, 0xc00, PT ;  /* 0x00000c000200780c */ /* 0x000fda0003f24270 */
[----:B------:R-:W-:Y:S05]  /*03d0*/  @!P1 BRA `(.L_x_682) ;  /* 0x0000000000949947 */ /* 0x000fea0003800000 */
[----:B------:R-:W-:Y:S01]  /*03e0*/  PLOP3.LUT P0, PT, PT, PT, PT, 0x8, 0x80 ;  /* 0x000000000080781c */ /* 0x000fe20003f0e170 */
[----:B------:R-:W-:-:S12]  /*03f0*/  VIADD R8, R20, 0xfffff400 ;  /* 0xfffff40014087836 */ /* 0x000fd80000000000 */
.L_x_683:
[----:B------:R-:W0:Y:S01]  /*0400*/  LDC.64 R4, c[0x0][0x380] ;  /* 0x0000e000ff047b82 */ /* 0x000e220000000a00 */
[C---:B------:R-:W-:Y:S02]  /*0410*/  VIADD R7, R11.reuse, 0x400 ;  /* 0x000004000b077836 */ /* 0x040fe40000000000 */
[C---:B------:R-:W-:Y:S02]  /*0420*/  VIADD R3, R11.reuse, 0x800 ;  /* 0x000008000b037836 */ /* 0x040fe40000000000 */
[----:B0-----:R-:W-:-:S05]  /*0430*/  IMAD.WIDE R22, R11, 0x4, R4 ;  /* 0x000000040b167825 */ /* 0x001fca00078e0204 */
[----:B------:R-:W2:Y:S01]  /*0440*/  LDG.E.CONSTANT R13, desc[UR6][R22.64] ;  /* 0x00000006160d7981 */ /* 0x000ea2000c1e9900 */
[----:B------:R-:W-:-:S03]  /*0450*/  IMAD.WIDE R6, R7, 0x4, R4 ;  /* 0x0000000407067825 */ /* 0x000fc600078e0204 */
[----:B------:R-:W2:Y:S04]  /*0460*/  LDG.E.CONSTANT R10, desc[UR6][R22.64+0x400] ;  /* 0x00040006160a7981 */ /* 0x000ea8000c1e9900 */
[----:B------:R-:W3:Y:S04]  /*0470*/  LDG.E.CONSTANT R12, desc[UR6][R22.64+0x800] ;  /* 0x00080006160c7981 */ /* 0x000ee8000c1e9900 */
[----:B------:R-:W3:Y:S01]  /*0480*/  LDG.E.CONSTANT R19, desc[UR6][R22.64+0xc00] ;  /* 0x000c000616137981 */ /* 0x000ee2000c1e9900 */
[----:B------:R-:W-:-:S03]  /*0490*/  IMAD.WIDE R2, R3, 0x4, R4 ;  /* 0x0000000403027825 */ /* 0x000fc600078e0204 */
[----:B------:R-:W4:Y:S04]  /*04a0*/  LDG.E.CONSTANT R16, desc[UR6][R6.64] ;  /* 0x0000000606107981 */ /* 0x000f28000c1e9900 */
[----:B------:R-:W4:Y:S01]  /*04b0*/  LDG.E.CONSTANT R15, desc[UR6][R6.64+0x400] ;  /* 0x00040006060f7981 */ /* 0x000f22000c1e9900 */
[----:B------:R-:W-:-:S03]  /*04c0*/  VIADD R25, R11, 0xc00 ;  /* 0x00000c000b197836 */ /* 0x000fc60000000000 */
[----:B------:R-:W4:Y:S04]  /*04d0*/  LDG.E.CONSTANT R14, desc[UR6][R6.64+0x800] ;  /* 0x00080006060e7981 */ /* 0x000f28000c1e9900 */
[----:B------:R-:W4:Y:S01]  /*04e0*/  LDG.E.CONSTANT R21, desc[UR6][R6.64+0xc00] ;  /* 0x000c000606157981 */ /* 0x000f22000c1e9900 */
[----:B------:R-:W-:-:S03]  /*04f0*/  IMAD.WIDE R4, R25, 0x4, R4 ;  /* 0x0000000419047825 */ /* 0x000fc600078e0204 */
[----:B------:R-:W4:Y:S04]  /*0500*/  LDG.E.CONSTANT R18, desc[UR6][R2.64] ;  /* 0x0000000602127981 */ /* 0x000f28000c1e9900 */
[----:B------:R-:W4:Y:S04]  /*0510*/  LDG.E.CONSTANT R17, desc[UR6][R2.64+0x400] ;  /* 0x0004000602117981 */ /* 0x000f28000c1e9900 */
[----:B------:R-:W4:Y:S04]  /*0520*/  LDG.E.CONSTANT R23, desc[UR6][R2.64+0x800] ;  /* 0x0008000602177981 */ /* 0x000f28000c1e9900 */
[----:B------:R-:W4:Y:S04]  /*0530*/  LDG.E.CONSTANT R24, desc[UR6][R2.64+0xc00] ;  /* 0x000c000602187981 */ /* 0x000f28000c1e9900 */
[----:B------:R-:W4:Y:S04]  /*0540*/  LDG.E.CONSTANT R25, desc[UR6][R4.64] ;  /* 0x0000000604197981 */ /* 0x000f28000c1e9900 */
[----:B------:R-:W4:Y:S04]  /*0550*/  LDG.E.CONSTANT R26, desc[UR6][R4.64+0x400] ;  /* 0x00040006041a7981 */ /* 0x000f28000c1e9900 */
[----:B------:R-:W4:Y:S04]  /*0560*/  LDG.E.CONSTANT R22, desc[UR6][R4.64+0x800] ;  /* 0x0008000604167981 */ /* 0x000f28000c1e9900 */
[----:B------:R-:W4:Y:S01]  /*0570*/  LDG.E.CONSTANT R27, desc[UR6][R4.64+0xc00] ;  /* 0x000c0006041b7981 */ /* 0x000f22000c1e9900 */
[----:B------:R-:W-:-:S05]  /*0580*/  VIADD R11, R11, 0x1000 ;  /* 0x000010000b0b7836 */ /* 0x000fca0000000000 */
[----:B------:R-:W-:Y:S02]  /*0590*/  ISETP.GE.AND P1, PT, R11, R8, PT ;  /* 0x000000080b00720c */ /* 0x000fe40003f26270 */
[----:B--2--5:R-:W-:-:S04]  /*05a0*/  IADD3 R10, PT, PT, R10, R13, R0 ;  /* 0x0000000d0a0a7210 */ /* 0x024fc80007ffe000 */
[----:B---3--:R-:W-:-:S04]  /*05b0*/  IADD3 R10, PT, PT, R19, R12, R10 ;  /* 0x0000000c130a7210 */ /* 0x008fc80007ffe00a */
[----:B----4-:R-:W-:-:S04]  /*05c0*/  IADD3 R10, PT, PT, R15, R16, R10 ;  /* 0x000000100f0a7210 */ /* 0x010fc80007ffe00a */
[----:B------:R-:W-:-:S04]  /*05d0*/  IADD3 R10, PT, PT, R21, R14, R10 ;  /* 0x0000000e150a7210 */ /* 0x000fc80007ffe00a */
[----:B------:R-:W-:-:S04]  /*05e0*/  IADD3 R10, PT, PT, R17, R18, R10 ;  /* 0x00000012110a7210 */ /* 0x000fc80007ffe00a */
[----:B------:R-:W-:-:S04]  /*05f0*/  IADD3 R10, PT, PT, R24, R23, R10 ;  /* 0x00000017180a7210 */ /* 0x000fc80007ffe00a */
[----:B------:R-:W-:-:S04]  /*0600*/  IADD3 R25, PT, PT, R26, R25, R10 ;  /* 0x000000191a197210 */ /* 0x000fc80007ffe00a */
[----:B------:R-:W-:Y:S01]  /*0610*/  IADD3 R0, PT, PT, R27, R22, R25 ;  /* 0x000000161b007210 */ /* 0x000fe20007ffe019 */
[----:B------:R-:W-:Y:S06]  /*0620*/  @!P1 BRA `(.L_x_683) ;  /* 0xfffffffc00749947 */ /* 0x000fec000383ffff */
.L_x_682:
[----:B------:R-:W-:Y:S05]  /*0630*/  BSYNC.RECONVERGENT B2 ;  /* 0x0000000000027941 */ /* 0x000fea0003800200 */
.L_x_681:
[----:B------:R-:W-:Y:S01]  /*0640*/  IMAD.IADD R2, R20, 0x1, -R11 ;  /* 0x0000000114027824 */ /* 0x000fe200078e0a0b */
[----:B------:R-:W-:Y:S04]  /*0650*/  BSSY.RECONVERGENT B2, `(.L_x_684) ;  /* 0x0000015000027945 */ /* 0x000fe80003800200 */
[----:B------:R-:W-:-:S13]  /*0660*/  ISETP.GT.AND P1, PT, R2, 0x400, PT ;  /* 0x000004000200780c */ /* 0x000fda0003f24270 */
[----:B------:R-:W-:Y:S05]  /*0670*/  @!P1 BRA `(.L_x_685) ;  /* 0x0000000000489947 */ /* 0x000fea0003800000 */
[----:B------:R-:W0:Y:S01]  /*0680*/  LDC.64 R4, c[0x0][0x380] ;  /* 0x0000e000ff047b82 */ /* 0x000e220000000a00 */
[C---:B------:R-:W-:Y:S02]  /*0690*/  VIADD R13, R11.reuse, 0x400 ;  /* 0x000004000b0d7836 */ /* 0x040fe40000000000 */
[----:B0-----:R-:W-:-:S05]  /*06a0*/  IMAD.WIDE R2, R11, 0x4, R4 ;  /* 0x000000040b027825 */ /* 0x001fca00078e0204 */
[----:B------:R-:W2:Y:S01]  /*06b0*/  LDG.E.CONSTANT R7, desc[UR6][R2.64] ;  /* 0x0000000602077981 */ /* 0x000ea2000c1e9900 */
[----:B------:R-:W-:-:S03]  /*06c0*/  IMAD.WIDE R4, R13, 0x4, R4 ;  /* 0x000000040d047825 */ /* 0x000fc600078e0204 */
[----:B------:R-:W2:Y:S04]  /*06d0*/  LDG.E.CONSTANT R6, desc[UR6][R2.64+0x400] ;  /* 0x0004000602067981 */ /* 0x000ea8000c1e9900 */
[----:B------:R-:W3:Y:S04]  /*06e0*/  LDG.E.CONSTANT R13, desc[UR6][R2.64+0x800] ;  /* 0x00080006020d7981 */ /* 0x000ee8000c1e9900 */
[----:B------:R-:W3:Y:S04]  /*06f0*/  LDG.E.CONSTANT R8, desc[UR6][R2.64+0xc00] ;  /* 0x000c000602087981 */ /* 0x000ee8000c1e9900 */
[----:B------:R-:W4:Y:S04]  /*0700*/  LDG.E.CONSTANT R15, desc[UR6][R4.64] ;  /* 0x00000006040f7981 */ /* 0x000f28000c1e9900 */
[----:B------:R-:W4:Y:S04]  /*0710*/  LDG.E.CONSTANT R10, desc[UR6][R4.64+0x400] ;  /* 0x00040006040a7981 */ /* 0x000f28000c1e9900 */
[----:B------:R-:W4:Y:S04]  /*0720*/  LDG.E.CONSTANT R17, desc[UR6][R4.64+0x800] ;  /* 0x0008000604117981 */ /* 0x000f28000c1e9900 */
[----:B------:R-:W4:Y:S01]  /*0730*/  LDG.E.CONSTANT R12, desc[UR6][R4.64+0xc00] ;  /* 0x000c0006040c7981 */ /* 0x000f22000c1e9900 */
[----:B------:R-:W-:Y:S01]  /*0740*/  PLOP3.LUT P0, PT, PT, PT, PT, 0x8, 0x80 ;  /* 0x000000000080781c */ /* 0x000fe20003f0e170 */
[----:B------:R-:W-:Y:S01]  /*0750*/  VIADD R11, R11, 0x800 ;  /* 0x000008000b0b7836 */ /* 0x000fe20000000000 */
[----:B--2--5:R-:W-:-:S04]  /*0760*/  IADD3 R6, PT, PT, R6, R7, R0 ;  /* 0x0000000706067210 */ /* 0x024fc80007ffe000 */
[----:B---3--:R-:W-:-:S04]  /*0770*/  IADD3 R6, PT, PT, R8, R13, R6 ;  /* 0x0000000d08067210 */ /* 0x008fc80007ffe006 */
[----:B----4-:R-:W-:-:S04]  /*0780*/  IADD3 R6, PT, PT, R10, R15, R6 ;  /* 0x0000000f0a067210 */ /* 0x010fc80007ffe006 */
[----:B------:R-:W-:-:S07]  /*0790*/  IADD3 R0, PT, PT, R12, R17, R6 ;  /* 0x000000110c007210 */ /* 0x000fce0007ffe006 */
.L_x_685:
[----:B------:R-:W-:Y:S05]  /*07a0*/  BSYNC.RECONVERGENT B2 ;  /* 0x0000000000027941 */ /* 0x000fea0003800200 */
.L_x_684:
[----:B------:R-:W-:-:S13]  /*07b0*/  ISETP.LT.OR P0, PT, R11, R20, P0 ;  /* 0x000000140b00720c */ /* 0x000fda0000701670 */
[----:B------:R-:W-:Y:S05]  /*07c0*/  @!P0 BRA `(.L_x_677) ;  /* 0x0000000000208947 */ /* 0x000fea0003800000 */
[----:B------:R-:W0:Y:S02]  /*07d0*/  LDC.64 R2, c[0x0][0x380] ;  /* 0x0000e000ff027b82 */ /* 0x000e240000000a00 */
[----:B0-----:R-:W-:-:S05]  /*07e0*/  IMAD.WIDE R2, R11, 0x4, R2 ;  /* 0x000000040b027825 */ /* 0x001fca00078e0202 */
[----:B------:R-:W2:Y:S04]  /*07f0*/  LDG.E.CONSTANT R5, desc[UR6][R2.64] ;  /* 0x0000000602057981 */ /* 0x000ea8000c1e9900 */
[----:B------:R-:W2:Y:S04]  /*0800*/  LDG.E.CONSTANT R4, desc[UR6][R2.64+0x400] ;  /* 0x0004000602047981 */ /* 0x000ea8000c1e9900 */
[----:B------:R-:W3:Y:S04]  /*0810*/  LDG.E.CONSTANT R7, desc[UR6][R2.64+0x800] ;  /* 0x0008000602077981 */ /* 0x000ee8000c1e9900 */
[----:B------:R-:W3:Y:S01]  /*0820*/  LDG.E.CONSTANT R6, desc[UR6][R2.64+0xc00] ;  /* 0x000c000602067981 */ /* 0x000ee2000c1e9900 */
[----:B--2--5:R-:W-:-:S04]  /*0830*/  IADD3 R0, PT, PT, R4, R5, R0 ;  /* 0x0000000504007210 */ /* 0x024fc80007ffe000 */
[----:B---3--:R-:W-:-:S07]  /*0840*/  IADD3 R0, PT, PT, R6, R7, R0 ;  /* 0x0000000706007210 */ /* 0x008fce0007ffe000 */
.L_x_677:
[----:B------:R-:W-:Y:S05]  /*0850*/  BSYNC.RECONVERGENT B1 ;  /* 0x0000000000017941 */ /* 0x000fea0003800200 */
.L_x_676:
[----:B------:R-:W-:-:S13]  /*0860*/  ISETP.GE.AND P0, PT, R20, 0x100, PT ;  /* 0x000001001400780c */ /* 0x000fda0003f06270 */
[----:B------:R-:W-:Y:S05]  /*0870*/  @!P0 BRA `(.L_x_686) ;  /* 0x0000000000ac8947 */ /* 0x000fea0003800000 */
[----:B------:R-:W1:Y:S01]  /*0880*/  S2R R6, SR_LANEID ;  /* 0x0000000000067919 */ /* 0x000e620000000000 */
[----:B0----5:R-:W0:Y:S01]  /*0890*/  SHFL.DOWN PT, R2, R0, 0x1, 0x1f ;  /* 0x08201f0000027f89 */ /* 0x021e2200000e0000 */
[C---:B-1----:R-:W-:Y:S02]  /*08a0*/  ISETP.GT.AND P0, PT, R6.reuse, 0x1e, PT ;  /* 0x0000001e0600780c */ /* 0x042fe40003f04270 */
[----:B------:R-:W-:Y:S02]  /*08b0*/  ISETP.NE.AND P1, PT, R6, RZ, PT ;  /* 0x000000ff0600720c */ /* 0x000fe40003f25270 */
[----:B0-----:R-:W-:Y:S02]  /*08c0*/  SEL R3, R2, RZ, !P0 ;  /* 0x000000ff02037207 */ /* 0x001fe40004000000 */
[----:B------:R-:W-:-:S03]  /*08d0*/  ISETP.GT.AND P0, PT, R6, 0x1d, PT ;  /* 0x0000001d0600780c */ /* 0x000fc60003f04270 */
[----:B------:R-:W-:-:S05]  /*08e0*/  IMAD.IADD R3, R3, 0x1, R0 ;  /* 0x0000000103037824 */ /* 0x000fca00078e0200 */
[----:B------:R-:W0:Y:S01]  /*08f0*/  SHFL.DOWN PT, R2, R3, 0x2, 0x1f ;  /* 0x08401f0003027f89 */ /* 0x000e2200000e0000 */
[----:B------:R-:W1:Y:S01]  /*0900*/  @!P1 S2R R7, SR_CgaCtaId ;  /* 0x0000000000079919 */ /* 0x000e620000008800 */
[----:B0-----:R-:W-:Y:S02]  /*0910*/  SEL R2, R2, RZ, !P0 ;  /* 0x000000ff02027207 */ /* 0x001fe40004000000 */
[----:B------:R-:W-:-:S03]  /*0920*/  ISETP.GT.AND P0, PT, R6, 0x1b, PT ;  /* 0x0000001b0600780c */ /* 0x000fc60003f04270 */
[----:B------:R-:W-:-:S05]  /*0930*/  IMAD.IADD R2, R3, 0x1, R2 ;  /* 0x0000000103027824 */ /* 0x000fca00078e0202 */
[----:B------:R-:W0:Y:S02]  /*0940*/  SHFL.DOWN PT, R4, R2, 0x4, 0x1f ;  /* 0x08801f0002047f89 */ /* 0x000e2400000e0000 */
[----:B0-----:R-:W-:Y:S02]  /*0950*/  SEL R5, R4, RZ, !P0 ;  /* 0x000000ff04057207 */ /* 0x001fe40004000000 */
[----:B------:R-:W-:Y:S02]  /*0960*/  ISETP.GT.AND P0, PT, R6, 0x17, PT ;  /* 0x000000170600780c */ /* 0x000fe40003f04270 */
[----:B------:R-:W-:Y:S01]  /*0970*/  @!P1 MOV R4, 0x400 ;  /* 0x0000040000049802 */ /* 0x000fe20000000f00 */
[----:B------:R-:W-:Y:S01]  /*0980*/  IMAD.IADD R5, R2, 0x1, R5 ;  /* 0x0000000102057824 */ /* 0x000fe200078e0205 */
[----:B------:R-:W-:Y:S02]  /*0990*/  @!P1 SHF.R.U32.HI R2, RZ, 0x3, R9 ;  /* 0x00000003ff029819 */ /* 0x000fe40000011609 */
[----:B-1----:R-:W-:-:S02]  /*09a0*/  @!P1 LEA R7, R7, R4, 0x18 ;  /* 0x0000000407079211 */ /* 0x002fc400078ec0ff */
[----:B------:R-:W0:Y:S01]  /*09b0*/  SHFL.DOWN PT, R0, R5, 0x8, 0x1f ;  /* 0x09001f0005007f89 */ /* 0x000e2200000e0000 */
[----:B------:R-:W-:-:S05]  /*09c0*/  @!P1 LOP3.LUT R2, R2, 0x7c, RZ, 0xc0, !PT ;  /* 0x0000007c02029812 */ /* 0x000fca00078ec0ff */
[----:B------:R-:W-:Y:S01]  /*09d0*/  @!P1 IMAD.IADD R2, R2, 0x1, R7 ;  /* 0x0000000102029824 */ /* 0x000fe200078e0207 */
[----:B0-----:R-:W-:Y:S02]  /*09e0*/  SEL R0, R0, RZ, !P0 ;  /* 0x000000ff00007207 */ /* 0x001fe40004000000 */
[----:B------:R-:W-:-:S03]  /*09f0*/  ISETP.GT.AND P0, PT, R6, 0xf, PT ;  /* 0x0000000f0600780c */ /* 0x000fc60003f04270 */
[----:B------:R-:W-:-:S05]  /*0a00*/  IMAD.IADD R0, R5, 0x1, R0 ;  /* 0x0000000105007824 */ /* 0x000fca00078e0200 */
[----:B------:R-:W0:Y:S02]  /*0a10*/  SHFL.DOWN PT, R3, R0, 0x10, 0x1f ;  /* 0x0a001f0000037f89 */ /* 0x000e2400000e0000 */
[----:B0-----:R-:W-:Y:S02]  /*0a20*/  SEL R3, R3, RZ, !P0 ;  /* 0x000000ff03037207 */ /* 0x001fe40004000000 */
[----:B------:R-:W-:-:S03]  /*0a30*/  ISETP.NE.AND P0, PT, R9, RZ, PT ;  /* 0x000000ff0900720c */ /* 0x000fc60003f05270 */
[----:B------:R-:W-:-:S05]  /*0a40*/  IMAD.IADD R3, R0, 0x1, R3 ;  /* 0x0000000100037824 */ /* 0x000fca00078e0203 */
[----:B------:R0:W-:Y:S01]  /*0a50*/  @!P1 STS [R2+0x8], R3 ;  /* 0x0000080302009388 */ /* 0x0001e20000000800 */
[----:B------:R-:W-:Y:S06]  /*0a60*/  BAR.SYNC.DEFER_BLOCKING 0x0 ;  /* 0x0000000000007b1d */ /* 0x000fec0000010000 */
[----:B------:R-:W-:Y:S05]  /*0a70*/  @P0 BRA `(.L_x_687) ;  /* 0x0000002c00ac0947 */ /* 0x000fea0003800000 */
[----:B------:R-:W1:Y:S01]  /*0a80*/  S2UR UR5, SR_CgaCtaId ;  /* 0x00000000000579c3 */ /* 0x000e620000008800 */
[----:B------:R-:W-:Y:S02]  /*0a90*/  UMOV UR4, 0x400 ;  /* 0x0000040000047882 */ /* 0x000fe40000000000 */
[----:B-1----:R-:W-:-:S09]  /*0aa0*/  ULEA UR4, UR5, UR4, 0x18 ;  /* 0x0000000405047291 */ /* 0x002fd2000f8ec0ff */
[----:B------:R-:W-:Y:S04]  /*0ab0*/  LDS R0, [UR4+0xc] ;  /* 0x00000c04ff007984 */ /* 0x000fe80008000800 */
[----:B------:R-:W1:Y:S04]  /*0ac0*/  LDS.128 R4, [UR4+0x10] ;  /* 0x00001004ff047984 */ /* 0x000e680008000c00 */
[----:B------:R-:W2:Y:S01]  /*0ad0*/  LDS.64 R8, [UR4+0x20] ;  /* 0x00002004ff087984 */ /* 0x000ea20008000a00 */
[----:B-1----:R-:W-:-:S04]  /*0ae0*/  IADD3 R0, PT, PT, R4, R0, R3 ;  /* 0x0000000004007210 */ /* 0x002fc80007ffe003 */
[----:B------:R-:W-:-:S04]  /*0af0*/  IADD3 R0, PT, PT, R6, R0, R5 ;  /* 0x0000000006007210 */ /* 0x000fc80007ffe005 */
[----:B--2---:R-:W-:-:S05]  /*0b00*/  IADD3 R0, PT, PT, R8, R0, R7 ;  /* 0x0000000008007210 */ /* 0x004fca0007ffe007 */
[----:B0-----:R-:W-:Y:S01]  /*0b10*/  IMAD.IADD R3, R0, 0x1, R9 ;  /* 0x0000000100037824 */ /* 0x001fe200078e0209 */
[----:B------:R-:W-:Y:S06]  /*0b20*/  BRA `(.L_x_687) ;  /* 0x0000002c00807947 */ /* 0x000fec0003800000 */
.L_x_686:
[----:B0-----:R-:W-:Y:S01]  /*0b30*/  LOP3.LUT R2, R9, 0x3e0, RZ, 0xc0, !PT ;  /* 0x000003e009027812 */ /* 0x001fe200078ec0ff */
[----:B------:R-:W0:Y:S03]  /*0b40*/  S2R R8, SR_LANEID ;  /* 0x0000000000087919 */ /* 0x000e260000000000 */
[----:B------:R-:W-:Y:S01]  /*0b50*/  LOP3.LUT R5, RZ, R2, RZ, 0x33, !PT ;  /* 0x00000002ff057212 */ /* 0x000fe200078e33ff */
[----:B------:R-:W-:-:S04]  /*0b60*/  VIADD R3, R2, 0x20 ;  /* 0x0000002002037836 */ /* 0x000fc80000000000 */
[----:B------:R-:W-:Y:S01]  /*0b70*/  IMAD.IADD R5, R5, 0x1, R20 ;  /* 0x0000000105057824 */ /* 0x000fe200078e0214 */
[----:B------:R-:W-:-:S04]  /*0b80*/  ISETP.GT.AND P0, PT, R3, R20, PT ;  /* 0x000000140300720c */ /* 0x000fc80003f04270 */
[----:B------:R-:W-:-:S05]  /*0b90*/  SEL R5, R5, 0x1f, P0 ;  /* 0x0000001f05057807 */ /* 0x000fca0000000000 */
[----:B-----5:R-:W1:Y:S01]  /*0ba0*/  SHFL.DOWN PT, R2, R0, 0x1, R5 ;  /* 0x0820000000027989 */ /* 0x020e6200000e0005 */
[CC--:B0-----:R-:W-:Y:S01]  /*0bb0*/  ISETP.GE.AND P0, PT, R8.reuse, R5.reuse, PT ;  /* 0x000000050800720c */ /* 0x0c1fe20003f06270 */
[C---:B------:R-:W-:Y:S01]  /*0bc0*/  VIADD R4, R8.reuse, 0x2 ;  /* 0x0000000208047836 */ /* 0x040fe20000000000 */
[C---:B------:R-:W-:Y:S01]  /*0bd0*/  ISETP.NE.AND P1, PT, R8.reuse, RZ, PT ;  /* 0x000000ff0800720c */ /* 0x040fe20003f25270 */
[----:B------:R-:W-:Y:S01]  /*0be0*/  VIADD R6, R8, 0x4 ;  /* 0x0000000408067836 */ /* 0x000fe20000000000 */
[----:B-1----:R-:W-:Y:S02]  /*0bf0*/  SEL R3, R2, RZ, !P0 ;  /* 0x000000ff02037207 */ /* 0x002fe40004000000 */
[----:B------:R-:W-:-:S03]  /*0c00*/  ISETP.GT.AND P0, PT, R4, R5, PT ;  /* 0x000000050400720c */ /* 0x000fc60003f04270 */
[----:B------:R-:W-:-:S06]  /*0c10*/  IMAD.IADD R2, R3, 0x1, R0 ;  /* 0x0000000103027824 */ /* 0x000fcc00078e0200 */
[----:B------:R-:W0:Y:S01]  /*0c20*/  @!P1 S2R R10, SR_CgaCtaId ;  /* 0x00000000000a9919 */ /* 0x000e220000008800 */
[----:B------:R-:W-:Y:S01]  /*0c30*/  @!P1 MOV R7, 0x400 ;  /* 0x0000040000079802 */ /* 0x000fe20000000f00 */
[----:B------:R-:W1:Y:S02]  /*0c40*/  SHFL.DOWN PT, R3, R2, 0x2, R5 ;  /* 0x0840000002037989 */ /* 0x000e6400000e0005 */
[----:B-1----:R-:W-:Y:S02]  /*0c50*/  SEL R3, R3, RZ, !P0 ;  /* 0x000000ff03037207 */ /* 0x002fe40004000000 */
[----:B------:R-:W-:Y:S02]  /*0c60*/  ISETP.GT.AND P0, PT, R6, R5, PT ;  /* 0x000000050600720c */ /* 0x000fe40003f04270 */
[----:B------:R-:W-:Y:S01]  /*0c70*/  @!P1 SHF.R.U32.HI R6, RZ, 0x3, R9 ;  /* 0x00000003ff069819 */ /* 0x000fe20000011609 */
[----:B------:R-:W-:Y:S01]  /*0c80*/  IMAD.IADD R4, R2, 0x1, R3 ;  /* 0x0000000102047824 */ /* 0x000fe200078e0203 */
[----:B0-----:R-:W-:Y:S01]  /*0c90*/  @!P1 LEA R7, R10, R7, 0x18 ;  /* 0x000000070a079211 */ /* 0x001fe200078ec0ff */
[----:B------:R-:W-:Y:S01]  /*0ca0*/  VIADD R2, R8, 0x8 ;  /* 0x0000000808027836 */ /* 0x000fe20000000000 */
[----:B------:R-:W-:-:S02]  /*0cb0*/  @!P1 LOP3.LUT R6, R6, 0x7c, RZ, 0xc0, !PT ;  /* 0x0000007c06069812 */ /* 0x000fc400078ec0ff */
[----:B------:R-:W0:Y:S03]  /*0cc0*/  SHFL.DOWN PT, R3, R4, 0x4, R5 ;  /* 0x0880000004037989 */ /* 0x000e2600000e0005 */
[----:B------:R-:W-:Y:S01]  /*0cd0*/  @!P1 IMAD.IADD R6, R6, 0x1, R7 ;  /* 0x0000000106069824 */ /* 0x000fe200078e0207 */
[----:B0-----:R-:W-:Y:S02]  /*0ce0*/  SEL R3, R3, RZ, !P0 ;  /* 0x000000ff03037207 */ /* 0x001fe40004000000 */
[----:B------:R-:W-:-:S03]  /*0cf0*/  ISETP.GT.AND P0, PT, R2, R5, PT ;  /* 0x000000050200720c */ /* 0x000fc60003f04270 */
[----:B------:R-:W-:Y:S02]  /*0d00*/  IMAD.IADD R0, R4, 0x1, R3 ;  /* 0x0000000104007824 */ /* 0x000fe400078e0203 */
[----:B------:R-:W-:-:S03]  /*0d10*/  VIADD R4, R8, 0x10 ;  /* 0x0000001008047836 */ /* 0x000fc60000000000 */
[----:B------:R-:W0:Y:S02]  /*0d20*/  SHFL.DOWN PT, R3, R0, 0x8, R5 ;  /* 0x0900000000037989 */ /* 0x000e2400000e0005 */
[----:B0-----:R-:W-:Y:S02]  /*0d30*/  SEL R3, R3, RZ, !P0 ;  /* 0x000000ff03037207 */ /* 0x001fe40004000000 */
[----:B------:R-:W-:-:S03]  /*0d40*/  ISETP.GT.AND P0, PT, R4, R5, PT ;  /* 0x000000050400720c */ /* 0x000fc60003f04270 */
[----:B------:R-:W-:-:S05]  /*0d50*/  IMAD.IADD R2, R0, 0x1, R3 ;  /* 0x0000000100027824 */ /* 0x000fca00078e0203 */
[----:B------:R-:W0:Y:S02]  /*0d60*/  SHFL.DOWN PT, R3, R2, 0x10, R5 ;  /* 0x0a00000002037989 */ /* 0x000e2400000e0005 */
[----:B0-----:R-:W-:Y:S02]  /*0d70*/  SEL R3, R3, RZ, !P0 ;  /* 0x000000ff03037207 */ /* 0x001fe40004000000 */
[----:B------:R-:W-:-:S03]  /*0d80*/  ISETP.NE.AND P0, PT, R9, RZ, PT ;  /* 0x000000ff0900720c */ /* 0x000fc60003f05270 */
[----:B------:R-:W-:-:S05]  /*0d90*/  IMAD.IADD R3, R2, 0x1, R3 ;  /* 0x0000000102037824 */ /* 0x000fca00078e0203 */
[----:B------:R4:W-:Y:S01]  /*0da0*/  @!P1 STS [R6+0x8], R3 ;  /* 0x0000080306009388 */ /* 0x0009e20000000800 */
[----:B------:R-:W-:Y:S06]  /*0db0*/  BAR.SYNC.DEFER_BLOCKING 0x0 ;  /* 0x0000000000007b1d */ /* 0x000fec0000010000 */
[----:B------:R-:W-:Y:S05]  /*0dc0*/  @P0 BRA `(.L_x_687) ;  /* 0x0000002800d80947 */ /* 0x000fea0003800000 */
[----:B------:R-:W0:Y:S01]  /*0dd0*/  S2UR UR5, SR_CgaCtaId ;  /* 0x00000000000579c3 */ /* 0x000e220000008800 */
[----:B------:R-:W-:Y:S01]  /*0de0*/  UMOV UR4, 0x400 ;  /* 0x0000040000047882 */ /* 0x000fe20000000000 */
[C---:B------:R-:W-:Y:S02]  /*0df0*/  ISETP.GT.AND P2, PT, R20.reuse, 0x40, PT ;  /* 0x000000401400780c */ /* 0x040fe40003f44270 */
[C---:B------:R-:W-:Y:S02]  /*0e00*/  ISETP.GT.AND P1, PT, R20.reuse, 0x20, PT ;  /* 0x000000201400780c */ /* 0x040fe40003f24270 */
[----:B------:R-:W-:Y:S01]  /*0e10*/  ISETP.GT.AND P3, PT, R20, 0x80, PT ;  /* 0x000000801400780c */ /* 0x000fe20003f64270 */
[----:B0-----:R-:W-:-:S09]  /*0e20*/  ULEA UR4, UR5, UR4, 0x18 ;  /* 0x0000000405047291 */ /* 0x001fd2000f8ec0ff */
[----:B----4-:R-:W0:Y:S04]  /*0e30*/  LDS.128 R4, [UR4+0x10] ;  /* 0x00001004ff047984 */ /* 0x010e280008000c00 */
[----:B------:R-:W1:Y:S04]  /*0e40*/  LDS R0, [UR4+0xc] ;  /* 0x00000c04ff007984 */ /* 0x000e680008000800 */
[----:B------:R-:W2:Y:S01]  /*0e50*/  LDS.64 R8, [UR4+0x20] ;  /* 0x00002004ff087984 */ /* 0x000ea20008000a00 */
[----:B0-----:R-:W-:Y:S02]  /*0e60*/  SEL R4, R4, RZ, P2 ;  /* 0x000000ff04047207 */ /* 0x001fe40001000000 */
[----:B------:R-:W-:-:S02]  /*0e70*/  ISETP.GT.AND P2, PT, R20, 0x60, PT ;  /* 0x000000601400780c */ /* 0x000fc40003f44270 */
[----:B-1----:R-:W-:Y:S02]  /*0e80*/  SEL R0, R0, RZ, P1 ;  /* 0x000000ff00007207 */ /* 0x002fe40000800000 */
[----:B------:R-:W-:Y:S02]  /*0e90*/  SEL R5, R5, RZ, P2 ;  /* 0x000000ff05057207 */ /* 0x000fe40001000000 */
[----:B------:R-:W-:Y:S02]  /*0ea0*/  IADD3 R0, PT, PT, R4, R0, R3 ;  /* 0x0000000004007210 */ /* 0x000fe40007ffe003 */
[----:B------:R-:W-:Y:S02]  /*0eb0*/  ISETP.GT.AND P1, PT, R20, 0xa0, PT ;  /* 0x000000a01400780c */ /* 0x000fe40003f24270 */
[----:B------:R-:W-:Y:S02]  /*0ec0*/  SEL R6, R6, RZ, P3 ;  /* 0x000000ff06067207 */ /* 0x000fe40001800000 */
[----:B------:R-:W-:-:S02]  /*0ed0*/  ISETP.GT.AND P2, PT, R20, 0xc0, PT ;  /* 0x000000c01400780c */ /* 0x000fc40003f44270 */
[----:B------:R-:W-:Y:S02]  /*0ee0*/  ISETP.GT.AND P3, PT, R20, 0xe0, PT ;  /* 0x000000e01400780c */ /* 0x000fe40003f64270 */
[----:B------:R-:W-:Y:S02]  /*0ef0*/  SEL R7, R7, RZ, P1 ;  /* 0x000000ff07077207 */ /* 0x000fe40000800000 */
[----:B------:R-:W-:Y:S02]  /*0f00*/  IADD3 R0, PT, PT, R6, R0, R5 ;  /* 0x0000000006007210 */ /* 0x000fe40007ffe005 */
[----:B--2---:R-:W-:Y:S02]  /*0f10*/  SEL R8, R8, RZ, P2 ;  /* 0x000000ff08087207 */ /* 0x004fe40001000000 */
[----:B------:R-:W-:Y:S02]  /*0f20*/  SEL R9, R9, RZ, P3 ;  /* 0x000000ff09097207 */ /* 0x000fe40001800000 */
[----:B------:R-:W-:-:S05]  /*0f30*/  IADD3 R0, PT, PT, R8, R0, R7 ;  /* 0x0000000008007210 */ /* 0x000fca0007ffe007 */
[----:B------:R-:W-:Y:S01]  /*0f40*/  IMAD.IADD R3, R0, 0x1, R9 ;  /* 0x0000000100037824 */ /* 0x000fe200078e0209 */
[----:B------:R-:W-:Y:S06]  /*0f50*/  BRA `(.L_x_687) ;  /* 0x0000002800747947 */ /* 0x000fec0003800000 */
.L_x_673:
[----:B------:R-:W0:Y:S01]  /*0f60*/  S2R R0, SR_TID.X ;  /* 0x0000000000007919 */ /* 0x000e220000002100 */
[----:B------:R-:W1:Y:S01]  /*0f70*/  LDC.64 R2, c[0x0][0x380] ;  /* 0x0000e000ff027b82 */ /* 0x000e620000000a00 */
[----:B0-----:R-:W-:-:S04]  /*0f80*/  IMAD.SHL.U32 R5, R0, 0x4, RZ ;  /* 0x0000000400057824 */ /* 0x001fc800078e00ff */
[----:B-1----:R-:W-:-:S05]  /*0f90*/  IMAD.WIDE.U32 R2, R5, 0x4, R2 ;  /* 0x0000000405027825 */ /* 0x002fca00078e0002 */
[----:B------:R-:W2:Y:S04]  /*0fa0*/  LDG.E.128.CONSTANT R4, desc[UR6][R2.64] ;  /* 0x0000000602047981 */ /* 0x000ea8000c1e9d00 */
[----:B------:R-:W3:Y:S04]  /*0fb0*/  LDG.E.128.CONSTANT R8, desc[UR6][R2.64+0x1000] ;  /* 0x0010000602087981 */ /* 0x000ee8000c1e9d00 */
[----:B------:R-:W4:Y:S04]  /*0fc0*/  LDG.E.128.CONSTANT R12, desc[UR6][R2.64+0x2000] ;  /* 0x00200006020c7981 */ /* 0x000f28000c1e9d00 */
[----:B------:R-:W5:Y:S01]  /*0fd0*/  LDG.E.128.CONSTANT R16, desc[UR6][R2.64+0x3000] ;  /* 0x0030000602107981 */ /* 0x000f62000c1e9d00 */
[----:B------:R-:W-:Y:S01]  /*0fe0*/  ISETP.GE.U32.AND P0, PT, R20, 0x2000, PT ;  /* 0x000020001400780c */ /* 0x000fe20003f06070 */
[----:B------:R-:W-:Y:S01]  /*0ff0*/  IMAD.MOV.U32 R23, RZ, RZ, 0x1000 ;  /* 0x00001000ff177424 */ /* 0x000fe200078e00ff */
[----:B--2---:R-:W-:-:S04]  /*1000*/  IADD3 R5, PT, PT, R6, R5, R4 ;  /* 0x0000000506057210 */ /* 0x004fc80007ffe004 */
[----:B---3--:R-:W-:-:S04]  /*1010*/  IADD3 R5, PT, PT, R8, R7, R5 ;  /* 0x0000000708057210 */ /* 0x008fc80007ffe005 */
[----:B------:R-:W-:-:S04]  /*1020*/  IADD3 R5, PT, PT, R10, R9, R5 ;  /* 0x000000090a057210 */ /* 0x000fc80007ffe005 */
[----:B----4-:R-:W-:-:S04]  /*1030*/  IADD3 R5, PT, PT, R12, R11, R5 ;  /* 0x0000000b0c057210 */ /* 0x010fc80007ffe005 */
[----:B------:R-:W-:-:S04]  /*1040*/  IADD3 R5, PT, PT, R14, R13, R5 ;  /* 0x0000000d0e057210 */ /* 0x000fc80007ffe005 */
[----:B-----5:R-:W-:-:S04]  /*1050*/  IADD3 R5, PT, PT, R16, R15, R5 ;  /* 0x0000000f10057210 */ /* 0x020fc80007ffe005 */
[----:B------:R-:W-:-:S05]  /*1060*/  IADD3 R5, PT, PT, R18, R17, R5 ;  /* 0x0000001112057210 */ /* 0x000fca0007ffe005 */
[----:B------:R-:W-:Y:S01]  /*1070*/  IMAD.IADD R21, R19, 0x1, R5 ;  /* 0x0000000113157824 */ /* 0x000fe200078e0205 */
[----:B------:R-:W-:Y:S06]  /*1080*/  @!P0 BRA `(.L_x_688) ;  /* 0x00000000005c8947 */ /* 0x000fec0003800000 */
[----:B------:R-:W0:Y:S01]  /*1090*/  LDC R24, c[0x0][0x390] ;  /* 0x0000e400ff187b82 */ /* 0x000e220000000800 */
[----:B------:R-:W-:Y:S02]  /*10a0*/  VIADD R22, R20, 0xfffff000 ;  /* 0xfffff00014167836 */ /* 0x000fe40000000000 */
[----:B------:R-:W-:-:S07]  /*10b0*/  IMAD.MOV.U32 R23, RZ, RZ, 0x1000 ;  /* 0x00001000ff177424 */ /* 0x000fce00078e00ff */
.L_x_690:
[----:B------:R-:W-:-:S05]  /*10c0*/  IMAD.WIDE R26, R23, 0x4, R2 ;  /* 0x00000004171a7825 */ /* 0x000fca00078e0202 */
[----:B------:R-:W2:Y:S04]  /*10d0*/  LDG.E.128.CONSTANT R12, desc[UR6][R26.64] ;  /* 0x000000061a0c7981 */ /* 0x000ea8000c1e9d00 */
[----:B------:R-:W3:Y:S04]  /*10e0*/  LDG.E.128.CONSTANT R16, desc[UR6][R26.64+0x1000] ;  /* 0x001000061a107981 */ /* 0x000ee8000c1e9d00 */
[----:B------:R-:W4:Y:S04]  /*10f0*/  LDG.E.128.CONSTANT R4, desc[UR6][R26.64+0x2000] ;  /* 0x002000061a047981 */ /* 0x000f28000c1e9d00 */
[----:B------:R-:W5:Y:S01]  /*1100*/  LDG.E.128.CONSTANT R8, desc[UR6][R26.64+0x3000] ;  /* 0x003000061a087981 */ /* 0x000f62000c1e9d00 */
[----:B0-----:R-:W-:Y:S01]  /*1110*/  IMAD.MOV.U32 R20, RZ, RZ, R24 ;  /* 0x000000ffff147224 */ /* 0x001fe200078e0018 */
[----:B--2---:R-:W-:-:S04]  /*1120*/  IADD3 R13, PT, PT, R13, R12, R21 ;  /* 0x0000000c0d0d7210 */ /* 0x004fc80007ffe015 */
[----:B------:R-:W-:-:S04]  /*1130*/  IADD3 R13, PT, PT, R15, R14, R13 ;  /* 0x0000000e0f0d7210 */ /* 0x000fc80007ffe00d */
[----:B---3--:R-:W-:-:S04]  /*1140*/  IADD3 R13, PT, PT, R17, R16, R13 ;  /* 0x00000010110d7210 */ /* 0x008fc80007ffe00d */
[----:B------:R-:W-:-:S04]  /*1150*/  IADD3 R13, PT, PT, R19, R18, R13 ;  /* 0x00000012130d7210 */ /* 0x000fc80007ffe00d */
[----:B----4-:R-:W-:Y:S01]  /*1160*/  IADD3 R13, PT, PT, R5, R4, R13 ;  /* 0x00000004050d7210 */ /* 0x010fe20007ffe00d */
[----:B------:R-:W-:-:S03]  /*1170*/  IMAD.IADD R4, R20, 0x1, -R23 ;  /* 0x0000000114047824 */ /* 0x000fc600078e0a17 */
[----:B------:R-:W-:Y:S02]  /*1180*/  IADD3 R13, PT, PT, R7, R6, R13 ;  /* 0x00000006070d7210 */ /* 0x000fe40007ffe00d */
[----:B------:R-:W-:Y:S02]  /*1190*/  ISETP.GE.AND P0, PT, R4, 0x1000, PT ;  /* 0x000010000400780c */ /* 0x000fe40003f06270 */
[----:B-----5:R-:W-:-:S04]  /*11a0*/  IADD3 R13, PT, PT, R9, R8, R13 ;  /* 0x00000008090d7210 */ /* 0x020fc80007ffe00d */
[----:B------:R-:W-:-:S07]  /*11b0*/  IADD3 R21, PT, PT, R11, R10, R13 ;  /* 0x0000000a0b157210 */ /* 0x000fce0007ffe00d */
[----:B------:R-:W-:Y:S05]  /*11c0*/  @!P0 BRA `(.L_x_689) ;  /* 0x0000000400fc8947 */ /* 0x000fea0003800000 */
[----:B------:R-:W-:-:S05]  /*11d0*/  VIADD R23, R23, 0x1000 ;  /* 0x0000100017177836 */ /* 0x000fca0000000000 */
[----:B------:R-:W-:-:S13]  /*11e0*/  ISETP.GT.AND P0, PT, R23, R22, PT ;  /* 0x000000161700720c */ /* 0x000fda0003f04270 */
[----:B------:R-:W-:Y:S05]  /*11f0*/  @!P0 BRA `(.L_x_690) ;  /* 0xfffffffc00b08947 */ /* 0x000fea000383ffff */
.L_x_688:
[----:B------:R-:W-:-:S13]  /*1200*/  ISETP.GE.AND P0, PT, R23, R20, PT ;  /* 0x000000141700720c */ /* 0x000fda0003f06270 */
[----:B------:R-:W-:Y:S05]  /*1210*/  @P0 BRA `(.L_x_689) ;  /* 0x0000000400e80947 */ /* 0x000fea0003800000 */
[----:B------:R-:W-:Y:S01]  /*1220*/  IMAD.IADD R9, R20, 0x1, -R23 ;  /* 0x0000000114097824 */ /* 0x000fe200078e0a17 */
[----:B------:R-:W-:Y:S04]  /*1230*/  BSSY.RECONVERGENT B1, `(.L_x_689) ;  /* 0x0000078000017945 */ /* 0x000fe80003800200 */
[----:B------:R-:W-:-:S13]  /*1240*/  ISETP.GE.AND P0, PT, R0, R9, PT ;  /* 0x000000090000720c */ /* 0x000fda0003f06270 */
[----:B------:R-:W-:Y:S05]  /*1250*/  @P0 BRA `(.L_x_691) ;  /* 0x0000000400d40947 */ /* 0x000fea0003800000 */
[----:B------:R-:W-:Y:S01]  /*1260*/  LOP3.LUT R2, RZ, R0, RZ, 0x33, !PT ;  /* 0x00000000ff027212 */ /* 0x000fe200078e33ff */
[----:B------:R-:W-:Y:S01]  /*1270*/  BSSY.RECONVERGENT B2, `(.L_x_692) ;  /* 0x0000015000027945 */ /* 0x000fe20003800200 */
[----:B------:R-:W-:Y:S02]  /*1280*/  IMAD.MOV.U32 R8, RZ, RZ, R0 ;  /* 0x000000ffff087224 */ /* 0x000fe400078e0000 */
[----:B------:R-:W-:-:S04]  /*1290*/  IADD3 R2, PT, PT, -R23, R20, R2 ;  /* 0x0000001417027210 */ /* 0x000fc80007ffe102 */
[C---:B------:R-:W-:Y:S02]  /*12a0*/  LOP3.LUT R3, R2.reuse, 0x300, RZ, 0xc0, !PT ;  /* 0x0000030002037812 */ /* 0x040fe400078ec0ff */
[----:B------:R-:W-:Y:S02]  /*12b0*/  ISETP.GE.U32.AND P1, PT, R2, 0x300, PT ;  /* 0x000003000200780c */ /* 0x000fe40003f26070 */
[----:B------:R-:W-:-:S13]  /*12c0*/  ISETP.NE.AND P0, PT, R3, 0x300, PT ;  /* 0x000003000300780c */ /* 0x000fda0003f05270 */
[----:B------:R-:W-:Y:S05]  /*12d0*/  @!P0 BRA `(.L_x_693) ;  /* 0x0000000000388947 */ /* 0x000fea0003800000 */
[----:B------:R-:W0:Y:S01]  /*12e0*/  LDC.64 R4, c[0x0][0x380] ;  /* 0x0000e000ff047b82 */ /* 0x000e220000000a00 */
[----:B------:R-:W-:Y:S01]  /*12f0*/  LEA.HI R2, R2, 0x1, RZ, 0x18 ;  /* 0x0000000102027811 */ /* 0x000fe200078fc0ff */
[----:B------:R-:W-:Y:S02]  /*1300*/  IMAD.IADD R7, R0, 0x1, R23 ;  /* 0x0000000100077824 */ /* 0x000fe400078e0217 */
[----:B------:R-:W-:Y:S01]  /*1310*/  IMAD.MOV.U32 R8, RZ, RZ, R0 ;  /* 0x000000ffff087224 */ /* 0x000fe200078e0000 */
[----:B------:R-:W-:-:S05]  /*1320*/  LOP3.LUT R2, R2, 0x3, RZ, 0xc0, !PT ;  /* 0x0000000302027812 */ /* 0x000fca00078ec0ff */
[----:B------:R-:W-:-:S07]  /*1330*/  IMAD.MOV R6, RZ, RZ, -R2 ;  /* 0x000000ffff067224 */ /* 0x000fce00078e0a02 */
.L_x_694:
[----:B0-----:R-:W-:-:S06]  /*1340*/  IMAD.WIDE.U32 R2, R7, 0x4, R4 ;  /* 0x0000000407027825 */ /* 0x001fcc00078e0004 */
[----:B------:R-:W2:Y:S01]  /*1350*/  LDG.E.CONSTANT R2, desc[UR6][R2.64] ;  /* 0x0000000602027981 */ /* 0x000ea2000c1e9900 */
[----:B------:R-:W-:Y:S02]  /*1360*/  VIADD R6, R6, 0x1 ;  /* 0x0000000106067836 */ /* 0x000fe40000000000 */
[----:B------:R-:W-:Y:S02]  /*1370*/  VIADD R8, R8, 0x100 ;  /* 0x0000010008087836 */ /* 0x000fe40000000000 */
[----:B------:R-:W-:Y:S01]  /*1380*/  VIADD R7, R7, 0x100 ;  /* 0x0000010007077836 */ /* 0x000fe20000000000 */
[----:B------:R-:W-:Y:S01]  /*1390*/  ISETP.NE.AND P0, PT, R6, RZ, PT ;  /* 0x000000ff0600720c */ /* 0x000fe20003f05270 */
[----:B--2---:R-:W-:-:S12]  /*13a0*/  IMAD.IADD R21, R2, 0x1, R21 ;  /* 0x0000000102157824 */ /* 0x004fd800078e0215 */
[----:B------:R-:W-:Y:S05]  /*13b0*/  @P0 BRA `(.L_x_694) ;  /* 0xfffffffc00e00947 */ /* 0x000fea000383ffff */
.L_x_693:
[----:B------:R-:W-:Y:S05]  /*13c0*/  BSYNC.RECONVERGENT B2 ;  /* 0x0000000000027941 */ /* 0x000fea0003800200 */
.L_x_692:
[----:B------:R-:W-:Y:S05]  /*13d0*/  @!P1 BRA `(.L_x_691) ;  /* 0x0000000400749947 */ /* 0x000fea0003800000 */
[----:B------:R-:W0:Y:S01]  /*13e0*/  LDCU.64 UR4, c[0x0][0x380] ;  /* 0x00007000ff0477ac */ /* 0x000e220008000a00 */
[----:B------:R-:W-:Y:S01]  /*13f0*/  IMAD.IADD R5, R9, 0x1, -R8 ;  /* 0x0000000109057824 */ /* 0x000fe200078e0a08 */
[C---:B------:R-:W-:Y:S01]  /*1400*/  IADD3 R3, P0, PT, R8.reuse, R23, RZ ;  /* 0x0000001708037210 */ /* 0x040fe20007f1e0ff */
[----:B------:R-:W-:Y:S01]  /*1410*/  BSSY.RECONVERGENT B2, `(.L_x_695) ;  /* 0x0000033000027945 */ /* 0x000fe20003800200 */
[----:B------:R-:W-:Y:S02]  /*1420*/  IMAD.IADD R23, R8, 0x1, R23 ;  /* 0x0000000108177824 */ /* 0x000fe400078e0217 */
[----:B------:R-:W-:Y:S01]  /*1430*/  ISETP.GT.AND P1, PT, R5, 0xc00, PT ;  /* 0x00000c000500780c */ /* 0x000fe20003f24270 */
[----:B------:R-:W-:Y:S01]  /*1440*/  IMAD.X R4, RZ, RZ, RZ, P0 ;  /* 0x000000ffff047224 */ /* 0x000fe200000e06ff */
[----:B0-----:R-:W-:-:S04]  /*1450*/  LEA R2, P0, R3, UR4, 0x2 ;  /* 0x0000000403027c11 */ /* 0x001fc8000f8010ff */
[----:B------:R-:W-:Y:S02]  /*1460*/  LEA.HI.X R3, R3, UR5, R4, 0x2, P0 ;  /* 0x0000000503037c11 */ /* 0x000fe400080f1404 */
[----:B------:R-:W-:-:S05]  /*1470*/  IADD3 R2, P0, PT, R2, 0x800, RZ ;  /* 0x0000080002027810 */ /* 0x000fca0007f1e0ff */
[----:B------:R-:W-:Y:S01]  /*1480*/  IMAD.X R3, RZ, RZ, R3, P0 ;  /* 0x000000ffff037224 */ /* 0x000fe200000e0603 */
[----:B------:R-:W-:Y:S01]  /*1490*/  PLOP3.LUT P0, PT, PT, PT, PT, 0x80, 0x8 ;  /* 0x000000000008781c */ /* 0x000fe20003f0f070 */
[----:B------:R-:W-:-:S12]  /*14a0*/  @!P1 BRA `(.L_x_696) ;  /* 0x0000000000a49947 */ /* 0x000fd80003800000 */
[----:B------:R-:W-:Y:S01]  /*14b0*/  PLOP3.LUT P0, PT, PT, PT, PT, 0x8, 0x80 ;  /* 0x000000000080781c */ /* 0x000fe20003f0e170 */
[----:B------:R-:W-:-:S12]  /*14c0*/  VIADD R11, R9, 0xfffff400 ;  /* 0xfffff400090b7836 */ /* 0x000fd80000000000 */
.L_x_697:
[----:B------:R-:W0:Y:S01]  /*14d0*/  LDC.64 R4, c[0x0][0x380] ;  /* 0x0000e000ff047b82 */ /* 0x000e220000000a00 */
[C---:B------:R-:W-:Y:S01]  /*14e0*/  VIADD R27, R23.reuse, 0x400 ;  /* 0x00000400171b7836 */ /* 0x040fe20000000000 */
[----:B------:R-:W2:Y:S01]  /*14f0*/  LDG.E.CONSTANT R12, desc[UR6][R2.64+-0x400] ;  /* 0xfffc0006020c7981 */ /* 0x000ea2000c1e9900 */
[----:B------:R-:W-:-:S03]  /*1500*/  VIADD R7, R23, 0x800 ;  /* 0x0000080017077836 */ /* 0x000fc60000000000 */
[----:B------:R-:W3:Y:S04]  /*1510*/  LDG.E.CONSTANT R18, desc[UR6][R2.64] ;  /* 0x0000000602127981 */ /* 0x000ee8000c1e9900 */
[----:B------:R-:W3:Y:S04]  /*1520*/  LDG.E.CONSTANT R17, desc[UR6][R2.64+0x400] ;  /* 0x0004000602117981 */ /* 0x000ee8000c1e9900 */
[----:B------:R-:W4:Y:S01]  /*1530*/  LDG.E.CONSTANT R15, desc[UR6][R2.64+0xc00] ;  /* 0x000c0006020f7981 */ /* 0x000f22000c1e9900 */
[----:B------:R-:W-:-:S03]  /*1540*/  VIADD R29, R23, 0xc00 ;  /* 0x00000c00171d7836 */ /* 0x000fc60000000000 */
[----:B------:R-:W5:Y:S04]  /*1550*/  LDG.E.CONSTANT R14, desc[UR6][R2.64+0x1000] ;  /* 0x00100006020e7981 */ /* 0x000f68000c1e9900 */
[----:B------:R-:W5:Y:S01]  /*1560*/  LDG.E.CONSTANT R13, desc[UR6][R2.64+0x1400] ;  /* 0x00140006020d7981 */ /* 0x000f62000c1e9900 */
[----:B0-----:R-:W-:-:S03]  /*1570*/  IMAD.WIDE.U32 R24, R23, 0x4, R4 ;  /* 0x0000000417187825 */ /* 0x001fc600078e0004 */
[----:B------:R-:W5:Y:S04]  /*1580*/  LDG.E.CONSTANT R19, desc[UR6][R2.64+0x1c00] ;  /* 0x001c000602137981 */ /* 0x000f68000c1e9900 */
[----:B------:R-:W2:Y:S01]  /*1590*/  LDG.E.CONSTANT R10, desc[UR6][R24.64] ;  /* 0x00000006180a7981 */ /* 0x000ea2000c1e9900 */
[----:B------:R-:W-:-:S03]  /*15a0*/  IMAD.WIDE.U32 R26, R27, 0x4, R4 ;  /* 0x000000041b1a7825 */ /* 0x000fc600078e0004 */
[----:B------:R-:W5:Y:S01]  /*15b0*/  LDG.E.CONSTANT R20, desc[UR6][R2.64+0x2400] ;  /* 0x0024000602147981 */ /* 0x000f62000c1e9900 */
[----:B------:R-:W-:-:S03]  /*15c0*/  IMAD.WIDE.U32 R6, R7, 0x4, R4 ;  /* 0x0000000407067825 */ /* 0x000fc600078e0004 */
[----:B------:R-:W4:Y:S01]  /*15d0*/  LDG.E.CONSTANT R16, desc[UR6][R26.64] ;  /* 0x000000061a107981 */ /* 0x000f22000c1e9900 */
[----:B------:R-:W-:-:S03]  /*15e0*/  IMAD.WIDE.U32 R4, R29, 0x4, R4 ;  /* 0x000000041d047825 */ /* 0x000fc600078e0004 */
[----:B------:R-:W5:Y:S04]  /*15f0*/  LDG.E.CONSTANT R6, desc[UR6][R6.64] ;  /* 0x0000000606067981 */ /* 0x000f68000c1e9900 */
[----:B------:R-:W5:Y:S04]  /*1600*/  LDG.E.CONSTANT R25, desc[UR6][R2.64+0x2000] ;  /* 0x0020000602197981 */ /* 0x000f68000c1e9900 */
[----:B------:R0:W5:Y:S04]  /*1610*/  LDG.E.CONSTANT R5, desc[UR6][R4.64] ;  /* 0x0000000604057981 */ /* 0x000168000c1e9900 */
[----:B------:R-:W5:Y:S04]  /*1620*/  LDG.E.CONSTANT R24, desc[UR6][R2.64+0x2c00] ;  /* 0x002c000602187981 */ /* 0x000f68000c1e9900 */
[----:B------:R-:W5:Y:S04]  /*1630*/  LDG.E.CONSTANT R27, desc[UR6][R2.64+0x3000] ;  /* 0x00300006021b7981 */ /* 0x000f68000c1e9900 */
[----:B------:R1:W5:Y:S01]  /*1640*/  LDG.E.CONSTANT R22, desc[UR6][R2.64+0x3400] ;  /* 0x0034000602167981 */ /* 0x000362000c1e9900 */
[----:B------:R-:W-:-:S05]  /*1650*/  VIADD R8, R8, 0x1000 ;  /* 0x0000100008087836 */ /* 0x000fca0000000000 */
[----:B------:R-:W-:Y:S02]  /*1660*/  ISETP.GE.AND P1, PT, R8, R11, PT ;  /* 0x0000000b0800720c */ /* 0x000fe40003f26270 */
[----:B0-----:R-:W-:Y:S01]  /*1670*/  IADD3 R4, P2, PT, R2, 0x4000, RZ ;  /* 0x0000400002047810 */ /* 0x001fe20007f5e0ff */
[----:B------:R-:W-:-:S04]  /*1680*/  VIADD R23, R23, 0x1000 ;  /* 0x0000100017177836 */ /* 0x000fc80000000000 */
[----:B-1----:R-:W-:Y:S02]  /*1690*/  IMAD.X R3, RZ, RZ, R3, P2 ;  /* 0x000000ffff037224 */ /* 0x002fe400010e0603 */
[----:B------:R-:W-:Y:S01]  /*16a0*/  IMAD.MOV.U32 R2, RZ, RZ, R4 ;  /* 0x000000ffff027224 */ /* 0x000fe200078e0004 */
[----:B--2---:R-:W-:-:S04]  /*16b0*/  IADD3 R10, PT, PT, R12, R10, R21 ;  /* 0x0000000a0c0a7210 */ /* 0x004fc80007ffe015 */
[----:B---3--:R-:W-:-:S04]  /*16c0*/  IADD3 R10, PT, PT, R17, R18, R10 ;  /* 0x00000012110a7210 */ /* 0x008fc80007ffe00a */
[----:B----4-:R-:W-:-:S04]  /*16d0*/  IADD3 R10, PT, PT, R15, R16, R10 ;  /* 0x000000100f0a7210 */ /* 0x010fc80007ffe00a */
[----:B-----5:R-:W-:-:S04]  /*16e0*/  IADD3 R10, PT, PT, R13, R14, R10 ;  /* 0x0000000e0d0a7210 */ /* 0x020fc80007ffe00a */
[----:B------:R-:W-:-:S04]  /*16f0*/  IADD3 R6, PT, PT, R19, R6, R10 ;  /* 0x0000000613067210 */ /* 0x000fc80007ffe00a */
[----:B------:R-:W-:-:S04]  /*1700*/  IADD3 R6, PT, PT, R20, R25, R6 ;  /* 0x0000001914067210 */ /* 0x000fc80007ffe006 */
[----:B------:R-:W-:-:S04]  /*1710*/  IADD3 R5, PT, PT, R24, R5, R6 ;  /* 0x0000000518057210 */ /* 0x000fc80007ffe006 */
[----:B------:R-:W-:Y:S01]  /*1720*/  IADD3 R21, PT, PT, R22, R27, R5 ;  /* 0x0000001b16157210 */ /* 0x000fe20007ffe005 */
[----:B------:R-:W-:Y:S06]  /*1730*/  @!P1 BRA `(.L_x_697) ;  /* 0xfffffffc00649947 */ /* 0x000fec000383ffff */
.L_x_696:
[----:B------:R-:W-:Y:S05]  /*1740*/  BSYNC.RECONVERGENT B2 ;  /* 0x0000000000027941 */ /* 0x000fea0003800200 */
.L_x_695:
[----:B------:R-:W-:Y:S01]  /*1750*/  IMAD.IADD R4, R9, 0x1, -R8 ;  /* 0x0000000109047824 */ /* 0x000fe200078e0a08 */
[----:B------:R-:W-:Y:S04]  /*1760*/  BSSY.RECONVERGENT B2, `(.L_x_698) ;  /* 0x000001a000027945 */ /* 0x000fe80003800200 */
[----:B------:R-:W-:-:S13]  /*1770*/  ISETP.GT.AND P1, PT, R4, 0x400, PT ;  /* 0x000004000400780c */ /* 0x000fda0003f24270 */
[----:B------:R-:W-:Y:S05]  /*1780*/  @!P1 BRA `(.L_x_699) ;  /* 0x00000000005c9947 */ /* 0x000fea0003800000 */
[----:B------:R-:W0:Y:S01]  /*1790*/  LDC.64 R6, c[0x0][0x380] ;  /* 0x0000e000ff067b82 */ /* 0x000e220000000a00 */
[C---:B------:R-:W-:Y:S01]  /*17a0*/  VIADD R11, R23.reuse, 0x400 ;  /* 0x00000400170b7836 */ /* 0x040fe20000000000 */
[----:B------:R-:W2:Y:S04]  /*17b0*/  LDG.E.CONSTANT R10, desc[UR6][R2.64+-0x400] ;  /* 0xfffc0006020a7981 */ /* 0x000ea8000c1e9900 */
[----:B------:R-:W3:Y:S04]  /*17c0*/  LDG.E.CONSTANT R12, desc[UR6][R2.64+0x400] ;  /* 0x00040006020c7981 */ /* 0x000ee8000c1e9900 */
[----:B------:R-:W4:Y:S04]  /*17d0*/  LDG.E.CONSTANT R13, desc[UR6][R2.64+0xc00] ;  /* 0x000c0006020d7981 */ /* 0x000f28000c1e9900 */
[----:B------:R-:W5:Y:S04]  /*17e0*/  LDG.E.CONSTANT R15, desc[UR6][R2.64+0x1000] ;  /* 0x00100006020f7981 */ /* 0x000f68000c1e9900 */
[----:B------:R1:W5:Y:S01]  /*17f0*/  LDG.E.CONSTANT R14, desc[UR6][R2.64+0x1400] ;  /* 0x00140006020e7981 */ /* 0x000362000c1e9900 */
[----:B0-----:R-:W-:-:S04]  /*1800*/  IMAD.WIDE.U32 R4, R23, 0x4, R6 ;  /* 0x0000000417047825 */ /* 0x001fc800078e0006 */
[----:B------:R-:W-:Y:S02]  /*1810*/  IMAD.WIDE.U32 R6, R11, 0x4, R6 ;  /* 0x000000040b067825 */ /* 0x000fe400078e0006 */
[----:B------:R-:W2:Y:S04]  /*1820*/  LDG.E.CONSTANT R4, desc[UR6][R4.64] ;  /* 0x0000000604047981 */ /* 0x000ea8000c1e9900 */
[----:B------:R-:W3:Y:S04]  /*1830*/  LDG.E.CONSTANT R11, desc[UR6][R2.64] ;  /* 0x00000006020b7981 */ /* 0x000ee8000c1e9900 */
[----:B------:R-:W4:Y:S01]  /*1840*/  LDG.E.CONSTANT R7, desc[UR6][R6.64] ;  /* 0x0000000606077981 */ /* 0x000f22000c1e9900 */
[----:B------:R-:W-:Y:S01]  /*1850*/  PLOP3.LUT P0, PT, PT, PT, PT, 0x8, 0x80 ;  /* 0x000000000080781c */ /* 0x000fe20003f0e170 */
[----:B------:R-:W-:-:S02]  /*1860*/  VIADD R8, R8, 0x800 ;  /* 0x0000080008087836 */ /* 0x000fc40000000000 */
[----:B------:R-:W-:Y:S01]  /*1870*/  VIADD R23, R23, 0x800 ;  /* 0x0000080017177836 */ /* 0x000fe20000000000 */
[----:B--2---:R-:W-:Y:S02]  /*1880*/  IADD3 R10, PT, PT, R10, R4, R21 ;  /* 0x000000040a0a7210 */ /* 0x004fe40007ffe015 */
[----:B------:R-:W-:Y:S02]  /*1890*/  IADD3 R4, P1, PT, R2, 0x2000, RZ ;  /* 0x0000200002047810 */ /* 0x000fe40007f3e0ff */
[----:B---3--:R-:W-:-:S03]  /*18a0*/  IADD3 R10, PT, PT, R12, R11, R10 ;  /* 0x0000000b0c0a7210 */ /* 0x008fc60007ffe00a */
[----:B------:R-:W-:Y:S01]  /*18b0*/  IMAD.X R5, RZ, RZ, R3, P1 ;  /* 0x000000ffff057224 */ /* 0x000fe200008e0603 */
[----:B----4-:R-:W-:Y:S01]  /*18c0*/  IADD3 R10, PT, PT, R13, R7, R10 ;  /* 0x000000070d0a7210 */ /* 0x010fe20007ffe00a */
[----:B-1----:R-:W-:Y:S02]  /*18d0*/  IMAD.MOV.U32 R2, RZ, RZ, R4 ;  /* 0x000000ffff027224 */ /* 0x002fe400078e0004 */
[----:B------:R-:W-:Y:S01]  /*18e0*/  IMAD.MOV.U32 R3, RZ, RZ, R5 ;  /* 0x000000ffff037224 */ /* 0x000fe200078e0005 */
[----:B-----5:R-:W-:-:S07]  /*18f0*/  IADD3 R21, PT, PT, R14, R15, R10 ;  /* 0x0000000f0e157210 */ /* 0x020fce0007ffe00a */
.L_x_699:
[----:B------:R-:W-:Y:S05]  /*1900*/  BSYNC.RECONVERGENT B2 ;  /* 0x0000000000027941 */ /* 0x000fea0003800200 */
.L_x_698:
[----:B------:R-:W-:-:S13]  /*1910*/  ISETP.LT.OR P0, PT, R8, R9, P0 ;  /* 0x000000090800720c */ /* 0x000fda0000701670 */
[----:B------:R-:W-:Y:S05]  /*1920*/  @!P0 BRA `(.L_x_691) ;  /* 0x0000000000208947 */ /* 0x000fea0003800000 */
[----:B------:R-:W0:Y:S01]  /*1930*/  LDC.64 R4, c[0x0][0x380] ;  /* 0x0000e000ff047b82 */ /* 0x000e220000000a00 */
[----:B------:R-:W2:Y:S04]  /*1940*/  LDG.E.CONSTANT R6, desc[UR6][R2.64+-0x400] ;  /* 0xfffc000602067981 */ /* 0x000ea8000c1e9900 */
[----:B------:R-:W3:Y:S04]  /*1950*/  LDG.E.CONSTANT R7, desc[UR6][R2.64] ;  /* 0x0000000602077981 */ /* 0x000ee8000c1e9900 */
[----:B------:R-:W3:Y:S01]  /*1960*/  LDG.E.CONSTANT R8, desc[UR6][R2.64+0x400] ;  /* 0x0004000602087981 */ /* 0x000ee2000c1e9900 */
[----:B0-----:R-:W-:-:S06]  /*1970*/  IMAD.WIDE.U32 R4, R23, 0x4, R4 ;  /* 0x0000000417047825 */ /* 0x001fcc00078e0004 */
[----:B------:R-:W2:Y:S02]  /*1980*/  LDG.E.CONSTANT R4, desc[UR6][R4.64] ;  /* 0x0000000604047981 */ /* 0x000ea4000c1e9900 */
[----:B--2---:R-:W-:-:S04]  /*1990*/  IADD3 R6, PT, PT, R6, R4, R21 ;  /* 0x0000000406067210 */ /* 0x004fc80007ffe015 */
[----:B---3--:R-:W-:-:S07]  /*19a0*/  IADD3 R21, PT, PT, R8, R7, R6 ;  /* 0x0000000708157210 */ /* 0x008fce0007ffe006 */
.L_x_691:
[----:B------:R-:W-:Y:S05]  /*19b0*/  BSYNC.RECONVERGENT B1 ;  /* 0x0000000000017941 */ /* 0x000fea0003800200 */
.L_x_689:
[----:B------:R-:W0:Y:S01]  /*19c0*/  S2R R8, SR_LANEID ;  /* 0x0000000000087919 */ /* 0x000e220000000000 */
[----:B------:R-:W1:Y:S01]  /*19d0*/  SHFL.DOWN PT, R2, R21, 0x1, 0x1f ;  /* 0x08201f0015027f89 */ /* 0x000e6200000e0000 */
[C---:B0-----:R-:W-:Y:S02]  /*19e0*/  ISETP.GT.AND P0, PT, R8.reuse, 0x1e, PT ;  /* 0x0000001e0800780c */ /* 0x041fe40003f04270 */
[----:B------:R-:W-:Y:S02]  /*19f0*/  ISETP.NE.AND P1, PT, R8, RZ, PT ;  /* 0x000000ff0800720c */ /* 0x000fe40003f25270 */
[----:B-1----:R-:W-:Y:S02]  /*1a00*/  SEL R2, R2, RZ, !P0 ;  /* 0x000000ff02027207 */ /* 0x002fe40004000000 */
[----:B------:R-:W-:-:S03]  /*1a10*/  ISETP.GT.AND P0, PT, R8, 0x1d, PT ;  /* 0x0000001d0800780c */ /* 0x000fc60003f04270 */
[----:B------:R-:W-:-:S05]  /*1a20*/  IMAD.IADD R2, R2, 0x1, R21 ;  /* 0x0000000102027824 */ /* 0x000fca00078e0215 */
[----:B------:R-:W0:Y:S01]  /*1a30*/  SHFL.DOWN PT, R3, R2, 0x2, 0x1f ;  /* 0x08401f0002037f89 */ /* 0x000e2200000e0000 */
[----:B------:R-:W-:Y:S01]  /*1a40*/  @!P1 MOV R6, 0x400 ;  /* 0x0000040000069802 */ /* 0x000fe20000000f00 */
[----:B------:R-:W1:Y:S01]  /*1a50*/  @!P1 S2R R7, SR_CgaCtaId ;  /* 0x0000000000079919 */ /* 0x000e620000008800 */
[----:B0-----:R-:W-:Y:S02]  /*1a60*/  SEL R3, R3, RZ, !P0 ;  /* 0x000000ff03037207 */ /* 0x001fe40004000000 */
[----:B------:R-:W-:-:S03]  /*1a70*/  ISETP.GT.AND P0, PT, R8, 0x1b, PT ;  /* 0x0000001b0800780c */ /* 0x000fc60003f04270 */
[----:B------:R-:W-:-:S05]  /*1a80*/  IMAD.IADD R3, R2, 0x1, R3 ;  /* 0x0000000102037824 */ /* 0x000fca00078e0203 */
[----:B------:R-:W0:Y:S01]  /*1a90*/  SHFL.DOWN PT, R4, R3, 0x4, 0x1f ;  /* 0x08801f0003047f89 */ /* 0x000e2200000e0000 */
[----:B-1----:R-:W-:Y:S02]  /*1aa0*/  @!P1 LEA R6, R7, R6, 0x18 ;  /* 0x0000000607069211 */ /* 0x002fe400078ec0ff */
[----:B0-----:R-:W-:Y:S02]  /*1ab0*/  SEL R4, R4, RZ, !P0 ;  /* 0x000000ff04047207 */ /* 0x001fe40004000000 */
[----:B------:R-:W-:-:S03]  /*1ac0*/  ISETP.GT.AND P0, PT, R8, 0x17, PT ;  /* 0x000000170800780c */ /* 0x000fc60003f04270 */
[----:B------:R-:W-:Y:S01]  /*1ad0*/  IMAD.IADD R4, R3, 0x1, R4 ;  /* 0x0000000103047824 */ /* 0x000fe200078e0204 */
[----:B------:R-:W-:-:S04]  /*1ae0*/  @!P1 SHF.R.U32.HI R3, RZ, 0x3, R0 ;  /* 0x00000003ff039819 */ /* 0x000fc80000011600 */
        /* <DEDUP_REMOVED lines=13> */
[----:B------:R-:W0:Y:S01]  /*1bc0*/  S2UR UR5, SR_CgaCtaId ;  /* 0x00000000000579c3 */ /* 0x000e220000008800 */
[----:B------:R-:W-:Y:S02]  /*1bd0*/  UMOV UR4, 0x400 ;  /* 0x0000040000047882 */ /* 0x000fe40000000000 */
[----:B0-----:R-:W-:-:S09]  /*1be0*/  ULEA UR4, UR5, UR4, 0x18 ;  /* 0x0000000405047291 */ /* 0x001fd2000f8ec0ff */
[----:B------:R-:W-:Y:S04]  /*1bf0*/  LDS R0, [UR4+0xc] ;  /* 0x00000c04ff007984 */ /* 0x000fe80008000800 */
[----:B---3--:R-:W0:Y:S04]  /*1c00*/  LDS.128 R4, [UR4+0x10] ;  /* 0x00001004ff047984 */ /* 0x008e280008000c00 */
[----:B------:R-:W1:Y:S01]  /*1c10*/  LDS.64 R8, [UR4+0x20] ;  /* 0x00002004ff087984 */ /* 0x000e620008000a00 */
[----:B0-----:R-:W-:-:S04]  /*1c20*/  IADD3 R0, PT, PT, R4, R0, R3 ;  /* 0x0000000004007210 */ /* 0x001fc80007ffe003 */
[----:B------:R-:W-:-:S04]  /*1c30*/  IADD3 R0, PT, PT, R6, R0, R5 ;  /* 0x0000000006007210 */ /* 0x000fc80007ffe005 */
[----:B-1----:R-:W-:-:S05]  /*1c40*/  IADD3 R0, PT, PT, R8, R0, R7 ;  /* 0x0000000008007210 */ /* 0x002fca0007ffe007 */
[----:B------:R-:W-:Y:S01]  /*1c50*/  IMAD.IADD R3, R0, 0x1, R9 ;  /* 0x0000000100037824 */ /* 0x000fe200078e0209 */
[----:B------:R-:W-:Y:S06]  /*1c60*/  BRA `(.L_x_687) ;  /* 0x0000001c00307947 */ /* 0x000fec0003800000 */
.L_x_672:
        /* <DEDUP_REMOVED lines=12> */
.L_x_702:
[----:B------:R-:W-:Y:S05]  /*1d30*/  BSYNC.RECONVERGENT B1 ;  /* 0x0000000000017941 */ /* 0x000fea0003800200 */
.L_x_701:
        /* <DEDUP_REMOVED lines=16> */
.L_x_707:
        /* <DEDUP_REMOVED lines=9> */
.L_x_706:
[----:B------:R-:W-:Y:S05]  /*1ed0*/  BSYNC.RECONVERGENT B2 ;  /* 0x0000000000027941 */ /* 0x000fea0003800200 */
.L_x_705:
        /* <DEDUP_REMOVED lines=8> */
.L_x_710:
        /* <DEDUP_REMOVED lines=35> */
.L_x_709:
[----:B------:R-:W-:Y:S05]  /*2190*/  BSYNC.RECONVERGENT B2 ;  /* 0x0000000000027941 */ /* 0x000fea0003800200 */
.L_x_708:
        /* <DEDUP_REMOVED lines=22> */
.L_x_712:
[----:B------:R-:W-:Y:S05]  /*2300*/  BSYNC.RECONVERGENT B2 ;  /* 0x0000000000027941 */ /* 0x000fea0003800200 */
.L_x_711:
        /* <DEDUP_REMOVED lines=10> */
.L_x_704:
[----:B------:R-:W-:Y:S05]  /*23b0*/  BSYNC.RECONVERGENT B1 ;  /* 0x0000000000017941 */ /* 0x000fea0003800200 */
.L_x_703:
        /* <DEDUP_REMOVED lines=38> */
[----:B------:R-:W0:Y:S04]  /*2620*/  LDS.128 R4, [UR4+0x10] ;  /* 0x00001004ff047984 */ /* 0x000e280008000c00 */
[----:B------:R-:W1:Y:S01]  /*2630*/  LDS.64 R8, [UR4+0x20] ;  /* 0x00002004ff087984 */ /* 0x000e620008000a00 */
[----:B0-----:R-:W-:-:S04]  /*2640*/  IADD3 R0, PT, PT, R4, R0, R3 ;  /* 0x0000000004007210 */ /* 0x001fc80007ffe003 */
[----:B------:R-:W-:-:S04]  /*2650*/  IADD3 R0, PT, PT, R6, R0, R5 ;  /* 0x0000000006007210 */ /* 0x000fc80007ffe005 */
[----:B-1----:R-:W-:-:S05]  /*2660*/  IADD3 R0, PT, PT, R8, R0, R7 ;  /* 0x0000000008007210 */ /* 0x002fca0007ffe007 */
[----:B--2---:R-:W-:Y:S01]  /*2670*/  IMAD.IADD R3, R0, 0x1, R9 ;  /* 0x0000000100037824 */ /* 0x004fe200078e0209 */
[----:B------:R-:W-:Y:S06]  /*2680*/  BRA `(.L_x_687) ;  /* 0x0000001000a87947 */ /* 0x000fec0003800000 */
.L_x_713:
        /* <DEDUP_REMOVED lines=16> */
[----:B------:R-:W1:Y:S02]  /*2790*/  SHFL.DOWN PT, R2, R3, 0x2, R7 ;  /* 0x0840000003027989 */ /* 0x000e6400000e0007 */
[----:B-1----:R-:W-:Y:S02]  /*27a0*/  SEL R2, R2, RZ, !P0 ;  /* 0x000000ff02027207 */ /* 0x002fe40004000000 */
[----:B------:R-:W-:-:S03]  /*27b0*/  ISETP.GT.AND P0, PT, R8, R7, PT ;  /* 0x000000070800720c */ /* 0x000fc60003f04270 */
[----:B------:R-:W-:Y:S01]  /*27c0*/  IMAD.IADD R2, R3, 0x1, R2 ;  /* 0x0000000103027824 */ /* 0x000fe200078e0202 */
[----:B------:R-:W-:-:S04]  /*27d0*/  @!P1 SHF.R.U32.HI R3, RZ, 0x3, R9 ;  /* 0x00000003ff039819 */ /* 0x000fc80000011609 */
[----:B------:R-:W1:Y:S02]  /*27e0*/  SHFL.DOWN PT, R4, R2, 0x4, R7 ;  /* 0x0880000002047989 */ /* 0x000e6400000e0007 */
[----:B-1----:R-:W-:Y:S01]  /*27f0*/  SEL R5, R4, RZ, !P0 ;  /* 0x000000ff04057207 */ /* 0x002fe20004000000 */
[C---:B------:R-:W-:Y:S02]  /*2800*/  VIADD R4, R6.reuse, 0x8 ;  /* 0x0000000806047836 */ /* 0x040fe40000000000 */
[----:B------:R-:W-:Y:S02]  /*2810*/  VIADD R6, R6, 0x10 ;  /* 0x0000001006067836 */ /* 0x000fe40000000000 */
[----:B------:R-:W-:Y:S01]  /*2820*/  IMAD.IADD R5, R2, 0x1, R5 ;  /* 0x0000000102057824 */ /* 0x000fe200078e0205 */
[----:B------:R-:W-:Y:S02]  /*2830*/  ISETP.GT.AND P0, PT, R4, R7, PT ;  /* 0x000000070400720c */ /* 0x000fe40003f04270 */
[----:B------:R-:W-:-:S02]  /*2840*/  @!P1 MOV R4, 0x400 ;  /* 0x0000040000049802 */ /* 0x000fc40000000f00 */
[----:B------:R-:W1:Y:S02]  /*2850*/  SHFL.DOWN PT, R0, R5, 0x8, R7 ;  /* 0x0900000005007989 */ /* 0x000e6400000e0007 */
[----:B0-----:R-:W-:Y:S02]  /*2860*/  @!P1 LEA R11, R11, R4, 0x18 ;  /* 0x000000040b0b9211 */ /* 0x001fe400078ec0ff */
[----:B------:R-:W-:-:S05]  /*2870*/  @!P1 LOP3.LUT R4, R3, 0x7c, RZ, 0xc0, !PT ;  /* 0x0000007c03049812 */ /* 0x000fca00078ec0ff */
[----:B------:R-:W-:Y:S01]  /*2880*/  @!P1 IMAD.IADD R4, R4, 0x1, R11 ;  /* 0x0000000104049824 */ /* 0x000fe200078e020b */
[----:B-1----:R-:W-:Y:S02]  /*2890*/  SEL R0, R0, RZ, !P0 ;  /* 0x000000ff00007207 */ /* 0x002fe40004000000 */
        /* <DEDUP_REMOVED lines=15> */
[----:B-1----:R-:W0:Y:S04]  /*2990*/  LDS.128 R4, [UR4+0x10] ;  /* 0x00001004ff047984 */ /* 0x002e280008000c00 */
        /* <DEDUP_REMOVED lines=18> */
.L_x_700:
[----:B------:R-:W0:Y:S01]  /*2ac0*/  S2R R0, SR_TID.X ;  /* 0x0000000000007919 */ /* 0x000e220000002100 */
[----:B------:R-:W0:Y:S02]  /*2ad0*/  LDC.64 R2, c[0x0][0x380] ;  /* 0x0000e000ff027b82 */ /* 0x000e240000000a00 */
[----:B0-----:R-:W-:-:S05]  /*2ae0*/  IMAD.WIDE.U32 R2, R0, 0x4, R2 ;  /* 0x0000000400027825 */ /* 0x001fca00078e0002 */
[----:B------:R-:W2:Y:S04]  /*2af0*/  LDG.E.CONSTANT R19, desc[UR6][R2.64] ;  /* 0x0000000602137981 */ /* 0x000ea8000c1e9900 */
[----:B------:R-:W2:Y:S04]  /*2b00*/  LDG.E.CONSTANT R4, desc[UR6][R2.64+0x400] ;  /* 0x0004000602047981 */ /* 0x000ea8000c1e9900 */
[----:B------:R-:W2:Y:S04]  /*2b10*/  LDG.E.CONSTANT R5, desc[UR6][R2.64+0x800] ;  /* 0x0008000602057981 */ /* 0x000ea8000c1e9900 */
[----:B------:R-:W3:Y:S04]  /*2b20*/  LDG.E.CONSTANT R6, desc[UR6][R2.64+0xc00] ;  /* 0x000c000602067981 */ /* 0x000ee8000c1e9900 */
[----:B------:R-:W3:Y:S04]  /*2b30*/  LDG.E.CONSTANT R7, desc[UR6][R2.64+0x1000] ;  /* 0x0010000602077981 */ /* 0x000ee8000c1e9900 */
[----:B------:R-:W4:Y:S04]  /*2b40*/  LDG.E.CONSTANT R8, desc[UR6][R2.64+0x1400] ;  /* 0x0014000602087981 */ /* 0x000f28000c1e9900 */
[----:B------:R-:W4:Y:S04]  /*2b50*/  LDG.E.CONSTANT R9, desc[UR6][R2.64+0x1800] ;  /* 0x0018000602097981 */ /* 0x000f28000c1e9900 */
[----:B------:R-:W5:Y:S04]  /*2b60*/  LDG.E.CONSTANT R10, desc[UR6][R2.64+0x1c00] ;  /* 0x001c0006020a7981 */ /* 0x000f68000c1e9900 */
[----:B------:R-:W5:Y:S04]  /*2b70*/  LDG.E.CONSTANT R11, desc[UR6][R2.64+0x2000] ;  /* 0x00200006020b7981 */ /* 0x000f68000c1e9900 */
[----:B------:R-:W5:Y:S04]  /*2b80*/  LDG.E.CONSTANT R12, desc[UR6][R2.64+0x2400] ;  /* 0x00240006020c7981 */ /* 0x000f68000c1e9900 */
[----:B------:R-:W5:Y:S04]  /*2b90*/  LDG.E.CONSTANT R13, desc[UR6][R2.64+0x2800] ;  /* 0x00280006020d7981 */ /* 0x000f68000c1e9900 */
[----:B------:R-:W5:Y:S04]  /*2ba0*/  LDG.E.CONSTANT R14, desc[UR6][R2.64+0x2c00] ;  /* 0x002c0006020e7981 */ /* 0x000f68000c1e9900 */
[----:B------:R-:W5:Y:S04]  /*2bb0*/  LDG.E.CONSTANT R15, desc[UR6][R2.64+0x3000] ;  /* 0x00300006020f7981 */ /* 0x000f68000c1e9900 */
[----:B------:R-:W5:Y:S04]  /*2bc0*/  LDG.E.CONSTANT R16, desc[UR6][R2.64+0x3400] ;  /* 0x0034000602107981 */ /* 0x000f68000c1e9900 */
[----:B------:R-:W5:Y:S04]  /*2bd0*/  LDG.E.CONSTANT R17, desc[UR6][R2.64+0x3800] ;  /* 0x0038000602117981 */ /* 0x000f68000c1e9900 */
[----:B------:R-:W5:Y:S01]  /*2be0*/  LDG.E.CONSTANT R18, desc[UR6][R2.64+0x3c00] ;  /* 0x003c000602127981 */ /* 0x000f62000c1e9900 */
[----:B------:R-:W-:-:S02]  /*2bf0*/  ISETP.GE.U32.AND P0, PT, R20, 0x2000, PT ;  /* 0x000020001400780c */ /* 0x000fc40003f06070 */
[----:B--2---:R-:W-:-:S04]  /*2c00*/  IADD3 R4, PT, PT, R5, R4, R19 ;  /* 0x0000000405047210 */ /* 0x004fc80007ffe013 */
[----:B---3--:R-:W-:-:S04]  /*2c10*/  IADD3 R4, PT, PT, R7, R6, R4 ;  /* 0x0000000607047210 */ /* 0x008fc80007ffe004 */
[----:B----4-:R-:W-:-:S04]  /*2c20*/  IADD3 R4, PT, PT, R9, R8, R4 ;  /* 0x0000000809047210 */ /* 0x010fc80007ffe004 */
[----:B-----5:R-:W-:Y:S01]  /*2c30*/  IADD3 R4, PT, PT, R11, R10, R4 ;  /* 0x0000000a0b047210 */ /* 0x020fe20007ffe004 */
[----:B------:R-:W-:-:S03]  /*2c40*/  IMAD.MOV.U32 R11, RZ, RZ, 0x1000 ;  /* 0x00001000ff0b7424 */ /* 0x000fc600078e00ff */
[----:B------:R-:W-:-:S04]  /*2c50*/  IADD3 R4, PT, PT, R13, R12, R4 ;  /* 0x0000000c0d047210 */ /* 0x000fc80007ffe004 */
[----:B------:R-:W-:-:S04]  /*2c60*/  IADD3 R4, PT, PT, R15, R14, R4 ;  /* 0x0000000e0f047210 */ /* 0x000fc80007ffe004 */
[----:B------:R-:W-:-:S05]  /*2c70*/  IADD3 R17, PT, PT, R17, R16, R4 ;  /* 0x0000001011117210 */ /* 0x000fca0007ffe004 */
[----:B------:R-:W-:Y:S01]  /*2c80*/  IMAD.IADD R8, R18, 0x1, R17 ;  /* 0x0000000112087824 */ /* 0x000fe200078e0211 */
[----:B------:R-:W-:Y:S06]  /*2c90*/  @!P0 BRA `(.L_x_714) ;  /* 0x00000000008c8947 */ /* 0x000fec0003800000 */
[----:B------:R-:W0:Y:S01]  /*2ca0*/  LDC R7, c[0x0][0x390] ;  /* 0x0000e400ff077b82 */ /* 0x000e220000000800 */
[----:B------:R-:W-:Y:S02]  /*2cb0*/  VIADD R6, R20, 0xfffff000 ;  /* 0xfffff00014067836 */ /* 0x000fe40000000000 */
[----:B------:R-:W-:-:S07]  /*2cc0*/  IMAD.MOV.U32 R11, RZ, RZ, 0x1000 ;  /* 0x00001000ff0b7424 */ /* 0x000fce00078e00ff */
.L_x_716:
[----:B------:R-:W-:-:S05]  /*2cd0*/  IMAD.WIDE R4, R11, 0x4, R2 ;  /* 0x000000040b047825 */ /* 0x000fca00078e0202 */
        /* <DEDUP_REMOVED lines=16> */
[----:B--2---:R-:W-:-:S04]  /*2de0*/  IADD3 R18, PT, PT, R18, R19, R8 ;  /* 0x0000001312127210 */ /* 0x004fc80007ffe008 */
[----:B---3--:R-:W-:Y:S01]  /*2df0*/  IADD3 R18, PT, PT, R21, R20, R18 ;  /* 0x0000001415127210 */ /* 0x008fe20007ffe012 */
[----:B0-----:R-:W-:-:S04]  /*2e00*/  IMAD.MOV.U32 R20, RZ, RZ, R7 ;  /* 0x000000ffff147224 */ /* 0x001fc800078e0007 */
[----:B------:R-:W-:Y:S01]  /*2e10*/  IMAD.IADD R8, R20, 0x1, -R11 ;  /* 0x0000000114087824 */ /* 0x000fe200078e0a0b */
[----:B----4-:R-:W-:-:S04]  /*2e20*/  IADD3 R18, PT, PT, R23, R22, R18 ;  /* 0x0000001617127210 */ /* 0x010fc80007ffe012 */
[----:B------:R-:W-:Y:S02]  /*2e30*/  ISETP.GE.AND P0, PT, R8, 0x1000, PT ;  /* 0x000010000800780c */ /* 0x000fe40003f06270 */
[----:B-----5:R-:W-:-:S04]  /*2e40*/  IADD3 R18, PT, PT, R25, R24, R18 ;  /* 0x0000001819127210 */ /* 0x020fc80007ffe012 */
[----:B------:R-:W-:-:S04]  /*2e50*/  IADD3 R14, PT, PT, R14, R17, R18 ;  /* 0x000000110e0e7210 */ /* 0x000fc80007ffe012 */
[----:B------:R-:W-:-:S04]  /*2e60*/  IADD3 R12, PT, PT, R15, R12, R14 ;  /* 0x0000000c0f0c7210 */ /* 0x000fc80007ffe00e */
[----:B------:R-:W-:-:S04]  /*2e70*/  IADD3 R10, PT, PT, R10, R13, R12 ;  /* 0x0000000d0a0a7210 */ /* 0x000fc80007ffe00c */
[----:B------:R-:W-:Y:S01]  /*2e80*/  IADD3 R8, PT, PT, R16, R9, R10 ;  /* 0x0000000910087210 */ /* 0x000fe20007ffe00a */
[----:B------:R-:W-:Y:S06]  /*2e90*/  @!P0 BRA `(.L_x_715) ;  /* 0x0000000400fc8947 */ /* 0x000fec0003800000 */
[----:B------:R-:W-:-:S05]  /*2ea0*/  VIADD R11, R11, 0x1000 ;  /* 0x000010000b0b7836 */ /* 0x000fca0000000000 */
[----:B------:R-:W-:-:S13]  /*2eb0*/  ISETP.GT.AND P0, PT, R11, R6, PT ;  /* 0x000000060b00720c */ /* 0x000fda0003f04270 */
[----:B------:R-:W-:Y:S05]  /*2ec0*/  @!P0 BRA `(.L_x_716) ;  /* 0xfffffffc00808947 */ /* 0x000fea000383ffff */
.L_x_714:
        /* <DEDUP_REMOVED lines=20> */
.L_x_720:
        /* <DEDUP_REMOVED lines=8> */
.L_x_719:
[----:B------:R-:W-:Y:S05]  /*3090*/  BSYNC.RECONVERGENT B2 ;  /* 0x0000000000027941 */ /* 0x000fea0003800200 */
.L_x_718:
        /* <DEDUP_REMOVED lines=16> */
.L_x_723:
        /* <DEDUP_REMOVED lines=20> */
[----:B------:R-:W5:Y:S04]  /*32e0*/  LDG.E.CONSTANT R22, desc[UR6][R2.64+0x2400] ;  /* 0x0024000602167981 */ /* 0x000f68000c1e9900 */
[----:B------:R0:W5:Y:S04]  /*32f0*/  LDG.E.CONSTANT R5, desc[UR6][R4.64] ;  /* 0x0000000604057981 */ /* 0x000168000c1e9900 */
        /* <DEDUP_REMOVED lines=17> */
.L_x_722:
[----:B------:R-:W-:Y:S05]  /*3410*/  BSYNC.RECONVERGENT B2 ;  /* 0x0000000000027941 */ /* 0x000fea0003800200 */
.L_x_721:
        /* <DEDUP_REMOVED lines=10> */
[----:B------:R-:W5:Y:S01]  /*34c0*/  LDG.E.CONSTANT R16, desc[UR6][R2.64+0x1400] ;  /* 0x0014000602107981 */ /* 0x000f62000c1e9900 */
[----:B0-----:R-:W-:-:S04]  /*34d0*/  IMAD.WIDE.U32 R4, R11, 0x4, R6 ;  /* 0x000000040b047825 */ /* 0x001fc800078e0006 */
[----:B------:R-:W-:Y:S02]  /*34e0*/  IMAD.WIDE.U32 R6, R13, 0x4, R6 ;  /* 0x000000040d067825 */ /* 0x000fe400078e0006 */
[----:B------:R0:W2:Y:S04]  /*34f0*/  LDG.E.CONSTANT R5, desc[UR6][R4.64] ;  /* 0x0000000604057981 */ /* 0x0000a8000c1e9900 */
[----:B------:R1:W3:Y:S04]  /*3500*/  LDG.E.CONSTANT R13, desc[UR6][R2.64] ;  /* 0x00000006020d7981 */ /* 0x0002e8000c1e9900 */
[----:B------:R-:W4:Y:S01]  /*3510*/  LDG.E.CONSTANT R7, desc[UR6][R6.64] ;  /* 0x0000000606077981 */ /* 0x000f22000c1e9900 */
[----:B0-----:R-:W-:Y:S01]  /*3520*/  IADD3 R4, P1, PT, R2, 0x2000, RZ ;  /* 0x0000200002047810 */ /* 0x001fe20007f3e0ff */
[----:B------:R-:W-:Y:S01]  /*3530*/  VIADD R10, R10, 0x800 ;  /* 0x000008000a0a7836 */ /* 0x000fe20000000000 */
[----:B------:R-:W-:Y:S01]  /*3540*/  PLOP3.LUT P0, PT, PT, PT, PT, 0x8, 0x80 ;  /* 0x000000000080781c */ /* 0x000fe20003f0e170 */
[----:B------:R-:W-:-:S02]  /*3550*/  VIADD R11, R11, 0x800 ;  /* 0x000008000b0b7836 */ /* 0x000fc40000000000 */
[----:B-1----:R-:W-:Y:S01]  /*3560*/  IMAD.MOV.U32 R2, RZ, RZ, R4 ;  /* 0x000000ffff027224 */ /* 0x002fe200078e0004 */
[----:B--2---:R-:W-:-:S04]  /*3570*/  IADD3 R12, PT, PT, R12, R5, R8 ;  /* 0x000000050c0c7210 */ /* 0x004fc80007ffe008 */
[----:B---3--:R-:W-:Y:S01]  /*3580*/  IADD3 R12, PT, PT, R14, R13, R12 ;  /* 0x0000000d0e0c7210 */ /* 0x008fe20007ffe00c */
[----:B------:R-:W-:-:S03]  /*3590*/  IMAD.X R5, RZ, RZ, R3, P1 ;  /* 0x000000ffff057224 */ /* 0x000fc600008e0603 */
[----:B----4-:R-:W-:Y:S01]  /*35a0*/  IADD3 R12, PT, PT, R15, R7, R12 ;  /* 0x000000070f0c7210 */ /* 0x010fe20007ffe00c */
[----:B------:R-:W-:-:S03]  /*35b0*/  IMAD.MOV.U32 R3, RZ, RZ, R5 ;  /* 0x000000ffff037224 */ /* 0x000fc600078e0005 */
[----:B-----5:R-:W-:-:S07]  /*35c0*/  IADD3 R8, PT, PT, R16, R17, R12 ;  /* 0x0000001110087210 */ /* 0x020fce0007ffe00c */
.L_x_725:
[----:B------:R-:W-:Y:S05]  /*35d0*/  BSYNC.RECONVERGENT B2 ;  /* 0x0000000000027941 */ /* 0x000fea0003800200 */
.L_x_724:
        /* <DEDUP_REMOVED lines=10> */
.L_x_717:
[----:B------:R-:W-:Y:S05]  /*3680*/  BSYNC.RECONVERGENT B1 ;  /* 0x0000000000017941 */ /* 0x000fea0003800200 */
.L_x_715:
[----:B------:R-:W0:Y:S01]  /*3690*/  S2R R9, SR_LANEID ;  /* 0x0000000000097919 */ /* 0x000e220000000000 */
[----:B------:R-:W1:Y:S01]  /*36a0*/  SHFL.DOWN PT, R2, R8, 0x1, 0x1f ;  /* 0x08201f0008027f89 */ /* 0x000e6200000e0000 */
[C---:B0-----:R-:W-:Y:S02]  /*36b0*/  ISETP.GT.AND P0, PT, R9.reuse, 0x1e, PT ;  /* 0x0000001e0900780c */ /* 0x041fe40003f04270 */
[C---:B------:R-:W-:Y:S02]  /*36c0*/  ISETP.NE.AND P1, PT, R9.reuse, RZ, PT ;  /* 0x000000ff0900720c */ /* 0x040fe40003f25270 */
        /* <DEDUP_REMOVED lines=37> */
[----:B0-----:R-:W-:-:S07]  /*3920*/  IMAD.IADD R3, R0, 0x1, R9 ;  /* 0x0000000100037824 */ /* 0x001fce00078e0209 */
.L_x_687:
[----:B------:R-:W-:Y:S05]  /*3930*/  BSYNC.RECONVERGENT B0 ;  /* 0x0000000000007941 */ /* 0x000fea0003800200 */
.L_x_671:
[----:B------:R-:W-:Y:S05]  /*3940*/  @P0 EXIT ;  /* 0x000000000000094d */ /* 0x000fea0003800000 */
[----:B-1----:R-:W1:Y:S01]  /*3950*/  LDC.64 R4, c[0x0][0x388] ;  /* 0x0000e200ff047b82 */ /* 0x002e620000000a00 */
[----:B------:R-:W0:Y:S02]  /*3960*/  LDCU UR4, c[0x0][0x398] ;  /* 0x00007300ff0477ac */ /* 0x000e240008000800 */
[----:B0-234-:R-:W-:-:S05]  /*3970*/  VIADD R3, R3, UR4 ;  /* 0x0000000403037c36 */ /* 0x01dfca0008000000 */
[----:B-1----:R-:W-:Y:S01]  /*3980*/  STG.E desc[UR6][R4.64], R3 ;  /* 0x0000000304007986 */ /* 0x002fe2000c101906 */
[----:B------:R-:W-:Y:S05]  /*3990*/  EXIT ;  /* 0x000000000000794d */ /* 0x000fea0003800000 */
.L_x_726:
        /* <DEDUP_REMOVED lines=14> */
.L_x_2119:


//--------------------- .text._ZN3cub18CUB_300001_SM_10006detail6reduce18DeviceReduceKernelINS2_10policy_hubIiyN4cuda3std3__44plusIiEEE10Policy1000EPiyS9_iNS7_10__identityEEEvT0_PT3_T1_NS0_13GridEvenShareISH_EET2_T4_ --------------------------
	.section	.text._ZN3cub18CUB_300001_SM_10006detail6reduce18DeviceReduceKernelINS2_10policy_hubIiyN4cuda3std3__44plusIiEEE10Policy1000EPiyS9_iNS7_10__identityEEEvT0_PT3_T1_NS0_13GridEvenShareISH_EET2_T4_,"ax",@progbits
	.align	128
        .global         _ZN3cub18CUB_300001_SM_10006detail6reduce18DeviceReduceKernelINS2_10policy_hubIiyN4cuda3std3__44plusIiEEE10Policy1000EPiyS9_iNS7_10__identityEEEvT0_PT3_T1_NS0_13GridEvenShareISH_EET2_T4_
        .type           _ZN3cub18CUB_300001_SM_10006detail6reduce18DeviceReduceKernelINS2_10policy_hubIiyN4cuda3std3__44plusIiEEE10Policy1000EPiyS9_iNS7_10__identityEEEvT0_PT3_T1_NS0_13GridEvenShareISH_EET2_T4_,@function
        .size           _ZN3cub18CUB_300001_SM_10006detail6reduce18DeviceReduceKernelINS2_10policy_hubIiyN4cuda3std3__44plusIiEEE10Policy1000EPiyS9_iNS7_10__identityEEEvT0_PT3_T1_NS0_13GridEvenShareISH_EET2_T4_,(.L_x_2120 - _ZN3cub18CUB_300001_SM_10006detail6reduce18DeviceReduceKernelINS2_10policy_hubIiyN4cuda3std3__44plusIiEEE10Policy1000EPiyS9_iNS7_10__identityEEEvT0_PT3_T1_NS0_13GridEvenShareISH_EET2_T4_)
        .other          _ZN3cub18CUB_300001_SM_10006detail6reduce18DeviceReduceKernelINS2_10policy_hubIiyN4cuda3std3__44plusIiEEE10Policy1000EPiyS9_iNS7_10__identityEEEvT0_PT3_T1_NS0_13GridEvenShareISH_EET2_T4_,@"STO_CUDA_ENTRY STV_DEFAULT"
_ZN3cub18CUB_300001_SM_10006detail6reduce18DeviceReduceKernelINS2_10policy_hubIiyN4cuda3std3__44plusIiEEE10Policy1000EPiyS9_iNS7_10__identityEEEvT0_PT3_T1_NS0_13GridEvenShareISH_EET2_T4_:
.text._ZN3cub18CUB_300001_SM_10006detail6reduce18DeviceReduceKernelINS2_10policy_hubIiyN4cuda3std3__44plusIiEEE10Policy1000EPiyS9_iNS7_10__identityEEEvT0_PT3_T1_NS0_13GridEvenShareISH_EET2_T4_:
[----:B------:R-:W-:Y:S01]  /*0000*/  LDC R1, c[0x0][0x37c] ;  /* 0x0000df00ff017b82 */ /* 0x000fe20000000800 */
[----:B------:R-:W0:Y:S07]  /*0010*/  LDCU UR10, c[0x0][0x380] ;  /* 0x00007000ff0a77ac */ /* 0x000e2e0008000800 */
[----:B------:R-:W1:Y:S01]  /*0020*/  S2UR UR15, SR_CTAID.X ;  /* 0x00000000000f79c3 */ /* 0x000e620000002500 */
[----:B------:R-:W-:Y:S01]  /*0030*/  BSSY.RECONVERGENT B0, `(.L_x_727) ;  /* 0x00003fb000007945 */ /* 0x000fe20003800200 */
[----:B------:R-:W2:Y:S01]  /*0040*/  LDCU UR5, c[0x0][0x3c0] ;  /* 0x00007800ff0577ac */ /* 0x000ea20008000800 */
[----:B------:R-:W3:Y:S01]  /*0050*/  LDCU.64 UR12, c[0x0][0x358] ;  /* 0x00006b00ff0c77ac */ /* 0x000ee20008000a00 */
[----:B0-----:R-:W-:-:S02]  /*0060*/  ULOP3.LUT UP0, URZ, UR10, 0xf, URZ, 0xc0, !UPT ;  /* 0x0000000f0aff7892 */ /* 0x001fc4000f80c0ff */
[----:B--2---:R-:W-:Y:S02]  /*0070*/  USHF.L.U32 UR5, UR5, 0xc, URZ ;  /* 0x0000000c05057899 */ /* 0x004fe400080006ff */
[----:B-1----:R-:W-:Y:S02]  /*0080*/  USHF.L.U32 UR4, UR15, 0xc, URZ ;  /* 0x0000000c0f047899 */ /* 0x002fe400080006ff */
[----:B------:R-:W-:-:S03]  /*0090*/  USHF.R.S32.HI UR6, URZ, 0x1f, UR5 ;  /* 0x0000001fff067899 */ /* 0x000fc60008011405 */
[----:B---3--:R-:W-:Y:S09]  /*00a0*/  BRA.U UP0, `(.L_x_728) ;  /* 0x0000001d00b07547 */ /* 0x008ff2000b800000 */
[----:B------:R-:W0:Y:S02]  /*00b0*/  LDCU.64 UR8, c[0x0][0x3b8] ;  /* 0x00007700ff0877ac */ /* 0x000e240008000a00 */
[----:B0-----:R-:W-:Y:S02]  /*00c0*/  IMAD.U32 R2, RZ, RZ, UR8 ;  /* 0x00000008ff027e24 */ /* 0x001fe4000f8e00ff */
[----:B------:R-:W-:-:S03]  /*00d0*/  IMAD.U32 R3, RZ, RZ, UR9 ;  /* 0x00000009ff037e24 */ /* 0x000fc6000f8e00ff */
[----:B------:R-:W-:-:S04]  /*00e0*/  IADD3 R21, P1, PT, R2, -UR4, RZ ;  /* 0x8000000402157c10 */ /* 0x000fc8000ff3e0ff */
[----:B------:R-:W-:Y:S02]  /*00f0*/  ISETP.GT.U32.AND P0, PT, R21, 0xfff, PT ;  /* 0x00000fff1500780c */ /* 0x000fe40003f04070 */
[----:B------:R-:W-:-:S04]  /*0100*/  IADD3.X R20, PT, PT, R3, -0x1, RZ, P1, !PT ;  /* 0xffffffff03147810 */ /* 0x000fc80000ffe4ff */
[----:B------:R-:W-:-:S13]  /*0110*/  ISETP.GT.U32.AND.EX P0, PT, R20, RZ, PT, P0 ;  /* 0x000000ff1400720c */ /* 0x000fda0003f04100 */
[----:B------:R-:W-:Y:S05]  /*0120*/  @P0 BRA `(.L_x_729) ;  /* 0x0000000c00f80947 */ /* 0x000fea0003800000 */
[----:B------:R-:W0:Y:S01]  /*0130*/  S2R R9, SR_TID.X ;  /* 0x0000000000097919 */ /* 0x000e220000002100 */
[----:B------:R-:W-:Y:S01]  /*0140*/  VIADD R0, R2, -UR4 ;  /* 0x8000000402007c36 */ /* 0x000fe20008000000 */
[----:B------:R-:W1:Y:S01]  /*0150*/  LDCU UR6, c[0x0][0x384] ;  /* 0x00007080ff0677ac */ /* 0x000e620008000800 */
[----:B------:R-:W-:Y:S01]  /*0160*/  BSSY.RECONVERGENT B1, `(.L_x_730) ;  /* 0x000000a000017945 */ /* 0x000fe20003800200 */
[----:B------:R-:W-:Y:S02]  /*0170*/  IMAD.MOV.U32 R8, RZ, RZ, RZ ;  /* 0x000000ffff087224 */ /* 0x000fe400078e00ff */
[----:B0-----:R-:W-:Y:S01]  /*0180*/  ISETP.GE.AND P0, PT, R9, R0, PT ;  /* 0x000000000900720c */ /* 0x001fe20003f06270 */
[----:B------:R-:W-:-:S12]  /*0190*/  IMAD.MOV.U32 R11, RZ, RZ, R9 ;  /* 0x000000ffff0b7224 */ /* 0x000fd800078e0009 */
[----:B-1----:R-:W-:Y:S05]  /*01a0*/  @P0 BRA `(.L_x_731) ;  /* 0x0000000000140947 */ /* 0x002fea0003800000 */
[----:B------:R-:W0:Y:S01]  /*01b0*/  LDC.64 R4, c[0x0][0x380] ;  /* 0x0000e000ff047b82 */ /* 0x000e220000000a00 */
[----:B------:R-:W-:-:S04]  /*01c0*/  VIADD R3, R9, UR4 ;  /* 0x0000000409037c36 */ /* 0x000fc80008000000 */
[----:B0-----:R-:W-:-:S05]  /*01d0*/  IMAD.WIDE.U32 R4, R3, 0x4, R4 ;  /* 0x0000000403047825 */ /* 0x001fca00078e0004 */
[----:B------:R0:W5:Y:S01]  /*01e0*/  LDG.E.CONSTANT R8, desc[UR12][R4.64] ;  /* 0x0000000c04087981 */ /* 0x000162000c1e9900 */
[----:B------:R-:W-:-:S07]  /*01f0*/  VIADD R11, R9, 0x100 ;  /* 0x00000100090b7836 */ /* 0x000fce0000000000 */
.L_x_731:
[----:B------:R-:W-:Y:S05]  /*0200*/  BSYNC.RECONVERGENT B1 ;  /* 0x0000000000017941 */ /* 0x000fea0003800200 */
.L_x_730:
[----:B------:R-:W-:Y:S01]  /*0210*/  ISETP.GE.AND P0, PT, R11, R0, PT ;  /* 0x000000000b00720c */ /* 0x000fe20003f06270 */
[----:B------:R-:W-:-:S12]  /*0220*/  BSSY.RECONVERGENT B1, `(.L_x_732) ;  /* 0x000007e000017945 */ /* 0x000fd80003800200 */
[----:B------:R-:W-:Y:S05]  /*0230*/  @P0 BRA `(.L_x_733) ;  /* 0x0000000400f00947 */ /* 0x000fea0003800000 */
[----:B------:R-:W-:Y:S01]  /*0240*/  LOP3.LUT R3, RZ, R11, RZ, 0x33, !PT ;  /* 0x0000000bff037212 */ /* 0x000fe200078e33ff */
[----:B------:R-:W-:Y:S04]  /*0250*/  BSSY.RECONVERGENT B2, `(.L_x_734) ;  /* 0x0000019000027945 */ /* 0x000fe80003800200 */
[----:B------:R-:W-:-:S04]  /*0260*/  IMAD.IADD R2, R3, 0x1, R2 ;  /* 0x0000000103027824 */ /* 0x000fc800078e0202 */
[C---:B0-----:R-:W-:Y:S01]  /*0270*/  VIADD R4, R2.reuse, -UR4 ;  /* 0x8000000402047c36 */ /* 0x041fe20008000000 */
[----:B------:R-:W-:-:S04]  /*0280*/  LOP3.LUT R3, R2, 0x300, RZ, 0xc0, !PT ;  /* 0x0000030002037812 */ /* 0x000fc800078ec0ff */
[----:B------:R-:W-:Y:S02]  /*0290*/  ISETP.NE.AND P1, PT, R3, 0x300, PT ;  /* 0x000003000300780c */ /* 0x000fe40003f25270 */
[----:B------:R-:W-:-:S11]  /*02a0*/  ISETP.GE.U32.AND P0, PT, R4, 0x300, PT ;  /* 0x000003000400780c */ /* 0x000fd60003f06070 */
[----:B------:R-:W-:Y:S05]  /*02b0*/  @!P1 BRA `(.L_x_735) ;  /* 0x0000000000489947 */ /* 0x000fea0003800000 */
[----:B------:R-:W0:Y:S01]  /*02c0*/  LDCU UR5, c[0x0][0x384] ;  /* 0x00007080ff0577ac */ /* 0x000e220008000800 */
[----:B------:R-:W-:Y:S02]  /*02d0*/  IADD3 R6, P1, PT, R11, UR4, RZ ;  /* 0x000000040b067c10 */ /* 0x000fe4000ff3e0ff */
[----:B------:R-:W-:Y:S02]  /*02e0*/  LEA.HI R2, R2, 0x1, RZ, 0x18 ;  /* 0x0000000102027811 */ /* 0x000fe400078fc0ff */
[----:B------:R-:W-:Y:S01]  /*02f0*/  LEA R5, P2, R6, UR10, 0x2 ;  /* 0x0000000a06057c11 */ /* 0x000fe2000f8410ff */
[----:B------:R-:W-:Y:S01]  /*0300*/  IMAD.X R3, RZ, RZ, RZ, P1 ;  /* 0x000000ffff037224 */ /* 0x000fe200008e06ff */
[----:B------:R-:W-:-:S05]  /*0310*/  LOP3.LUT R2, R2, 0x3, RZ, 0xc0, !PT ;  /* 0x0000000302027812 */ /* 0x000fca00078ec0ff */
[----:B------:R-:W-:Y:S01]  /*0320*/  IMAD.MOV R4, RZ, RZ, -R2 ;  /* 0x000000ffff047224 */ /* 0x000fe200078e0a02 */
[----:B0-----:R-:W-:-:S07]  /*0330*/  LEA.HI.X R6, R6, UR5, R3, 0x2, P2 ;  /* 0x0000000506067c11 */ /* 0x001fce00090f1403 */
.L_x_736:
[----:B------:R-:W-:Y:S02]  /*0340*/  IMAD.MOV.U32 R3, RZ, RZ, R6 ;  /* 0x000000ffff037224 */ /* 0x000fe400078e0006 */
[----:B------:R-:W-:-:S05]  /*0350*/  IMAD.MOV.U32 R2, RZ, RZ, R5 ;  /* 0x000000ffff027224 */ /* 0x000fca00078e0005 */
[----:B------:R-:W2:Y:S01]  /*0360*/  LDG.E.CONSTANT R3, desc[UR12][R2.64] ;  /* 0x0000000c02037981 */ /* 0x000ea2000c1e9900 */
[----:B------:R-:W-:Y:S01]  /*0370*/  VIADD R4, R4, 0x1 ;  /* 0x0000000104047836 */ /* 0x000fe20000000000 */
[----:B------:R-:W-:Y:S01]  /*0380*/  IADD3 R5, P2, PT, R5, 0x400, RZ ;  /* 0x0000040005057810 */ /* 0x000fe20007f5e0ff */
[----:B------:R-:W-:-:S03]  /*0390*/  VIADD R11, R11, 0x100 ;  /* 0x000001000b0b7836 */ /* 0x000fc60000000000 */
[----:B------:R-:W-:Y:S01]  /*03a0*/  ISETP.NE.AND P1, PT, R4, RZ, PT ;  /* 0x000000ff0400720c */ /* 0x000fe20003f25270 */
[----:B------:R-:W-:Y:S02]  /*03b0*/  IMAD.X R6, RZ, RZ, R6, P2 ;  /* 0x000000ffff067224 */ /* 0x000fe400010e0606 */
[----:B--2--5:R-:W-:-:S10]  /*03c0*/  IMAD.IADD R8, R3, 0x1, R8 ;  /* 0x0000000103087824 */ /* 0x024fd400078e0208 */
[----:B------:R-:W-:Y:S05]  /*03d0*/  @P1 BRA `(.L_x_736) ;  /* 0xfffffffc00d81947 */ /* 0x000fea000383ffff */
.L_x_735:
[----:B------:R-:W-:Y:S05]  /*03e0*/  BSYNC.RECONVERGENT B2 ;  /* 0x0000000000027941 */ /* 0x000fea0003800200 */
.L_x_734:
        /* <DEDUP_REMOVED lines=8> */
.L_x_739:
[C---:B------:R-:W-:Y:S01]  /*0470*/  IADD3 R5, P1, PT, R11.reuse, UR4, RZ ;  /* 0x000000040b057c10 */ /* 0x040fe2000ff3e0ff */
[----:B------:R-:W-:-:S03]  /*0480*/  VIADD R2, R11, 0x400 ;  /* 0x000004000b027836 */ /* 0x000fc60000000000 */
[----:B------:R-:W-:Y:S02]  /*0490*/  LEA.HI.X.SX32 R12, R11, RZ, 0x1, P1 ;  /* 0x000000ff0b0c7211 */ /* 0x000fe400008f0eff */
[C---:B------:R-:W-:Y:S02]  /*04a0*/  LEA R16, P1, R5.reuse, UR10, 0x2 ;  /* 0x0000000a05107c11 */ /* 0x040fe4000f8210ff */
[C---:B------:R-:W-:Y:S02]  /*04b0*/  IADD3 R3, P2, PT, R2.reuse, UR4, RZ ;  /* 0x0000000402037c10 */ /* 0x040fe4000ff5e0ff */
[----:B------:R-:W-:Y:S02]  /*04c0*/  LEA.HI.X R17, R5, UR6, R12, 0x2, P1 ;  /* 0x0000000605117c11 */ /* 0x000fe400088f140c */
[----:B------:R-:W-:Y:S01]  /*04d0*/  LEA.HI.X.SX32 R4, R2, RZ, 0x1, P2 ;  /* 0x000000ff02047211 */ /* 0x000fe200010f0eff */
[----:B------:R-:W-:Y:S01]  /*04e0*/  VIADD R2, R11, 0x800 ;  /* 0x000008000b027836 */ /* 0x000fe20000000000 */
[C---:B------:R-:W-:Y:S01]  /*04f0*/  LEA R6, P2, R3.reuse, UR10, 0x2 ;  /* 0x0000000a03067c11 */ /* 0x040fe2000f8410ff */
[----:B------:R-:W2:Y:S03]  /*0500*/  LDG.E.CONSTANT R14, desc[UR12][R16.64] ;  /* 0x0000000c100e7981 */ /* 0x000ea6000c1e9900 */
[----:B------:R-:W-:Y:S01]  /*0510*/  LEA.HI.X R7, R3, UR6, R4, 0x2, P2 ;  /* 0x0000000603077c11 */ /* 0x000fe200090f1404 */
[----:B------:R-:W2:Y:S01]  /*0520*/  LDG.E.CONSTANT R15, desc[UR12][R16.64+0x400] ;  /* 0x0004000c100f7981 */ /* 0x000ea2000c1e9900 */
[----:B------:R-:W-:Y:S01]  /*0530*/  IADD3 R3, P1, PT, R2, UR4, RZ ;  /* 0x0000000402037c10 */ /* 0x000fe2000ff3e0ff */
[----:B------:R-:W-:-:S02]  /*0540*/  VIADD R4, R11, 0xc00 ;  /* 0x00000c000b047836 */ /* 0x000fc40000000000 */
[----:B------:R-:W3:Y:S01]  /*0550*/  LDG.E.CONSTANT R12, desc[UR12][R16.64+0x800] ;  /* 0x0008000c100c7981 */ /* 0x000ee2000c1e9900 */
[----:B------:R-:W-:-:S03]  /*0560*/  LEA.HI.X.SX32 R20, R2, RZ, 0x1, P1 ;  /* 0x000000ff02147211 */ /* 0x000fc600008f0eff */
[----:B------:R-:W3:Y:S01]  /*0570*/  LDG.E.CONSTANT R21, desc[UR12][R16.64+0xc00] ;  /* 0x000c000c10157981 */ /* 0x000ee2000c1e9900 */
[----:B------:R-:W-:-:S03]  /*0580*/  LEA R2, P1, R3, UR10, 0x2 ;  /* 0x0000000a03027c11 */ /* 0x000fc6000f8210ff */
[----:B------:R-:W4:Y:S01]  /*0590*/  LDG.E.CONSTANT R19, desc[UR12][R6.64] ;  /* 0x0000000c06137981 */ /* 0x000f22000c1e9900 */
[----:B------:R-:W-:-:S03]  /*05a0*/  IADD3 R5, P2, PT, R4, UR4, RZ ;  /* 0x0000000404057c10 */ /* 0x000fc6000ff5e0ff */
[----:B------:R-:W4:Y:S01]  /*05b0*/  LDG.E.CONSTANT R18, desc[UR12][R6.64+0x400] ;  /* 0x0004000c06127981 */ /* 0x000f22000c1e9900 */
[----:B------:R-:W-:-:S03]  /*05c0*/  LEA.HI.X R3, R3, UR6, R20, 0x2, P1 ;  /* 0x0000000603037c11 */ /* 0x000fc600088f1414 */
[----:B------:R-:W4:Y:S01]  /*05d0*/  LDG.E.CONSTANT R13, desc[UR12][R6.64+0x800] ;  /* 0x0008000c060d7981 */ /* 0x000f22000c1e9900 */
[----:B------:R-:W-:-:S03]  /*05e0*/  LEA.HI.X.SX32 R24, R4, RZ, 0x1, P2 ;  /* 0x000000ff04187211 */ /* 0x000fc600010f0eff */
[----:B------:R-:W4:Y:S01]  /*05f0*/  LDG.E.CONSTANT R20, desc[UR12][R6.64+0xc00] ;  /* 0x000c000c06147981 */ /* 0x000f22000c1e9900 */
[----:B------:R-:W-:-:S03]  /*0600*/  LEA R4, P1, R5, UR10, 0x2 ;  /* 0x0000000a05047c11 */ /* 0x000fc6000f8210ff */
[----:B------:R-:W4:Y:S01]  /*0610*/  LDG.E.CONSTANT R22, desc[UR12][R2.64] ;  /* 0x0000000c02167981 */ /* 0x000f22000c1e9900 */
[----:B------:R-:W-:-:S03]  /*0620*/  LEA.HI.X R5, R5, UR6, R24, 0x2, P1 ;  /* 0x0000000605057c11 */ /* 0x000fc600088f1418 */
        /* <DEDUP_REMOVED lines=18> */
.L_x_738:
[----:B------:R-:W-:Y:S05]  /*0750*/  BSYNC.RECONVERGENT B2 ;  /* 0x0000000000027941 */ /* 0x000fea0003800200 */
.L_x_737:
[----:B------:R-:W-:Y:S01]  /*0760*/  IMAD.IADD R2, R0, 0x1, -R11 ;  /* 0x0000000100027824 */ /* 0x000fe200078e0a0b */
[----:B------:R-:W-:Y:S04]  /*0770*/  BSSY.RECONVERGENT B2, `(.L_x_740) ;  /* 0x000001b000027945 */ /* 0x000fe80003800200 */
[----:B------:R-:W-:-:S13]  /*0780*/  ISETP.GT.AND P1, PT, R2, 0x400, PT ;  /* 0x000004000200780c */ /* 0x000fda0003f24270 */
[----:B------:R-:W-:Y:S05]  /*0790*/  @!P1 BRA `(.L_x_741) ;  /* 0x0000000000609947 */ /* 0x000fea0003800000 */
[----:B------:R-:W0:Y:S01]  /*07a0*/  LDCU UR5, c[0x0][0x384] ;  /* 0x00007080ff0577ac */ /* 0x000e220008000800 */
[C---:B------:R-:W-:Y:S01]  /*07b0*/  IADD3 R6, P0, PT, R11.reuse, UR4, RZ ;  /* 0x000000040b067c10 */ /* 0x040fe2000ff1e0ff */
[----:B------:R-:W-:-:S03]  /*07c0*/  VIADD R2, R11, 0x400 ;  /* 0x000004000b027836 */ /* 0x000fc60000000000 */
[----:B------:R-:W-:Y:S02]  /*07d0*/  LEA.HI.X.SX32 R5, R11, RZ, 0x1, P0 ;  /* 0x000000ff0b057211 */ /* 0x000fe400000f0eff */
[----:B------:R-:W-:Y:S02]  /*07e0*/  LEA R4, P1, R6, UR10, 0x2 ;  /* 0x0000000a06047c11 */ /* 0x000fe4000f8210ff */
[----:B------:R-:W-:-:S04]  /*07f0*/  IADD3 R3, P0, PT, R2, UR4, RZ ;  /* 0x0000000402037c10 */ /* 0x000fc8000ff1e0ff */
[----:B------:R-:W-:Y:S02]  /*0800*/  LEA.HI.X.SX32 R10, R2, RZ, 0x1, P0 ;  /* 0x000000ff020a7211 */ /* 0x000fe400000f0eff */
[C---:B------:R-:W-:Y:S02]  /*0810*/  LEA R2, P0, R3.reuse, UR10, 0x2 ;  /* 0x0000000a03027c11 */ /* 0x040fe4000f8010ff */
[----:B0-----:R-:W-:Y:S02]  /*0820*/  LEA.HI.X R5, R6, UR5, R5, 0x2, P1 ;  /* 0x0000000506057c11 */ /* 0x001fe400088f1405 */
[----:B------:R-:W-:-:S03]  /*0830*/  LEA.HI.X R3, R3, UR5, R10, 0x2, P0 ;  /* 0x0000000503037c11 */ /* 0x000fc600080f140a */
[----:B------:R-:W2:Y:S04]  /*0840*/  LDG.E.CONSTANT R7, desc[UR12][R4.64] ;  /* 0x0000000c04077981 */ /* 0x000ea8000c1e9900 */
        /* <DEDUP_REMOVED lines=13> */
.L_x_741:
[----:B------:R-:W-:Y:S05]  /*0920*/  BSYNC.RECONVERGENT B2 ;  /* 0x0000000000027941 */ /* 0x000fea0003800200 */
.L_x_740:
[----:B------:R-:W-:-:S13]  /*0930*/  ISETP.LT.OR P0, PT, R11, R0, P0 ;  /* 0x000000000b00720c */ /* 0x000fda0000701670 */
[----:B------:R-:W-:Y:S05]  /*0940*/  @!P0 BRA `(.L_x_733) ;  /* 0x00000000002c8947 */ /* 0x000fea0003800000 */
[----:B------:R-:W0:Y:S01]  /*0950*/  LDCU UR5, c[0x0][0x384] ;  /* 0x00007080ff0577ac */ /* 0x000e220008000800 */
[----:B------:R-:W-:-:S04]  /*0960*/  IADD3 R3, P0, PT, R11, UR4, RZ ;  /* 0x000000040b037c10 */ /* 0x000fc8000ff1e0ff */
[----:B------:R-:W-:Y:S02]  /*0970*/  LEA.HI.X.SX32 R4, R11, RZ, 0x1, P0 ;  /* 0x000000ff0b047211 */ /* 0x000fe400000f0eff */
[----:B------:R-:W-:-:S04]  /*0980*/  LEA R2, P0, R3, UR10, 0x2 ;  /* 0x0000000a03027c11 */ /* 0x000fc8000f8010ff */
[----:B0-----:R-:W-:-:S05]  /*0990*/  LEA.HI.X R3, R3, UR5, R4, 0x2, P0 ;  /* 0x0000000503037c11 */ /* 0x001fca00080f1404 */
[----:B------:R-:W2:Y:S04]  /*09a0*/  LDG.E.CONSTANT R5, desc[UR12][R2.64] ;  /* 0x0000000c02057981 */ /* 0x000ea8000c1e9900 */
[----:B------:R-:W2:Y:S04]  /*09b0*/  LDG.E.CONSTANT R4, desc[UR12][R2.64+0x400] ;  /* 0x0004000c02047981 */ /* 0x000ea8000c1e9900 */
[----:B------:R-:W3:Y:S04]  /*09c0*/  LDG.E.CONSTANT R7, desc[UR12][R2.64+0x800] ;  /* 0x0008000c02077981 */ /* 0x000ee8000c1e9900 */
[----:B------:R-:W3:Y:S01]  /*09d0*/  LDG.E.CONSTANT R6, desc[UR12][R2.64+0xc00] ;  /* 0x000c000c02067981 */ /* 0x000ee2000c1e9900 */
[----:B--2--5:R-:W-:-:S04]  /*09e0*/  IADD3 R4, PT, PT, R4, R5, R8 ;  /* 0x0000000504047210 */ /* 0x024fc80007ffe008 */
[----:B---3--:R-:W-:-:S07]  /*09f0*/  IADD3 R8, PT, PT, R6, R7, R4 ;  /* 0x0000000706087210 */ /* 0x008fce0007ffe004 */
.L_x_733:
[----:B------:R-:W-:Y:S05]  /*0a00*/  BSYNC.RECONVERGENT B1 ;  /* 0x0000000000017941 */ /* 0x000fea0003800200 */
.L_x_732:
[----:B------:R-:W-:-:S13]  /*0a10*/  ISETP.GE.AND P0, PT, R0, 0x100, PT ;  /* 0x000001000000780c */ /* 0x000fda0003f06270 */
[----:B------:R-:W-:Y:S05]  /*0a20*/  @!P0 BRA `(.L_x_742) ;  /* 0x0000000000ac8947 */ /* 0x000fea0003800000 */
[----:B------:R-:W1:Y:S01]  /*0a30*/  S2R R6, SR_LANEID ;  /* 0x0000000000067919 */ /* 0x000e620000000000 */
[----:B-----5:R-:W2:Y:S01]  /*0a40*/  SHFL.DOWN PT, R0, R8, 0x1, 0x1f ;  /* 0x08201f0008007f89 */ /* 0x020ea200000e0000 */
[C---:B-1----:R-:W-:Y:S02]  /*0a50*/  ISETP.GT.AND P0, PT, R6.reuse, 0x1e, PT ;  /* 0x0000001e0600780c */ /* 0x042fe40003f04270 */
[----:B------:R-:W-:Y:S02]  /*0a60*/  ISETP.NE.AND P1, PT, R6, RZ, PT ;  /* 0x000000ff0600720c */ /* 0x000fe40003f25270 */
[----:B--2---:R-:W-:Y:S02]  /*0a70*/  SEL R3, R0, RZ, !P0 ;  /* 0x000000ff00037207 */ /* 0x004fe40004000000 */
[----:B------:R-:W-:-:S03]  /*0a80*/  ISETP.GT.AND P0, PT, R6, 0x1d, PT ;  /* 0x0000001d0600780c */ /* 0x000fc60003f04270 */
[----:B------:R-:W-:-:S05]  /*0a90*/  IMAD.IADD R3, R3, 0x1, R8 ;  /* 0x0000000103037824 */ /* 0x000fca00078e0208 */
[----:B------:R-:W1:Y:S01]  /*0aa0*/  SHFL.DOWN PT, R0, R3, 0x2, 0x1f ;  /* 0x08401f0003007f89 */ /* 0x000e6200000e0000 */
[----:B0-----:R-:W-:Y:S01]  /*0ab0*/  @!P1 MOV R4, 0x400 ;  /* 0x0000040000049802 */ /* 0x001fe20000000f00 */
[----:B------:R-:W0:Y:S01]  /*0ac0*/  @!P1 S2R R7, SR_CgaCtaId ;  /* 0x0000000000079919 */ /* 0x000e220000008800 */
[----:B-1----:R-:W-:Y:S02]  /*0ad0*/  SEL R0, R0, RZ, !P0 ;  /* 0x000000ff00007207 */ /* 0x002fe40004000000 */
[----:B------:R-:W-:-:S03]  /*0ae0*/  ISETP.GT.AND P0, PT, R6, 0x1b, PT ;  /* 0x0000001b0600780c */ /* 0x000fc60003f04270 */
[----:B------:R-:W-:-:S05]  /*0af0*/  IMAD.IADD R0, R3, 0x1, R0 ;  /* 0x0000000103007824 */ /* 0x000fca00078e0200 */
[----:B------:R-:W1:Y:S01]  /*0b00*/  SHFL.DOWN PT, R2, R0, 0x4, 0x1f ;  /* 0x08801f0000027f89 */ /* 0x000e6200000e0000 */
[----:B0-----:R-:W-:Y:S02]  /*0b10*/  @!P1 LEA R7, R7, R4, 0x18 ;  /* 0x0000000407079211 */ /* 0x001fe400078ec0ff */
[----:B-1----:R-:W-:Y:S02]  /*0b20*/  SEL R5, R2, RZ, !P0 ;  /* 0x000000ff02057207 */ /* 0x002fe40004000000 */
        /* <DEDUP_REMOVED lines=19> */
[----:B0-----:R-:W-:Y:S04]  /*0c60*/  LDS R0, [UR4+0xc] ;  /* 0x00000c04ff007984 */ /* 0x001fe80008000800 */
[----:B------:R-:W0:Y:S04]  /*0c70*/  LDS.128 R4, [UR4+0x10] ;  /* 0x00001004ff047984 */ /* 0x000e280008000c00 */
[----:B------:R-:W1:Y:S01]  /*0c80*/  LDS.64 R8, [UR4+0x20] ;  /* 0x00002004ff087984 */ /* 0x000e620008000a00 */
[----:B0-----:R-:W-:-:S04]  /*0c90*/  IADD3 R0, PT, PT, R4, R0, R3 ;  /* 0x0000000004007210 */ /* 0x001fc80007ffe003 */
[----:B------:R-:W-:-:S04]  /*0ca0*/  IADD3 R0, PT, PT, R6, R0, R5 ;  /* 0x0000000006007210 */ /* 0x000fc80007ffe005 */
[----:B-1----:R-:W-:-:S05]  /*0cb0*/  IADD3 R0, PT, PT, R8, R0, R7 ;  /* 0x0000000008007210 */ /* 0x002fca0007ffe007 */
[----:B------:R-:W-:Y:S01]  /*0cc0*/  IMAD.IADD R3, R0, 0x1, R9 ;  /* 0x0000000100037824 */ /* 0x000fe200078e0209 */
[----:B------:R-:W-:Y:S06]  /*0cd0*/  BRA `(.L_x_743) ;  /* 0x0000003000c07947 */ /* 0x000fec0003800000 */
.L_x_742:
[----:B------:R-:W-:Y:S01]  /*0ce0*/  LOP3.LUT R2, R9, 0x3e0, RZ, 0xc0, !PT ;  /* 0x000003e009027812 */ /* 0x000fe200078ec0ff */
[----:B------:R-:W1:Y:S03]  /*0cf0*/  S2R R10, SR_LANEID ;  /* 0x00000000000a7919 */ /* 0x000e660000000000 */
[----:B0-----:R-:W-:Y:S01]  /*0d00*/  LOP3.LUT R5, RZ, R2, RZ, 0x33, !PT ;  /* 0x00000002ff057212 */ /* 0x001fe200078e33ff */
[----:B------:R-:W-:-:S04]  /*0d10*/  VIADD R3, R2, 0x20 ;  /* 0x0000002002037836 */ /* 0x000fc80000000000 */
[----:B------:R-:W-:Y:S01]  /*0d20*/  IMAD.IADD R5, R0, 0x1, R5 ;  /* 0x0000000100057824 */ /* 0x000fe200078e0205 */
[----:B------:R-:W-:-:S04]  /*0d30*/  ISETP.GT.AND P0, PT, R3, R0, PT ;  /* 0x000000000300720c */ /* 0x000fc80003f04270 */
[----:B------:R-:W-:-:S05]  /*0d40*/  SEL R5, R5, 0x1f, P0 ;  /* 0x0000001f05057807 */ /* 0x000fca0000000000 */
[----:B-----5:R-:W0:Y:S01]  /*0d50*/  SHFL.DOWN PT, R2, R8, 0x1, R5 ;  /* 0x0820000008027989 */ /* 0x020e2200000e0005 */
[CC--:B-1----:R-:W-:Y:S01]  /*0d60*/  ISETP.GE.AND P0, PT, R10.reuse, R5.reuse, PT ;  /* 0x000000050a00720c */ /* 0x0c2fe20003f06270 */
[C---:B------:R-:W-:Y:S01]  /*0d70*/  VIADD R4, R10.reuse, 0x2 ;  /* 0x000000020a047836 */ /* 0x040fe20000000000 */
[C---:B------:R-:W-:Y:S01]  /*0d80*/  ISETP.NE.AND P1, PT, R10.reuse, RZ, PT ;  /* 0x000000ff0a00720c */ /* 0x040fe20003f25270 */
[----:B------:R-:W-:Y:S01]  /*0d90*/  VIADD R6, R10, 0x4 ;  /* 0x000000040a067836 */ /* 0x000fe20000000000 */
[----:B0-----:R-:W-:Y:S02]  /*0da0*/  SEL R3, R2, RZ, !P0 ;  /* 0x000000ff02037207 */ /* 0x001fe40004000000 */
[----:B------:R-:W-:-:S03]  /*0db0*/  ISETP.GT.AND P0, PT, R4, R5, PT ;  /* 0x000000050400720c */ /* 0x000fc60003f04270 */
[----:B------:R-:W-:-:S06]  /*0dc0*/  IMAD.IADD R2, R3, 0x1, R8 ;  /* 0x0000000103027824 */ /* 0x000fcc00078e0208 */
[----:B------:R-:W0:Y:S01]  /*0dd0*/  @!P1 S2R R11, SR_CgaCtaId ;  /* 0x00000000000b9919 */ /* 0x000e220000008800 */
[----:B------:R-:W-:Y:S02]  /*0de0*/  @!P1 MOV R8, 0x400 ;  /* 0x0000040000089802 */ /* 0x000fe40000000f00 */
[----:B------:R-:W-:Y:S01]  /*0df0*/  @!P1 SHF.R.U32.HI R7, RZ, 0x3, R9 ;  /* 0x00000003ff079819 */ /* 0x000fe20000011609 */
[----:B------:R-:W1:Y:S03]  /*0e00*/  SHFL.DOWN PT, R3, R2, 0x2, R5 ;  /* 0x0840000002037989 */ /* 0x000e6600000e0005 */
[----:B------:R-:W-:Y:S02]  /*0e10*/  @!P1 LOP3.LUT R7, R7, 0x7c, RZ, 0xc0, !PT ;  /* 0x0000007c07079812 */ /* 0x000fe400078ec0ff */
[----:B-1----:R-:W-:Y:S02]  /*0e20*/  SEL R3, R3, RZ, !P0 ;  /* 0x000000ff03037207 */ /* 0x002fe40004000000 */
[----:B------:R-:W-:-:S02]  /*0e30*/  ISETP.GT.AND P0, PT, R6, R5, PT ;  /* 0x000000050600720c */ /* 0x000fc40003f04270 */
[----:B0-----:R-:W-:Y:S01]  /*0e40*/  @!P1 LEA R8, R11, R8, 0x18 ;  /* 0x000000080b089211 */ /* 0x001fe200078ec0ff */
[----:B------:R-:W-:Y:S02]  /*0e50*/  IMAD.IADD R4, R2, 0x1, R3 ;  /* 0x0000000102047824 */ /* 0x000fe400078e0203 */
[----:B------:R-:W-:Y:S02]  /*0e60*/  VIADD R2, R10, 0x8 ;  /* 0x000000080a027836 */ /* 0x000fe40000000000 */
[----:B------:R-:W-:Y:S01]  /*0e70*/  @!P1 IMAD.IADD R8, R7, 0x1, R8 ;  /* 0x0000000107089824 */ /* 0x000fe200078e0208 */
[----:B------:R-:W0:Y:S02]  /*0e80*/  SHFL.DOWN PT, R3, R4, 0x4, R5 ;  /* 0x0880000004037989 */ /* 0x000e2400000e0005 */
        /* <DEDUP_REMOVED lines=21> */
[----:B------:R-:W0:Y:S04]  /*0fe0*/  LDS.128 R4, [UR4+0x10] ;  /* 0x00001004ff047984 */ /* 0x000e280008000c00 */
[----:B------:R-:W1:Y:S04]  /*0ff0*/  LDS R2, [UR4+0xc] ;  /* 0x00000c04ff027984 */ /* 0x000e680008000800 */
[----:B----4-:R-:W2:Y:S01]  /*1000*/  LDS.64 R8, [UR4+0x20] ;  /* 0x00002004ff087984 */ /* 0x010ea20008000a00 */
        /* <DEDUP_REMOVED lines=16> */
.L_x_729:
[----:B------:R-:W0:Y:S01]  /*1110*/  S2R R0, SR_TID.X ;  /* 0x0000000000007919 */ /* 0x000e220000002100 */
[----:B------:R-:W1:Y:S01]  /*1120*/  LDC.64 R22, c[0x0][0x380] ;  /* 0x0000e000ff167b82 */ /* 0x000e620000000a00 */
[----:B0-----:R-:W-:-:S04]  /*1130*/  IMAD.SHL.U32 R4, R0, 0x4, RZ ;  /* 0x0000000400047824 */ /* 0x001fc800078e00ff */
[----:B------:R-:W-:-:S04]  /*1140*/  VIADD R5, R4, UR4 ;  /* 0x0000000404057c36 */ /* 0x000fc80008000000 */
[----:B-1----:R-:W-:-:S05]  /*1150*/  IMAD.WIDE.U32 R22, R5, 0x4, R22 ;  /* 0x0000000405167825 */ /* 0x002fca00078e0016 */
[----:B------:R-:W2:Y:S04]  /*1160*/  LDG.E.128.CONSTANT R4, desc[UR12][R22.64] ;  /* 0x0000000c16047981 */ /* 0x000ea8000c1e9d00 */
[----:B------:R-:W3:Y:S04]  /*1170*/  LDG.E.128.CONSTANT R8, desc[UR12][R22.64+0x1000] ;  /* 0x0010000c16087981 */ /* 0x000ee8000c1e9d00 */
[----:B------:R-:W4:Y:S04]  /*1180*/  LDG.E.128.CONSTANT R12, desc[UR12][R22.64+0x2000] ;  /* 0x0020000c160c7981 */ /* 0x000f28000c1e9d00 */
[----:B------:R-:W5:Y:S01]  /*1190*/  LDG.E.128.CONSTANT R16, desc[UR12][R22.64+0x3000] ;  /* 0x0030000c16107981 */ /* 0x000f62000c1e9d00 */
[----:B------:R-:W-:-:S04]  /*11a0*/  ISETP.GE.U32.AND P0, PT, R21, UR5, PT ;  /* 0x0000000515007c0c */ /* 0x000fc8000bf06070 */
[----:B------:R-:W-:Y:S02]  /*11b0*/  ISETP.GE.U32.AND.EX P0, PT, R20, UR6, PT, P0 ;  /* 0x0000000614007c0c */ /* 0x000fe4000bf06100 */
        /* <DEDUP_REMOVED lines=9> */
[----:B------:R-:W-:Y:S01]  /*1250*/  UIADD3 UR7, UP0, UPT, UR5, UR4, URZ ;  /* 0x0000000405077290 */ /* 0x000fe2000ff1e0ff */
[----:B------:R-:W-:Y:S01]  /*1260*/  IADD3 R26, P2, PT, R2, -0x1000, RZ ;  /* 0xfffff000021a7810 */ /* 0x000fe20007f5e0ff */
[----:B------:R-:W0:Y:S03]  /*1270*/  LDCU UR11, c[0x0][0x384] ;  /* 0x00007080ff0b77ac */ /* 0x000e260008000800 */
[----:B------:R-:W-:Y:S01]  /*1280*/  IADD3.X R22, PT, PT, R3, -0x1, RZ, P2, !PT ;  /* 0xffffffff03167810 */ /* 0x000fe200017fe4ff */
[----:B------:R-:W-:Y:S01]  /*1290*/  UIADD3.X UR6, UPT, UPT, URZ, UR6, URZ, UP0, !UPT ;  /* 0x00000006ff067290 */ /* 0x000fe200087fe4ff */
[----:B------:R-:W-:Y:S01]  /*12a0*/  ISETP.LT.U32.AND P0, PT, R26, UR7, PT ;  /* 0x000000071a007c0c */ /* 0x000fe2000bf01070 */
[----:B------:R-:W-:Y:S01]  /*12b0*/  UMOV UR4, URZ ;  /* 0x000000ff00047c82 */ /* 0x000fe20008000000 */
[----:B------:R-:W-:Y:S01]  /*12c0*/  IADD3 R23, P1, PT, R0, UR7, RZ ;  /* 0x0000000700177c10 */ /* 0x000fe2000ff3e0ff */
[----:B------:R-:W-:-:S02]  /*12d0*/  UMOV UR8, UR7 ;  /* 0x0000000700087c82 */ /* 0x000fc40008000000 */
[----:B------:R-:W-:Y:S01]  /*12e0*/  IMAD.U32 R5, RZ, RZ, UR6 ;  /* 0x00000006ff057e24 */ /* 0x000fe2000f8e00ff */
[----:B------:R-:W-:Y:S01]  /*12f0*/  LEA R20, P2, R23, UR10, 0x2 ;  /* 0x0000000a17147c11 */ /* 0x000fe2000f8410ff */
[----:B------:R-:W-:Y:S01]  /*1300*/  IMAD.X R4, RZ, RZ, UR6, P1 ;  /* 0x00000006ff047e24 */ /* 0x000fe200088e06ff */
[----:B------:R-:W-:Y:S02]  /*1310*/  UMOV UR9, UR6 ;  /* 0x0000000600097c82 */ /* 0x000fe40008000000 */
[----:B------:R-:W-:Y:S02]  /*1320*/  ISETP.GT.U32.AND.EX P0, PT, R5, R22, PT, P0 ;  /* 0x000000160500720c */ /* 0x000fe40003f04100 */
[----:B0-----:R-:W-:-:S11]  /*1330*/  LEA.HI.X R23, R23, UR11, R4, 0x2, P2 ;  /* 0x0000000b17177c11 */ /* 0x001fd600090f1404 */
[----:B------:R-:W-:Y:S05]  /*1340*/  @P0 BRA `(.L_x_745) ;  /* 0x00000000009c0947 */ /* 0x000fea0003800000 */
[----:B------:R-:W0:Y:S01]  /*1350*/  LDC.64 R2, c[0x0][0x3b8] ;  /* 0x0000ee00ff027b82 */ /* 0x000e220000000a00 */
[----:B------:R-:W1:Y:S01]  /*1360*/  LDCU.64 UR10, c[0x0][0x380] ;  /* 0x00007000ff0a77ac */ /* 0x000e620008000a00 */
[----:B------:R-:W-:Y:S01]  /*1370*/  NOP ;  /* 0x0000000000007918 */ /* 0x000fe20000000000 */
.L_x_746:
[----:B------:R-:W-:-:S05]  /*1380*/  IMAD.SHL.U32 R4, R0, 0x4, RZ ;  /* 0x0000000400047824 */ /* 0x000fca00078e00ff */
[----:B------:R-:W-:-:S05]  /*1390*/  IADD3 R4, P0, PT, R4, UR7, RZ ;  /* 0x0000000704047c10 */ /* 0x000fca000ff1e0ff */
[----:B------:R-:W-:Y:S01]  /*13a0*/  IMAD.X R5, RZ, RZ, UR6, P0 ;  /* 0x00000006ff057e24 */ /* 0x000fe200080e06ff */
[----:B-1----:R-:W-:-:S04]  /*13b0*/  LEA R24, P0, R4, UR10, 0x2 ;  /* 0x0000000a04187c11 */ /* 0x002fc8000f8010ff */
[----:B------:R-:W-:-:S05]  /*13c0*/  LEA.HI.X R25, R4, UR11, R5, 0x2, P0 ;  /* 0x0000000b04197c11 */ /* 0x000fca00080f1405 */
[----:B------:R-:W2:Y:S04]  /*13d0*/  LDG.E.128.CONSTANT R16, desc[UR12][R24.64] ;  /* 0x0000000c18107981 */ /* 0x000ea8000c1e9d00 */
[----:B------:R-:W3:Y:S04]  /*13e0*/  LDG.E.128.CONSTANT R4, desc[UR12][R24.64+0x1000] ;  /* 0x0010000c18047981 */ /* 0x000ee8000c1e9d00 */
[----:B------:R-:W4:Y:S04]  /*13f0*/  LDG.E.128.CONSTANT R8, desc[UR12][R24.64+0x2000] ;  /* 0x0020000c18087981 */ /* 0x000f28000c1e9d00 */
[----:B------:R-:W5:Y:S01]  /*1400*/  LDG.E.128.CONSTANT R12, desc[UR12][R24.64+0x3000] ;  /* 0x0030000c180c7981 */ /* 0x000f62000c1e9d00 */
[----:B------:R-:W-:-:S02]  /*1410*/  USHF.R.S32.HI UR14, URZ, 0x1f, UR5 ;  /* 0x0000001fff0e7899 */ /* 0x000fc40008011405 */
[----:B------:R-:W-:Y:S02]  /*1420*/  UIADD3 UR8, UP0, UPT, UR5, UR8, URZ ;  /* 0x0000000805087290 */ /* 0x000fe4000ff1e0ff */
[----:B------:R-:W-:Y:S02]  /*1430*/  USHF.L.U64.HI UR16, UR5, 0x2, UR14 ;  /* 0x0000000205107899 */ /* 0x000fe4000801020e */
[----:B------:R-:W-:Y:S01]  /*1440*/  UIADD3.X UR9, UPT, UPT, UR14, UR9, URZ, UP0, !UPT ;  /* 0x000000090e097290 */ /* 0x000fe200087fe4ff */
[----:B--2---:R-:W-:-:S04]  /*1450*/  IADD3 R17, PT, PT, R17, R16, R21 ;  /* 0x0000001011117210 */ /* 0x004fc80007ffe015 */
[----:B------:R-:W-:-:S04]  /*1460*/  IADD3 R17, PT, PT, R19, R18, R17 ;  /* 0x0000001213117210 */ /* 0x000fc80007ffe011 */
[----:B---3--:R-:W-:Y:S01]  /*1470*/  IADD3 R17, PT, PT, R5, R4, R17 ;  /* 0x0000000405117210 */ /* 0x008fe20007ffe011 */
[----:B------:R-:W-:Y:S01]  /*1480*/  IMAD.U32 R5, RZ, RZ, UR5 ;  /* 0x00000005ff057e24 */ /* 0x000fe2000f8e00ff */
[----:B0-----:R-:W-:Y:S02]  /*1490*/  IADD3 R4, P1, PT, R2, -UR7, RZ ;  /* 0x8000000702047c10 */ /* 0x001fe4000ff3e0ff */
[----:B------:R-:W-:Y:S02]  /*14a0*/  IADD3 R17, PT, PT, R7, R6, R17 ;  /* 0x0000000607117210 */ /* 0x000fe40007ffe011 */
[----:B------:R-:W-:Y:S02]  /*14b0*/  ISETP.GE.U32.AND P0, PT, R4, UR5, PT ;  /* 0x0000000504007c0c */ /* 0x000fe4000bf06070 */
[----:B------:R-:W-:Y:S02]  /*14c0*/  IADD3.X R4, PT, PT, R3, ~UR6, RZ, P1, !PT ;  /* 0x8000000603047c10 */ /* 0x000fe40008ffe4ff */
[----:B----4-:R-:W-:-:S02]  /*14d0*/  IADD3 R17, PT, PT, R9, R8, R17 ;  /* 0x0000000809117210 */ /* 0x010fc40007ffe011 */
[----:B------:R-:W-:Y:S02]  /*14e0*/  ISETP.GE.U32.AND.EX P0, PT, R4, UR14, PT, P0 ;  /* 0x0000000e04007c0c */ /* 0x000fe4000bf06100 */
[----:B------:R-:W-:Y:S02]  /*14f0*/  IADD3 R17, PT, PT, R11, R10, R17 ;  /* 0x0000000a0b117210 */ /* 0x000fe40007ffe011 */
[----:B------:R-:W-:Y:S02]  /*1500*/  LEA R20, P1, R5, R20, 0x2 ;  /* 0x0000001405147211 */ /* 0x000fe400078210ff */
[----:B-----5:R-:W-:Y:S02]  /*1510*/  IADD3 R17, PT, PT, R13, R12, R17 ;  /* 0x0000000c0d117210 */ /* 0x020fe40007ffe011 */
[----:B------:R-:W-:Y:S02]  /*1520*/  IADD3.X R23, PT, PT, R23, UR16, RZ, P1, !PT ;  /* 0x0000001017177c10 */ /* 0x000fe40008ffe4ff */
[----:B------:R-:W-:-:S03]  /*1530*/  IADD3 R21, PT, PT, R15, R14, R17 ;  /* 0x0000000e0f157210 */ /* 0x000fc60007ffe011 */
[----:B------:R-:W-:Y:S05]  /*1540*/  @!P0 BRA `(.L_x_744) ;  /* 0x0000000400dc8947 */ /* 0x000fea0003800000 */
[----:B------:R-:W-:Y:S02]  /*1550*/  UIADD3 UR7, UP0, UPT, UR5, UR7, URZ ;  /* 0x0000000705077290 */ /* 0x000fe4000ff1e0ff */
[----:B------:R-:W-:Y:S02]  /*1560*/  UIADD3 UR4, UPT, UPT, UR4, 0x1, URZ ;  /* 0x0000000104047890 */ /* 0x000fe4000fffe0ff */
[----:B------:R-:W-:Y:S02]  /*1570*/  UIADD3.X UR6, UPT, UPT, UR14, UR6, URZ, UP0, !UPT ;  /* 0x000000060e067290 */ /* 0x000fe400087fe4ff */
[----:B------:R-:W-:-:S04]  /*1580*/  ISETP.LT.U32.AND P0, PT, R26, UR7, PT ;  /* 0x000000071a007c0c */ /* 0x000fc8000bf01070 */
[----:B------:R-:W-:-:S05]  /*1590*/  IMAD.U32 R5, RZ, RZ, UR6 ;  /* 0x00000006ff057e24 */ /* 0x000fca000f8e00ff */
[----:B------:R-:W-:-:S13]  /*15a0*/  ISETP.GT.U32.AND.EX P0, PT, R5, R22, PT, P0 ;  /* 0x000000160500720c */ /* 0x000fda0003f04100 */
[----:B------:R-:W-:Y:S05]  /*15b0*/  @!P0 BRA `(.L_x_746) ;  /* 0xfffffffc00708947 */ /* 0x000fea000383ffff */
.L_x_745:
[----:B------:R-:W-:Y:S01]  /*15c0*/  IMAD.U32 R4, RZ, RZ, UR6 ;  /* 0x00000006ff047e24 */ /* 0x000fe2000f8e00ff */
[----:B------:R-:W-:-:S04]  /*15d0*/  ISETP.LE.U32.AND P0, PT, R2, UR7, PT ;  /* 0x0000000702007c0c */ /* 0x000fc8000bf03070 */
[----:B------:R-:W-:-:S13]  /*15e0*/  ISETP.GE.U32.AND.EX P0, PT, R4, R3, PT, P0 ;  /* 0x000000030400720c */ /* 0x000fda0003f06100 */
[----:B------:R-:W-:Y:S05]  /*15f0*/  @P0 BRA `(.L_x_744) ;  /* 0x0000000400b00947 */ /* 0x000fea0003800000 */
[----:B------:R-:W-:Y:S01]  /*1600*/  VIADD R5, R2, -UR7 ;  /* 0x8000000702057c36 */ /* 0x000fe20008000000 */
[----:B------:R-:W-:Y:S04]  /*1610*/  BSSY.RECONVERGENT B1, `(.L_x_744) ;  /* 0x000006a000017945 */ /* 0x000fe80003800200 */
[----:B------:R-:W-:-:S13]  /*1620*/  ISETP.GE.AND P0, PT, R0, R5, PT ;  /* 0x000000050000720c */ /* 0x000fda0003f06270 */
[----:B------:R-:W-:Y:S05]  /*1630*/  @P0 BRA `(.L_x_747) ;  /* 0x00000004009c0947 */ /* 0x000fea0003800000 */
[----:B------:R-:W0:Y:S01]  /*1640*/  LDC R7, c[0x0][0x3c0] ;  /* 0x0000f000ff077b82 */ /* 0x000e220000000800 */
[----:B------:R-:W-:Y:S01]  /*1650*/  LOP3.LUT R3, RZ, R0, RZ, 0x33, !PT ;  /* 0x00000000ff037212 */ /* 0x000fe200078e33ff */
[----:B------:R-:W-:Y:S01]  /*1660*/  USHF.L.U32 UR6, UR15, 0xc, URZ ;  /* 0x0000000c0f067899 */ /* 0x000fe200080006ff */
[----:B------:R-:W-:Y:S03]  /*1670*/  BSSY.RECONVERGENT B2, `(.L_x_748) ;  /* 0x0000019000027945 */ /* 0x000fe60003800200 */
[----:B------:R-:W-:Y:S02]  /*1680*/  IMAD.IADD R3, R3, 0x1, R2 ;  /* 0x0000000103037824 */ /* 0x000fe400078e0202 */
[----:B------:R-:W-:-:S03]  /*1690*/  IMAD.U32 R2, RZ, RZ, UR6 ;  /* 0x00000006ff027e24 */ /* 0x000fc6000f8e00ff */
[C---:B------:R-:W-:Y:S02]  /*16a0*/  LOP3.LUT R4, R3.reuse, 0x300, RZ, 0xc0, !PT ;  /* 0x0000030003047812 */ /* 0x040fe400078ec0ff */
[C---:B------:R-:W-:Y:S02]  /*16b0*/  IADD3 R2, PT, PT, R3.reuse, -UR5, -R2 ;  /* 0x8000000503027c10 */ /* 0x040fe4000fffe802 */
[----:B------:R-:W-:Y:S01]  /*16c0*/  ISETP.NE.AND P0, PT, R4, 0x300, PT ;  /* 0x000003000400780c */ /* 0x000fe20003f05270 */
[----:B------:R-:W-:Y:S01]  /*16d0*/  IMAD.MOV.U32 R4, RZ, RZ, R0 ;  /* 0x000000ffff047224 */ /* 0x000fe200078e0000 */
[----:B------:R-:W-:Y:S01]  /*16e0*/  LEA.HI R3, R3, 0x1, RZ, 0x18 ;  /* 0x0000000103037811 */ /* 0x000fe200078fc0ff */
[----:B0-----:R-:W-:-:S04]  /*16f0*/  IMAD R7, R7, UR4, RZ ;  /* 0x0000000407077c24 */ /* 0x001fc8000f8e02ff */
[----:B------:R-:W-:-:S05]  /*1700*/  IMAD R2, R7, -0x1000, R2 ;  /* 0xfffff00007027824 */ /* 0x000fca00078e0202 */
[----:B------:R-:W-:Y:S01]  /*1710*/  ISETP.GE.U32.AND P1, PT, R2, 0x300, PT ;  /* 0x000003000200780c */ /* 0x000fe20003f26070 */
[----:B------:R-:W-:-:S12]  /*1720*/  @!P0 BRA `(.L_x_749) ;  /* 0x0000000000348947 */ /* 0x000fd80003800000 */
[----:B------:R-:W-:Y:S01]  /*1730*/  LOP3.LUT R3, R3, 0x3, RZ, 0xc0, !PT ;  /* 0x0000000303037812 */ /* 0x000fe200078ec0ff */
[----:B------:R-:W-:-:S04]  /*1740*/  IMAD.MOV.U32 R4, RZ, RZ, R0 ;  /* 0x000000ffff047224 */ /* 0x000fc800078e0000 */
[----:B------:R-:W-:-:S07]  /*1750*/  IMAD.MOV R6, RZ, RZ, -R3 ;  /* 0x000000ffff067224 */ /* 0x000fce00078e0a03 */
.L_x_750:
        /* <DEDUP_REMOVED lines=8> */
[----:B--2---:R-:W-:-:S10]  /*17e0*/  IMAD.IADD R21, R2, 0x1, R21 ;  /* 0x0000000102157824 */ /* 0x004fd400078e0215 */
[----:B------:R-:W-:Y:S05]  /*17f0*/  @P0 BRA `(.L_x_750) ;  /* 0xfffffffc00d80947 */ /* 0x000fea000383ffff */
.L_x_749:
[----:B------:R-:W-:Y:S05]  /*1800*/  BSYNC.RECONVERGENT B2 ;  /* 0x0000000000027941 */ /* 0x000fea0003800200 */
.L_x_748:
[----:B------:R-:W-:Y:S05]  /*1810*/  @!P1 BRA `(.L_x_747) ;  /* 0x0000000400249947 */ /* 0x000fea0003800000 */
[----:B------:R-:W-:Y:S01]  /*1820*/  IMAD.IADD R7, R5, 0x1, -R4 ;  /* 0x0000000105077824 */ /* 0x000fe200078e0a04 */
[----:B------:R-:W-:Y:S01]  /*1830*/  IADD3 R3, P0, PT, R4, UR8, RZ ;  /* 0x0000000804037c10 */ /* 0x000fe2000ff1e0ff */
[----:B------:R-:W-:Y:S03]  /*1840*/  BSSY.RECONVERGENT B2, `(.L_x_751) ;  /* 0x0000027000027945 */ /* 0x000fe60003800200 */
[----:B------:R-:W-:Y:S01]  /*1850*/  ISETP.GT.AND P1, PT, R7, 0xc00, PT ;  /* 0x00000c000700780c */ /* 0x000fe20003f24270 */
[----:B------:R-:W-:Y:S01]  /*1860*/  IMAD.X R6, RZ, RZ, UR9, P0 ;  /* 0x00000009ff067e24 */ /* 0x000fe200080e06ff */
[----:B------:R-:W-:-:S04]  /*1870*/  LEA R2, P0, R3, UR10, 0x2 ;  /* 0x0000000a03027c11 */ /* 0x000fc8000f8010ff */
[----:B------:R-:W-:Y:S02]  /*1880*/  LEA.HI.X R3, R3, UR11, R6, 0x2, P0 ;  /* 0x0000000b03037c11 */ /* 0x000fe400080f1406 */
[----:B------:R-:W-:-:S05]  /*1890*/  PLOP3.LUT P0, PT, PT, PT, PT, 0x80, 0x8 ;  /* 0x000000000008781c */ /* 0x000fca0003f0f070 */
[----:B------:R-:W-:Y:S08]  /*18a0*/  @!P1 BRA `(.L_x_752) ;  /* 0x0000000000809947 */ /* 0x000ff00003800000 */
[----:B------:R-:W-:Y:S01]  /*18b0*/  PLOP3.LUT P0, PT, PT, PT, PT, 0x8, 0x80 ;  /* 0x000000000080781c */ /* 0x000fe20003f0e170 */
[----:B------:R-:W-:-:S12]  /*18c0*/  VIADD R7, R5, 0xfffff400 ;  /* 0xfffff40005077836 */ /* 0x000fd80000000000 */
.L_x_753:
        /* <DEDUP_REMOVED lines=15> */
[----:B------:R0:W5:Y:S01]  /*19c0*/  LDG.E.CONSTANT R6, desc[UR12][R2.64+0x3c00] ;  /* 0x003c000c02067981 */ /* 0x000162000c1e9900 */
[----:B------:R-:W-:-:S05]  /*19d0*/  VIADD R4, R4, 0x1000 ;  /* 0x0000100004047836 */ /* 0x000fca0000000000 */
[----:B------:R-:W-:Y:S02]  /*19e0*/  ISETP.GE.AND P1, PT, R4, R7, PT ;  /* 0x000000070400720c */ /* 0x000fe40003f26270 */
[----:B--2---:R-:W-:Y:S02]  /*19f0*/  IADD3 R10, PT, PT, R12, R10, R21 ;  /* 0x0000000a0c0a7210 */ /* 0x004fe40007ffe015 */
[----:B------:R-:W-:-:S05]  /*1a00*/  IADD3 R12, P2, PT, R2, 0x4000, RZ ;  /* 0x00004000020c7810 */ /* 0x000fca0007f5e0ff */
[----:B0-----:R-:W-:Y:S01]  /*1a10*/  IMAD.X R3, RZ, RZ, R3, P2 ;  /* 0x000000ffff037224 */ /* 0x001fe200010e0603 */
[----:B---3--:R-:W-:Y:S01]  /*1a20*/  IADD3 R10, PT, PT, R14, R13, R10 ;  /* 0x0000000d0e0a7210 */ /* 0x008fe20007ffe00a */
[----:B------:R-:W-:-:S03]  /*1a30*/  IMAD.MOV.U32 R2, RZ, RZ, R12 ;  /* 0x000000ffff027224 */ /* 0x000fc600078e000c */
[----:B----4-:R-:W-:-:S04]  /*1a40*/  IADD3 R10, PT, PT, R16, R15, R10 ;  /* 0x0000000f100a7210 */ /* 0x010fc80007ffe00a */
[----:B-----5:R-:W-:-:S04]  /*1a50*/  IADD3 R10, PT, PT, R18, R17, R10 ;  /* 0x00000011120a7210 */ /* 0x020fc80007ffe00a */
[----:B------:R-:W-:-:S04]  /*1a60*/  IADD3 R10, PT, PT, R20, R19, R10 ;  /* 0x00000013140a7210 */ /* 0x000fc80007ffe00a */
[----:B------:R-:W-:-:S04]  /*1a70*/  IADD3 R10, PT, PT, R22, R23, R10 ;  /* 0x00000017160a7210 */ /* 0x000fc80007ffe00a */
[----:B------:R-:W-:-:S04]  /*1a80*/  IADD3 R8, PT, PT, R8, R11, R10 ;  /* 0x0000000b08087210 */ /* 0x000fc80007ffe00a */
[----:B------:R-:W-:Y:S01]  /*1a90*/  IADD3 R21, PT, PT, R6, R9, R8 ;  /* 0x0000000906157210 */ /* 0x000fe20007ffe008 */
[----:B------:R-:W-:Y:S06]  /*1aa0*/  @!P1 BRA `(.L_x_753) ;  /* 0xfffffffc00889947 */ /* 0x000fec000383ffff */
.L_x_752:
[----:B------:R-:W-:Y:S05]  /*1ab0*/  BSYNC.RECONVERGENT B2 ;  /* 0x0000000000027941 */ /* 0x000fea0003800200 */
.L_x_751:
[----:B------:R-:W-:Y:S01]  /*1ac0*/  IMAD.IADD R6, R5, 0x1, -R4 ;  /* 0x0000000105067824 */ /* 0x000fe200078e0a04 */
[----:B------:R-:W-:Y:S04]  /*1ad0*/  BSSY.RECONVERGENT B2, `(.L_x_754) ;  /* 0x0000015000027945 */ /* 0x000fe80003800200 */
[----:B------:R-:W-:-:S13]  /*1ae0*/  ISETP.GT.AND P1, PT, R6, 0x400, PT ;  /* 0x000004000600780c */ /* 0x000fda0003f24270 */
[----:B------:R-:W-:Y:S05]  /*1af0*/  @!P1 BRA `(.L_x_755) ;  /* 0x0000000000489947 */ /* 0x000fea0003800000 */
[----:B------:R-:W2:Y:S04]  /*1b00*/  LDG.E.CONSTANT R6, desc[UR12][R2.64] ;  /* 0x0000000c02067981 */ /* 0x000ea8000c1e9900 */
[----:B------:R-:W2:Y:S04]  /*1b10*/  LDG.E.CONSTANT R7, desc[UR12][R2.64+0x400] ;  /* 0x0004000c02077981 */ /* 0x000ea8000c1e9900 */
[----:B------:R-:W3:Y:S04]  /*1b20*/  LDG.E.CONSTANT R9, desc[UR12][R2.64+0x800] ;  /* 0x0008000c02097981 */ /* 0x000ee8000c1e9900 */
[----:B------:R-:W3:Y:S04]  /*1b30*/  LDG.E.CONSTANT R8, desc[UR12][R2.64+0xc00] ;  /* 0x000c000c02087981 */ /* 0x000ee8000c1e9900 */
[----:B------:R-:W4:Y:S04]  /*1b40*/  LDG.E.CONSTANT R11, desc[UR12][R2.64+0x1000] ;  /* 0x0010000c020b7981 */ /* 0x000f28000c1e9900 */
[----:B------:R-:W4:Y:S04]  /*1b50*/  LDG.E.CONSTANT R10, desc[UR12][R2.64+0x1400] ;  /* 0x0014000c020a7981 */ /* 0x000f28000c1e9900 */
[----:B------:R-:W5:Y:S04]  /*1b60*/  LDG.E.CONSTANT R13, desc[UR12][R2.64+0x1800] ;  /* 0x0018000c020d7981 */ /* 0x000f68000c1e9900 */
[----:B------:R0:W5:Y:S01]  /*1b70*/  LDG.E.CONSTANT R12, desc[UR12][R2.64+0x1c00] ;  /* 0x001c000c020c7981 */ /* 0x000162000c1e9900 */
[----:B------:R-:W-:Y:S01]  /*1b80*/  PLOP3.LUT P0, PT, PT, PT, PT, 0x8, 0x80 ;  /* 0x000000000080781c */ /* 0x000fe20003f0e170 */
[----:B------:R-:W-:Y:S01]  /*1b90*/  VIADD R4, R4, 0x800 ;  /* 0x0000080004047836 */ /* 0x000fe20000000000 */
[----:B--2---:R-:W-:-:S02]  /*1ba0*/  IADD3 R6, PT, PT, R7, R6, R21 ;  /* 0x0000000607067210 */ /* 0x004fc40007ffe015 */
[----:B------:R-:W-:-:S05]  /*1bb0*/  IADD3 R7, P1, PT, R2, 0x2000, RZ ;  /* 0x0000200002077810 */ /* 0x000fca0007f3e0ff */
[----:B0-----:R-:W-:Y:S01]  /*1bc0*/  IMAD.MOV.U32 R2, RZ, RZ, R7 ;  /* 0x000000ffff027224 */ /* 0x001fe200078e0007 */
[----:B---3--:R-:W-:Y:S01]  /*1bd0*/  IADD3 R6, PT, PT, R8, R9, R6 ;  /* 0x0000000908067210 */ /* 0x008fe20007ffe006 */
[----:B------:R-:W-:-:S04]  /*1be0*/  IMAD.X R8, RZ, RZ, R3, P1 ;  /* 0x000000ffff087224 */ /* 0x000fc800008e0603 */
[----:B------:R-:W-:Y:S01]  /*1bf0*/  IMAD.MOV.U32 R3, RZ, RZ, R8 ;  /* 0x000000ffff037224 */ /* 0x000fe200078e0008 */
[----:B----4-:R-:W-:-:S04]  /*1c00*/  IADD3 R6, PT, PT, R10, R11, R6 ;  /* 0x0000000b0a067210 */ /* 0x010fc80007ffe006 */
[----:B-----5:R-:W-:-:S07]  /*1c10*/  IADD3 R21, PT, PT, R12, R13, R6 ;  /* 0x0000000d0c157210 */ /* 0x020fce0007ffe006 */
.L_x_755:
[----:B------:R-:W-:Y:S05]  /*1c20*/  BSYNC.RECONVERGENT B2 ;  /* 0x0000000000027941 */ /* 0x000fea0003800200 */
.L_x_754:
[----:B------:R-:W-:-:S13]  /*1c30*/  ISETP.LT.OR P0, PT, R4, R5, P0 ;  /* 0x000000050400720c */ /* 0x000fda0000701670 */
[----:B------:R-:W-:Y:S05]  /*1c40*/  @!P0 BRA `(.L_x_747) ;  /* 0x0000000000188947 */ /* 0x000fea0003800000 */
[----:B------:R-:W2:Y:S04]  /*1c50*/  LDG.E.CONSTANT R4, desc[UR12][R2.64] ;  /* 0x0000000c02047981 */ /* 0x000ea8000c1e9900 */
[----:B------:R-:W2:Y:S04]  /*1c60*/  LDG.E.CONSTANT R5, desc[UR12][R2.64+0x400] ;  /* 0x0004000c02057981 */ /* 0x000ea8000c1e9900 */
[----:B------:R-:W3:Y:S04]  /*1c70*/  LDG.E.CONSTANT R7, desc[UR12][R2.64+0x800] ;  /* 0x0008000c02077981 */ /* 0x000ee8000c1e9900 */
[----:B------:R-:W3:Y:S01]  /*1c80*/  LDG.E.CONSTANT R6, desc[UR12][R2.64+0xc00] ;  /* 0x000c000c02067981 */ /* 0x000ee2000c1e9900 */
[----:B--2---:R-:W-:-:S04]  /*1c90*/  IADD3 R4, PT, PT, R5, R4, R21 ;  /* 0x0000000405047210 */ /* 0x004fc80007ffe015 */
[----:B---3--:R-:W-:-:S07]  /*1ca0*/  IADD3 R21, PT, PT, R6, R7, R4 ;  /* 0x0000000706157210 */ /* 0x008fce0007ffe004 */
.L_x_747:
[----:B------:R-:W-:Y:S05]  /*1cb0*/  BSYNC.RECONVERGENT B1 ;  /* 0x0000000000017941 */ /* 0x000fea0003800200 */
.L_x_744:
        /* <DEDUP_REMOVED lines=43> */
.L_x_728:
[----:B------:R-:W0:Y:S01]  /*1f70*/  LDCU.64 UR8, c[0x0][0x3b8] ;  /* 0x00007700ff0877ac */ /* 0x000e220008000a00 */
[----:B------:R-:W-:Y:S01]  /*1f80*/  USHF.L.U32 UR6, UR15, 0xc, URZ ;  /* 0x0000000c0f067899 */ /* 0x000fe200080006ff */
        /* <DEDUP_REMOVED lines=20> */
.L_x_758:
[----:B------:R-:W-:Y:S05]  /*20d0*/  BSYNC.RECONVERGENT B1 ;  /* 0x0000000000017941 */ /* 0x000fea0003800200 */
.L_x_757:
        /* <DEDUP_REMOVED lines=19> */
.L_x_763:
        /* <DEDUP_REMOVED lines=10> */
.L_x_762:
[----:B------:R-:W-:Y:S05]  /*22b0*/  BSYNC.RECONVERGENT B2 ;  /* 0x0000000000027941 */ /* 0x000fea0003800200 */
.L_x_761:
        /* <DEDUP_REMOVED lines=8> */
.L_x_766:
        /* <DEDUP_REMOVED lines=46> */
.L_x_765:
[----:B------:R-:W-:Y:S05]  /*2620*/  BSYNC.RECONVERGENT B2 ;  /* 0x0000000000027941 */ /* 0x000fea0003800200 */
.L_x_764:
        /* <DEDUP_REMOVED lines=28> */
.L_x_768:
[----:B------:R-:W-:Y:S05]  /*27f0*/  BSYNC.RECONVERGENT B2 ;  /* 0x0000000000027941 */ /* 0x000fea0003800200 */
.L_x_767:
        /* <DEDUP_REMOVED lines=13> */
.L_x_760:
[----:B------:R-:W-:Y:S05]  /*28d0*/  BSYNC.RECONVERGENT B1 ;  /* 0x0000000000017941 */ /* 0x000fea0003800200 */
.L_x_759:
        /* <DEDUP_REMOVED lines=37> */
[----:B--2---:R-:W-:Y:S04]  /*2b30*/  LDS R0, [UR4+0xc] ;  /* 0x00000c04ff007984 */ /* 0x004fe80008000800 */
[----:B------:R-:W0:Y:S04]  /*2b40*/  LDS.128 R4, [UR4+0x10] ;  /* 0x00001004ff047984 */ /* 0x000e280008000c00 */
[----:B------:R-:W1:Y:S01]  /*2b50*/  LDS.64 R8, [UR4+0x20] ;  /* 0x00002004ff087984 */ /* 0x000e620008000a00 */
[----:B0-----:R-:W-:-:S04]  /*2b60*/  IADD3 R0, PT, PT, R4, R0, R3 ;  /* 0x0000000004007210 */ /* 0x001fc80007ffe003 */
[----:B------:R-:W-:-:S04]  /*2b70*/  IADD3 R0, PT, PT, R6, R0, R5 ;  /* 0x0000000006007210 */ /* 0x000fc80007ffe005 */
[----:B-1----:R-:W-:-:S05]  /*2b80*/  IADD3 R0, PT, PT, R8, R0, R7 ;  /* 0x0000000008007210 */ /* 0x002fca0007ffe007 */
[----:B------:R-:W-:Y:S01]  /*2b90*/  IMAD.IADD R3, R0, 0x1, R9 ;  /* 0x0000000100037824 */ /* 0x000fe200078e0209 */
[----:B------:R-:W-:Y:S06]  /*2ba0*/  BRA `(.L_x_743) ;  /* 0x00000014000c7947 */ /* 0x000fec0003800000 */
.L_x_769:
        /* <DEDUP_REMOVED lines=16> */
[C---:B------:R-:W-:Y:S02]  /*2cb0*/  VIADD R8, R6.reuse, 0x8 ;  /* 0x0000000806087836 */ /* 0x040fe40000000000 */
[----:B------:R-:W-:Y:S01]  /*2cc0*/  VIADD R6, R6, 0x10 ;  /* 0x0000001006067836 */ /* 0x000fe20000000000 */
[----:B------:R-:W1:Y:S02]  /*2cd0*/  SHFL.DOWN PT, R2, R3, 0x2, R7 ;  /* 0x0840000003027989 */ /* 0x000e6400000e0007 */
[----:B-1----:R-:W-:Y:S02]  /*2ce0*/  SEL R2, R2, RZ, !P0 ;  /* 0x000000ff02027207 */ /* 0x002fe40004000000 */
[----:B------:R-:W-:-:S03]  /*2cf0*/  ISETP.GT.AND P0, PT, R10, R7, PT ;  /* 0x000000070a00720c */ /* 0x000fc60003f04270 */
[----:B------:R-:W-:Y:S01]  /*2d00*/  IMAD.IADD R2, R3, 0x1, R2 ;  /* 0x0000000103027824 */ /* 0x000fe200078e0202 */
[----:B------:R-:W-:-:S04]  /*2d10*/  @!P1 SHF.R.U32.HI R3, RZ, 0x3, R9 ;  /* 0x00000003ff039819 */ /* 0x000fc80000011609 */
[----:B------:R-:W1:Y:S02]  /*2d20*/  SHFL.DOWN PT, R4, R2, 0x4, R7 ;  /* 0x0880000002047989 */ /* 0x000e6400000e0007 */
[----:B-1----:R-:W-:Y:S02]  /*2d30*/  SEL R5, R4, RZ, !P0 ;  /* 0x000000ff04057207 */ /* 0x002fe40004000000 */
[----:B------:R-:W-:Y:S02]  /*2d40*/  ISETP.GT.AND P0, PT, R8, R7, PT ;  /* 0x000000070800720c */ /* 0x000fe40003f04270 */
[----:B------:R-:W-:Y:S01]  /*2d50*/  @!P1 MOV R8, 0x400 ;  /* 0x0000040000089802 */ /* 0x000fe20000000f00 */
[----:B------:R-:W-:-:S03]  /*2d60*/  IMAD.IADD R5, R2, 0x1, R5 ;  /* 0x0000000102057824 */ /* 0x000fc600078e0205 */
[----:B0-----:R-:W-:Y:S02]  /*2d70*/  @!P1 LEA R8, R11, R8, 0x18 ;  /* 0x000000080b089211 */ /* 0x001fe400078ec0ff */
[----:B------:R-:W0:Y:S02]  /*2d80*/  SHFL.DOWN PT, R4, R5, 0x8, R7 ;  /* 0x0900000005047989 */ /* 0x000e2400000e0007 */
[----:B0-----:R-:W-:Y:S02]  /*2d90*/  SEL R4, R4, RZ, !P0 ;  /* 0x000000ff04047207 */ /* 0x001fe40004000000 */
[----:B------:R-:W-:-:S03]  /*2da0*/  ISETP.GT.AND P0, PT, R6, R7, PT ;  /* 0x000000070600720c */ /* 0x000fc60003f04270 */
[----:B------:R-:W-:Y:S01]  /*2db0*/  IMAD.IADD R4, R5, 0x1, R4 ;  /* 0x0000000105047824 */ /* 0x000fe200078e0204 */
[----:B------:R-:W-:-:S04]  /*2dc0*/  @!P1 LOP3.LUT R5, R3, 0x7c, RZ, 0xc0, !PT ;  /* 0x0000007c03059812 */ /* 0x000fc800078ec0ff */
[----:B------:R-:W0:Y:S01]  /*2dd0*/  SHFL.DOWN PT, R2, R4, 0x10, R7 ;  /* 0x0a00000004027989 */ /* 0x000e2200000e0007 */
[----:B------:R-:W-:Y:S01]  /*2de0*/  @!P1 IMAD.IADD R8, R5, 0x1, R8 ;  /* 0x0000000105089824 */ /* 0x000fe200078e0208 */
        /* <DEDUP_REMOVED lines=13> */
[----:B------:R-:W2:Y:S04]  /*2ec0*/  LDS R2, [UR4+0xc] ;  /* 0x00000c04ff027984 */ /* 0x000ea80008000800 */
[----:B-1----:R-:W1:Y:S01]  /*2ed0*/  LDS.64 R8, [UR4+0x20] ;  /* 0x00002004ff087984 */ /* 0x002e620008000a00 */
[----:B0-----:R-:W-:Y:S02]  /*2ee0*/  SEL R4, R4, RZ, P2 ;  /* 0x000000ff04047207 */ /* 0x001fe40001000000 */
[----:B------:R-:W-:-:S02]  /*2ef0*/  ISETP.GT.AND P2, PT, R0, 0x60, PT ;  /* 0x000000600000780c */ /* 0x000fc40003f44270 */
[----:B--2---:R-:W-:Y:S02]  /*2f00*/  SEL R2, R2, RZ, P1 ;  /* 0x000000ff02027207 */ /* 0x004fe40000800000 */
        /* <DEDUP_REMOVED lines=8> */
[----:B-1----:R-:W-:Y:S02]  /*2f90*/  SEL R8, R8, RZ, P2 ;  /* 0x000000ff08087207 */ /* 0x002fe40001000000 */
[----:B------:R-:W-:Y:S02]  /*2fa0*/  SEL R9, R9, RZ, P3 ;  /* 0x000000ff09097207 */ /* 0x000fe40001800000 */
[----:B------:R-:W-:-:S05]  /*2fb0*/  IADD3 R2, PT, PT, R8, R2, R7 ;  /* 0x0000000208027210 */ /* 0x000fca0007ffe007 */
[----:B------:R-:W-:Y:S01]  /*2fc0*/  IMAD.IADD R3, R2, 0x1, R9 ;  /* 0x0000000102037824 */ /* 0x000fe200078e0209 */
[----:B------:R-:W-:Y:S06]  /*2fd0*/  BRA `(.L_x_743) ;  /* 0x0000001000007947 */ /* 0x000fec0003800000 */
.L_x_756:
[----:B------:R-:W0:Y:S01]  /*2fe0*/  S2R R0, SR_TID.X ;  /* 0x0000000000007919 */ /* 0x000e220000002100 */
[----:B------:R-:W1:Y:S01]  /*2ff0*/  LDC.64 R4, c[0x0][0x380] ;  /* 0x0000e000ff047b82 */ /* 0x000e620000000a00 */
[----:B0-----:R-:W-:-:S04]  /*3000*/  VIADD R7, R0, UR6 ;  /* 0x0000000600077c36 */ /* 0x001fc80008000000 */
[----:B-1----:R-:W-:-:S05]  /*3010*/  IMAD.WIDE.U32 R4, R7, 0x4, R4 ;  /* 0x0000000407047825 */ /* 0x002fca00078e0004 */
        /* <DEDUP_REMOVED lines=16> */
[----:B------:R-:W-:-:S02]  /*3120*/  USHF.R.S32.HI UR7, URZ, 0x1f, UR5 ;  /* 0x0000001fff077899 */ /* 0x000fc40008011405 */
[----:B------:R-:W-:-:S04]  /*3130*/  ISETP.GE.U32.AND P0, PT, R22, UR5, PT ;  /* 0x0000000516007c0c */ /* 0x000fc8000bf06070 */
[----:B------:R-:W-:Y:S02]  /*3140*/  ISETP.GE.U32.AND.EX P0, PT, R21, UR7, PT, P0 ;  /* 0x0000000715007c0c */ /* 0x000fe4000bf06100 */
[----:B--2---:R-:W-:-:S04]  /*3150*/  IADD3 R6, PT, PT, R7, R6, R23 ;  /* 0x0000000607067210 */ /* 0x004fc80007ffe017 */
[----:B---3--:R-:W-:-:S04]  /*3160*/  IADD3 R6, PT, PT, R9, R8, R6 ;  /* 0x0000000809067210 */ /* 0x008fc80007ffe006 */
[----:B----4-:R-:W-:-:S04]  /*3170*/  IADD3 R6, PT, PT, R11, R10, R6 ;  /* 0x0000000a0b067210 */ /* 0x010fc80007ffe006 */
[----:B-----5:R-:W-:-:S04]  /*3180*/  IADD3 R6, PT, PT, R13, R12, R6 ;  /* 0x0000000c0d067210 */ /* 0x020fc80007ffe006 */
[----:B------:R-:W-:-:S04]  /*3190*/  IADD3 R6, PT, PT, R15, R14, R6 ;  /* 0x0000000e0f067210 */ /* 0x000fc80007ffe006 */
[----:B------:R-:W-:-:S04]  /*31a0*/  IADD3 R6, PT, PT, R17, R16, R6 ;  /* 0x0000001011067210 */ /* 0x000fc80007ffe006 */
        /* <DEDUP_REMOVED lines=22> */
.L_x_772:
[----:B------:R-:W2:Y:S02]  /*3310*/  S2R R7, SR_TID.X ;  /* 0x0000000000077919 */ /* 0x000ea40000002100 */
[----:B--2---:R-:W-:-:S05]  /*3320*/  IADD3 R7, P0, PT, R7, UR6, RZ ;  /* 0x0000000607077c10 */ /* 0x004fca000ff1e0ff */
[----:B------:R-:W-:Y:S01]  /*3330*/  IMAD.X R8, RZ, RZ, UR7, P0 ;  /* 0x00000007ff087e24 */ /* 0x000fe200080e06ff */
[----:B-1----:R-:W-:-:S04]  /*3340*/  LEA R6, P0, R7, UR10, 0x2 ;  /* 0x0000000a07067c11 */ /* 0x002fc8000f8010ff */
[----:B------:R-:W-:-:S05]  /*3350*/  LEA.HI.X R7, R7, UR11, R8, 0x2, P0 ;  /* 0x0000000b07077c11 */ /* 0x000fca00080f1408 */
        /* <DEDUP_REMOVED lines=16> */
[----:B------:R-:W-:-:S02]  /*3460*/  USHF.R.S32.HI UR14, URZ, 0x1f, UR5 ;  /* 0x0000001fff0e7899 */ /* 0x000fc40008011405 */
[----:B------:R-:W-:-:S04]  /*3470*/  UIADD3 UR8, UP0, UPT, UR5, UR8, URZ ;  /* 0x0000000805087290 */ /* 0x000fc8000ff1e0ff */
[----:B------:R-:W-:Y:S01]  /*3480*/  UIADD3.X UR9, UPT, UPT, UR14, UR9, URZ, UP0, !UPT ;  /* 0x000000090e097290 */ /* 0x000fe200087fe4ff */
[----:B-1----:R-:W-:Y:S01]  /*3490*/  IMAD.U32 R6, RZ, RZ, UR5 ;  /* 0x00000005ff067e24 */ /* 0x002fe2000f8e00ff */
[----:B--2---:R-:W-:Y:S02]  /*34a0*/  IADD3 R17, PT, PT, R18, R17, R4 ;  /* 0x0000001112117210 */ /* 0x004fe40007ffe004 */
[----:B0-----:R-:W-:-:S04]  /*34b0*/  IADD3 R4, P1, PT, R2, -UR6, RZ ;  /* 0x8000000602047c10 */ /* 0x001fc8000ff3e0ff */
[----:B------:R-:W-:Y:S02]  /*34c0*/  ISETP.GE.U32.AND P0, PT, R4, UR5, PT ;  /* 0x0000000504007c0c */ /* 0x000fe4000bf06070 */
[----:B---3--:R-:W-:Y:S01]  /*34d0*/  IADD3 R17, PT, PT, R20, R19, R17 ;  /* 0x0000001314117210 */ /* 0x008fe20007ffe011 */
[----:B------:R-:W-:Y:S01]  /*34e0*/  IMAD.U32 R19, RZ, RZ, UR5 ;  /* 0x00000005ff137e24 */ /* 0x000fe2000f8e00ff */
[----:B------:R-:W-:-:S04]  /*34f0*/  IADD3.X R4, PT, PT, R3, ~UR7, RZ, P1, !PT ;  /* 0x8000000703047c10 */ /* 0x000fc80008ffe4ff */
[----:B------:R-:W-:Y:S01]  /*3500*/  ISETP.GE.U32.AND.EX P0, PT, R4, UR14, PT, P0 ;  /* 0x0000000e04007c0c */ /* 0x000fe2000bf06100 */
[----:B------:R-:W-:Y:S01]  /*3510*/  IMAD.U32 R4, RZ, RZ, UR14 ;  /* 0x0000000eff047e24 */ /* 0x000fe2000f8e00ff */
[----:B----4-:R-:W-:Y:S02]  /*3520*/  IADD3 R17, PT, PT, R22, R21, R17 ;  /* 0x0000001516117210 */ /* 0x010fe40007ffe011 */
[----:B------:R-:W-:-:S04]  /*3530*/  LEA R0, P1, R19, R0, 0x2 ;  /* 0x0000000013007211 */ /* 0x000fc800078210ff */
[----:B------:R-:W-:Y:S02]  /*3540*/  LEA.HI.X R5, R6, R5, R4, 0x2, P1 ;  /* 0x0000000506057211 */ /* 0x000fe400008f1404 */
[----:B-----5:R-:W-:-:S04]  /*3550*/  IADD3 R17, PT, PT, R24, R23, R17 ;  /* 0x0000001718117210 */ /* 0x020fc80007ffe011 */
[----:B------:R-:W-:-:S04]  /*3560*/  IADD3 R8, PT, PT, R11, R8, R17 ;  /* 0x000000080b087210 */ /* 0x000fc80007ffe011 */
[----:B------:R-:W-:-:S04]  /*3570*/  IADD3 R8, PT, PT, R13, R16, R8 ;  /* 0x000000100d087210 */ /* 0x000fc80007ffe008 */
[----:B------:R-:W-:-:S04]  /*3580*/  IADD3 R8, PT, PT, R9, R14, R8 ;  /* 0x0000000e09087210 */ /* 0x000fc80007ffe008 */
[----:B------:R-:W-:Y:S01]  /*3590*/  IADD3 R4, PT, PT, R15, R12, R8 ;  /* 0x0000000c0f047210 */ /* 0x000fe20007ffe008 */
[----:B------:R-:W-:Y:S06]  /*35a0*/  @!P0 BRA `(.L_x_770) ;  /* 0x0000000400e08947 */ /* 0x000fec0003800000 */
[----:B------:R-:W-:Y:S02]  /*35b0*/  UIADD3 UR6, UP0, UPT, UR5, UR6, URZ ;  /* 0x0000000605067290 */ /* 0x000fe4000ff1e0ff */
[----:B------:R-:W-:Y:S02]  /*35c0*/  UIADD3 UR4, UPT, UPT, UR4, 0x1, URZ ;  /* 0x0000000104047890 */ /* 0x000fe4000fffe0ff */
[----:B------:R-:W-:Y:S02]  /*35d0*/  UIADD3.X UR7, UPT, UPT, UR14, UR7, URZ, UP0, !UPT ;  /* 0x000000070e077290 */ /* 0x000fe400087fe4ff */
[----:B------:R-:W-:-:S04]  /*35e0*/  ISETP.LT.U32.AND P0, PT, R25, UR6, PT ;  /* 0x0000000619007c0c */ /* 0x000fc8000bf01070 */
[----:B------:R-:W-:-:S05]  /*35f0*/  IMAD.U32 R7, RZ, RZ, UR7 ;  /* 0x00000007ff077e24 */ /* 0x000fca000f8e00ff */
[----:B------:R-:W-:-:S13]  /*3600*/  ISETP.GT.U32.AND.EX P0, PT, R7, R10, PT, P0 ;  /* 0x0000000a0700720c */ /* 0x000fda0003f04100 */
[----:B------:R-:W-:Y:S05]  /*3610*/  @!P0 BRA `(.L_x_772) ;  /* 0xfffffffc003c8947 */ /* 0x000fea000383ffff */
.L_x_771:
[----:B------:R-:W-:Y:S01]  /*3620*/  IMAD.U32 R6, RZ, RZ, UR7 ;  /* 0x00000007ff067e24 */ /* 0x000fe2000f8e00ff */
[----:B------:R-:W-:-:S04]  /*3630*/  ISETP.LE.U32.AND P0, PT, R2, UR6, PT ;  /* 0x0000000602007c0c */ /* 0x000fc8000bf03070 */
[----:B------:R-:W-:-:S13]  /*3640*/  ISETP.GE.U32.AND.EX P0, PT, R6, R3, PT, P0 ;  /* 0x000000030600720c */ /* 0x000fda0003f06100 */
[----:B------:R-:W-:Y:S05]  /*3650*/  @P0 BRA `(.L_x_770) ;  /* 0x0000000400b40947 */ /* 0x000fea0003800000 */
[----:B------:R-:W0:Y:S01]  /*3660*/  S2R R9, SR_TID.X ;  /* 0x0000000000097919 */ /* 0x000e220000002100 */
[----:B------:R-:W-:Y:S01]  /*3670*/  VIADD R6, R2, -UR6 ;  /* 0x8000000602067c36 */ /* 0x000fe20008000000 */
[----:B------:R-:W-:Y:S04]  /*3680*/  BSSY.RECONVERGENT B1, `(.L_x_770) ;  /* 0x000006a000017945 */ /* 0x000fe80003800200 */
[----:B0-----:R-:W-:-:S13]  /*3690*/  ISETP.GE.AND P0, PT, R9, R6, PT ;  /* 0x000000060900720c */ /* 0x001fda0003f06270 */
[----:B------:R-:W-:Y:S05]  /*36a0*/  @P0 BRA `(.L_x_773) ;  /* 0x00000004009c0947 */ /* 0x000fea0003800000 */
[----:B------:R-:W0:Y:S01]  /*36b0*/  LDC R8, c[0x0][0x3c0] ;  /* 0x0000f000ff087b82 */ /* 0x000e220000000800 */
[----:B------:R-:W-:Y:S01]  /*36c0*/  USHF.L.U32 UR6, UR15, 0xc, URZ ;  /* 0x0000000c0f067899 */ /* 0x000fe200080006ff */
[----:B------:R-:W-:Y:S01]  /*36d0*/  LOP3.LUT R3, RZ, R9, RZ, 0x33, !PT ;  /* 0x00000009ff037212 */ /* 0x000fe200078e33ff */
[----:B------:R-:W-:Y:S04]  /*36e0*/  BSSY.RECONVERGENT B2, `(.L_x_774) ;  /* 0x0000019000027945 */ /* 0x000fe80003800200 */
[----:B------:R-:W-:Y:S02]  /*36f0*/  IMAD.IADD R3, R3, 0x1, R2 ;  /* 0x0000000103037824 */ /* 0x000fe400078e0202 */
[----:B------:R-:W-:-:S05]  /*3700*/  IMAD.U32 R2, RZ, RZ, UR6 ;  /* 0x00000006ff027e24 */ /* 0x000fca000f8e00ff */
[C---:B------:R-:W-:Y:S01]  /*3710*/  IADD3 R7, PT, PT, R3.reuse, -UR5, -R2 ;  /* 0x8000000503077c10 */ /* 0x040fe2000fffe802 */
[----:B0-----:R-:W-:Y:S01]  /*3720*/  IMAD R2, R8, UR4, RZ ;  /* 0x0000000408027c24 */ /* 0x001fe2000f8e02ff */
[C---:B------:R-:W-:Y:S02]  /*3730*/  LOP3.LUT R8, R3.reuse, 0x300, RZ, 0xc0, !PT ;  /* 0x0000030003087812 */ /* 0x040fe400078ec0ff */
[----:B------:R-:W-:Y:S01]  /*3740*/  LEA.HI R3, R3, 0x1, RZ, 0x18 ;  /* 0x0000000103037811 */ /* 0x000fe200078fc0ff */
[----:B------:R-:W-:Y:S01]  /*3750*/  IMAD R2, R2, -0x1000, R7 ;  /* 0xfffff00002027824 */ /* 0x000fe200078e0207 */
[----:B------:R-:W-:Y:S01]  /*3760*/  ISETP.NE.AND P0, PT, R8, 0x300, PT ;  /* 0x000003000800780c */ /* 0x000fe20003f05270 */
[----:B------:R-:W-:-:S03]  /*3770*/  IMAD.MOV.U32 R7, RZ, RZ, R9 ;  /* 0x000000ffff077224 */ /* 0x000fc600078e0009 */
[----:B------:R-:W-:-:S09]  /*3780*/  ISETP.GE.U32.AND P1, PT, R2, 0x300, PT ;  /* 0x000003000200780c */ /* 0x000fd20003f26070 */
[----:B------:R-:W-:Y:S05]  /*3790*/  @!P0 BRA `(.L_x_775) ;  /* 0x0000000000348947 */ /* 0x000fea0003800000 */
[----:B------:R-:W-:Y:S01]  /*37a0*/  LOP3.LUT R3, R3, 0x3, RZ, 0xc0, !PT ;  /* 0x0000000303037812 */ /* 0x000fe200078ec0ff */
[----:B------:R-:W-:-:S04]  /*37b0*/  IMAD.MOV.U32 R7, RZ, RZ, R9 ;  /* 0x000000ffff077224 */ /* 0x000fc800078e0009 */
[----:B------:R-:W-:-:S07]  /*37c0*/  IMAD.MOV R8, RZ, RZ, -R3 ;  /* 0x000000ffff087224 */ /* 0x000fce00078e0a03 */
.L_x_776:
        /* <DEDUP_REMOVED lines=10> */
.L_x_775:
[----:B------:R-:W-:Y:S05]  /*3870*/  BSYNC.RECONVERGENT B2 ;  /* 0x0000000000027941 */ /* 0x000fea0003800200 */
.L_x_774:
        /* <DEDUP_REMOVED lines=12> */
.L_x_779:
        /* <DEDUP_REMOVED lines=30> */
.L_x_778:
[----:B------:R-:W-:Y:S05]  /*3b20*/  BSYNC.RECONVERGENT B2 ;  /* 0x0000000000027941 */ /* 0x000fea0003800200 */
.L_x_777:
        /* <DEDUP_REMOVED lines=22> */
.L_x_781:
[----:B------:R-:W-:Y:S05]  /*3c90*/  BSYNC.RECONVERGENT B2 ;  /* 0x0000000000027941 */ /* 0x000fea0003800200 */
.L_x_780:
        /* <DEDUP_REMOVED lines=8> */
.L_x_773:
[----:B------:R-:W-:Y:S05]  /*3d20*/  BSYNC.RECONVERGENT B1 ;  /* 0x0000000000017941 */ /* 0x000fea0003800200 */
.L_x_770:
[----:B------:R-:W0:Y:S01]  /*3d30*/  S2R R8, SR_LANEID ;  /* 0x0000000000087919 */ /* 0x000e220000000000 */
[----:B------:R-:W1:Y:S01]  /*3d40*/  SHFL.DOWN PT, R0, R4, 0x1, 0x1f ;  /* 0x08201f0004007f89 */ /* 0x000e6200000e0000 */
[----:B------:R-:W2:Y:S01]  /*3d50*/  S2R R6, SR_TID.X ;  /* 0x0000000000067919 */ /* 0x000ea20000002100 */
        /* <DEDUP_REMOVED lines=10> */
[----:B------:R-:W-:Y:S01]  /*3e00*/  IMAD.IADD R0, R3, 0x1, R0 ;  /* 0x0000000103007824 */ /* 0x000fe200078e0200 */
[----:B--2---:R-:W-:-:S04]  /*3e10*/  @!P1 SHF.R.U32.HI R3, RZ, 0x3, R6 ;  /* 0x00000003ff039819 */ /* 0x004fc80000011606 */
[----:B------:R-:W0:Y:S01]  /*3e20*/  SHFL.DOWN PT, R2, R0, 0x4, 0x1f ;  /* 0x08801f0000027f89 */ /* 0x000e2200000e0000 */
[----:B-1----:R-:W-:Y:S02]  /*3e30*/  @!P1 LEA R7, R7, R4, 0x18 ;  /* 0x0000000407079211 */ /* 0x002fe400078ec0ff */
[----:B------:R-:W-:-:S05]  /*3e40*/  @!P1 LOP3.LUT R4, R3, 0x7c, RZ, 0xc0, !PT ;  /* 0x0000007c03049812 */ /* 0x000fca00078ec0ff */
[----:B------:R-:W-:Y:S01]  /*3e50*/  @!P1 IMAD.IADD R4, R4, 0x1, R7 ;  /* 0x0000000104049824 */ /* 0x000fe200078e0207 */
[----:B0-----:R-:W-:Y:S02]  /*3e60*/  SEL R5, R2, RZ, !P0 ;  /* 0x000000ff02057207 */ /* 0x001fe40004000000 */
[----:B------:R-:W-:-:S03]  /*3e70*/  ISETP.GT.AND P0, PT, R8, 0x17, PT ;  /* 0x000000170800780c */ /* 0x000fc60003f04270 */
[----:B------:R-:W-:-:S05]  /*3e80*/  IMAD.IADD R5, R0, 0x1, R5 ;  /* 0x0000000100057824 */ /* 0x000fca00078e0205 */
[----:B------:R-:W0:Y:S02]  /*3e90*/  SHFL.DOWN PT, R2, R5, 0x8, 0x1f ;  /* 0x09001f0005027f89 */ /* 0x000e2400000e0000 */
        /* <DEDUP_REMOVED lines=14> */
[----:B0-----:R-:W0:Y:S04]  /*3f80*/  LDS.128 R4, [UR4+0x10] ;  /* 0x00001004ff047984 */ /* 0x001e280008000c00 */
[----:B------:R-:W1:Y:S01]  /*3f90*/  LDS.64 R8, [UR4+0x20] ;  /* 0x00002004ff087984 */ /* 0x000e620008000a00 */
[----:B0-----:R-:W-:-:S04]  /*3fa0*/  IADD3 R0, PT, PT, R4, R0, R3 ;  /* 0x0000000004007210 */ /* 0x001fc80007ffe003 */
[----:B------:R-:W-:-:S04]  /*3fb0*/  IADD3 R0, PT, PT, R6, R0, R5 ;  /* 0x0000000006007210 */ /* 0x000fc80007ffe005 */
[----:B-1----:R-:W-:-:S05]  /*3fc0*/  IADD3 R0, PT, PT, R8, R0, R7 ;  /* 0x0000000008007210 */ /* 0x002fca0007ffe007 */
[----:B------:R-:W-:-:S07]  /*3fd0*/  IMAD.IADD R3, R0, 0x1, R9 ;  /* 0x0000000100037824 */ /* 0x000fce00078e0209 */
.L_x_743:
[----:B------:R-:W-:Y:S05]  /*3fe0*/  BSYNC.RECONVERGENT B0 ;  /* 0x0000000000007941 */ /* 0x000fea0003800200 */
.L_x_727:
[----:B------:R-:W-:Y:S05]  /*3ff0*/  @P0 EXIT ;  /* 0x000000000000094d */ /* 0x000fea0003800000 */
[----:B------:R-:W5:Y:S02]  /*4000*/  LDCU.64 UR4, c[0x0][0x388] ;  /* 0x00007100ff0477ac */ /* 0x000f640008000a00 */
[----:B-----5:R-:W-:-:S06]  /*4010*/  UIMAD.WIDE.U32 UR4, UR15, 0x4, UR4 ;  /* 0x000000040f0478a5 */ /* 0x020fcc000f8e0004 */
[----:B0-----:R-:W-:Y:S02]  /*4020*/  IMAD.U32 R4, RZ, RZ, UR4 ;  /* 0x00000004ff047e24 */ /* 0x001fe4000f8e00ff */
[----:B------:R-:W-:-:S05]  /*4030*/  IMAD.U32 R5, RZ, RZ, UR5 ;  /* 0x00000005ff057e24 */ /* 0x000fca000f8e00ff */
[----:B------:R-:W-:Y:S01]  /*4040*/  STG.E desc[UR12][R4.64], R3 ;  /* 0x0000000304007986 */ /* 0x000fe2000c10190c */
[----:B------:R-:W-:Y:S05]  /*4050*/  EXIT ;  /* 0x000000000000794d */ /* 0x000fea0003800000 */
.L_x_782:
        /* <DEDUP_REMOVED lines=10> */
.L_x_2120:


//--------------------- .text._ZN3cub18CUB_300001_SM_10006detail6reduce28DeviceReduceSingleTileKernelINS2_10policy_hubIiyN4cuda3std3__44plusIiEEE10Policy1000EPiSC_yS9_iiNS7_10__identityEEEvT0_T1_T2_T3_T4_T6_ --------------------------
	.section	.text._ZN3cub18CUB_300001_SM_10006detail6reduce28DeviceReduceSingleTileKernelINS2_10policy_hubIiyN4cuda3std3__44plusIiEEE10Policy1000EPiSC_yS9_iiNS7_10__identityEEEvT0_T1_T2_T3_T4_T6_,"ax",@progbits
	.align	128
        .global         _ZN3cub18CUB_300001_SM_10006detail6reduce28DeviceReduceSingleTileKernelINS2_10policy_hubIiyN4cuda3std3__44plusIiEEE10Policy1000EPiSC_yS9_iiNS7_10__identityEEEvT0_T1_T2_T3_T4_T6_
        .type           _ZN3cub18CUB_300001_SM_10006detail6reduce28DeviceReduceSingleTileKernelINS2_10policy_hubIiyN4cuda3std3__44plusIiEEE10Policy1000EPiSC_yS9_iiNS7_10__identityEEEvT0_T1_T2_T3_T4_T6_,@function
        .size           _ZN3cub18CUB_300001_SM_10006detail6reduce28DeviceReduceSingleTileKernelINS2_10policy_hubIiyN4cuda3std3__44plusIiEEE10Policy1000EPiSC_yS9_iiNS7_10__identityEEEvT0_T1_T2_T3_T4_T6_,(.L_x_2121 - _ZN3cub18CUB_300001_SM_10006detail6reduce28DeviceReduceSingleTileKernelINS2_10policy_hubIiyN4cuda3std3__44plusIiEEE10Policy1000EPiSC_yS9_iiNS7_10__identityEEEvT0_T1_T2_T3_T4_T6_)
        .other          _ZN3cub18CUB_300001_SM_10006detail6reduce28DeviceReduceSingleTileKernelINS2_10policy_hubIiyN4cuda3std3__44plusIiEEE10Policy1000EPiSC_yS9_iiNS7_10__identityEEEvT0_T1_T2_T3_T4_T6_,@"STO_CUDA_ENTRY STV_DEFAULT"
_ZN3cub18CUB_300001_SM_10006detail6reduce28DeviceReduceSingleTileKernelINS2_10policy_hubIiyN4cuda3std3__44plusIiEEE10Policy1000EPiSC_yS9_iiNS7_10__identityEEEvT0_T1_T2_T3_T4_T6_:
.text._ZN3cub18CUB_300001_SM_10006detail6reduce28DeviceReduceSingleTileKernelINS2_10policy_hubIiyN4cuda3std3__44plusIiEEE10Policy1000EPiSC_yS9_iiNS7_10__identityEEEvT0_T1_T2_T3_T4_T6_:
[----:B------:R-:W-:Y:S01]  /*0000*/  LDC R1, c[0x0][0x37c] ;  /* 0x0000df00ff017b82 */ /* 0x000fe20000000800 */
[----:B------:R-:W0:Y:S01]  /*0010*/  LDCU.64 UR4, c[0x0][0x390] ;  /* 0x00007200ff0477ac */ /* 0x000e220008000a00 */
[----:B------:R-:W1:Y:S01]  /*0020*/  LDCU.64 UR6, c[0x0][0x358] ;  /* 0x00006b00ff0677ac */ /* 0x000e620008000a00 */
[----:B0-----:R-:W-:Y:S02]  /*0030*/  IMAD.U32 R0, RZ, RZ, UR4 ;  /* 0x00000004ff007e24 */ /* 0x001fe4000f8e00ff */
[----:B------:R-:W-:-:S03]  /*0040*/  IMAD.U32 R3, RZ, RZ, UR5 ;  /* 0x00000005ff037e24 */ /* 0x000fc6000f8e00ff */
[----:B------:R-:W-:-:S04]  /*0050*/  ISETP.NE.U32.AND P0, PT, R0, RZ, PT ;  /* 0x000000ff0000720c */ /* 0x000fc80003f05070 */
[----:B------:R-:W-:-:S13]  /*0060*/  ISETP.NE.AND.EX P0, PT, R3, RZ, PT, P0 ;  /* 0x000000ff0300720c */ /* 0x000fda0003f05300 */
        /* <DEDUP_REMOVED lines=8> */
.L_x_783:
[----:B------:R-:W0:Y:S01]  /*00f0*/  LDCU UR4, c[0x0][0x380] ;  /* 0x00007000ff0477ac */ /* 0x000e220008000800 */
[----:B------:R-:W-:Y:S01]  /*0100*/  BSSY.RECONVERGENT B0, `(.L_x_784) ;  /* 0x0000390000007945 */ /* 0x000fe20003800200 */
[----:B0-----:R-:W-:-:S09]  /*0110*/  ULOP3.LUT UP0, URZ, UR4, 0xf, URZ, 0xc0, !UPT ;  /* 0x0000000f04ff7892 */ /* 0x001fd2000f80c0ff */
[----:B------:R-:W-:Y:S05]  /*0120*/  BRA.U UP0, `(.L_x_785) ;  /* 0x0000001900f07547 */ /* 0x000fea000b800000 */
[----:B------:R-:W-:-:S04]  /*0130*/  ISETP.GT.U32.AND P0, PT, R0, 0xfff, PT ;  /* 0x00000fff0000780c */ /* 0x000fc80003f04070 */
[----:B------:R-:W-:-:S13]  /*0140*/  ISETP.GT.U32.AND.EX P0, PT, R3, RZ, PT, P0 ;  /* 0x000000ff0300720c */ /* 0x000fda0003f04100 */
[----:B------:R-:W-:Y:S05]  /*0150*/  @P0 BRA `(.L_x_786) ;  /* 0x0000000c00ac0947 */ /* 0x000fea0003800000 */
[----:B------:R-:W0:Y:S01]  /*0160*/  S2R R11, SR_TID.X ;  /* 0x00000000000b7919 */ /* 0x000e220000002100 */
[----:B------:R-:W-:Y:S01]  /*0170*/  BSSY.RECONVERGENT B1, `(.L_x_787) ;  /* 0x0000009000017945 */ /* 0x000fe20003800200 */
[----:B------:R-:W-:Y:S01]  /*0180*/  IMAD.MOV.U32 R2, RZ, RZ, RZ ;  /* 0x000000ffff027224 */ /* 0x000fe200078e00ff */
[----:B0-----:R-:W-:Y:S01]  /*0190*/  ISETP.GE.U32.AND P0, PT, R11, R0, PT ;  /* 0x000000000b00720c */ /* 0x001fe20003f06070 */
[----:B------:R-:W-:-:S12]  /*01a0*/  IMAD.MOV.U32 R13, RZ, RZ, R11 ;  /* 0x000000ffff0d7224 */ /* 0x000fd800078e000b */
[----:B------:R-:W-:Y:S05]  /*01b0*/  @P0 BRA `(.L_x_788) ;  /* 0x0000000000100947 */ /* 0x000fea0003800000 */
[----:B------:R-:W0:Y:S02]  /*01c0*/  LDC.64 R4, c[0x0][0x380] ;  /* 0x0000e000ff047b82 */ /* 0x000e240000000a00 */
[----:B0-----:R-:W-:-:S05]  /*01d0*/  IMAD.WIDE.U32 R4, R11, 0x4, R4 ;  /* 0x000000040b047825 */ /* 0x001fca00078e0004 */
[----:B------:R0:W5:Y:S01]  /*01e0*/  LDG.E.CONSTANT R2, desc[UR6][R4.64] ;  /* 0x0000000604027981 */ /* 0x000162000c1e9900 */
[----:B------:R-:W-:-:S07]  /*01f0*/  VIADD R13, R11, 0x100 ;  /* 0x000001000b0d7836 */ /* 0x000fce0000000000 */
.L_x_788:
[----:B------:R-:W-:Y:S05]  /*0200*/  BSYNC.RECONVERGENT B1 ;  /* 0x0000000000017941 */ /* 0x000fea0003800200 */
.L_x_787:
[----:B------:R-:W-:Y:S01]  /*0210*/  ISETP.GE.U32.AND P0, PT, R13, R0, PT ;  /* 0x000000000d00720c */ /* 0x000fe20003f06070 */
        /* <DEDUP_REMOVED lines=15> */
.L_x_793:
        /* <DEDUP_REMOVED lines=9> */
.L_x_792:
[----:B------:R-:W-:Y:S05]  /*03a0*/  BSYNC.RECONVERGENT B2 ;  /* 0x0000000000027941 */ /* 0x000fea0003800200 */
.L_x_791:
        /* <DEDUP_REMOVED lines=8> */
.L_x_796:
[----:B------:R-:W0:Y:S01]  /*0430*/  LDC.64 R8, c[0x0][0x380] ;  /* 0x0000e000ff087b82 */ /* 0x000e220000000a00 */
[C---:B------:R-:W-:Y:S02]  /*0440*/  VIADD R7, R13.reuse, 0x400 ;  /* 0x000004000d077836 */ /* 0x040fe40000000000 */
        /* <DEDUP_REMOVED lines=10> */
[----:B------:R-:W4:Y:S04]  /*04f0*/  LDG.E.CONSTANT R17, desc[UR6][R6.64+0x400] ;  /* 0x0004000606117981 */ /* 0x000f28000c1e9900 */
        /* <DEDUP_REMOVED lines=22> */
.L_x_795:
[----:B------:R-:W-:Y:S05]  /*0660*/  BSYNC.RECONVERGENT B2 ;  /* 0x0000000000027941 */ /* 0x000fea0003800200 */
.L_x_794:
        /* <DEDUP_REMOVED lines=22> */
.L_x_798:
[----:B------:R-:W-:Y:S05]  /*07d0*/  BSYNC.RECONVERGENT B2 ;  /* 0x0000000000027941 */ /* 0x000fea0003800200 */
.L_x_797:
        /* <DEDUP_REMOVED lines=10> */
.L_x_790:
[----:B------:R-:W-:Y:S05]  /*0880*/  BSYNC.RECONVERGENT B1 ;  /* 0x0000000000017941 */ /* 0x000fea0003800200 */
.L_x_789:
[----:B------:R-:W-:-:S04]  /*0890*/  ISETP.GE.U32.AND P0, PT, R0, 0x100, PT ;  /* 0x000001000000780c */ /* 0x000fc80003f06070 */
[----:B------:R-:W-:-:S13]  /*08a0*/  ISETP.GE.U32.AND.EX P0, PT, R3, RZ, PT, P0 ;  /* 0x000000ff0300720c */ /* 0x000fda0003f06100 */
[----:B------:R-:W-:Y:S05]  /*08b0*/  @!P0 BRA `(.L_x_799) ;  /* 0x0000000000ac8947 */ /* 0x000fea0003800000 */
[----:B------:R-:W1:Y:S01]  /*08c0*/  S2R R6, SR_LANEID ;  /* 0x0000000000067919 */ /* 0x000e620000000000 */
[----:B------:R-:W-:Y:S01]  /*08d0*/  ISETP.NE.AND P4, PT, R11, RZ, PT ;  /* 0x000000ff0b00720c */ /* 0x000fe20003f85270 */
[----:B-----5:R-:W2:Y:S01]  /*08e0*/  SHFL.DOWN PT, R0, R2, 0x1, 0x1f ;  /* 0x08201f0002007f89 */ /* 0x020ea200000e0000 */
[C---:B-1----:R-:W-:Y:S02]  /*08f0*/  ISETP.GT.AND P0, PT, R6.reuse, 0x1e, PT ;  /* 0x0000001e0600780c */ /* 0x042fe40003f04270 */
[----:B------:R-:W-:Y:S02]  /*0900*/  ISETP.NE.AND P1, PT, R6, RZ, PT ;  /* 0x000000ff0600720c */ /* 0x000fe40003f25270 */
[----:B--2---:R-:W-:Y:S02]  /*0910*/  SEL R3, R0, RZ, !P0 ;  /* 0x000000ff00037207 */ /* 0x004fe40004000000 */
[----:B------:R-:W-:-:S03]  /*0920*/  ISETP.GT.AND P0, PT, R6, 0x1d, PT ;  /* 0x0000001d0600780c */ /* 0x000fc60003f04270 */
[----:B------:R-:W-:-:S05]  /*0930*/  IMAD.IADD R3, R3, 0x1, R2 ;  /* 0x0000000103037824 */ /* 0x000fca00078e0202 */
[----:B------:R-:W1:Y:S01]  /*0940*/  SHFL.DOWN PT, R0, R3, 0x2, 0x1f ;  /* 0x08401f0003007f89 */ /* 0x000e6200000e0000 */
[----:B------:R-:W2:Y:S01]  /*0950*/  @!P1 S2R R7, SR_CgaCtaId ;  /* 0x0000000000079919 */ /* 0x000ea20000008800 */
[----:B-1----:R-:W-:Y:S02]  /*0960*/  SEL R0, R0, RZ, !P0 ;  /* 0x000000ff00007207 */ /* 0x002fe40004000000 */
[----:B------:R-:W-:-:S03]  /*0970*/  ISETP.GT.AND P0, PT, R6, 0x1b, PT ;  /* 0x0000001b0600780c */ /* 0x000fc60003f04270 */
[----:B------:R-:W-:-:S05]  /*0980*/  IMAD.IADD R0, R3, 0x1, R0 ;  /* 0x0000000103007824 */ /* 0x000fca00078e0200 */
[----:B0-----:R-:W0:Y:S02]  /*0990*/  SHFL.DOWN PT, R4, R0, 0x4, 0x1f ;  /* 0x08801f0000047f89 */ /* 0x001e2400000e0000 */
[----:B0-----:R-:W-:Y:S02]  /*09a0*/  SEL R5, R4, RZ, !P0 ;  /* 0x000000ff04057207 */ /* 0x001fe40004000000 */
[----:B------:R-:W-:Y:S02]  /*09b0*/  ISETP.GT.AND P0, PT, R6, 0x17, PT ;  /* 0x000000170600780c */ /* 0x000fe40003f04270 */
[----:B------:R-:W-:Y:S01]  /*09c0*/  @!P1 MOV R4, 0x400 ;  /* 0x0000040000049802 */ /* 0x000fe20000000f00 */
[----:B------:R-:W-:Y:S01]  /*09d0*/  IMAD.IADD R5, R0, 0x1, R5 ;  /* 0x0000000100057824 */ /* 0x000fe200078e0205 */
[----:B------:R-:W-:Y:S02]  /*09e0*/  @!P1 SHF.R.U32.HI R0, RZ, 0x3, R11 ;  /* 0x00000003ff009819 */ /* 0x000fe4000001160b */
[----:B--2---:R-:W-:-:S02]  /*09f0*/  @!P1 LEA R7, R7, R4, 0x18 ;  /* 0x0000000407079211 */ /* 0x004fc400078ec0ff */
[----:B------:R-:W0:Y:S01]  /*0a00*/  SHFL.DOWN PT, R2, R5, 0x8, 0x1f ;  /* 0x09001f0005027f89 */ /* 0x000e2200000e0000 */
[----:B------:R-:W-:-:S05]  /*0a10*/  @!P1 LOP3.LUT R0, R0, 0x7c, RZ, 0xc0, !PT ;  /* 0x0000007c00009812 */ /* 0x000fca00078ec0ff */
[----:B------:R-:W-:Y:S01]  /*0a20*/  @!P1 IMAD.IADD R0, R0, 0x1, R7 ;  /* 0x0000000100009824 */ /* 0x000fe200078e0207 */
[----:B0-----:R-:W-:Y:S02]  /*0a30*/  SEL R2, R2, RZ, !P0 ;  /* 0x000000ff02027207 */ /* 0x001fe40004000000 */
[----:B------:R-:W-:-:S03]  /*0a40*/  ISETP.GT.AND P0, PT, R6, 0xf, PT ;  /* 0x0000000f0600780c */ /* 0x000fc60003f04270 */
[----:B------:R-:W-:-:S05]  /*0a50*/  IMAD.IADD R2, R5, 0x1, R2 ;  /* 0x0000000105027824 */ /* 0x000fca00078e0202 */
[----:B------:R-:W0:Y:S02]  /*0a60*/  SHFL.DOWN PT, R3, R2, 0x10, 0x1f ;  /* 0x0a001f0002037f89 */ /* 0x000e2400000e0000 */
[----:B0-----:R-:W-:-:S05]  /*0a70*/  SEL R3, R3, RZ, !P0 ;  /* 0x000000ff03037207 */ /* 0x001fca0004000000 */
        /* <DEDUP_REMOVED lines=15> */
.L_x_799:
[C---:B0-----:R-:W-:Y:S01]  /*0b70*/  LOP3.LUT R4, R11.reuse, 0x3e0, RZ, 0xc0, !PT ;  /* 0x000003e00b047812 */ /* 0x041fe200078ec0ff */
[----:B------:R-:W0:Y:S01]  /*0b80*/  S2R R10, SR_LANEID ;  /* 0x00000000000a7919 */ /* 0x000e220000000000 */
[----:B------:R-:W-:Y:S02]  /*0b90*/  ISETP.NE.AND P4, PT, R11, RZ, PT ;  /* 0x000000ff0b00720c */ /* 0x000fe40003f85270 */
[----:B------:R-:W-:Y:S01]  /*0ba0*/  LOP3.LUT R7, RZ, R4, RZ, 0x33, !PT ;  /* 0x00000004ff077212 */ /* 0x000fe200078e33ff */
[----:B------:R-:W-:-:S04]  /*0bb0*/  VIADD R5, R4, 0x20 ;  /* 0x0000002004057836 */ /* 0x000fc80000000000 */
[----:B------:R-:W-:Y:S01]  /*0bc0*/  IMAD.IADD R7, R7, 0x1, R0 ;  /* 0x0000000107077824 */ /* 0x000fe200078e0200 */
[----:B------:R-:W-:-:S04]  /*0bd0*/  ISETP.GT.U32.AND P0, PT, R5, R0, PT ;  /* 0x000000000500720c */ /* 0x000fc80003f04070 */
        /* <DEDUP_REMOVED lines=30> */
[----:B0-----:R-:W-:-:S05]  /*0dc0*/  SEL R5, R5, RZ, !P0 ;  /* 0x000000ff05057207 */ /* 0x001fca0004000000 */
[----:B------:R-:W-:-:S05]  /*0dd0*/  IMAD.IADD R5, R4, 0x1, R5 ;  /* 0x0000000104057824 */ /* 0x000fca00078e0205 */
[----:B------:R4:W-:Y:S01]  /*0de0*/  @!P1 STS [R8+0x8], R5 ;  /* 0x0000080508009388 */ /* 0x0009e20000000800 */
[----:B------:R-:W-:Y:S06]  /*0df0*/  BAR.SYNC.DEFER_BLOCKING 0x0 ;  /* 0x0000000000007b1d */ /* 0x000fec0000010000 */
[----:B------:R-:W-:Y:S05]  /*0e00*/  @P4 BRA `(.L_x_800) ;  /* 0x0000002800fc4947 */ /* 0x000fea0003800000 */
[----:B------:R-:W0:Y:S01]  /*0e10*/  S2UR UR5, SR_CgaCtaId ;  /* 0x00000000000579c3 */ /* 0x000e220000008800 */
[----:B------:R-:W-:Y:S01]  /*0e20*/  UMOV UR4, 0x400 ;  /* 0x0000040000047882 */ /* 0x000fe20000000000 */
[C---:B------:R-:W-:Y:S02]  /*0e30*/  ISETP.GT.U32.AND P0, PT, R0.reuse, 0x40, PT ;  /* 0x000000400000780c */ /* 0x040fe40003f04070 */
[C---:B------:R-:W-:Y:S02]  /*0e40*/  ISETP.GT.U32.AND P6, PT, R0.reuse, 0x20, PT ;  /* 0x000000200000780c */ /* 0x040fe40003fc4070 */
[C---:B------:R-:W-:Y:S02]  /*0e50*/  ISETP.GT.U32.AND P5, PT, R0.reuse, 0x60, PT ;  /* 0x000000600000780c */ /* 0x040fe40003fa4070 */
[----:B------:R-:W-:Y:S02]  /*0e60*/  ISETP.GT.U32.AND P2, PT, R0, 0x80, PT ;  /* 0x000000800000780c */ /* 0x000fe40003f44070 */
[----:B------:R-:W-:-:S02]  /*0e70*/  ISETP.GT.U32.AND.EX P0, PT, R3, RZ, PT, P0 ;  /* 0x000000ff0300720c */ /* 0x000fc40003f04100 */
[C---:B------:R-:W-:Y:S02]  /*0e80*/  ISETP.GT.U32.AND.EX P6, PT, R3.reuse, RZ, PT, P6 ;  /* 0x000000ff0300720c */ /* 0x040fe40003fc4160 */
[C---:B------:R-:W-:Y:S02]  /*0e90*/  ISETP.GT.U32.AND P3, PT, R0.reuse, 0xa0, PT ;  /* 0x000000a00000780c */ /* 0x040fe40003f64070 */
[----:B------:R-:W-:Y:S02]  /*0ea0*/  ISETP.GT.U32.AND P1, PT, R0, 0xc0, PT ;  /* 0x000000c00000780c */ /* 0x000fe40003f24070 */
[C---:B------:R-:W-:Y:S02]  /*0eb0*/  ISETP.GT.U32.AND.EX P5, PT, R3.reuse, RZ, PT, P5 ;  /* 0x000000ff0300720c */ /* 0x040fe40003fa4150 */
[C---:B------:R-:W-:Y:S02]  /*0ec0*/  ISETP.GT.U32.AND.EX P2, PT, R3.reuse, RZ, PT, P2 ;  /* 0x000000ff0300720c */ /* 0x040fe40003f44120 */
[C---:B------:R-:W-:Y:S01]  /*0ed0*/  ISETP.GT.U32.AND.EX P3, PT, R3.reuse, RZ, PT, P3 ;  /* 0x000000ff0300720c */ /* 0x040fe20003f64130 */
[----:B0-----:R-:W-:Y:S01]  /*0ee0*/  ULEA UR4, UR5, UR4, 0x18 ;  /* 0x0000000405047291 */ /* 0x001fe2000f8ec0ff */
[----:B------:R-:W-:-:S08]  /*0ef0*/  ISETP.GT.U32.AND.EX P1, PT, R3, RZ, PT, P1 ;  /* 0x000000ff0300720c */ /* 0x000fd00003f24110 */
[----:B----4-:R-:W0:Y:S04]  /*0f00*/  LDS.128 R8, [UR4+0x10] ;  /* 0x00001004ff087984 */ /* 0x010e280008000c00 */
[----:B------:R-:W1:Y:S04]  /*0f10*/  LDS R2, [UR4+0xc] ;  /* 0x00000c04ff027984 */ /* 0x000e680008000800 */
[----:B------:R-:W2:Y:S01]  /*0f20*/  LDS.64 R6, [UR4+0x20] ;  /* 0x00002004ff067984 */ /* 0x000ea20008000a00 */
[----:B0-----:R-:W-:Y:S02]  /*0f30*/  SEL R8, R8, RZ, P0 ;  /* 0x000000ff08087207 */ /* 0x001fe40000000000 */
[----:B------:R-:W-:-:S02]  /*0f40*/  ISETP.GT.U32.AND P0, PT, R0, 0xe0, PT ;  /* 0x000000e00000780c */ /* 0x000fc40003f04070 */
[----:B-1----:R-:W-:Y:S02]  /*0f50*/  SEL R2, R2, RZ, P6 ;  /* 0x000000ff02027207 */ /* 0x002fe40003000000 */
[----:B------:R-:W-:Y:S02]  /*0f60*/  SEL R9, R9, RZ, P5 ;  /* 0x000000ff09097207 */ /* 0x000fe40002800000 */
[----:B------:R-:W-:Y:S02]  /*0f70*/  IADD3 R2, PT, PT, R8, R2, R5 ;  /* 0x0000000208027210 */ /* 0x000fe40007ffe005 */
[----:B------:R-:W-:Y:S02]  /*0f80*/  SEL R10, R10, RZ, P2 ;  /* 0x000000ff0a0a7207 */ /* 0x000fe40001000000 */
[----:B------:R-:W-:Y:S02]  /*0f90*/  ISETP.GT.U32.AND.EX P0, PT, R3, RZ, PT, P0 ;  /* 0x000000ff0300720c */ /* 0x000fe40003f04100 */
[----:B------:R-:W-:-:S02]  /*0fa0*/  SEL R11, R11, RZ, P3 ;  /* 0x000000ff0b0b7207 */ /* 0x000fc40001800000 */
[----:B------:R-:W-:Y:S02]  /*0fb0*/  IADD3 R2, PT, PT, R10, R2, R9 ;  /* 0x000000020a027210 */ /* 0x000fe40007ffe009 */
[----:B--2---:R-:W-:Y:S02]  /*0fc0*/  SEL R6, R6, RZ, P1 ;  /* 0x000000ff06067207 */ /* 0x004fe40000800000 */
[----:B------:R-:W-:Y:S02]  /*0fd0*/  SEL R7, R7, RZ, P0 ;  /* 0x000000ff07077207 */ /* 0x000fe40000000000 */
[----:B------:R-:W-:-:S05]  /*0fe0*/  IADD3 R2, PT, PT, R6, R2, R11 ;  /* 0x0000000206027210 */ /* 0x000fca0007ffe00b */
[----:B------:R-:W-:Y:S01]  /*0ff0*/  IMAD.IADD R5, R2, 0x1, R7 ;  /* 0x0000000102057824 */ /* 0x000fe200078e0207 */
[----:B------:R-:W-:Y:S06]  /*1000*/  BRA `(.L_x_800) ;  /* 0x00000028007c7947 */ /* 0x000fec0003800000 */
.L_x_786:
        /* <DEDUP_REMOVED lines=8> */
[----:B------:R-:W-:-:S02]  /*1090*/  IMAD.MOV.U32 R29, RZ, RZ, 0x1000 ;  /* 0x00001000ff1d7424 */ /* 0x000fc400078e00ff */
[----:B------:R-:W-:Y:S01]  /*10a0*/  IMAD.MOV.U32 R26, RZ, RZ, RZ ;  /* 0x000000ffff1a7224 */ /* 0x000fe200078e00ff */
[----:B--2---:R-:W-:Y:S02]  /*10b0*/  IADD3 R5, PT, PT, R6, R5, R4 ;  /* 0x0000000506057210 */ /* 0x004fe40007ffe004 */
[----:B------:R-:W-:Y:S02]  /*10c0*/  IADD3 R4, P1, PT, R0, -0x1000, RZ ;  /* 0xfffff00000047810 */ /* 0x000fe40007f3e0ff */
[----:B---3--:R-:W-:Y:S02]  /*10d0*/  IADD3 R5, PT, PT, R8, R7, R5 ;  /* 0x0000000708057210 */ /* 0x008fe40007ffe005 */
[----:B------:R-:W-:Y:S02]  /*10e0*/  ISETP.GE.U32.AND P0, PT, R4, 0x1000, PT ;  /* 0x000010000400780c */ /* 0x000fe40003f06070 */
[----:B------:R-:W-:-:S04]  /*10f0*/  IADD3 R5, PT, PT, R10, R9, R5 ;  /* 0x000000090a057210 */ /* 0x000fc80007ffe005 */
[----:B----4-:R-:W-:-:S04]  /*1100*/  IADD3 R5, PT, PT, R12, R11, R5 ;  /* 0x0000000b0c057210 */ /* 0x010fc80007ffe005 */
[----:B------:R-:W-:Y:S02]  /*1110*/  IADD3 R13, PT, PT, R14, R13, R5 ;  /* 0x0000000d0e0d7210 */ /* 0x000fe40007ffe005 */
[----:B------:R-:W-:Y:S02]  /*1120*/  IADD3.X R5, PT, PT, R3, -0x1, RZ, P1, !PT ;  /* 0xffffffff03057810 */ /* 0x000fe40000ffe4ff */
[----:B-----5:R-:W-:Y:S02]  /*1130*/  IADD3 R13, PT, PT, R16, R15, R13 ;  /* 0x0000000f100d7210 */ /* 0x020fe40007ffe00d */
[----:B------:R-:W-:Y:S02]  /*1140*/  ISETP.GE.U32.AND.EX P0, PT, R5, RZ, PT, P0 ;  /* 0x000000ff0500720c */ /* 0x000fe40003f06100 */
[----:B------:R-:W-:-:S05]  /*1150*/  IADD3 R13, PT, PT, R18, R17, R13 ;  /* 0x00000011120d7210 */ /* 0x000fca0007ffe00d */
[----:B------:R-:W-:-:S06]  /*1160*/  IMAD.IADD R27, R19, 0x1, R13 ;  /* 0x00000001131b7824 */ /* 0x000fcc00078e020d */
[----:B------:R-:W-:Y:S05]  /*1170*/  @!P0 BRA `(.L_x_801) ;  /* 0x0000000000748947 */ /* 0x000fea0003800000 */
[----:B------:R-:W0:Y:S01]  /*1180*/  LDC.64 R6, c[0x0][0x390] ;  /* 0x0000e400ff067b82 */ /* 0x000e220000000a00 */
[----:B------:R-:W-:Y:S02]  /*1190*/  IMAD.MOV.U32 R29, RZ, RZ, 0x1000 ;  /* 0x00001000ff1d7424 */ /* 0x000fe400078e00ff */
[----:B------:R-:W-:-:S07]  /*11a0*/  IMAD.MOV.U32 R26, RZ, RZ, RZ ;  /* 0x000000ffff1a7224 */ /* 0x000fce00078e00ff */
.L_x_803:
[----:B------:R-:W-:-:S04]  /*11b0*/  LEA R12, P0, R29, R24, 0x2 ;  /* 0x000000181d0c7211 */ /* 0x000fc800078010ff */
[----:B------:R-:W-:-:S05]  /*11c0*/  LEA.HI.X R13, R29, R25, R26, 0x2, P0 ;  /* 0x000000191d0d7211 */ /* 0x000fca00000f141a */
[----:B------:R-:W2:Y:S04]  /*11d0*/  LDG.E.128.CONSTANT R20, desc[UR6][R12.64] ;  /* 0x000000060c147981 */ /* 0x000ea8000c1e9d00 */
[----:B------:R-:W3:Y:S04]  /*11e0*/  LDG.E.128.CONSTANT R16, desc[UR6][R12.64+0x1000] ;  /* 0x001000060c107981 */ /* 0x000ee8000c1e9d00 */
[----:B------:R-:W4:Y:S04]  /*11f0*/  LDG.E.128.CONSTANT R8, desc[UR6][R12.64+0x2000] ;  /* 0x002000060c087981 */ /* 0x000f28000c1e9d00 */
[----:B------:R-:W5:Y:S01]  /*1200*/  LDG.E.128.CONSTANT R12, desc[UR6][R12.64+0x3000] ;  /* 0x003000060c0c7981 */ /* 0x000f62000c1e9d00 */
[----:B0-----:R-:W-:-:S02]  /*1210*/  IMAD.MOV.U32 R0, RZ, RZ, R6 ;  /* 0x000000ffff007224 */ /* 0x001fc400078e0006 */
[----:B------:R-:W-:Y:S01]  /*1220*/  IMAD.MOV.U32 R3, RZ, RZ, R7 ;  /* 0x000000ffff037224 */ /* 0x000fe200078e0007 */
[----:B--2---:R-:W-:-:S04]  /*1230*/  IADD3 R21, PT, PT, R21, R20, R27 ;  /* 0x0000001415157210 */ /* 0x004fc80007ffe01b */
[----:B------:R-:W-:-:S04]  /*1240*/  IADD3 R21, PT, PT, R23, R22, R21 ;  /* 0x0000001617157210 */ /* 0x000fc80007ffe015 */
[----:B---3--:R-:W-:Y:S02]  /*1250*/  IADD3 R21, PT, PT, R17, R16, R21 ;  /* 0x0000001011157210 */ /* 0x008fe40007ffe015 */
[----:B------:R-:W-:Y:S02]  /*1260*/  IADD3 R16, P1, PT, -R29, R0, RZ ;  /* 0x000000001d107210 */ /* 0x000fe40007f3e1ff */
[----:B------:R-:W-:Y:S02]  /*1270*/  IADD3 R21, PT, PT, R19, R18, R21 ;  /* 0x0000001213157210 */ /* 0x000fe40007ffe015 */
[----:B------:R-:W-:Y:S02]  /*1280*/  ISETP.GE.U32.AND P0, PT, R16, 0x1000, PT ;  /* 0x000010001000780c */ /* 0x000fe40003f06070 */
[----:B----4-:R-:W-:Y:S01]  /*1290*/  IADD3 R21, PT, PT, R9, R8, R21 ;  /* 0x0000000809157210 */ /* 0x010fe20007ffe015 */
[----:B------:R-:W-:-:S03]  /*12a0*/  IMAD.X R8, R3, 0x1, ~R26, P1 ;  /* 0x0000000103087824 */ /* 0x000fc600008e0e1a */
[----:B------:R-:W-:Y:S02]  /*12b0*/  IADD3 R21, PT, PT, R11, R10, R21 ;  /* 0x0000000a0b157210 */ /* 0x000fe40007ffe015 */
[----:B------:R-:W-:Y:S02]  /*12c0*/  ISETP.GE.U32.AND.EX P0, PT, R8, RZ, PT, P0 ;  /* 0x000000ff0800720c */ /* 0x000fe40003f06100 */
[----:B-----5:R-:W-:-:S04]  /*12d0*/  IADD3 R21, PT, PT, R13, R12, R21 ;  /* 0x0000000c0d157210 */ /* 0x020fc80007ffe015 */
[----:B------:R-:W-:-:S07]  /*12e0*/  IADD3 R27, PT, PT, R15, R14, R21 ;  /* 0x0000000e0f1b7210 */ /* 0x000fce0007ffe015 */
[----:B------:R-:W-:Y:S05]  /*12f0*/  @!P0 BRA `(.L_x_802) ;  /* 0x0000000400d08947 */ /* 0x000fea0003800000 */
[----:B------:R-:W-:-:S05]  /*1300*/  IADD3 R29, P0, PT, R29, 0x1000, RZ ;  /* 0x000010001d1d7810 */ /* 0x000fca0007f1e0ff */
[----:B------:R-:W-:Y:S01]  /*1310*/  IMAD.X R26, RZ, RZ, R26, P0 ;  /* 0x000000ffff1a7224 */ /* 0x000fe200000e061a */
[----:B------:R-:W-:-:S04]  /*1320*/  ISETP.GT.U32.AND P0, PT, R29, R4, PT ;  /* 0x000000041d00720c */ /* 0x000fc80003f04070 */
[----:B------:R-:W-:-:S13]  /*1330*/  ISETP.GT.U32.AND.EX P0, PT, R26, R5, PT, P0 ;  /* 0x000000051a00720c */ /* 0x000fda0003f04100 */
[----:B------:R-:W-:Y:S05]  /*1340*/  @!P0 BRA `(.L_x_803) ;  /* 0xfffffffc00988947 */ /* 0x000fea000383ffff */
.L_x_801:
[----:B------:R-:W-:-:S04]  /*1350*/  ISETP.GE.U32.AND P0, PT, R29, R0, PT ;  /* 0x000000001d00720c */ /* 0x000fc80003f06070 */
[----:B------:R-:W-:-:S13]  /*1360*/  ISETP.GE.U32.AND.EX P0, PT, R26, R3, PT, P0 ;  /* 0x000000031a00720c */ /* 0x000fda0003f06100 */
[----:B------:R-:W-:Y:S05]  /*1370*/  @P0 BRA `(.L_x_802) ;  /* 0x0000000400b00947 */ /* 0x000fea0003800000 */
[----:B------:R-:W-:Y:S01]  /*1380*/  IMAD.IADD R3, R0, 0x1, -R29 ;  /* 0x0000000100037824 */ /* 0x000fe200078e0a1d */
[----:B------:R-:W-:Y:S04]  /*1390*/  BSSY.RECONVERGENT B1, `(.L_x_802) ;  /* 0x000006a000017945 */ /* 0x000fe80003800200 */
[----:B------:R-:W-:-:S13]  /*13a0*/  ISETP.GE.AND P0, PT, R2, R3, PT ;  /* 0x000000030200720c */ /* 0x000fda0003f06270 */
[----:B------:R-:W-:Y:S05]  /*13b0*/  @P0 BRA `(.L_x_804) ;  /* 0x00000004009c0947 */ /* 0x000fea0003800000 */
[----:B------:R-:W-:Y:S01]  /*13c0*/  LOP3.LUT R4, RZ, R2, RZ, 0x33, !PT ;  /* 0x00000002ff047212 */ /* 0x000fe200078e33ff */
[----:B------:R-:W-:Y:S03]  /*13d0*/  BSSY.RECONVERGENT B2, `(.L_x_805) ;  /* 0x000001a000027945 */ /* 0x000fe60003800200 */
[----:B------:R-:W-:-:S04]  /*13e0*/  IADD3 R4, PT, PT, -R29, R0, R4 ;  /* 0x000000001d047210 */ /* 0x000fc80007ffe104 */
[C---:B------:R-:W-:Y:S02]  /*13f0*/  LOP3.LUT R0, R4.reuse, 0x300, RZ, 0xc0, !PT ;  /* 0x0000030004007812 */ /* 0x040fe400078ec0ff */
[----:B------:R-:W-:Y:S02]  /*1400*/  ISETP.GE.U32.AND P1, PT, R4, 0x300, PT ;  /* 0x000003000400780c */ /* 0x000fe40003f26070 */
[----:B------:R-:W-:Y:S01]  /*1410*/  ISETP.NE.AND P0, PT, R0, 0x300, PT ;  /* 0x000003000000780c */ /* 0x000fe20003f05270 */
[----:B------:R-:W-:-:S12]  /*1420*/  IMAD.MOV.U32 R0, RZ, RZ, R2 ;  /* 0x000000ffff007224 */ /* 0x000fd800078e0002 */
[----:B------:R-:W-:Y:S05]  /*1430*/  @!P0 BRA `(.L_x_806) ;  /* 0x00000000004c8947 */ /* 0x000fea0003800000 */
[----:B------:R-:W0:Y:S01]  /*1440*/  LDCU.64 UR4, c[0x0][0x380] ;  /* 0x00007000ff0477ac */ /* 0x000e220008000a00 */
[----:B------:R-:W-:Y:S02]  /*1450*/  IADD3 R8, P0, PT, R2, R29, RZ ;  /* 0x0000001d02087210 */ /* 0x000fe40007f1e0ff */
[----:B------:R-:W-:-:S03]  /*1460*/  LEA.HI R0, R4, 0x1, RZ, 0x18 ;  /* 0x0000000104007811 */ /* 0x000fc600078fc0ff */
[----:B------:R-:W-:Y:S01]  /*1470*/  IMAD.X R5, RZ, RZ, R26, P0 ;  /* 0x000000ffff057224 */ /* 0x000fe200000e061a */
[----:B------:R-:W-:Y:S01]  /*1480*/  LOP3.LUT R4, R0, 0x3, RZ, 0xc0, !PT ;  /* 0x0000000300047812 */ /* 0x000fe200078ec0ff */
[----:B------:R-:W-:-:S04]  /*1490*/  IMAD.MOV.U32 R0, RZ, RZ, R2 ;  /* 0x000000ffff007224 */ /* 0x000fc800078e0002 */
[----:B------:R-:W-:Y:S01]  /*14a0*/  IMAD.MOV R6, RZ, RZ, -R4 ;  /* 0x000000ffff067224 */ /* 0x000fe200078e0a04 */
[----:B0-----:R-:W-:-:S04]  /*14b0*/  LEA R7, P2, R8, UR4, 0x2 ;  /* 0x0000000408077c11 */ /* 0x001fc8000f8410ff */
[----:B------:R-:W-:-:S09]  /*14c0*/  LEA.HI.X R8, R8, UR5, R5, 0x2, P2 ;  /* 0x0000000508087c11 */ /* 0x000fd200090f1405 */
.L_x_807:
        /* <DEDUP_REMOVED lines=10> */
.L_x_806:
[----:B------:R-:W-:Y:S05]  /*1570*/  BSYNC.RECONVERGENT B2 ;  /* 0x0000000000027941 */ /* 0x000fea0003800200 */
.L_x_805:
[----:B------:R-:W-:Y:S05]  /*1580*/  @!P1 BRA `(.L_x_804) ;  /* 0x0000000400289947 */ /* 0x000fea0003800000 */
[----:B------:R-:W0:Y:S01]  /*1590*/  LDCU.64 UR4, c[0x0][0x380] ;  /* 0x00007000ff0477ac */ /* 0x000e220008000a00 */
[----:B------:R-:W-:Y:S01]  /*15a0*/  IMAD.IADD R5, R3, 0x1, -R0 ;  /* 0x0000000103057824 */ /* 0x000fe200078e0a00 */
[----:B------:R-:W-:Y:S01]  /*15b0*/  IADD3 R29, P0, PT, R0, R29, RZ ;  /* 0x0000001d001d7210 */ /* 0x000fe20007f1e0ff */
[----:B------:R-:W-:Y:S03]  /*15c0*/  BSSY.RECONVERGENT B2, `(.L_x_808) ;  /* 0x0000027000027945 */ /* 0x000fe60003800200 */
[----:B------:R-:W-:Y:S01]  /*15d0*/  ISETP.GT.AND P1, PT, R5, 0xc00, PT ;  /* 0x00000c000500780c */ /* 0x000fe20003f24270 */
[----:B------:R-:W-:Y:S01]  /*15e0*/  IMAD.X R26, RZ, RZ, R26, P0 ;  /* 0x000000ffff1a7224 */ /* 0x000fe200000e061a */
[----:B0-----:R-:W-:-:S04]  /*15f0*/  LEA R4, P0, R29, UR4, 0x2 ;  /* 0x000000041d047c11 */ /* 0x001fc8000f8010ff */
[----:B------:R-:W-:Y:S02]  /*1600*/  LEA.HI.X R5, R29, UR5, R26, 0x2, P0 ;  /* 0x000000051d057c11 */ /* 0x000fe400080f141a */
[----:B------:R-:W-:-:S05]  /*1610*/  PLOP3.LUT P0, PT, PT, PT, PT, 0x80, 0x8 ;  /* 0x000000000008781c */ /* 0x000fca0003f0f070 */
[----:B------:R-:W-:Y:S08]  /*1620*/  @!P1 BRA `(.L_x_809) ;  /* 0x0000000000809947 */ /* 0x000ff00003800000 */
[----:B------:R-:W-:Y:S01]  /*1630*/  PLOP3.LUT P0, PT, PT, PT, PT, 0x8, 0x80 ;  /* 0x000000000080781c */ /* 0x000fe20003f0e170 */
[----:B------:R-:W-:-:S12]  /*1640*/  VIADD R7, R3, 0xfffff400 ;  /* 0xfffff40003077836 */ /* 0x000fd80000000000 */
.L_x_810:
        /* <DEDUP_REMOVED lines=30> */
.L_x_809:
[----:B------:R-:W-:Y:S05]  /*1830*/  BSYNC.RECONVERGENT B2 ;  /* 0x0000000000027941 */ /* 0x000fea0003800200 */
.L_x_808:
        /* <DEDUP_REMOVED lines=22> */
.L_x_812:
[----:B------:R-:W-:Y:S05]  /*19a0*/  BSYNC.RECONVERGENT B2 ;  /* 0x0000000000027941 */ /* 0x000fea0003800200 */
.L_x_811:
        /* <DEDUP_REMOVED lines=8> */
.L_x_804:
[----:B------:R-:W-:Y:S05]  /*1a30*/  BSYNC.RECONVERGENT B1 ;  /* 0x0000000000017941 */ /* 0x000fea0003800200 */
.L_x_802:
[----:B------:R-:W0:Y:S01]  /*1a40*/  S2R R8, SR_LANEID ;  /* 0x0000000000087919 */ /* 0x000e220000000000 */
[----:B------:R-:W-:Y:S01]  /*1a50*/  ISETP.NE.AND P4, PT, R2, RZ, PT ;  /* 0x000000ff0200720c */ /* 0x000fe20003f85270 */
        /* <DEDUP_REMOVED lines=39> */
[----:B---3--:R-:W-:Y:S01]  /*1cd0*/  IMAD.IADD R5, R0, 0x1, R3 ;  /* 0x0000000100057824 */ /* 0x008fe200078e0203 */
[----:B------:R-:W-:Y:S06]  /*1ce0*/  BRA `(.L_x_800) ;  /* 0x0000001c00447947 */ /* 0x000fec0003800000 */
.L_x_785:
        /* <DEDUP_REMOVED lines=13> */
.L_x_815:
[----:B------:R-:W-:Y:S05]  /*1dc0*/  BSYNC.RECONVERGENT B1 ;  /* 0x0000000000017941 */ /* 0x000fea0003800200 */
.L_x_814:
        /* <DEDUP_REMOVED lines=16> */
.L_x_820:
        /* <DEDUP_REMOVED lines=9> */
.L_x_819:
[----:B------:R-:W-:Y:S05]  /*1f60*/  BSYNC.RECONVERGENT B2 ;  /* 0x0000000000027941 */ /* 0x000fea0003800200 */
.L_x_818:
        /* <DEDUP_REMOVED lines=8> */
.L_x_823:
        /* <DEDUP_REMOVED lines=35> */
.L_x_822:
[----:B------:R-:W-:Y:S05]  /*2220*/  BSYNC.RECONVERGENT B2 ;  /* 0x0000000000027941 */ /* 0x000fea0003800200 */
.L_x_821:
        /* <DEDUP_REMOVED lines=22> */
.L_x_825:
[----:B------:R-:W-:Y:S05]  /*2390*/  BSYNC.RECONVERGENT B2 ;  /* 0x0000000000027941 */ /* 0x000fea0003800200 */
.L_x_824:
        /* <DEDUP_REMOVED lines=10> */
.L_x_817:
[----:B------:R-:W-:Y:S05]  /*2440*/  BSYNC.RECONVERGENT B1 ;  /* 0x0000000000017941 */ /* 0x000fea0003800200 */
.L_x_816:
        /* <DEDUP_REMOVED lines=46> */
.L_x_826:
        /* <DEDUP_REMOVED lines=57> */
[----:B------:R-:W0:Y:S04]  /*2ac0*/  LDS.128 R8, [UR4+0x10] ;  /* 0x00001004ff087984 */ /* 0x000e280008000c00 */
[----:B------:R-:W2:Y:S04]  /*2ad0*/  LDS R2, [UR4+0xc] ;  /* 0x00000c04ff027984 */ /* 0x000ea80008000800 */
[----:B-1----:R-:W1:Y:S01]  /*2ae0*/  LDS.64 R6, [UR4+0x20] ;  /* 0x00002004ff067984 */ /* 0x002e620008000a00 */
[----:B0-----:R-:W-:Y:S02]  /*2af0*/  SEL R8, R8, RZ, P3 ;  /* 0x000000ff08087207 */ /* 0x001fe40001800000 */
[----:B------:R-:W-:-:S02]  /*2b00*/  ISETP.GT.U32.AND P3, PT, R0, 0xe0, PT ;  /* 0x000000e00000780c */ /* 0x000fc40003f64070 */
[----:B--2---:R-:W-:Y:S02]  /*2b10*/  SEL R2, R2, RZ, P6 ;  /* 0x000000ff02027207 */ /* 0x004fe40003000000 */
[----:B------:R-:W-:Y:S02]  /*2b20*/  SEL R9, R9, RZ, P5 ;  /* 0x000000ff09097207 */ /* 0x000fe40002800000 */
[----:B------:R-:W-:Y:S02]  /*2b30*/  IADD3 R2, PT, PT, R8, R2, R5 ;  /* 0x0000000208027210 */ /* 0x000fe40007ffe005 */
[----:B------:R-:W-:Y:S02]  /*2b40*/  SEL R10, R10, RZ, P2 ;  /* 0x000000ff0a0a7207 */ /* 0x000fe40001000000 */
[----:B------:R-:W-:Y:S02]  /*2b50*/  ISETP.GT.U32.AND.EX P3, PT, R3, RZ, PT, P3 ;  /* 0x000000ff0300720c */ /* 0x000fe40003f64130 */
[----:B------:R-:W-:-:S02]  /*2b60*/  SEL R11, R11, RZ, P1 ;  /* 0x000000ff0b0b7207 */ /* 0x000fc40000800000 */
[----:B------:R-:W-:Y:S02]  /*2b70*/  IADD3 R2, PT, PT, R10, R2, R9 ;  /* 0x000000020a027210 */ /* 0x000fe40007ffe009 */
[----:B-1----:R-:W-:Y:S02]  /*2b80*/  SEL R6, R6, RZ, P0 ;  /* 0x000000ff06067207 */ /* 0x002fe40000000000 */
[----:B------:R-:W-:Y:S02]  /*2b90*/  SEL R7, R7, RZ, P3 ;  /* 0x000000ff07077207 */ /* 0x000fe40001800000 */
[----:B------:R-:W-:-:S05]  /*2ba0*/  IADD3 R2, PT, PT, R6, R2, R11 ;  /* 0x0000000206027210 */ /* 0x000fca0007ffe00b */
[----:B------:R-:W-:Y:S01]  /*2bb0*/  IMAD.IADD R5, R2, 0x1, R7 ;  /* 0x0000000102057824 */ /* 0x000fe200078e0207 */
[----:B------:R-:W-:Y:S06]  /*2bc0*/  BRA `(.L_x_800) ;  /* 0x0000000c008c7947 */ /* 0x000fec0003800000 */
.L_x_813:
        /* <DEDUP_REMOVED lines=21> */
[----:B------:R-:W-:-:S03]  /*2d20*/  IMAD.MOV.U32 R11, RZ, RZ, 0x1000 ;  /* 0x00001000ff0b7424 */ /* 0x000fc600078e00ff */
[----:B----4-:R-:W-:Y:S01]  /*2d30*/  IADD3 R2, PT, PT, R13, R10, R2 ;  /* 0x0000000a0d027210 */ /* 0x010fe20007ffe002 */
[----:B------:R-:W-:-:S03]  /*2d40*/  IMAD.MOV.U32 R10, RZ, RZ, RZ ;  /* 0x000000ffff0a7224 */ /* 0x000fc600078e00ff */
[----:B-----5:R-:W-:Y:S02]  /*2d50*/  IADD3 R2, PT, PT, R15, R12, R2 ;  /* 0x0000000c0f027210 */ /* 0x020fe40007ffe002 */
[----:B------:R-:W-:-:S04]  /*2d60*/  IADD3 R12, P1, PT, R0, -0x1000, RZ ;  /* 0xfffff000000c7810 */ /* 0x000fc80007f3e0ff */
[----:B------:R-:W-:Y:S02]  /*2d70*/  ISETP.GE.U32.AND P0, PT, R12, 0x1000, PT ;  /* 0x000010000c00780c */ /* 0x000fe40003f06070 */
[----:B------:R-:W-:Y:S02]  /*2d80*/  IADD3.X R13, PT, PT, R3, -0x1, RZ, P1, !PT ;  /* 0xffffffff030d7810 */ /* 0x000fe40000ffe4ff */
[----:B------:R-:W-:Y:S02]  /*2d90*/  IADD3 R2, PT, PT, R17, R14, R2 ;  /* 0x0000000e11027210 */ /* 0x000fe40007ffe002 */
[----:B------:R-:W-:Y:S02]  /*2da0*/  ISETP.GE.U32.AND.EX P0, PT, R13, RZ, PT, P0 ;  /* 0x000000ff0d00720c */ /* 0x000fe40003f06100 */
[----:B------:R-:W-:-:S04]  /*2db0*/  IADD3 R2, PT, PT, R19, R16, R2 ;  /* 0x0000001013027210 */ /* 0x000fc80007ffe002 */
[----:B------:R-:W-:-:S05]  /*2dc0*/  IADD3 R2, PT, PT, R21, R18, R2 ;  /* 0x0000001215027210 */ /* 0x000fca0007ffe002 */
[----:B------:R-:W-:Y:S02]  /*2dd0*/  IMAD.IADD R9, R9, 0x1, R2 ;  /* 0x0000000109097824 */ /* 0x000fe400078e0202 */
[----:B------:R-:W-:Y:S05]  /*2de0*/  @!P0 BRA `(.L_x_827) ;  /* 0x0000000000a08947 */ /* 0x000fea0003800000 */
[----:B------:R-:W0:Y:S01]  /*2df0*/  LDC.64 R2, c[0x0][0x390] ;  /* 0x0000e400ff027b82 */ /* 0x000e220000000a00 */
[----:B------:R-:W-:Y:S02]  /*2e00*/  IMAD.MOV.U32 R11, RZ, RZ, 0x1000 ;  /* 0x00001000ff0b7424 */ /* 0x000fe400078e00ff */
[----:B------:R-:W-:-:S07]  /*2e10*/  IMAD.MOV.U32 R10, RZ, RZ, RZ ;  /* 0x000000ffff0a7224 */ /* 0x000fce00078e00ff */
.L_x_829:
[----:B------:R-:W-:-:S04]  /*2e20*/  LEA R6, P0, R11, R4, 0x2 ;  /* 0x000000040b067211 */ /* 0x000fc800078010ff */
[----:B------:R-:W-:-:S05]  /*2e30*/  LEA.HI.X R7, R11, R5, R10, 0x2, P0 ;  /* 0x000000050b077211 */ /* 0x000fca00000f140a */
        /* <DEDUP_REMOVED lines=17> */
[----:B---3--:R-:W-:-:S04]  /*2f50*/  IADD3 R24, PT, PT, R28, R27, R24 ;  /* 0x0000001b1c187210 */ /* 0x008fc80007ffe018 */
[----:B----4-:R-:W-:Y:S01]  /*2f60*/  IADD3 R24, PT, PT, R0, R25, R24 ;  /* 0x0000001900187210 */ /* 0x010fe20007ffe018 */
[----:B0-----:R-:W-:-:S05]  /*2f70*/  IMAD.MOV.U32 R0, RZ, RZ, R2 ;  /* 0x000000ffff007224 */ /* 0x001fca00078e0002 */
[----:B------:R-:W-:Y:S02]  /*2f80*/  IADD3 R9, P1, PT, -R11, R0, RZ ;  /* 0x000000000b097210 */ /* 0x000fe40007f3e1ff */
[----:B-----5:R-:W-:Y:S02]  /*2f90*/  IADD3 R21, PT, PT, R22, R21, R24 ;  /* 0x0000001516157210 */ /* 0x020fe40007ffe018 */
[----:B------:R-:W-:Y:S01]  /*2fa0*/  ISETP.GE.U32.AND P0, PT, R9, 0x1000, PT ;  /* 0x000010000900780c */ /* 0x000fe20003f06070 */
[----:B------:R-:W-:-:S05]  /*2fb0*/  IMAD.X R9, R3, 0x1, ~R10, P1 ;  /* 0x0000000103097824 */ /* 0x000fca00008e0e0a */
[----:B------:R-:W-:Y:S02]  /*2fc0*/  ISETP.GE.U32.AND.EX P0, PT, R9, RZ, PT, P0 ;  /* 0x000000ff0900720c */ /* 0x000fe40003f06100 */
[----:B------:R-:W-:-:S04]  /*2fd0*/  IADD3 R14, PT, PT, R15, R14, R21 ;  /* 0x0000000e0f0e7210 */ /* 0x000fc80007ffe015 */
[----:B------:R-:W-:-:S04]  /*2fe0*/  IADD3 R14, PT, PT, R17, R16, R14 ;  /* 0x00000010110e7210 */ /* 0x000fc80007ffe00e */
[----:B------:R-:W-:-:S04]  /*2ff0*/  IADD3 R14, PT, PT, R19, R18, R14 ;  /* 0x00000012130e7210 */ /* 0x000fc80007ffe00e */
[----:B------:R-:W-:Y:S01]  /*3000*/  IADD3 R9, PT, PT, R23, R20, R14 ;  /* 0x0000001417097210 */ /* 0x000fe20007ffe00e */
[----:B------:R-:W-:Y:S06]  /*3010*/  @!P0 BRA `(.L_x_828) ;  /* 0x0000000400d08947 */ /* 0x000fec0003800000 */
[----:B------:R-:W-:-:S05]  /*3020*/  IADD3 R11, P0, PT, R11, 0x1000, RZ ;  /* 0x000010000b0b7810 */ /* 0x000fca0007f1e0ff */
[----:B------:R-:W-:Y:S01]  /*3030*/  IMAD.X R10, RZ, RZ, R10, P0 ;  /* 0x000000ffff0a7224 */ /* 0x000fe200000e060a */
[----:B------:R-:W-:-:S04]  /*3040*/  ISETP.GT.U32.AND P0, PT, R11, R12, PT ;  /* 0x0000000c0b00720c */ /* 0x000fc80003f04070 */
[----:B------:R-:W-:-:S13]  /*3050*/  ISETP.GT.U32.AND.EX P0, PT, R10, R13, PT, P0 ;  /* 0x0000000d0a00720c */ /* 0x000fda0003f04100 */
[----:B------:R-:W-:Y:S05]  /*3060*/  @!P0 BRA `(.L_x_829) ;  /* 0xfffffffc006c8947 */ /* 0x000fea000383ffff */
.L_x_827:
        /* <DEDUP_REMOVED lines=20> */
[----:B------:R-:W-:Y:S01]  /*31b0*/  IMAD.MOV.U32 R0, RZ, RZ, R8 ;  /* 0x000000ffff007224 */ /* 0x000fe200078e0008 */
[----:B0-----:R-:W-:-:S04]  /*31c0*/  LEA R6, P2, R7, UR4, 0x2 ;  /* 0x0000000407067c11 */ /* 0x001fc8000f8410ff */
[----:B------:R-:W-:Y:S01]  /*31d0*/  LEA.HI.X R7, R7, UR5, R4, 0x2, P2 ;  /* 0x0000000507077c11 */ /* 0x000fe200090f1404 */
[----:B------:R-:W-:-:S08]  /*31e0*/  IMAD.MOV R4, RZ, RZ, -R2 ;  /* 0x000000ffff047224 */ /* 0x000fd000078e0a02 */
.L_x_833:
        /* <DEDUP_REMOVED lines=10> */
.L_x_832:
[----:B------:R-:W-:Y:S05]  /*3290*/  BSYNC.RECONVERGENT B2 ;  /* 0x0000000000027941 */ /* 0x000fea0003800200 */
.L_x_831:
        /* <DEDUP_REMOVED lines=13> */
.L_x_836:
        /* <DEDUP_REMOVED lines=30> */
.L_x_835:
[----:B------:R-:W-:Y:S05]  /*3550*/  BSYNC.RECONVERGENT B2 ;  /* 0x0000000000027941 */ /* 0x000fea0003800200 */
.L_x_834:
        /* <DEDUP_REMOVED lines=22> */
.L_x_838:
[----:B------:R-:W-:Y:S05]  /*36c0*/  BSYNC.RECONVERGENT B2 ;  /* 0x0000000000027941 */ /* 0x000fea0003800200 */
.L_x_837:
        /* <DEDUP_REMOVED lines=8> */
.L_x_830:
[----:B------:R-:W-:Y:S05]  /*3750*/  BSYNC.RECONVERGENT B1 ;  /* 0x0000000000017941 */ /* 0x000fea0003800200 */
.L_x_828:
[----:B------:R-:W0:Y:S01]  /*3760*/  S2R R7, SR_LANEID ;  /* 0x0000000000077919 */ /* 0x000e220000000000 */
[----:B------:R-:W-:Y:S01]  /*3770*/  ISETP.NE.AND P4, PT, R8, RZ, PT ;  /* 0x000000ff0800720c */ /* 0x000fe20003f85270 */
[----:B------:R-:W1:Y:S01]  /*3780*/  SHFL.DOWN PT, R0, R9, 0x1, 0x1f ;  /* 0x08201f0009007f89 */ /* 0x000e6200000e0000 */
[C---:B0-----:R-:W-:Y:S02]  /*3790*/  ISETP.GT.AND P0, PT, R7.reuse, 0x1e, PT ;  /* 0x0000001e0700780c */ /* 0x041fe40003f04270 */
[C---:B------:R-:W-:Y:S02]  /*37a0*/  ISETP.NE.AND P1, PT, R7.reuse, RZ, PT ;  /* 0x000000ff0700720c */ /* 0x040fe40003f25270 */
[----:B-1----:R-:W-:Y:S02]  /*37b0*/  SEL R0, R0, RZ, !P0 ;  /* 0x000000ff00007207 */ /* 0x002fe40004000000 */
        /* <DEDUP_REMOVED lines=9> */
[----:B------:R-:W-:-:S03]  /*3850*/  ISETP.GT.AND P0, PT, R7, 0x17, PT ;  /* 0x000000170700780c */ /* 0x000fc60003f04270 */
[----:B------:R-:W-:Y:S01]  /*3860*/  IMAD.IADD R2, R3, 0x1, R2 ;  /* 0x0000000103027824 */ /* 0x000fe200078e0202 */
[----:B------:R-:W-:-:S04]  /*3870*/  @!P1 SHF.R.U32.HI R3, RZ, 0x3, R8 ;  /* 0x00000003ff039819 */ /* 0x000fc80000011608 */
[----:B------:R-:W0:Y:S01]  /*3880*/  SHFL.DOWN PT, R4, R2, 0x8, 0x1f ;  /* 0x09001f0002047f89 */ /* 0x000e2200000e0000 */
[----:B------:R-:W-:Y:S02]  /*3890*/  @!P1 LOP3.LUT R3, R3, 0x7c, RZ, 0xc0, !PT ;  /* 0x0000007c03039812 */ /* 0x000fe400078ec0ff */
[----:B0-----:R-:W-:Y:S02]  /*38a0*/  SEL R5, R4, RZ, !P0 ;  /* 0x000000ff04057207 */ /* 0x001fe40004000000 */
[----:B------:R-:W-:-:S03]  /*38b0*/  ISETP.GT.AND P0, PT, R7, 0xf, PT ;  /* 0x0000000f0700780c */ /* 0x000fc60003f04270 */
[----:B------:R-:W-:Y:S01]  /*38c0*/  IMAD.IADD R0, R2, 0x1, R5 ;  /* 0x0000000102007824 */ /* 0x000fe200078e0205 */
[----:B------:R-:W-:-:S04]  /*38d0*/  @!P1 MOV R5, 0x400 ;  /* 0x0000040000059802 */ /* 0x000fc80000000f00 */
[----:B------:R-:W0:Y:S01]  /*38e0*/  SHFL.DOWN PT, R4, R0, 0x10, 0x1f ;  /* 0x0a001f0000047f89 */ /* 0x000e2200000e0000 */
[----:B-1----:R-:W-:-:S05]  /*38f0*/  @!P1 LEA R6, R6, R5, 0x18 ;  /* 0x0000000506069211 */ /* 0x002fca00078ec0ff */
[----:B------:R-:W-:Y:S01]  /*3900*/  @!P1 IMAD.IADD R6, R3, 0x1, R6 ;  /* 0x0000000103069824 */ /* 0x000fe200078e0206 */
        /* <DEDUP_REMOVED lines=15> */
.L_x_800:
[----:B------:R-:W-:Y:S05]  /*3a00*/  BSYNC.RECONVERGENT B0 ;  /* 0x0000000000007941 */ /* 0x000fea0003800200 */
.L_x_784:
[----:B------:R-:W-:Y:S05]  /*3a10*/  @P4 EXIT ;  /* 0x000000000000494d */ /* 0x000fea0003800000 */
[----:B------:R-:W5:Y:S01]  /*3a20*/  LDC.64 R2, c[0x0][0x388] ;  /* 0x0000e200ff027b82 */ /* 0x000f620000000a00 */
[----:B------:R-:W0:Y:S02]  /*3a30*/  LDCU UR4, c[0x0][0x39c] ;  /* 0x00007380ff0477ac */ /* 0x000e240008000800 */
[----:B01234-:R-:W-:-:S05]  /*3a40*/  VIADD R5, R5, UR4 ;  /* 0x0000000405057c36 */ /* 0x01ffca0008000000 */
[----:B-----5:R-:W-:Y:S01]  /*3a50*/  STG.E desc[UR6][R2.64], R5 ;  /* 0x0000000502007986 */ /* 0x020fe2000c101906 */
[----:B------:R-:W-:Y:S05]  /*3a60*/  EXIT ;  /* 0x000000000000794d */ /* 0x000fea0003800000 */
.L_x_839:
        /* <DEDUP_REMOVED lines=9> */
.L_x_2121:


//--------------------- .text._ZN3cub18CUB_300001_SM_10006detail6reduce28DeviceReduceSingleTileKernelINS2_10policy_hubIijN4cuda3std3__44plusIiEEE10Policy1000EPiSC_iS9_iiNS7_10__identityEEEvT0_T1_T2_T3_T4_T6_ --------------------------
	.section	.text._ZN3cub18CUB_300001_SM_10006detail6reduce28DeviceReduceSingleTileKernelINS2_10policy_hubIijN4cuda3std3__44plusIiEEE10Policy1000EPiSC_iS9_iiNS7_10__identityEEEvT0_T1_T2_T3_T4_T6_,"ax",@progbits
	.align	128
        .global         _ZN3cub18CUB_300001_SM_10006detail6reduce28DeviceReduceSingleTileKernelINS2_10policy_hubIijN4cuda3std3__44plusIiEEE10Policy1000EPiSC_iS9_iiNS7_10__identityEEEvT0_T1_T2_T3_T4_T6_
        .type           _ZN3cub18CUB_300001_SM_10006detail6reduce28DeviceReduceSingleTileKernelINS2_10policy_hubIijN4cuda3std3__44plusIiEEE10Policy1000EPiSC_iS9_iiNS7_10__identityEEEvT0_T1_T2_T3_T4_T6_,@function
        .size           _ZN3cub18CUB_300001_SM_10006detail6reduce28DeviceReduceSingleTileKernelINS2_10policy_hubIijN4cuda3std3__44plusIiEEE10Policy1000EPiSC_iS9_iiNS7_10__identityEEEvT0_T1_T2_T3_T4_T6_,(.L_x_2122 - _ZN3cub18CUB_300001_SM_10006detail6reduce28DeviceReduceSingleTileKernelINS2_10policy_hubIijN4cuda3std3__44plusIiEEE10Policy1000EPiSC_iS9_iiNS7_10__identityEEEvT0_T1_T2_T3_T4_T6_)
        .other          _ZN3cub18CUB_300001_SM_10006detail6reduce28DeviceReduceSingleTileKernelINS2_10policy_hubIijN4cuda3std3__44plusIiEEE10Policy1000EPiSC_iS9_iiNS7_10__identityEEEvT0_T1_T2_T3_T4_T6_,@"STO_CUDA_ENTRY STV_DEFAULT"
_ZN3cub18CUB_300001_SM_10006detail6reduce28DeviceReduceSingleTileKernelINS2_10policy_hubIijN4cuda3std3__44plusIiEEE10Policy1000EPiSC_iS9_iiNS7_10__identityEEEvT0_T1_T2_T3_T4_T6_:
.text._ZN3cub18CUB_300001_SM_10006detail6reduce28DeviceReduceSingleTileKernelINS2_10policy_hubIijN4cuda3std3__44plusIiEEE10Policy1000EPiSC_iS9_iiNS7_10__identityEEEvT0_T1_T2_T3_T4_T6_:
        /* <DEDUP_REMOVED lines=13> */
.L_x_840:
        /* <DEDUP_REMOVED lines=16> */
.L_x_845:
[----:B------:R-:W-:Y:S05]  /*01d0*/  BSYNC.RECONVERGENT B1 ;  /* 0x0000000000017941 */ /* 0x000fea0003800200 */
.L_x_844:
        /* <DEDUP_REMOVED lines=16> */
.L_x_850:
        /* <DEDUP_REMOVED lines=9> */
.L_x_849:
[----:B------:R-:W-:Y:S05]  /*0370*/  BSYNC.RECONVERGENT B2 ;  /* 0x0000000000027941 */ /* 0x000fea0003800200 */
.L_x_848:
        /* <DEDUP_REMOVED lines=8> */
.L_x_853:
        /* <DEDUP_REMOVED lines=35> */
.L_x_852:
[----:B------:R-:W-:Y:S05]  /*0630*/  BSYNC.RECONVERGENT B2 ;  /* 0x0000000000027941 */ /* 0x000fea0003800200 */
.L_x_851:
        /* <DEDUP_REMOVED lines=22> */
.L_x_855:
[----:B------:R-:W-:Y:S05]  /*07a0*/  BSYNC.RECONVERGENT B2 ;  /* 0x0000000000027941 */ /* 0x000fea0003800200 */
.L_x_854:
        /* <DEDUP_REMOVED lines=10> */
.L_x_847:
[----:B------:R-:W-:Y:S05]  /*0850*/  BSYNC.RECONVERGENT B1 ;  /* 0x0000000000017941 */ /* 0x000fea0003800200 */
.L_x_846:
        /* <DEDUP_REMOVED lines=45> */
.L_x_856:
        /* <DEDUP_REMOVED lines=67> */
.L_x_843:
        /* <DEDUP_REMOVED lines=22> */
.L_x_860:
        /* <DEDUP_REMOVED lines=20> */
.L_x_858:
        /* <DEDUP_REMOVED lines=20> */
.L_x_864:
        /* <DEDUP_REMOVED lines=8> */
.L_x_863:
[----:B------:R-:W-:Y:S05]  /*13c0*/  BSYNC.RECONVERGENT B2 ;  /* 0x0000000000027941 */ /* 0x000fea0003800200 */
.L_x_862:
        /* <DEDUP_REMOVED lines=16> */
.L_x_867:
        /* <DEDUP_REMOVED lines=39> */
.L_x_866:
[----:B------:R-:W-:Y:S05]  /*1740*/  BSYNC.RECONVERGENT B2 ;  /* 0x0000000000027941 */ /* 0x000fea0003800200 */
.L_x_865:
        /* <DEDUP_REMOVED lines=27> */
.L_x_869:
[----:B------:R-:W-:Y:S05]  /*1900*/  BSYNC.RECONVERGENT B2 ;  /* 0x0000000000027941 */ /* 0x000fea0003800200 */
.L_x_868:
        /* <DEDUP_REMOVED lines=10> */
.L_x_861:
[----:B------:R-:W-:Y:S05]  /*19b0*/  BSYNC.RECONVERGENT B1 ;  /* 0x0000000000017941 */ /* 0x000fea0003800200 */
.L_x_859:
        /* <DEDUP_REMOVED lines=43> */
.L_x_842:
        /* <DEDUP_REMOVED lines=12> */
.L_x_872:
[----:B------:R-:W-:Y:S05]  /*1d30*/  BSYNC.RECONVERGENT B1 ;  /* 0x0000000000017941 */ /* 0x000fea0003800200 */
.L_x_871:
        /* <DEDUP_REMOVED lines=16> */
.L_x_877:
        /* <DEDUP_REMOVED lines=9> */
.L_x_876:
[----:B------:R-:W-:Y:S05]  /*1ed0*/  BSYNC.RECONVERGENT B2 ;  /* 0x0000000000027941 */ /* 0x000fea0003800200 */
.L_x_875:
        /* <DEDUP_REMOVED lines=8> */
.L_x_880:
        /* <DEDUP_REMOVED lines=35> */
.L_x_879:
[----:B------:R-:W-:Y:S05]  /*2190*/  BSYNC.RECONVERGENT B2 ;  /* 0x0000000000027941 */ /* 0x000fea0003800200 */
.L_x_878:
        /* <DEDUP_REMOVED lines=22> */
.L_x_882:
[----:B------:R-:W-:Y:S05]  /*2300*/  BSYNC.RECONVERGENT B2 ;  /* 0x0000000000027941 */ /* 0x000fea0003800200 */
.L_x_881:
        /* <DEDUP_REMOVED lines=10> */
.L_x_874:
[----:B------:R-:W-:Y:S05]  /*23b0*/  BSYNC.RECONVERGENT B1 ;  /* 0x0000000000017941 */ /* 0x000fea0003800200 */
.L_x_873:
        /* <DEDUP_REMOVED lines=45> */
.L_x_883:
        /* <DEDUP_REMOVED lines=67> */
.L_x_870:
        /* <DEDUP_REMOVED lines=33> */
.L_x_886:
        /* <DEDUP_REMOVED lines=32> */
.L_x_884:
        /* <DEDUP_REMOVED lines=20> */
.L_x_890:
        /* <DEDUP_REMOVED lines=8> */
.L_x_889:
[----:B------:R-:W-:Y:S05]  /*3090*/  BSYNC.RECONVERGENT B2 ;  /* 0x0000000000027941 */ /* 0x000fea0003800200 */
.L_x_888:
        /* <DEDUP_REMOVED lines=16> */
.L_x_893:
        /* <DEDUP_REMOVED lines=39> */
.L_x_892:
[----:B------:R-:W-:Y:S05]  /*3410*/  BSYNC.RECONVERGENT B2 ;  /* 0x0000000000027941 */ /* 0x000fea0003800200 */
.L_x_891:
        /* <DEDUP_REMOVED lines=27> */
.L_x_895:
[----:B------:R-:W-:Y:S05]  /*35d0*/  BSYNC.RECONVERGENT B2 ;  /* 0x0000000000027941 */ /* 0x000fea0003800200 */
.L_x_894:
        /* <DEDUP_REMOVED lines=10> */
.L_x_887:
[----:B------:R-:W-:Y:S05]  /*3680*/  BSYNC.RECONVERGENT B1 ;  /* 0x0000000000017941 */ /* 0x000fea0003800200 */
.L_x_885:
        /* <DEDUP_REMOVED lines=42> */
.L_x_857:
[----:B------:R-:W-:Y:S05]  /*3930*/  BSYNC.RECONVERGENT B0 ;  /* 0x0000000000007941 */ /* 0x000fea0003800200 */
.L_x_841:
[----:B------:R-:W-:Y:S05]  /*3940*/  @P0 EXIT ;  /* 0x000000000000094d */ /* 0x000fea0003800000 */
[----:B-1----:R-:W1:Y:S01]  /*3950*/  LDC.64 R4, c[0x0][0x388] ;  /* 0x0000e200ff047b82 */ /* 0x002e620000000a00 */
[----:B------:R-:W0:Y:S02]  /*3960*/  LDCU UR4, c[0x0][0x398] ;  /* 0x00007300ff0477ac */ /* 0x000e240008000800 */
[----:B0-234-:R-:W-:-:S05]  /*3970*/  VIADD R3, R3, UR4 ;  /* 0x0000000403037c36 */ /* 0x01dfca0008000000 */
[----:B-1----:R-:W-:Y:S01]  /*3980*/  STG.E desc[UR6][R4.64], R3 ;  /* 0x0000000304007986 */ /* 0x002fe2000c101906 */
[----:B------:R-:W-:Y:S05]  /*3990*/  EXIT ;  /* 0x000000000000794d */ /* 0x000fea0003800000 */
.L_x_896:
        /* <DEDUP_REMOVED lines=14> */
.L_x_2122:


//--------------------- .text._ZN3cub18CUB_300001_SM_10006detail6reduce18DeviceReduceKernelINS2_10policy_hubIijN4cuda3std3__44plusIiEEE10Policy1000EPijS9_iNS7_10__identityEEEvT0_PT3_T1_NS0_13GridEvenShareISH_EET2_T4_ --------------------------
	.section	.text._ZN3cub18CUB_300001_SM_10006detail6reduce18DeviceReduceKernelINS2_10policy_hubIijN4cuda3std3__44plusIiEEE10Policy1000EPijS9_iNS7_10__identityEEEvT0_PT3_T1_NS0_13GridEvenShareISH_EET2_T4_,"ax",@progbits
	.align	128
        .global         _ZN3cub18CUB_300001_SM_10006detail6reduce18DeviceReduceKernelINS2_10policy_hubIijN4cuda3std3__44plusIiEEE10Policy1000EPijS9_iNS7_10__identityEEEvT0_PT3_T1_NS0_13GridEvenShareISH_EET2_T4_
        .type           _ZN3cub18CUB_300001_SM_10006detail6reduce18DeviceReduceKernelINS2_10policy_hubIijN4cuda3std3__44plusIiEEE10Policy1000EPijS9_iNS7_10__identityEEEvT0_PT3_T1_NS0_13GridEvenShareISH_EET2_T4_,@function
        .size           _ZN3cub18CUB_300001_SM_10006detail6reduce18DeviceReduceKernelINS2_10policy_hubIijN4cuda3std3__44plusIiEEE10Policy1000EPijS9_iNS7_10__identityEEEvT0_PT3_T1_NS0_13GridEvenShareISH_EET2_T4_,(.L_x_2123 - _ZN3cub18CUB_300001_SM_10006detail6reduce18DeviceReduceKernelINS2_10policy_hubIijN4cuda3std3__44plusIiEEE10Policy1000EPijS9_iNS7_10__identityEEEvT0_PT3_T1_NS0_13GridEvenShareISH_EET2_T4_)
        .other          _ZN3cub18CUB_300001_SM_10006detail6reduce18DeviceReduceKernelINS2_10policy_hubIijN4cuda3std3__44plusIiEEE10Policy1000EPijS9_iNS7_10__identityEEEvT0_PT3_T1_NS0_13GridEvenShareISH_EET2_T4_,@"STO_CUDA_ENTRY STV_DEFAULT"
_ZN3cub18CUB_300001_SM_10006detail6reduce18DeviceReduceKernelINS2_10policy_hubIijN4cuda3std3__44plusIiEEE10Policy1000EPijS9_iNS7_10__identityEEEvT0_PT3_T1_NS0_13GridEvenShareISH_EET2_T4_:
.text._ZN3cub18CUB_300001_SM_10006detail6reduce18DeviceReduceKernelINS2_10policy_hubIijN4cuda3std3__44plusIiEEE10Policy1000EPijS9_iNS7_10__identityEEEvT0_PT3_T1_NS0_13GridEvenShareISH_EET2_T4_:
[----:B------:R-:W-:Y:S01]  /*0000*/  LDC R1, c[0x0][0x37c] ;  /* 0x0000df00ff017b82 */ /* 0x000fe20000000800 */
[----:B------:R-:W0:Y:S01]  /*0010*/  S2R R0, SR_CTAID.X ;  /* 0x0000000000007919 */ /* 0x000e220000002500 */
[----:B------:R-:W1:Y:S01]  /*0020*/  LDCU UR4, c[0x0][0x380] ;  /* 0x00007000ff0477ac */ /* 0x000e620008000800 */
[----:B------:R-:W-:Y:S01]  /*0030*/  BSSY.RECONVERGENT B0, `(.L_x_897) ;  /* 0x00002ac000007945 */ /* 0x000fe20003800200 */
[----:B------:R-:W2:Y:S01]  /*0040*/  LDCU UR5, c[0x0][0x3ac] ;  /* 0x00007580ff0577ac */ /* 0x000ea20008000800 */
[----:B------:R-:W3:Y:S01]  /*0050*/  LDCU.64 UR8, c[0x0][0x358] ;  /* 0x00006b00ff0877ac */ /* 0x000ee20008000a00 */
[----:B-1----:R-:W-:Y:S02]  /*0060*/  ULOP3.LUT UP0, URZ, UR4, 0xf, URZ, 0xc0, !UPT ;  /* 0x0000000f04ff7892 */ /* 0x002fe4000f80c0ff */
[----:B--2---:R-:W-:Y:S01]  /*0070*/  USHF.L.U32 UR5, UR5, 0xc, URZ ;  /* 0x0000000c05057899 */ /* 0x004fe200080006ff */
[----:B0-----:R-:W-:-:S06]  /*0080*/  IMAD.SHL.U32 R23, R0, 0x1000, RZ ;  /* 0x0000100000177824 */ /* 0x001fcc00078e00ff */
[----:B---3--:R-:W-:Y:S05]  /*0090*/  BRA.U UP0, `(.L_x_898) ;  /* 0x0000001500147547 */ /* 0x008fea000b800000 */
[----:B------:R-:W0:Y:S02]  /*00a0*/  LDC R3, c[0x0][0x3a8] ;  /* 0x0000ea00ff037b82 */ /* 0x000e240000000800 */
[----:B0-----:R-:W-:-:S05]  /*00b0*/  IMAD R22, R0, -0x1000, R3 ;  /* 0xfffff00000167824 */ /* 0x001fca00078e0203 */
[----:B------:R-:W-:-:S13]  /*00c0*/  ISETP.GT.U32.AND P0, PT, R22, 0xfff, PT ;  /* 0x00000fff1600780c */ /* 0x000fda0003f04070 */
[----:B------:R-:W-:Y:S05]  /*00d0*/  @P0 BRA `(.L_x_899) ;  /* 0x0000000800b00947 */ /* 0x000fea0003800000 */
[----:B------:R-:W0:Y:S01]  /*00e0*/  S2R R5, SR_TID.X ;  /* 0x0000000000057919 */ /* 0x000e220000002100 */
[----:B------:R-:W-:Y:S01]  /*00f0*/  BSSY.RECONVERGENT B1, `(.L_x_900) ;  /* 0x000000a000017945 */ /* 0x000fe20003800200 */
[----:B------:R-:W-:Y:S01]  /*0100*/  IMAD.MOV.U32 R2, RZ, RZ, RZ ;  /* 0x000000ffff027224 */ /* 0x000fe200078e00ff */
[----:B0-----:R-:W-:Y:S01]  /*0110*/  ISETP.GE.U32.AND P0, PT, R5, R22, PT ;  /* 0x000000160500720c */ /* 0x001fe20003f06070 */
[----:B------:R-:W-:-:S12]  /*0120*/  IMAD.MOV.U32 R11, RZ, RZ, R5 ;  /* 0x000000ffff0b7224 */ /* 0x000fd800078e0005 */
[----:B------:R-:W-:Y:S05]  /*0130*/  @P0 BRA `(.L_x_901) ;  /* 0x0000000000140947 */ /* 0x000fea0003800000 */
[----:B------:R-:W0:Y:S01]  /*0140*/  LDC.64 R6, c[0x0][0x380] ;  /* 0x0000e000ff067b82 */ /* 0x000e220000000a00 */
[----:B------:R-:W-:-:S04]  /*0150*/  IMAD R9, R0, 0x1000, R5 ;  /* 0x0000100000097824 */ /* 0x000fc800078e0205 */
[----:B0-----:R-:W-:-:S05]  /*0160*/  IMAD.WIDE.U32 R6, R9, 0x4, R6 ;  /* 0x0000000409067825 */ /* 0x001fca00078e0006 */
[----:B------:R0:W5:Y:S01]  /*0170*/  LDG.E.CONSTANT R2, desc[UR8][R6.64] ;  /* 0x0000000806027981 */ /* 0x000162000c1e9900 */
[----:B------:R-:W-:-:S07]  /*0180*/  VIADD R11, R5, 0x100 ;  /* 0x00000100050b7836 */ /* 0x000fce0000000000 */
.L_x_901:
[----:B------:R-:W-:Y:S05]  /*0190*/  BSYNC.RECONVERGENT B1 ;  /* 0x0000000000017941 */ /* 0x000fea0003800200 */
.L_x_900:
[----:B------:R-:W-:Y:S01]  /*01a0*/  ISETP.GE.U32.AND P0, PT, R11, R22, PT ;  /* 0x000000160b00720c */ /* 0x000fe20003f06070 */
[----:B------:R-:W-:-:S12]  /*01b0*/  BSSY.RECONVERGENT B1, `(.L_x_902) ;  /* 0x000002e000017945 */ /* 0x000fd80003800200 */
[----:B------:R-:W-:Y:S05]  /*01c0*/  @P0 BRA `(.L_x_903) ;  /* 0x0000000000b00947 */ /* 0x000fea0003800000 */
[----:B------:R-:W-:Y:S01]  /*01d0*/  LOP3.LUT R4, RZ, R11, RZ, 0x33, !PT ;  /* 0x0000000bff047212 */ /* 0x000fe200078e33ff */
[----:B------:R-:W-:Y:S04]  /*01e0*/  BSSY.RECONVERGENT B2, `(.L_x_904) ;  /* 0x0000014000027945 */ /* 0x000fe80003800200 */
[----:B------:R-:W-:-:S04]  /*01f0*/  IMAD.IADD R3, R4, 0x1, R3 ;  /* 0x0000000104037824 */ /* 0x000fc800078e0203 */
[----:B0-----:R-:W-:Y:S01]  /*0200*/  IMAD R6, R0, -0x1000, R3 ;  /* 0xfffff00000067824 */ /* 0x001fe200078e0203 */
[----:B------:R-:W-:-:S04]  /*0210*/  LOP3.LUT R4, R3, 0x300, RZ, 0xc0, !PT ;  /* 0x0000030003047812 */ /* 0x000fc800078ec0ff */
[----:B------:R-:W-:Y:S02]  /*0220*/  ISETP.NE.AND P0, PT, R4, 0x300, PT ;  /* 0x000003000400780c */ /* 0x000fe40003f05270 */
[----:B------:R-:W-:-:S11]  /*0230*/  ISETP.GE.U32.AND P1, PT, R6, 0x300, PT ;  /* 0x000003000600780c */ /* 0x000fd60003f26070 */
[----:B------:R-:W-:Y:S05]  /*0240*/  @!P0 BRA `(.L_x_905) ;  /* 0x0000000000348947 */ /* 0x000fea0003800000 */
[----:B------:R-:W0:Y:S01]  /*0250*/  LDC.64 R8, c[0x0][0x380] ;  /* 0x0000e000ff087b82 */ /* 0x000e220000000a00 */
[----:B------:R-:W-:Y:S01]  /*0260*/  LEA.HI R3, R3, 0x1, RZ, 0x18 ;  /* 0x0000000103037811 */ /* 0x000fe200078fc0ff */
[----:B------:R-:W-:-:S03]  /*0270*/  IMAD R13, R0, 0x1000, R11 ;  /* 0x00001000000d7824 */ /* 0x000fc600078e020b */
[----:B------:R-:W-:-:S05]  /*0280*/  LOP3.LUT R3, R3, 0x3, RZ, 0xc0, !PT ;  /* 0x0000000303037812 */ /* 0x000fca00078ec0ff */
[----:B------:R-:W-:-:S07]  /*0290*/  IMAD.MOV R3, RZ, RZ, -R3 ;  /* 0x000000ffff037224 */ /* 0x000fce00078e0a03 */
.L_x_906:
[----:B0-----:R-:W-:-:S06]  /*02a0*/  IMAD.WIDE.U32 R6, R13, 0x4, R8 ;  /* 0x000000040d067825 */ /* 0x001fcc00078e0008 */
[----:B------:R-:W2:Y:S01]  /*02b0*/  LDG.E.CONSTANT R7, desc[UR8][R6.64] ;  /* 0x0000000806077981 */ /* 0x000ea2000c1e9900 */
[----:B------:R-:W-:Y:S02]  /*02c0*/  VIADD R3, R3, 0x1 ;  /* 0x0000000103037836 */ /* 0x000fe40000000000 */
[----:B------:R-:W-:Y:S02]  /*02d0*/  VIADD R11, R11, 0x100 ;  /* 0x000001000b0b7836 */ /* 0x000fe40000000000 */
[----:B------:R-:W-:Y:S01]  /*02e0*/  VIADD R13, R13, 0x100 ;  /* 0x000001000d0d7836 */ /* 0x000fe20000000000 */
[----:B------:R-:W-:Y:S01]  /*02f0*/  ISETP.NE.AND P0, PT, R3, RZ, PT ;  /* 0x000000ff0300720c */ /* 0x000fe20003f05270 */
[----:B--2--5:R-:W-:-:S12]  /*0300*/  IMAD.IADD R2, R7, 0x1, R2 ;  /* 0x0000000107027824 */ /* 0x024fd800078e0202 */
[----:B------:R-:W-:Y:S05]  /*0310*/  @P0 BRA `(.L_x_906) ;  /* 0xfffffffc00e00947 */ /* 0x000fea000383ffff */
.L_x_905:
[----:B------:R-:W-:Y:S05]  /*0320*/  BSYNC.RECONVERGENT B2 ;  /* 0x0000000000027941 */ /* 0x000fea0003800200 */
.L_x_904:
[----:B------:R-:W-:Y:S05]  /*0330*/  @!P1 BRA `(.L_x_903) ;  /* 0x0000000000549947 */ /* 0x000fea0003800000 */
[----:B------:R-:W0:Y:S01]  /*0340*/  LDC.64 R6, c[0x0][0x380] ;  /* 0x0000e000ff067b82 */ /* 0x000e220000000a00 */
[----:B------:R-:W-:Y:S02]  /*0350*/  VIADD R3, R11, 0x200 ;  /* 0x000002000b037836 */ /* 0x000fe40000000000 */
[----:B------:R-:W-:-:S07]  /*0360*/  IMAD R17, R0, 0x1000, R11 ;  /* 0x0000100000117824 */ /* 0x000fce00078e020b */
.L_x_907:
[C---:B------:R-:W-:Y:S02]  /*0370*/  VIADD R11, R17.reuse, 0x100 ;  /* 0x00000100110b7836 */ /* 0x040fe40000000000 */
[----:B0-----:R-:W-:-:S04]  /*0380*/  IMAD.WIDE.U32 R8, R17, 0x4, R6 ;  /* 0x0000000411087825 */ /* 0x001fc800078e0006 */
[C---:B------:R-:W-:Y:S02]  /*0390*/  VIADD R13, R17.reuse, 0x200 ;  /* 0x00000200110d7836 */ /* 0x040fe40000000000 */
[----:B------:R-:W-:Y:S01]  /*03a0*/  VIADD R15, R17, 0x300 ;  /* 0x00000300110f7836 */ /* 0x000fe20000000000 */
[----:B------:R-:W2:Y:S01]  /*03b0*/  LDG.E.CONSTANT R9, desc[UR8][R8.64] ;  /* 0x0000000808097981 */ /* 0x000ea2000c1e9900 */
[----:B------:R-:W-:-:S04]  /*03c0*/  IMAD.WIDE.U32 R10, R11, 0x4, R6 ;  /* 0x000000040b0a7825 */ /* 0x000fc800078e0006 */
[--C-:B------:R-:W-:Y:S02]  /*03d0*/  IMAD.WIDE.U32 R12, R13, 0x4, R6.reuse ;  /* 0x000000040d0c7825 */ /* 0x100fe400078e0006 */
[----:B------:R-:W2:Y:S02]  /*03e0*/  LDG.E.CONSTANT R10, desc[UR8][R10.64] ;  /* 0x000000080a0a7981 */ /* 0x000ea4000c1e9900 */
[----:B------:R-:W-:Y:S02]  /*03f0*/  IMAD.WIDE.U32 R14, R15, 0x4, R6 ;  /* 0x000000040f0e7825 */ /* 0x000fe400078e0006 */
[----:B------:R-:W3:Y:S04]  /*0400*/  LDG.E.CONSTANT R13, desc[UR8][R12.64] ;  /* 0x000000080c0d7981 */ /* 0x000ee8000c1e9900 */
[----:B------:R-:W3:Y:S01]  /*0410*/  LDG.E.CONSTANT R14, desc[UR8][R14.64] ;  /* 0x000000080e0e7981 */ /* 0x000ee2000c1e9900 */
[----:B------:R-:W-:-:S05]  /*0420*/  VIADD R19, R3, 0x200 ;  /* 0x0000020003137836 */ /* 0x000fca0000000000 */
[----:B------:R-:W-:Y:S01]  /*0430*/  ISETP.GE.AND P0, PT, R19, R22, PT ;  /* 0x000000161300720c */ /* 0x000fe20003f06270 */
[----:B------:R-:W-:Y:S02]  /*0440*/  VIADD R3, R3, 0x400 ;  /* 0x0000040003037836 */ /* 0x000fe40000000000 */
[----:B------:R-:W-:Y:S01]  /*0450*/  VIADD R17, R17, 0x400 ;  /* 0x0000040011117836 */ /* 0x000fe20000000000 */
[----:B--2--5:R-:W-:-:S04]  /*0460*/  IADD3 R2, PT, PT, R10, R9, R2 ;  /* 0x000000090a027210 */ /* 0x024fc80007ffe002 */
[----:B---3--:R-:W-:-:S05]  /*0470*/  IADD3 R2, PT, PT, R14, R13, R2 ;  /* 0x0000000d0e027210 */ /* 0x008fca0007ffe002 */
[----:B------:R-:W-:Y:S05]  /*0480*/  @!P0 BRA `(.L_x_907) ;  /* 0xfffffffc00b88947 */ /* 0x000fea000383ffff */
.L_x_903:
[----:B------:R-:W-:Y:S05]  /*0490*/  BSYNC.RECONVERGENT B1 ;  /* 0x0000000000017941 */ /* 0x000fea0003800200 */
.L_x_902:
[----:B------:R-:W-:-:S13]  /*04a0*/  ISETP.GE.U32.AND P0, PT, R22, 0x100, PT ;  /* 0x000001001600780c */ /* 0x000fda0003f06070 */
[----:B------:R-:W-:Y:S05]  /*04b0*/  @!P0 BRA `(.L_x_908) ;  /* 0x0000000000ac8947 */ /* 0x000fea0003800000 */
[----:B------:R-:W1:Y:S01]  /*04c0*/  S2R R8, SR_LANEID ;  /* 0x0000000000087919 */ /* 0x000e620000000000 */
[----:B-----5:R-:W2:Y:S01]  /*04d0*/  SHFL.DOWN PT, R3, R2, 0x1, 0x1f ;  /* 0x08201f0002037f89 */ /* 0x020ea200000e0000 */
[C---:B-1----:R-:W-:Y:S02]  /*04e0*/  ISETP.GT.AND P0, PT, R8.reuse, 0x1e, PT ;  /* 0x0000001e0800780c */ /* 0x042fe40003f04270 */
[C---:B------:R-:W-:Y:S02]  /*04f0*/  ISETP.NE.AND P1, PT, R8.reuse, RZ, PT ;  /* 0x000000ff0800720c */ /* 0x040fe40003f25270 */
        /* <DEDUP_REMOVED lines=32> */
[----:B-1----:R-:W0:Y:S04]  /*0700*/  LDS.128 R4, [UR4+0x10] ;  /* 0x00001004ff047984 */ /* 0x002e280008000c00 */
[----:B------:R-:W1:Y:S01]  /*0710*/  LDS.64 R8, [UR4+0x20] ;  /* 0x00002004ff087984 */ /* 0x000e620008000a00 */
[----:B0-----:R-:W-:-:S04]  /*0720*/  IADD3 R2, PT, PT, R4, R2, R3 ;  /* 0x0000000204027210 */ /* 0x001fc80007ffe003 */
[----:B------:R-:W-:-:S04]  /*0730*/  IADD3 R2, PT, PT, R6, R2, R5 ;  /* 0x0000000206027210 */ /* 0x000fc80007ffe005 */
[----:B-1----:R-:W-:-:S05]  /*0740*/  IADD3 R2, PT, PT, R8, R2, R7 ;  /* 0x0000000208027210 */ /* 0x002fca0007ffe007 */
[----:B------:R-:W-:Y:S01]  /*0750*/  IMAD.IADD R3, R2, 0x1, R9 ;  /* 0x0000000102037824 */ /* 0x000fe200078e0209 */
[----:B------:R-:W-:Y:S06]  /*0760*/  BRA `(.L_x_909) ;  /* 0x0000002000e07947 */ /* 0x000fec0003800000 */
.L_x_908:
[----:B------:R-:W-:Y:S01]  /*0770*/  LOP3.LUT R3, R5, 0x3e0, RZ, 0xc0, !PT ;  /* 0x000003e005037812 */ /* 0x000fe200078ec0ff */
[----:B------:R-:W1:Y:S04]  /*0780*/  S2R R10, SR_LANEID ;  /* 0x00000000000a7919 */ /* 0x000e680000000000 */
[----:B0-----:R-:W-:Y:S01]  /*0790*/  VIADD R7, R3, 0x20 ;  /* 0x0000002003077836 */ /* 0x001fe20000000000 */
[----:B------:R-:W-:-:S04]  /*07a0*/  LOP3.LUT R3, RZ, R3, RZ, 0x33, !PT ;  /* 0x00000003ff037212 */ /* 0x000fc800078e33ff */
[----:B------:R-:W-:Y:S01]  /*07b0*/  ISETP.GT.U32.AND P0, PT, R7, R22, PT ;  /* 0x000000160700720c */ /* 0x000fe20003f04070 */
[----:B------:R-:W-:-:S05]  /*07c0*/  IMAD.IADD R3, R22, 0x1, R3 ;  /* 0x0000000116037824 */ /* 0x000fca00078e0203 */
[----:B------:R-:W-:-:S05]  /*07d0*/  SEL R7, R3, 0x1f, P0 ;  /* 0x0000001f03077807 */ /* 0x000fca0000000000 */
[----:B-----5:R-:W0:Y:S01]  /*07e0*/  SHFL.DOWN PT, R3, R2, 0x1, R7 ;  /* 0x0820000002037989 */ /* 0x020e2200000e0007 */
[CC--:B-1----:R-:W-:Y:S01]  /*07f0*/  ISETP.GE.AND P0, PT, R10.reuse, R7.reuse, PT ;  /* 0x000000070a00720c */ /* 0x0c2fe20003f06270 */
[C---:B------:R-:W-:Y:S01]  /*0800*/  VIADD R6, R10.reuse, 0x2 ;  /* 0x000000020a067836 */ /* 0x040fe20000000000 */
[C---:B------:R-:W-:Y:S01]  /*0810*/  ISETP.NE.AND P1, PT, R10.reuse, RZ, PT ;  /* 0x000000ff0a00720c */ /* 0x040fe20003f25270 */
[----:B------:R-:W-:Y:S01]  /*0820*/  VIADD R8, R10, 0x4 ;  /* 0x000000040a087836 */ /* 0x000fe20000000000 */
[----:B0-----:R-:W-:Y:S02]  /*0830*/  SEL R3, R3, RZ, !P0 ;  /* 0x000000ff03037207 */ /* 0x001fe40004000000 */
[----:B------:R-:W-:-:S09]  /*0840*/  ISETP.GT.AND P0, PT, R6, R7, PT ;  /* 0x000000070600720c */ /* 0x000fd20003f04270 */
[----:B------:R-:W0:Y:S01]  /*0850*/  @!P1 S2R R12, SR_CgaCtaId ;  /* 0x00000000000c9919 */ /* 0x000e220000008800 */
[----:B------:R-:W-:Y:S01]  /*0860*/  @!P1 MOV R9, 0x400 ;  /* 0x0000040000099802 */ /* 0x000fe20000000f00 */
[----:B------:R-:W-:-:S05]  /*0870*/  IMAD.IADD R4, R3, 0x1, R2 ;  /* 0x0000000103047824 */ /* 0x000fca00078e0202 */
        /* <DEDUP_REMOVED lines=25> */
[----:B------:R-:W1:Y:S01]  /*0a10*/  S2UR UR5, SR_CgaCtaId ;  /* 0x00000000000579c3 */ /* 0x000e620000008800 */
[----:B------:R-:W-:Y:S01]  /*0a20*/  UMOV UR4, 0x400 ;  /* 0x0000040000047882 */ /* 0x000fe20000000000 */
[C---:B------:R-:W-:Y:S02]  /*0a30*/  ISETP.GT.U32.AND P2, PT, R22.reuse, 0x40, PT ;  /* 0x000000401600780c */ /* 0x040fe40003f44070 */
[C---:B------:R-:W-:Y:S02]  /*0a40*/  ISETP.GT.U32.AND P1, PT, R22.reuse, 0x20, PT ;  /* 0x000000201600780c */ /* 0x040fe40003f24070 */
[----:B------:R-:W-:Y:S01]  /*0a50*/  ISETP.GT.U32.AND P3, PT, R22, 0x80, PT ;  /* 0x000000801600780c */ /* 0x000fe20003f64070 */
[----:B-1----:R-:W-:-:S09]  /*0a60*/  ULEA UR4, UR5, UR4, 0x18 ;  /* 0x0000000405047291 */ /* 0x002fd2000f8ec0ff */
[----:B------:R-:W1:Y:S04]  /*0a70*/  LDS.128 R4, [UR4+0x10] ;  /* 0x00001004ff047984 */ /* 0x000e680008000c00 */
[----:B------:R-:W2:Y:S04]  /*0a80*/  LDS R2, [UR4+0xc] ;  /* 0x00000c04ff027984 */ /* 0x000ea80008000800 */
[----:B0-----:R-:W0:Y:S01]  /*0a90*/  LDS.64 R8, [UR4+0x20] ;  /* 0x00002004ff087984 */ /* 0x001e220008000a00 */
[----:B-1----:R-:W-:Y:S02]  /*0aa0*/  SEL R4, R4, RZ, P2 ;  /* 0x000000ff04047207 */ /* 0x002fe40001000000 */
[----:B------:R-:W-:-:S02]  /*0ab0*/  ISETP.GT.U32.AND P2, PT, R22, 0x60, PT ;  /* 0x000000601600780c */ /* 0x000fc40003f44070 */
[----:B--2---:R-:W-:Y:S02]  /*0ac0*/  SEL R2, R2, RZ, P1 ;  /* 0x000000ff02027207 */ /* 0x004fe40000800000 */
[----:B------:R-:W-:Y:S02]  /*0ad0*/  SEL R5, R5, RZ, P2 ;  /* 0x000000ff05057207 */ /* 0x000fe40001000000 */
[----:B------:R-:W-:Y:S02]  /*0ae0*/  IADD3 R2, PT, PT, R4, R2, R3 ;  /* 0x0000000204027210 */ /* 0x000fe40007ffe003 */
[----:B------:R-:W-:Y:S02]  /*0af0*/  ISETP.GT.U32.AND P1, PT, R22, 0xa0, PT ;  /* 0x000000a01600780c */ /* 0x000fe40003f24070 */
[----:B------:R-:W-:Y:S02]  /*0b00*/  SEL R6, R6, RZ, P3 ;  /* 0x000000ff06067207 */ /* 0x000fe40001800000 */
[----:B------:R-:W-:-:S02]  /*0b10*/  ISETP.GT.U32.AND P2, PT, R22, 0xc0, PT ;  /* 0x000000c01600780c */ /* 0x000fc40003f44070 */
[----:B------:R-:W-:Y:S02]  /*0b20*/  ISETP.GT.U32.AND P3, PT, R22, 0xe0, PT ;  /* 0x000000e01600780c */ /* 0x000fe40003f64070 */
[----:B------:R-:W-:Y:S02]  /*0b30*/  SEL R7, R7, RZ, P1 ;  /* 0x000000ff07077207 */ /* 0x000fe40000800000 */
[----:B------:R-:W-:Y:S02]  /*0b40*/  IADD3 R2, PT, PT, R6, R2, R5 ;  /* 0x0000000206027210 */ /* 0x000fe40007ffe005 */
[----:B0-----:R-:W-:Y:S02]  /*0b50*/  SEL R8, R8, RZ, P2 ;  /* 0x000000ff08087207 */ /* 0x001fe40001000000 */
[----:B------:R-:W-:Y:S02]  /*0b60*/  SEL R9, R9, RZ, P3 ;  /* 0x000000ff09097207 */ /* 0x000fe40001800000 */
[----:B------:R-:W-:-:S05]  /*0b70*/  IADD3 R2, PT, PT, R8, R2, R7 ;  /* 0x0000000208027210 */ /* 0x000fca0007ffe007 */
[----:B------:R-:W-:Y:S01]  /*0b80*/  IMAD.IADD R3, R2, 0x1, R9 ;  /* 0x0000000102037824 */ /* 0x000fe200078e0209 */
[----:B------:R-:W-:Y:S06]  /*0b90*/  BRA `(.L_x_909) ;  /* 0x0000001c00d47947 */ /* 0x000fec0003800000 */
.L_x_899:
[----:B------:R-:W0:Y:S01]  /*0ba0*/  S2R R2, SR_TID.X ;  /* 0x0000000000027919 */ /* 0x000e220000002100 */
[----:B------:R-:W1:Y:S02]  /*0bb0*/  LDCU.64 UR6, c[0x0][0x380] ;  /* 0x00007000ff0677ac */ /* 0x000e640008000a00 */
[----:B-1----:R-:W-:Y:S02]  /*0bc0*/  IMAD.U32 R20, RZ, RZ, UR6 ;  /* 0x00000006ff147e24 */ /* 0x002fe4000f8e00ff */
[----:B------:R-:W-:Y:S02]  /*0bd0*/  IMAD.U32 R21, RZ, RZ, UR7 ;  /* 0x00000007ff157e24 */ /* 0x000fe4000f8e00ff */
[----:B0-----:R-:W-:-:S04]  /*0be0*/  IMAD R25, R2, 0x4, R23 ;  /* 0x0000000402197824 */ /* 0x001fc800078e0217 */
[----:B------:R-:W-:-:S05]  /*0bf0*/  IMAD.WIDE.U32 R24, R25, 0x4, R20 ;  /* 0x0000000419187825 */ /* 0x000fca00078e0014 */
[----:B------:R-:W2:Y:S04]  /*0c00*/  LDG.E.128.CONSTANT R4, desc[UR8][R24.64] ;  /* 0x0000000818047981 */ /* 0x000ea8000c1e9d00 */
[----:B------:R-:W3:Y:S04]  /*0c10*/  LDG.E.128.CONSTANT R8, desc[UR8][R24.64+0x1000] ;  /* 0x0010000818087981 */ /* 0x000ee8000c1e9d00 */
[----:B------:R-:W4:Y:S04]  /*0c20*/  LDG.E.128.CONSTANT R12, desc[UR8][R24.64+0x2000] ;  /* 0x00200008180c7981 */ /* 0x000f28000c1e9d00 */
[----:B------:R-:W5:Y:S01]  /*0c30*/  LDG.E.128.CONSTANT R16, desc[UR8][R24.64+0x3000] ;  /* 0x0030000818107981 */ /* 0x000f62000c1e9d00 */
[----:B------:R-:W-:-:S02]  /*0c40*/  ISETP.GE.U32.AND P0, PT, R22, UR5, PT ;  /* 0x0000000516007c0c */ /* 0x000fc4000bf06070 */
        /* <DEDUP_REMOVED lines=9> */
[----:B------:R-:W-:Y:S01]  /*0ce0*/  VIADD R26, R23, UR5 ;  /* 0x00000005171a7c36 */ /* 0x000fe20008000000 */
[----:B------:R-:W-:Y:S01]  /*0cf0*/  UMOV UR4, URZ ;  /* 0x000000ff00047c82 */ /* 0x000fe20008000000 */
[----:B------:R-:W-:Y:S02]  /*0d00*/  VIADD R25, R3, 0xfffff000 ;  /* 0xfffff00003197836 */ /* 0x000fe40000000000 */
[C---:B------:R-:W-:Y:S02]  /*0d10*/  VIADD R24, R26.reuse, 0x100 ;  /* 0x000001001a187836 */ /* 0x040fe40000000000 */
[C---:B------:R-:W-:Y:S01]  /*0d20*/  IMAD.IADD R23, R26.reuse, 0x1, R2 ;  /* 0x000000011a177824 */ /* 0x040fe200078e0202 */
[----:B------:R-:W-:Y:S01]  /*0d30*/  ISETP.GT.U32.AND P0, PT, R26, R25, PT ;  /* 0x000000191a00720c */ /* 0x000fe20003f04070 */
[----:B------:R-:W-:-:S12]  /*0d40*/  IMAD.MOV.U32 R22, RZ, RZ, R26 ;  /* 0x000000ffff167224 */ /* 0x000fd800078e001a */
[----:B------:R-:W-:Y:S05]  /*0d50*/  @P0 BRA `(.L_x_911) ;  /* 0x0000000000640947 */ /* 0x000fea0003800000 */
[----:B------:R-:W0:Y:S08]  /*0d60*/  LDC R3, c[0x0][0x3a8] ;  /* 0x0000ea00ff037b82 */ /* 0x000e300000000800 */
[----:B------:R-:W1:Y:S02]  /*0d70*/  LDC.64 R20, c[0x0][0x380] ;  /* 0x0000e000ff147b82 */ /* 0x000e640000000a00 */
.L_x_912:
[----:B------:R-:W-:-:S04]  /*0d80*/  IMAD R29, R2, 0x4, R22 ;  /* 0x00000004021d7824 */ /* 0x000fc800078e0216 */
[----:B-1----:R-:W-:-:S05]  /*0d90*/  IMAD.WIDE.U32 R28, R29, 0x4, R20 ;  /* 0x000000041d1c7825 */ /* 0x002fca00078e0014 */
[----:B------:R-:W2:Y:S04]  /*0da0*/  LDG.E.128.CONSTANT R4, desc[UR8][R28.64] ;  /* 0x000000081c047981 */ /* 0x000ea8000c1e9d00 */
[----:B------:R-:W3:Y:S04]  /*0db0*/  LDG.E.128.CONSTANT R8, desc[UR8][R28.64+0x1000] ;  /* 0x001000081c087981 */ /* 0x000ee8000c1e9d00 */
[----:B------:R-:W4:Y:S04]  /*0dc0*/  LDG.E.128.CONSTANT R12, desc[UR8][R28.64+0x2000] ;  /* 0x002000081c0c7981 */ /* 0x000f28000c1e9d00 */
[----:B------:R-:W5:Y:S01]  /*0dd0*/  LDG.E.128.CONSTANT R16, desc[UR8][R28.64+0x3000] ;  /* 0x003000081c107981 */ /* 0x000f62000c1e9d00 */
[----:B--2---:R-:W-:Y:S01]  /*0de0*/  IADD3 R5, PT, PT, R5, R4, R27 ;  /* 0x0000000405057210 */ /* 0x004fe20007ffe01b */
[----:B0-----:R-:W-:-:S03]  /*0df0*/  IMAD.IADD R4, R3, 0x1, -R22 ;  /* 0x0000000103047824 */ /* 0x001fc600078e0a16 */
[----:B------:R-:W-:Y:S02]  /*0e00*/  IADD3 R5, PT, PT, R7, R6, R5 ;  /* 0x0000000607057210 */ /* 0x000fe40007ffe005 */
[----:B------:R-:W-:Y:S02]  /*0e10*/  ISETP.GE.U32.AND P0, PT, R4, UR5, PT ;  /* 0x0000000504007c0c */ /* 0x000fe4000bf06070 */
[----:B---3--:R-:W-:-:S04]  /*0e20*/  IADD3 R5, PT, PT, R9, R8, R5 ;  /* 0x0000000809057210 */ /* 0x008fc80007ffe005 */
[----:B------:R-:W-:-:S04]  /*0e30*/  IADD3 R5, PT, PT, R11, R10, R5 ;  /* 0x0000000a0b057210 */ /* 0x000fc80007ffe005 */
[----:B----4-:R-:W-:-:S04]  /*0e40*/  IADD3 R5, PT, PT, R13, R12, R5 ;  /* 0x0000000c0d057210 */ /* 0x010fc80007ffe005 */
[----:B------:R-:W-:-:S04]  /*0e50*/  IADD3 R5, PT, PT, R15, R14, R5 ;  /* 0x0000000e0f057210 */ /* 0x000fc80007ffe005 */
[----:B-----5:R-:W-:-:S04]  /*0e60*/  IADD3 R5, PT, PT, R17, R16, R5 ;  /* 0x0000001011057210 */ /* 0x020fc80007ffe005 */
[----:B------:R-:W-:Y:S01]  /*0e70*/  IADD3 R27, PT, PT, R19, R18, R5 ;  /* 0x00000012131b7210 */ /* 0x000fe20007ffe005 */
[----:B------:R-:W-:Y:S06]  /*0e80*/  @!P0 BRA `(.L_x_910) ;  /* 0x0000000000ec8947 */ /* 0x000fec0003800000 */
[----:B------:R-:W-:Y:S01]  /*0e90*/  VIADD R22, R22, UR5 ;  /* 0x0000000516167c36 */ /* 0x000fe20008000000 */
[----:B------:R-:W-:Y:S01]  /*0ea0*/  UIADD3 UR4, UPT, UPT, UR4, 0x1, URZ ;  /* 0x0000000104047890 */ /* 0x000fe2000fffe0ff */
[----:B------:R-:W-:Y:S02]  /*0eb0*/  VIADD R24, R24, UR5 ;  /* 0x0000000518187c36 */ /* 0x000fe40008000000 */
[----:B------:R-:W-:Y:S01]  /*0ec0*/  VIADD R23, R23, UR5 ;  /* 0x0000000517177c36 */ /* 0x000fe20008000000 */
[----:B------:R-:W-:-:S13]  /*0ed0*/  ISETP.GT.U32.AND P0, PT, R22, R25, PT ;  /* 0x000000191600720c */ /* 0x000fda0003f04070 */
[----:B------:R-:W-:Y:S05]  /*0ee0*/  @!P0 BRA `(.L_x_912) ;  /* 0xfffffffc00a48947 */ /* 0x000fea000383ffff */
.L_x_911:
[----:B------:R-:W-:-:S13]  /*0ef0*/  ISETP.GE.U32.AND P0, PT, R22, R3, PT ;  /* 0x000000031600720c */ /* 0x000fda0003f06070 */
[----:B------:R-:W-:Y:S05]  /*0f00*/  @P0 BRA `(.L_x_910) ;  /* 0x0000000000cc0947 */ /* 0x000fea0003800000 */
[----:B------:R-:W-:Y:S01]  /*0f10*/  IMAD.IADD R5, R3, 0x1, -R22 ;  /* 0x0000000103057824 */ /* 0x000fe200078e0a16 */
[----:B------:R-:W-:Y:S04]  /*0f20*/  BSSY.RECONVERGENT B1, `(.L_x_910) ;  /* 0x0000031000017945 */ /* 0x000fe80003800200 */
[----:B------:R-:W-:-:S13]  /*0f30*/  ISETP.GE.AND P0, PT, R2, R5, PT ;  /* 0x000000050200720c */ /* 0x000fda0003f06270 */
[----:B------:R-:W-:Y:S05]  /*0f40*/  @P0 BRA `(.L_x_913) ;  /* 0x0000000000b80947 */ /* 0x000fea0003800000 */
[----:B------:R-:W0:Y:S01]  /*0f50*/  LDC R7, c[0x0][0x3ac] ;  /* 0x0000eb00ff077b82 */ /* 0x000e220000000800 */
[----:B------:R-:W-:Y:S01]  /*0f60*/  LOP3.LUT R4, RZ, R2, RZ, 0x33, !PT ;  /* 0x00000002ff047212 */ /* 0x000fe200078e33ff */
[----:B------:R-:W-:Y:S01]  /*0f70*/  BSSY.RECONVERGENT B2, `(.L_x_914) ;  /* 0x0000016000027945 */ /* 0x000fe20003800200 */
[----:B------:R-:W-:-:S03]  /*0f80*/  IMAD.MOV.U32 R9, RZ, RZ, R2 ;  /* 0x000000ffff097224 */ /* 0x000fc600078e0002 */
[----:B------:R-:W-:-:S04]  /*0f90*/  IMAD.IADD R3, R4, 0x1, R3 ;  /* 0x0000000104037824 */ /* 0x000fc800078e0203 */
[C---:B------:R-:W-:Y:S01]  /*0fa0*/  IMAD.IADD R26, R3.reuse, 0x1, -R26 ;  /* 0x00000001031a7824 */ /* 0x040fe200078e0a1a */
[C---:B------:R-:W-:Y:S02]  /*0fb0*/  LOP3.LUT R4, R3.reuse, 0x300, RZ, 0xc0, !PT ;  /* 0x0000030003047812 */ /* 0x040fe400078ec0ff */
[----:B------:R-:W-:Y:S02]  /*0fc0*/  LEA.HI R3, R3, 0x1, RZ, 0x18 ;  /* 0x0000000103037811 */ /* 0x000fe400078fc0ff */
[----:B------:R-:W-:Y:S01]  /*0fd0*/  ISETP.NE.AND P0, PT, R4, 0x300, PT ;  /* 0x000003000400780c */ /* 0x000fe20003f05270 */
[----:B0-----:R-:W-:-:S04]  /*0fe0*/  IMAD R7, R7, UR4, RZ ;  /* 0x0000000407077c24 */ /* 0x001fc8000f8e02ff */
[----:B------:R-:W-:-:S05]  /*0ff0*/  IMAD R7, R7, -0x1000, R26 ;  /* 0xfffff00007077824 */ /* 0x000fca00078e021a */
[----:B------:R-:W-:-:S03]  /*1000*/  ISETP.GE.U32.AND P1, PT, R7, 0x300, PT ;  /* 0x000003000700780c */ /* 0x000fc60003f26070 */
[----:B------:R-:W-:Y:S10]  /*1010*/  @!P0 BRA `(.L_x_915) ;  /* 0x00000000002c8947 */ /* 0x000ff40003800000 */
[----:B------:R-:W-:Y:S01]  /*1020*/  LOP3.LUT R3, R3, 0x3, RZ, 0xc0, !PT ;  /* 0x0000000303037812 */ /* 0x000fe200078ec0ff */
[----:B------:R-:W-:-:S04]  /*1030*/  IMAD.MOV.U32 R9, RZ, RZ, R2 ;  /* 0x000000ffff097224 */ /* 0x000fc800078e0002 */
[----:B------:R-:W-:-:S07]  /*1040*/  IMAD.MOV R3, RZ, RZ, -R3 ;  /* 0x000000ffff037224 */ /* 0x000fce00078e0a03 */
.L_x_916:
[----:B------:R-:W-:-:S06]  /*1050*/  IMAD.WIDE.U32 R6, R23, 0x4, R20 ;  /* 0x0000000417067825 */ /* 0x000fcc00078e0014 */
[----:B------:R-:W2:Y:S01]  /*1060*/  LDG.E.CONSTANT R6, desc[UR8][R6.64] ;  /* 0x0000000806067981 */ /* 0x000ea2000c1e9900 */
[----:B------:R-:W-:Y:S02]  /*1070*/  VIADD R3, R3, 0x1 ;  /* 0x0000000103037836 */ /* 0x000fe40000000000 */
[----:B------:R-:W-:Y:S02]  /*1080*/  VIADD R9, R9, 0x100 ;  /* 0x0000010009097836 */ /* 0x000fe40000000000 */
[----:B------:R-:W-:Y:S01]  /*1090*/  VIADD R23, R23, 0x100 ;  /* 0x0000010017177836 */ /* 0x000fe20000000000 */
[----:B------:R-:W-:Y:S01]  /*10a0*/  ISETP.NE.AND P0, PT, R3, RZ, PT ;  /* 0x000000ff0300720c */ /* 0x000fe20003f05270 */
[----:B--2---:R-:W-:-:S12]  /*10b0*/  IMAD.IADD R27, R6, 0x1, R27 ;  /* 0x00000001061b7824 */ /* 0x004fd800078e021b */
[----:B------:R-:W-:Y:S05]  /*10c0*/  @P0 BRA `(.L_x_916) ;  /* 0xfffffffc00e00947 */ /* 0x000fea000383ffff */
.L_x_915:
[----:B------:R-:W-:Y:S05]  /*10d0*/  BSYNC.RECONVERGENT B2 ;  /* 0x0000000000027941 */ /* 0x000fea0003800200 */
.L_x_914:
[----:B------:R-:W-:Y:S05]  /*10e0*/  @!P1 BRA `(.L_x_913) ;  /* 0x0000000000509947 */ /* 0x000fea0003800000 */
[C---:B------:R-:W-:Y:S02]  /*10f0*/  IMAD.IADD R15, R9.reuse, 0x1, R24 ;  /* 0x00000001090f7824 */ /* 0x040fe400078e0218 */
[----:B------:R-:W-:-:S07]  /*1100*/  VIADD R3, R9, 0x200 ;  /* 0x0000020009037836 */ /* 0x000fce0000000000 */
.L_x_917:
[C---:B------:R-:W-:Y:S02]  /*1110*/  VIADD R7, R15.reuse, 0xffffff00 ;  /* 0xffffff000f077836 */ /* 0x040fe40000000000 */
[----:B------:R-:W-:-:S04]  /*1120*/  IMAD.WIDE.U32 R8, R15, 0x4, R20 ;  /* 0x000000040f087825 */ /* 0x000fc800078e0014 */
        /* <DEDUP_REMOVED lines=13> */
[----:B--2---:R-:W-:-:S04]  /*1200*/  IADD3 R27, PT, PT, R8, R6, R27 ;  /* 0x00000006081b7210 */ /* 0x004fc80007ffe01b */
[----:B---3--:R-:W-:-:S05]  /*1210*/  IADD3 R27, PT, PT, R12, R10, R27 ;  /* 0x0000000a0c1b7210 */ /* 0x008fca0007ffe01b */
[----:B------:R-:W-:Y:S05]  /*1220*/  @!P0 BRA `(.L_x_917) ;  /* 0xfffffffc00b88947 */ /* 0x000fea000383ffff */
.L_x_913:
[----:B------:R-:W-:Y:S05]  /*1230*/  BSYNC.RECONVERGENT B1 ;  /* 0x0000000000017941 */ /* 0x000fea0003800200 */
.L_x_910:
        /* <DEDUP_REMOVED lines=37> */
[----:B--2---:R-:W1:Y:S01]  /*1490*/  LDS.64 R8, [UR4+0x20] ;  /* 0x00002004ff087984 */ /* 0x004e620008000a00 */
[----:B0-----:R-:W-:-:S04]  /*14a0*/  IADD3 R2, PT, PT, R4, R2, R3 ;  /* 0x0000000204027210 */ /* 0x001fc80007ffe003 */
[----:B------:R-:W-:-:S04]  /*14b0*/  IADD3 R2, PT, PT, R6, R2, R5 ;  /* 0x0000000206027210 */ /* 0x000fc80007ffe005 */
[----:B-1----:R-:W-:-:S05]  /*14c0*/  IADD3 R2, PT, PT, R8, R2, R7 ;  /* 0x0000000208027210 */ /* 0x002fca0007ffe007 */
[----:B------:R-:W-:Y:S01]  /*14d0*/  IMAD.IADD R3, R2, 0x1, R9 ;  /* 0x0000000102037824 */ /* 0x000fe200078e0209 */
[----:B------:R-:W-:Y:S06]  /*14e0*/  BRA `(.L_x_909) ;  /* 0x0000001400807947 */ /* 0x000fec0003800000 */
.L_x_898:
[----:B------:R-:W0:Y:S02]  /*14f0*/  LDCU UR6, c[0x0][0x3a8] ;  /* 0x00007500ff0677ac */ /* 0x000e240008000800 */
[----:B0-----:R-:W-:-:S04]  /*1500*/  IADD3 R4, PT, PT, -R23, UR6, RZ ;  /* 0x0000000617047c10 */ /* 0x001fc8000fffe1ff */
        /* <DEDUP_REMOVED lines=9> */
[----:B------:R-:W-:-:S04]  /*15a0*/  IMAD.IADD R3, R23, 0x1, R2 ;  /* 0x0000000117037824 */ /* 0x000fc800078e0202 */
[----:B0-----:R-:W-:-:S05]  /*15b0*/  IMAD.WIDE.U32 R6, R3, 0x4, R6 ;  /* 0x0000000403067825 */ /* 0x001fca00078e0006 */
[----:B------:R0:W5:Y:S01]  /*15c0*/  LDG.E.CONSTANT R3, desc[UR8][R6.64] ;  /* 0x0000000806037981 */ /* 0x000162000c1e9900 */
[----:B------:R-:W-:-:S07]  /*15d0*/  VIADD R10, R2, 0x100 ;  /* 0x00000100020a7836 */ /* 0x000fce0000000000 */
.L_x_920:
[----:B------:R-:W-:Y:S05]  /*15e0*/  BSYNC.RECONVERGENT B1 ;  /* 0x0000000000017941 */ /* 0x000fea0003800200 */
.L_x_919:
[----:B------:R-:W-:Y:S01]  /*15f0*/  ISETP.GE.U32.AND P0, PT, R10, R4, PT ;  /* 0x000000040a00720c */ /* 0x000fe20003f06070 */
[----:B------:R-:W-:-:S12]  /*1600*/  BSSY.RECONVERGENT B1, `(.L_x_921) ;  /* 0x000002e000017945 */ /* 0x000fd80003800200 */
[----:B------:R-:W-:Y:S05]  /*1610*/  @P0 BRA `(.L_x_922) ;  /* 0x0000000000b00947 */ /* 0x000fea0003800000 */
[----:B------:R-:W-:Y:S01]  /*1620*/  LOP3.LUT R5, RZ, R10, RZ, 0x33, !PT ;  /* 0x0000000aff057212 */ /* 0x000fe200078e33ff */
[----:B------:R-:W-:Y:S04]  /*1630*/  BSSY.RECONVERGENT B2, `(.L_x_923) ;  /* 0x0000014000027945 */ /* 0x000fe80003800200 */
[----:B0-----:R-:W-:-:S04]  /*1640*/  VIADD R6, R5, UR6 ;  /* 0x0000000605067c36 */ /* 0x001fc80008000000 */
[C---:B------:R-:W-:Y:S01]  /*1650*/  IMAD.IADD R7, R6.reuse, 0x1, -R23 ;  /* 0x0000000106077824 */ /* 0x040fe200078e0a17 */
[----:B------:R-:W-:-:S04]  /*1660*/  LOP3.LUT R5, R6, 0x300, RZ, 0xc0, !PT ;  /* 0x0000030006057812 */ /* 0x000fc800078ec0ff */
[----:B------:R-:W-:Y:S02]  /*1670*/  ISETP.NE.AND P0, PT, R5, 0x300, PT ;  /* 0x000003000500780c */ /* 0x000fe40003f05270 */
[----:B------:R-:W-:-:S11]  /*1680*/  ISETP.GE.U32.AND P1, PT, R7, 0x300, PT ;  /* 0x000003000700780c */ /* 0x000fd60003f26070 */
[----:B------:R-:W-:Y:S05]  /*1690*/  @!P0 BRA `(.L_x_924) ;  /* 0x0000000000348947 */ /* 0x000fea0003800000 */
[----:B------:R-:W0:Y:S01]  /*16a0*/  LDC.64 R8, c[0x0][0x380] ;  /* 0x0000e000ff087b82 */ /* 0x000e220000000a00 */
[----:B------:R-:W-:Y:S01]  /*16b0*/  LEA.HI R5, R6, 0x1, RZ, 0x18 ;  /* 0x0000000106057811 */ /* 0x000fe200078fc0ff */
[----:B------:R-:W-:-:S03]  /*16c0*/  IMAD.IADD R11, R23, 0x1, R10 ;  /* 0x00000001170b7824 */ /* 0x000fc600078e020a */
[----:B------:R-:W-:-:S05]  /*16d0*/  LOP3.LUT R5, R5, 0x3, RZ, 0xc0, !PT ;  /* 0x0000000305057812 */ /* 0x000fca00078ec0ff */
[----:B------:R-:W-:-:S07]  /*16e0*/  IMAD.MOV R5, RZ, RZ, -R5 ;  /* 0x000000ffff057224 */ /* 0x000fce00078e0a05 */
.L_x_925:
        /* <DEDUP_REMOVED lines=8> */
.L_x_924:
[----:B------:R-:W-:Y:S05]  /*1770*/  BSYNC.RECONVERGENT B2 ;  /* 0x0000000000027941 */ /* 0x000fea0003800200 */
.L_x_923:
[----:B------:R-:W-:Y:S05]  /*1780*/  @!P1 BRA `(.L_x_922) ;  /* 0x0000000000549947 */ /* 0x000fea0003800000 */
[----:B------:R-:W0:Y:S01]  /*1790*/  LDC.64 R6, c[0x0][0x380] ;  /* 0x0000e000ff067b82 */ /* 0x000e220000000a00 */
[----:B------:R-:W-:Y:S02]  /*17a0*/  IMAD.IADD R23, R23, 0x1, R10 ;  /* 0x0000000117177824 */ /* 0x000fe400078e020a */
[----:B------:R-:W-:-:S07]  /*17b0*/  VIADD R5, R10, 0x200 ;  /* 0x000002000a057836 */ /* 0x000fce0000000000 */
.L_x_926:
        /* <DEDUP_REMOVED lines=18> */
.L_x_922:
[----:B------:R-:W-:Y:S05]  /*18e0*/  BSYNC.RECONVERGENT B1 ;  /* 0x0000000000017941 */ /* 0x000fea0003800200 */
.L_x_921:
        /* <DEDUP_REMOVED lines=39> */
[----:B----4-:R-:W1:Y:S01]  /*1b60*/  LDS.64 R8, [UR4+0x20] ;  /* 0x00002004ff087984 */ /* 0x010e620008000a00 */
[----:B0-----:R-:W-:-:S04]  /*1b70*/  IADD3 R2, PT, PT, R4, R2, R3 ;  /* 0x0000000204027210 */ /* 0x001fc80007ffe003 */
[----:B------:R-:W-:-:S04]  /*1b80*/  IADD3 R2, PT, PT, R6, R2, R5 ;  /* 0x0000000206027210 */ /* 0x000fc80007ffe005 */
[----:B-1----:R-:W-:-:S05]  /*1b90*/  IADD3 R2, PT, PT, R8, R2, R7 ;  /* 0x0000000208027210 */ /* 0x002fca0007ffe007 */
[----:B------:R-:W-:Y:S01]  /*1ba0*/  IMAD.IADD R3, R2, 0x1, R9 ;  /* 0x0000000102037824 */ /* 0x000fe200078e0209 */
[----:B------:R-:W-:Y:S06]  /*1bb0*/  BRA `(.L_x_909) ;  /* 0x0000000c00cc7947 */ /* 0x000fec0003800000 */
.L_x_927:
        /* <DEDUP_REMOVED lines=10> */
[----:B------:R-:W-:Y:S02]  /*1c60*/  ISETP.NE.AND P1, PT, R9, RZ, PT ;  /* 0x000000ff0900720c */ /* 0x000fe40003f25270 */
[----:B0-----:R-:W-:Y:S02]  /*1c70*/  SEL R8, R5, RZ, !P0 ;  /* 0x000000ff05087207 */ /* 0x001fe40004000000 */
[----:B------:R-:W-:Y:S01]  /*1c80*/  ISETP.GT.AND P0, PT, R11, R6, PT ;  /* 0x000000060b00720c */ /* 0x000fe20003f04270 */
[----:B------:R-:W-:-:S08]  /*1c90*/  VIADD R11, R9, 0x4 ;  /* 0x00000004090b7836 */ /* 0x000fd00000000000 */
[----:B------:R-:W-:Y:S01]  /*1ca0*/  @!P1 MOV R10, 0x400 ;  /* 0x00000400000a9802 */ /* 0x000fe20000000f00 */
[----:B------:R-:W-:-:S05]  /*1cb0*/  IMAD.IADD R5, R8, 0x1, R3 ;  /* 0x0000000108057824 */ /* 0x000fca00078e0203 */
[----:B------:R-:W0:Y:S02]  /*1cc0*/  SHFL.DOWN PT, R7, R5, 0x2, R6 ;  /* 0x0840000005077989 */ /* 0x000e2400000e0006 */
[----:B0-----:R-:W-:Y:S02]  /*1cd0*/  SEL R8, R7, RZ, !P0 ;  /* 0x000000ff07087207 */ /* 0x001fe40004000000 */
[----:B------:R-:W-:Y:S02]  /*1ce0*/  ISETP.GT.AND P0, PT, R11, R6, PT ;  /* 0x000000060b00720c */ /* 0x000fe40003f04270 */
[----:B------:R-:W0:Y:S01]  /*1cf0*/  @!P1 S2R R11, SR_CgaCtaId ;  /* 0x00000000000b9919 */ /* 0x000e220000008800 */
[----:B------:R-:W-:Y:S02]  /*1d00*/  IMAD.IADD R7, R5, 0x1, R8 ;  /* 0x0000000105077824 */ /* 0x000fe400078e0208 */
[C---:B------:R-:W-:Y:S02]  /*1d10*/  VIADD R5, R9.reuse, 0x8 ;  /* 0x0000000809057836 */ /* 0x040fe40000000000 */
[----:B------:R-:W-:Y:S01]  /*1d20*/  VIADD R9, R9, 0x10 ;  /* 0x0000001009097836 */ /* 0x000fe20000000000 */
[----:B------:R-:W1:Y:S02]  /*1d30*/  SHFL.DOWN PT, R8, R7, 0x4, R6 ;  /* 0x0880000007087989 */ /* 0x000e6400000e0006 */
[----:B-1----:R-:W-:-:S02]  /*1d40*/  SEL R8, R8, RZ, !P0 ;  /* 0x000000ff08087207 */ /* 0x002fc40004000000 */
[----:B------:R-:W-:Y:S02]  /*1d50*/  ISETP.GT.AND P0, PT, R5, R6, PT ;  /* 0x000000060500720c */ /* 0x000fe40003f04270 */
[----:B0-----:R-:W-:Y:S01]  /*1d60*/  @!P1 LEA R10, R11, R10, 0x18 ;  /* 0x0000000a0b0a9211 */ /* 0x001fe200078ec0ff */
[----:B------:R-:W-:-:S05]  /*1d70*/  IMAD.IADD R3, R7, 0x1, R8 ;  /* 0x0000000107037824 */ /* 0x000fca00078e0208 */
[----:B------:R-:W0:Y:S02]  /*1d80*/  SHFL.DOWN PT, R8, R3, 0x8, R6 ;  /* 0x0900000003087989 */ /* 0x000e2400000e0006 */
[----:B0-----:R-:W-:Y:S02]  /*1d90*/  SEL R8, R8, RZ, !P0 ;  /* 0x000000ff08087207 */ /* 0x001fe40004000000 */
[----:B------:R-:W-:-:S03]  /*1da0*/  ISETP.GT.AND P0, PT, R9, R6, PT ;  /* 0x000000060900720c */ /* 0x000fc60003f04270 */
[----:B------:R-:W-:Y:S01]  /*1db0*/  IMAD.IADD R5, R3, 0x1, R8 ;  /* 0x0000000103057824 */ /* 0x000fe200078e0208 */
[----:B------:R-:W-:-:S04]  /*1dc0*/  @!P1 SHF.R.U32.HI R8, RZ, 0x3, R2 ;  /* 0x00000003ff089819 */ /* 0x000fc80000011602 */
[----:B------:R-:W0:Y:S01]  /*1dd0*/  SHFL.DOWN PT, R7, R5, 0x10, R6 ;  /* 0x0a00000005077989 */ /* 0x000e2200000e0006 */
[----:B------:R-:W-:-:S05]  /*1de0*/  @!P1 LOP3.LUT R3, R8, 0x7c, RZ, 0xc0, !PT ;  /* 0x0000007c08039812 */ /* 0x000fca00078ec0ff */
[----:B------:R-:W-:Y:S01]  /*1df0*/  @!P1 IMAD.IADD R10, R3, 0x1, R10 ;  /* 0x00000001030a9824 */ /* 0x000fe200078e020a */
        /* <DEDUP_REMOVED lines=12> */
[----:B0-----:R-:W0:Y:S04]  /*1ec0*/  LDS.128 R8, [UR4+0x10] ;  /* 0x00001004ff087984 */ /* 0x001e280008000c00 */
[----:B------:R-:W1:Y:S04]  /*1ed0*/  LDS R2, [UR4+0xc] ;  /* 0x00000c04ff027984 */ /* 0x000e680008000800 */
[----:B------:R-:W2:Y:S01]  /*1ee0*/  LDS.64 R6, [UR4+0x20] ;  /* 0x00002004ff067984 */ /* 0x000ea20008000a00 */
[----:B0-----:R-:W-:Y:S02]  /*1ef0*/  SEL R8, R8, RZ, P2 ;  /* 0x000000ff08087207 */ /* 0x001fe40001000000 */
[----:B------:R-:W-:-:S02]  /*1f00*/  ISETP.GT.U32.AND P2, PT, R4, 0x60, PT ;  /* 0x000000600400780c */ /* 0x000fc40003f44070 */
[----:B-1----:R-:W-:Y:S02]  /*1f10*/  SEL R2, R2, RZ, P1 ;  /* 0x000000ff02027207 */ /* 0x002fe40000800000 */
        /* <DEDUP_REMOVED lines=8> */
[----:B--2---:R-:W-:Y:S02]  /*1fa0*/  SEL R6, R6, RZ, P2 ;  /* 0x000000ff06067207 */ /* 0x004fe40001000000 */
[----:B------:R-:W-:Y:S02]  /*1fb0*/  SEL R7, R7, RZ, P3 ;  /* 0x000000ff07077207 */ /* 0x000fe40001800000 */
[----:B------:R-:W-:-:S05]  /*1fc0*/  IADD3 R2, PT, PT, R6, R2, R11 ;  /* 0x0000000206027210 */ /* 0x000fca0007ffe00b */
[----:B------:R-:W-:Y:S01]  /*1fd0*/  IMAD.IADD R3, R2, 0x1, R7 ;  /* 0x0000000102037824 */ /* 0x000fe200078e0207 */
[----:B------:R-:W-:Y:S06]  /*1fe0*/  BRA `(.L_x_909) ;  /* 0x0000000800c07947 */ /* 0x000fec0003800000 */
.L_x_918:
[----:B------:R-:W0:Y:S01]  /*1ff0*/  S2R R6, SR_TID.X ;  /* 0x0000000000067919 */ /* 0x000e220000002100 */
[----:B------:R-:W1:Y:S02]  /*2000*/  LDCU.64 UR10, c[0x0][0x380] ;  /* 0x00007000ff0a77ac */ /* 0x000e640008000a00 */
[----:B-1----:R-:W-:Y:S02]  /*2010*/  IMAD.U32 R2, RZ, RZ, UR10 ;  /* 0x0000000aff027e24 */ /* 0x002fe4000f8e00ff */
[----:B------:R-:W-:Y:S02]  /*2020*/  IMAD.U32 R3, RZ, RZ, UR11 ;  /* 0x0000000bff037e24 */ /* 0x000fe4000f8e00ff */
[----:B0-----:R-:W-:-:S04]  /*2030*/  IMAD.IADD R9, R23, 0x1, R6 ;  /* 0x0000000117097824 */ /* 0x001fc800078e0206 */
[----:B------:R-:W-:-:S05]  /*2040*/  IMAD.WIDE.U32 R8, R9, 0x4, R2 ;  /* 0x0000000409087825 */ /* 0x000fca00078e0002 */
        /* <DEDUP_REMOVED lines=16> */
[----:B------:R-:W-:-:S02]  /*2150*/  ISETP.GE.U32.AND P0, PT, R4, UR5, PT ;  /* 0x0000000504007c0c */ /* 0x000fc4000bf06070 */
        /* <DEDUP_REMOVED lines=9> */
[----:B------:R-:W-:Y:S01]  /*21f0*/  UIADD3 UR7, UPT, UPT, UR6, -0x1000, URZ ;  /* 0xfffff00006077890 */ /* 0x000fe2000fffe0ff */
[----:B------:R-:W-:Y:S01]  /*2200*/  VIADD R23, R23, UR5 ;  /* 0x0000000517177c36 */ /* 0x000fe20008000000 */
[----:B------:R-:W-:-:S03]  /*2210*/  UMOV UR4, URZ ;  /* 0x000000ff00047c82 */ /* 0x000fc60008000000 */
[C---:B------:R-:W-:Y:S01]  /*2220*/  VIADD R8, R23.reuse, 0x100 ;  /* 0x0000010017087836 */ /* 0x040fe20000000000 */
[C---:B------:R-:W-:Y:S01]  /*2230*/  ISETP.GT.U32.AND P0, PT, R23.reuse, UR7, PT ;  /* 0x0000000717007c0c */ /* 0x040fe2000bf04070 */
[----:B------:R-:W-:-:S12]  /*2240*/  IMAD.IADD R9, R23, 0x1, R6 ;  /* 0x0000000117097824 */ /* 0x000fd800078e0206 */
[----:B------:R-:W-:Y:S05]  /*2250*/  @P0 BRA `(.L_x_929) ;  /* 0x0000000000980947 */ /* 0x000fea0003800000 */
[----:B------:R-:W0:Y:S01]  /*2260*/  LDC.64 R2, c[0x0][0x380] ;  /* 0x0000e000ff027b82 */ /* 0x000e220000000a00 */
[----:B------:R-:W1:Y:S01]  /*2270*/  LDCU UR6, c[0x0][0x3a8] ;  /* 0x00007500ff0677ac */ /* 0x000e620008000800 */
[----:B------:R-:W-:Y:S01]  /*2280*/  NOP ;  /* 0x0000000000007918 */ /* 0x000fe20000000000 */
.L_x_930:
[----:B------:R-:W-:-:S04]  /*2290*/  IMAD.IADD R5, R6, 0x1, R23 ;  /* 0x0000000106057824 */ /* 0x000fc800078e0217 */
[----:B0-----:R-:W-:-:S05]  /*22a0*/  IMAD.WIDE.U32 R4, R5, 0x4, R2 ;  /* 0x0000000405047825 */ /* 0x001fca00078e0002 */
        /* <DEDUP_REMOVED lines=12> */
[----:B------:R-:W5:Y:S01]  /*2370*/  LDG.E.CONSTANT R20, desc[UR8][R4.64+0x3c00] ;  /* 0x003c000804147981 */ /* 0x000f62000c1e9900 */
[----:B--2---:R-:W-:-:S03]  /*2380*/  IADD3 R24, PT, PT, R19, R18, R7 ;  /* 0x0000001213187210 */ /* 0x004fc60007ffe007 */
[----:B------:R-:W2:Y:S04]  /*2390*/  LDG.E.CONSTANT R19, desc[UR8][R4.64+0x3000] ;  /* 0x0030000804137981 */ /* 0x000ea8000c1e9900 */
[----:B------:R-:W2:Y:S04]  /*23a0*/  LDG.E.CONSTANT R18, desc[UR8][R4.64+0x3400] ;  /* 0x0034000804127981 */ /* 0x000ea8000c1e9900 */
[----:B------:R-:W2:Y:S01]  /*23b0*/  LDG.E.CONSTANT R7, desc[UR8][R4.64+0x3800] ;  /* 0x0038000804077981 */ /* 0x000ea2000c1e9900 */
[----:B---3--:R-:W-:-:S04]  /*23c0*/  IADD3 R21, PT, PT, R22, R21, R24 ;  /* 0x0000001516157210 */ /* 0x008fc80007ffe018 */
[----:B----4-:R-:W-:-:S04]  /*23d0*/  IADD3 R16, PT, PT, R16, R17, R21 ;  /* 0x0000001110107210 */ /* 0x010fc80007ffe015 */
[----:B-----5:R-:W-:-:S04]  /*23e0*/  IADD3 R14, PT, PT, R14, R15, R16 ;  /* 0x0000000f0e0e7210 */ /* 0x020fc80007ffe010 */
[----:B------:R-:W-:Y:S02]  /*23f0*/  IADD3 R12, PT, PT, R12, R13, R14 ;  /* 0x0000000d0c0c7210 */ /* 0x000fe40007ffe00e */
[----:B-1----:R-:W-:-:S04]  /*2400*/  IADD3 R13, PT, PT, -R23, UR6, RZ ;  /* 0x00000006170d7c10 */ /* 0x002fc8000fffe1ff */
[----:B------:R-:W-:Y:S02]  /*2410*/  ISETP.GE.U32.AND P0, PT, R13, UR5, PT ;  /* 0x000000050d007c0c */ /* 0x000fe4000bf06070 */
[----:B------:R-:W-:-:S04]  /*2420*/  IADD3 R10, PT, PT, R11, R10, R12 ;  /* 0x0000000a0b0a7210 */ /* 0x000fc80007ffe00c */
[----:B--2---:R-:W-:-:S04]  /*2430*/  IADD3 R10, PT, PT, R18, R19, R10 ;  /* 0x00000013120a7210 */ /* 0x004fc80007ffe00a */
[----:B------:R-:W-:-:S03]  /*2440*/  IADD3 R7, PT, PT, R20, R7, R10 ;  /* 0x0000000714077210 */ /* 0x000fc60007ffe00a */
[----:B------:R-:W-:Y:S05]  /*2450*/  @!P0 BRA `(.L_x_928) ;  /* 0x0000000000fc8947 */ /* 0x000fea0003800000 */
[----:B------:R-:W-:Y:S01]  /*2460*/  VIADD R23, R23, UR5 ;  /* 0x0000000517177c36 */ /* 0x000fe20008000000 */
[----:B------:R-:W-:Y:S01]  /*2470*/  UIADD3 UR4, UPT, UPT, UR4, 0x1, URZ ;  /* 0x0000000104047890 */ /* 0x000fe2000fffe0ff */
[----:B------:R-:W-:Y:S02]  /*2480*/  VIADD R8, R8, UR5 ;  /* 0x0000000508087c36 */ /* 0x000fe40008000000 */
[----:B------:R-:W-:Y:S01]  /*2490*/  VIADD R9, R9, UR5 ;  /* 0x0000000509097c36 */ /* 0x000fe20008000000 */
[----:B------:R-:W-:-:S13]  /*24a0*/  ISETP.GT.U32.AND P0, PT, R23, UR7, PT ;  /* 0x0000000717007c0c */ /* 0x000fda000bf04070 */
[----:B------:R-:W-:Y:S05]  /*24b0*/  @!P0 BRA `(.L_x_930) ;  /* 0xfffffffc00748947 */ /* 0x000fea000383ffff */
.L_x_929:
[----:B------:R-:W-:-:S13]  /*24c0*/  ISETP.GE.U32.AND P0, PT, R23, UR6, PT ;  /* 0x0000000617007c0c */ /* 0x000fda000bf06070 */
[----:B------:R-:W-:Y:S05]  /*24d0*/  @P0 BRA `(.L_x_928) ;  /* 0x0000000000dc0947 */ /* 0x000fea0003800000 */
[----:B------:R-:W-:Y:S01]  /*24e0*/  IADD3 R23, PT, PT, -R23, UR6, RZ ;  /* 0x0000000617177c10 */ /* 0x000fe2000fffe1ff */
[----:B------:R-:W-:Y:S03]  /*24f0*/  BSSY.RECONVERGENT B1, `(.L_x_928) ;  /* 0x0000035000017945 */ /* 0x000fe60003800200 */
[----:B------:R-:W-:-:S13]  /*2500*/  ISETP.GE.AND P0, PT, R6, R23, PT ;  /* 0x000000170600720c */ /* 0x000fda0003f06270 */
[----:B------:R-:W-:Y:S05]  /*2510*/  @P0 BRA `(.L_x_931) ;  /* 0x0000000000c80947 */ /* 0x000fea0003800000 */
[----:B------:R-:W0:Y:S01]  /*2520*/  LDCU UR5, c[0x0][0x3ac] ;  /* 0x00007580ff0577ac */ /* 0x000e220008000800 */
[----:B------:R-:W1:Y:S01]  /*2530*/  LDC R10, c[0x0][0x3ac] ;  /* 0x0000eb00ff0a7b82 */ /* 0x000e620000000800 */
[----:B------:R-:W-:Y:S01]  /*2540*/  LOP3.LUT R4, RZ, R6, RZ, 0x33, !PT ;  /* 0x00000006ff047212 */ /* 0x000fe200078e33ff */
[----:B------:R-:W-:Y:S01]  /*2550*/  IMAD.SHL.U32 R11, R0, 0x1000, RZ ;  /* 0x00001000000b7824 */ /* 0x000fe200078e00ff */
[----:B------:R-:W-:Y:S03]  /*2560*/  BSSY.RECONVERGENT B2, `(.L_x_932) ;  /* 0x0000018000027945 */ /* 0x000fe60003800200 */
[----:B------:R-:W-:Y:S01]  /*2570*/  VIADD R5, R4, UR6 ;  /* 0x0000000604057c36 */ /* 0x000fe20008000000 */
[----:B0-----:R-:W-:-:S06]  /*2580*/  USHF.L.U32 UR5, UR5, 0xc, URZ ;  /* 0x0000000c05057899 */ /* 0x001fcc00080006ff */
[----:B------:R-:W-:-:S04]  /*2590*/  VIADD R4, R11, UR5 ;  /* 0x000000050b047c36 */ /* 0x000fc80008000000 */
[C---:B------:R-:W-:Y:S02]  /*25a0*/  IMAD.IADD R11, R5.reuse, 0x1, -R4 ;  /* 0x00000001050b7824 */ /* 0x040fe400078e0a04 */
[----:B-1----:R-:W-:Y:S01]  /*25b0*/  IMAD R4, R10, UR4, RZ ;  /* 0x000000040a047c24 */ /* 0x002fe2000f8e02ff */
        /* <DEDUP_REMOVED lines=10> */
.L_x_934:
        /* <DEDUP_REMOVED lines=8> */
.L_x_933:
[----:B------:R-:W-:Y:S05]  /*26e0*/  BSYNC.RECONVERGENT B2 ;  /* 0x0000000000027941 */ /* 0x000fea0003800200 */
.L_x_932:
[----:B------:R-:W-:Y:S05]  /*26f0*/  @!P1 BRA `(.L_x_931) ;  /* 0x0000000000509947 */ /* 0x000fea0003800000 */
[C---:B------:R-:W-:Y:S02]  /*2700*/  IMAD.IADD R15, R11.reuse, 0x1, R8 ;  /* 0x000000010b0f7824 */ /* 0x040fe400078e0208 */
[----:B------:R-:W-:-:S07]  /*2710*/  VIADD R14, R11, 0x200 ;  /* 0x000002000b0e7836 */ /* 0x000fce0000000000 */
.L_x_935:
        /* <DEDUP_REMOVED lines=18> */
.L_x_931:
[----:B------:R-:W-:Y:S05]  /*2840*/  BSYNC.RECONVERGENT B1 ;  /* 0x0000000000017941 */ /* 0x000fea0003800200 */
.L_x_928:
        /* <DEDUP_REMOVED lines=37> */
[----:B---3--:R-:W1:Y:S01]  /*2aa0*/  LDS.64 R8, [UR4+0x20] ;  /* 0x00002004ff087984 */ /* 0x008e620008000a00 */
[----:B0-----:R-:W-:-:S04]  /*2ab0*/  IADD3 R2, PT, PT, R4, R2, R3 ;  /* 0x0000000204027210 */ /* 0x001fc80007ffe003 */
[----:B------:R-:W-:-:S04]  /*2ac0*/  IADD3 R2, PT, PT, R6, R2, R5 ;  /* 0x0000000206027210 */ /* 0x000fc80007ffe005 */
[----:B-1----:R-:W-:-:S05]  /*2ad0*/  IADD3 R2, PT, PT, R8, R2, R7 ;  /* 0x0000000208027210 */ /* 0x002fca0007ffe007 */
[----:B------:R-:W-:-:S07]  /*2ae0*/  IMAD.IADD R3, R2, 0x1, R9 ;  /* 0x0000000102037824 */ /* 0x000fce00078e0209 */
.L_x_909:
[----:B------:R-:W-:Y:S05]  /*2af0*/  BSYNC.RECONVERGENT B0 ;  /* 0x0000000000007941 */ /* 0x000fea0003800200 */
.L_x_897:
[----:B------:R-:W-:Y:S05]  /*2b00*/  @P0 EXIT ;  /* 0x000000000000094d */ /* 0x000fea0003800000 */
[----:B-1----:R-:W1:Y:S02]  /*2b10*/  LDC.64 R4, c[0x0][0x388] ;  /* 0x0000e200ff047b82 */ /* 0x002e640000000a00 */
[----:B-1----:R-:W-:-:S05]  /*2b20*/  IMAD.WIDE.U32 R4, R0, 0x4, R4 ;  /* 0x0000000400047825 */ /* 0x002fca00078e0004 */
[----:B------:R-:W-:Y:S01]  /*2b30*/  STG.E desc[UR8][R4.64], R3 ;  /* 0x0000000304007986 */ /* 0x000fe2000c101908 */
[----:B------:R-:W-:Y:S05]  /*2b40*/  EXIT ;  /* 0x000000000000794d */ /* 0x000fea0003800000 */
.L_x_936:
        /* <DEDUP_REMOVED lines=11> */
.L_x_2123:


//--------------------- .text._ZN3cub18CUB_300001_SM_10006detail6reduce28DeviceReduceSingleTileKernelINS2_10policy_hubIijN4cuda3std3__44plusIiEEE10Policy1000EPiSC_jS9_iiNS7_10__identityEEEvT0_T1_T2_T3_T4_T6_ --------------------------
	.section	.text._ZN3cub18CUB_300001_SM_10006detail6reduce28DeviceReduceSingleTileKernelINS2_10policy_hubIijN4cuda3std3__44plusIiEEE10Policy1000EPiSC_jS9_iiNS7_10__identityEEEvT0_T1_T2_T3_T4_T6_,"ax",@progbits
	.align	128
        .global         _ZN3cub18CUB_300001_SM_10006detail6reduce28DeviceReduceSingleTileKernelINS2_10policy_hubIijN4cuda3std3__44plusIiEEE10Policy1000EPiSC_jS9_iiNS7_10__identityEEEvT0_T1_T2_T3_T4_T6_
        .type           _ZN3cub18CUB_300001_SM_10006detail6reduce28DeviceReduceSingleTileKernelINS2_10policy_hubIijN4cuda3std3__44plusIiEEE10Policy1000EPiSC_jS9_iiNS7_10__identityEEEvT0_T1_T2_T3_T4_T6_,@function
        .size           _ZN3cub18CUB_300001_SM_10006detail6reduce28DeviceReduceSingleTileKernelINS2_10policy_hubIijN4cuda3std3__44plusIiEEE10Policy1000EPiSC_jS9_iiNS7_10__identityEEEvT0_T1_T2_T3_T4_T6_,(.L_x_2124 - _ZN3cub18CUB_300001_SM_10006detail6reduce28DeviceReduceSingleTileKernelINS2_10policy_hubIijN4cuda3std3__44plusIiEEE10Policy1000EPiSC_jS9_iiNS7_10__identityEEEvT0_T1_T2_T3_T4_T6_)
        .other          _ZN3cub18CUB_300001_SM_10006detail6reduce28DeviceReduceSingleTileKernelINS2_10policy_hubIijN4cuda3std3__44plusIiEEE10Policy1000EPiSC_jS9_iiNS7_10__identityEEEvT0_T1_T2_T3_T4_T6_,@"STO_CUDA_ENTRY STV_DEFAULT"
_ZN3cub18CUB_300001_SM_10006detail6reduce28DeviceReduceSingleTileKernelINS2_10policy_hubIijN4cuda3std3__44plusIiEEE10Policy1000EPiSC_jS9_iiNS7_10__identityEEEvT0_T1_T2_T3_T4_T6_:
.text._ZN3cub18CUB_300001_SM_10006detail6reduce28DeviceReduceSingleTileKernelINS2_10policy_hubIijN4cuda3std3__44plusIiEEE10Policy1000EPiSC_jS9_iiNS7_10__identityEEEvT0_T1_T2_T3_T4_T6_:
        /* <DEDUP_REMOVED lines=13> */
.L_x_937:
[----:B------:R-:W0:Y:S01]  /*00d0*/  LDCU UR4, c[0x0][0x380] ;  /* 0x00007000ff0477ac */ /* 0x000e220008000800 */
[----:B------:R-:W-:Y:S01]  /*00e0*/  BSSY.RECONVERGENT B0, `(.L_x_938) ;  /* 0x00002ee000007945 */ /* 0x000fe20003800200 */
[----:B0-----:R-:W-:-:S09]  /*00f0*/  ULOP3.LUT UP0, URZ, UR4, 0xf, URZ, 0xc0, !UPT ;  /* 0x0000000f04ff7892 */ /* 0x001fd2000f80c0ff */
[----:B------:R-:W-:Y:S05]  /*0100*/  BRA.U UP0, `(.L_x_939) ;  /* 0x0000001500a87547 */ /* 0x000fea000b800000 */
        /* <DEDUP_REMOVED lines=12> */
.L_x_942:
[----:B------:R-:W-:Y:S05]  /*01d0*/  BSYNC.RECONVERGENT B1 ;  /* 0x0000000000017941 */ /* 0x000fea0003800200 */
.L_x_941:
        /* <DEDUP_REMOVED lines=16> */
.L_x_947:
        /* <DEDUP_REMOVED lines=9> */
.L_x_946:
[----:B------:R-:W-:Y:S05]  /*0370*/  BSYNC.RECONVERGENT B2 ;  /* 0x0000000000027941 */ /* 0x000fea0003800200 */
.L_x_945:
[----:B------:R-:W-:Y:S05]  /*0380*/  @!P1 BRA `(.L_x_944) ;  /* 0x00000004001c9947 */ /* 0x000fea0003800000 */
[----:B------:R-:W0:Y:S01]  /*0390*/  LDC.64 R4, c[0x0][0x380] ;  /* 0x0000e000ff047b82 */ /* 0x000e220000000a00 */
[----:B------:R-:W-:Y:S01]  /*03a0*/  IMAD.IADD R7, R3, 0x1, -R6 ;  /* 0x0000000103077824 */ /* 0x000fe200078e0a06 */
[----:B------:R-:W-:Y:S01]  /*03b0*/  BSSY.RECONVERGENT B2, `(.L_x_948) ;  /* 0x0000025000027945 */ /* 0x000fe20003800200 */
[----:B------:R-:W-:-:S03]  /*03c0*/  PLOP3.LUT P0, PT, PT, PT, PT, 0x80, 0x8 ;  /* 0x000000000008781c */ /* 0x000fc60003f0f070 */
[----:B------:R-:W-:Y:S01]  /*03d0*/  ISETP.GT.AND P1, PT, R7, 0xc00, PT ;  /* 0x00000c000700780c */ /* 0x000fe20003f24270 */
[----:B0-----:R-:W-:-:S12]  /*03e0*/  IMAD.WIDE.U32 R4, R6, 0x4, R4 ;  /* 0x0000000406047825 */ /* 0x001fd800078e0004 */
[----:B------:R-:W-:Y:S05]  /*03f0*/  @!P1 BRA `(.L_x_949) ;  /* 0x0000000000809947 */ /* 0x000fea0003800000 */
[----:B------:R-:W-:Y:S01]  /*0400*/  PLOP3.LUT P0, PT, PT, PT, PT, 0x8, 0x80 ;  /* 0x000000000080781c */ /* 0x000fe20003f0e170 */
[----:B------:R-:W-:-:S12]  /*0410*/  VIADD R7, R3, 0xfffff400 ;  /* 0xfffff40003077836 */ /* 0x000fd80000000000 */
.L_x_950:
[----:B------:R-:W2:Y:S04]  /*0420*/  LDG.E.CONSTANT R13, desc[UR6][R4.64] ;  /* 0x00000006040d7981 */ /* 0x000ea8000c1e9900 */
[----:B------:R-:W2:Y:S04]  /*0430*/  LDG.E.CONSTANT R12, desc[UR6][R4.64+0x400] ;  /* 0x00040006040c7981 */ /* 0x000ea8000c1e9900 */
[----:B------:R-:W3:Y:S04]  /*0440*/  LDG.E.CONSTANT R15, desc[UR6][R4.64+0x800] ;  /* 0x00080006040f7981 */ /* 0x000ee8000c1e9900 */
[----:B------:R-:W3:Y:S04]  /*0450*/  LDG.E.CONSTANT R14, desc[UR6][R4.64+0xc00] ;  /* 0x000c0006040e7981 */ /* 0x000ee8000c1e9900 */
[----:B------:R-:W4:Y:S04]  /*0460*/  LDG.E.CONSTANT R17, desc[UR6][R4.64+0x1000] ;  /* 0x0010000604117981 */ /* 0x000f28000c1e9900 */
        /* <DEDUP_REMOVED lines=10> */
[----:B------:R0:W4:Y:S01]  /*0510*/  LDG.E.CONSTANT R8, desc[UR6][R4.64+0x3c00] ;  /* 0x003c000604087981 */ /* 0x000122000c1e9900 */
[----:B------:R-:W-:-:S05]  /*0520*/  VIADD R6, R6, 0x1000 ;  /* 0x0000100006067836 */ /* 0x000fca0000000000 */
[----:B------:R-:W-:Y:S02]  /*0530*/  ISETP.GE.AND P1, PT, R6, R7, PT ;  /* 0x000000070600720c */ /* 0x000fe40003f26270 */
[----:B--2--5:R-:W-:Y:S02]  /*0540*/  IADD3 R12, PT, PT, R12, R13, R2 ;  /* 0x0000000d0c0c7210 */ /* 0x024fe40007ffe002 */
[----:B------:R-:W-:-:S05]  /*0550*/  IADD3 R13, P2, PT, R4, 0x4000, RZ ;  /* 0x00004000040d7810 */ /* 0x000fca0007f5e0ff */
[----:B0-----:R-:W-:Y:S01]  /*0560*/  IMAD.X R5, RZ, RZ, R5, P2 ;  /* 0x000000ffff057224 */ /* 0x001fe200010e0605 */
[----:B---3--:R-:W-:Y:S01]  /*0570*/  IADD3 R12, PT, PT, R14, R15, R12 ;  /* 0x0000000f0e0c7210 */ /* 0x008fe20007ffe00c */
[----:B------:R-:W-:-:S03]  /*0580*/  IMAD.MOV.U32 R4, RZ, RZ, R13 ;  /* 0x000000ffff047224 */ /* 0x000fc600078e000d */
[----:B----4-:R-:W-:-:S04]  /*0590*/  IADD3 R12, PT, PT, R16, R17, R12 ;  /* 0x00000011100c7210 */ /* 0x010fc80007ffe00c */
[----:B------:R-:W-:-:S04]  /*05a0*/  IADD3 R12, PT, PT, R18, R19, R12 ;  /* 0x00000013120c7210 */ /* 0x000fc80007ffe00c */
[----:B------:R-:W-:-:S04]  /*05b0*/  IADD3 R12, PT, PT, R20, R21, R12 ;  /* 0x00000015140c7210 */ /* 0x000fc80007ffe00c */
[----:B------:R-:W-:-:S04]  /*05c0*/  IADD3 R12, PT, PT, R22, R23, R12 ;  /* 0x00000017160c7210 */ /* 0x000fc80007ffe00c */
[----:B------:R-:W-:-:S04]  /*05d0*/  IADD3 R10, PT, PT, R10, R11, R12 ;  /* 0x0000000b0a0a7210 */ /* 0x000fc80007ffe00c */
[----:B------:R-:W-:Y:S01]  /*05e0*/  IADD3 R2, PT, PT, R8, R9, R10 ;  /* 0x0000000908027210 */ /* 0x000fe20007ffe00a */
[----:B------:R-:W-:Y:S06]  /*05f0*/  @!P1 BRA `(.L_x_950) ;  /* 0xfffffffc00889947 */ /* 0x000fec000383ffff */
.L_x_949:
[----:B------:R-:W-:Y:S05]  /*0600*/  BSYNC.RECONVERGENT B2 ;  /* 0x0000000000027941 */ /* 0x000fea0003800200 */
.L_x_948:
        /* <DEDUP_REMOVED lines=10> */
[----:B------:R-:W4:Y:S04]  /*06b0*/  LDG.E.CONSTANT R14, desc[UR6][R4.64+0x1800] ;  /* 0x00180006040e7981 */ /* 0x000f28000c1e9900 */
[----:B------:R0:W4:Y:S01]  /*06c0*/  LDG.E.CONSTANT R13, desc[UR6][R4.64+0x1c00] ;  /* 0x001c0006040d7981 */ /* 0x000122000c1e9900 */
[----:B------:R-:W-:Y:S01]  /*06d0*/  PLOP3.LUT P0, PT, PT, PT, PT, 0x8, 0x80 ;  /* 0x000000000080781c */ /* 0x000fe20003f0e170 */
[----:B------:R-:W-:Y:S01]  /*06e0*/  VIADD R6, R6, 0x800 ;  /* 0x0000080006067836 */ /* 0x000fe20000000000 */
[----:B--2--5:R-:W-:-:S02]  /*06f0*/  IADD3 R7, PT, PT, R8, R7, R2 ;  /* 0x0000000708077210 */ /* 0x024fc40007ffe002 */
[----:B------:R-:W-:-:S05]  /*0700*/  IADD3 R8, P1, PT, R4, 0x2000, RZ ;  /* 0x0000200004087810 */ /* 0x000fca0007f3e0ff */
[----:B0-----:R-:W-:Y:S01]  /*0710*/  IMAD.MOV.U32 R4, RZ, RZ, R8 ;  /* 0x000000ffff047224 */ /* 0x001fe200078e0008 */
[----:B---3--:R-:W-:Y:S01]  /*0720*/  IADD3 R7, PT, PT, R9, R10, R7 ;  /* 0x0000000a09077210 */ /* 0x008fe20007ffe007 */
[----:B------:R-:W-:-:S04]  /*0730*/  IMAD.X R9, RZ, RZ, R5, P1 ;  /* 0x000000ffff097224 */ /* 0x000fc800008e0605 */
[----:B------:R-:W-:Y:S01]  /*0740*/  IMAD.MOV.U32 R5, RZ, RZ, R9 ;  /* 0x000000ffff057224 */ /* 0x000fe200078e0009 */
[----:B----4-:R-:W-:-:S04]  /*0750*/  IADD3 R7, PT, PT, R11, R12, R7 ;  /* 0x0000000c0b077210 */ /* 0x010fc80007ffe007 */
[----:B------:R-:W-:-:S07]  /*0760*/  IADD3 R2, PT, PT, R13, R14, R7 ;  /* 0x0000000e0d027210 */ /* 0x000fce0007ffe007 */
.L_x_952:
[----:B------:R-:W-:Y:S05]  /*0770*/  BSYNC.RECONVERGENT B2 ;  /* 0x0000000000027941 */ /* 0x000fea0003800200 */
.L_x_951:
[----:B------:R-:W-:-:S13]  /*0780*/  ISETP.LT.OR P0, PT, R6, R3, P0 ;  /* 0x000000030600720c */ /* 0x000fda0000701670 */
[----:B------:R-:W-:Y:S05]  /*0790*/  @!P0 BRA `(.L_x_944) ;  /* 0x0000000000188947 */ /* 0x000fea0003800000 */
[----:B------:R-:W2:Y:S04]  /*07a0*/  LDG.E.CONSTANT R7, desc[UR6][R4.64] ;  /* 0x0000000604077981 */ /* 0x000ea8000c1e9900 */
[----:B------:R-:W2:Y:S04]  /*07b0*/  LDG.E.CONSTANT R6, desc[UR6][R4.64+0x400] ;  /* 0x0004000604067981 */ /* 0x000ea8000c1e9900 */
[----:B------:R-:W3:Y:S04]  /*07c0*/  LDG.E.CONSTANT R9, desc[UR6][R4.64+0x800] ;  /* 0x0008000604097981 */ /* 0x000ee8000c1e9900 */
[----:B------:R-:W3:Y:S01]  /*07d0*/  LDG.E.CONSTANT R8, desc[UR6][R4.64+0xc00] ;  /* 0x000c000604087981 */ /* 0x000ee2000c1e9900 */
[----:B--2--5:R-:W-:-:S04]  /*07e0*/  IADD3 R2, PT, PT, R6, R7, R2 ;  /* 0x0000000706027210 */ /* 0x024fc80007ffe002 */
[----:B---3--:R-:W-:-:S07]  /*07f0*/  IADD3 R2, PT, PT, R8, R9, R2 ;  /* 0x0000000908027210 */ /* 0x008fce0007ffe002 */
.L_x_944:
[----:B------:R-:W-:Y:S05]  /*0800*/  BSYNC.RECONVERGENT B1 ;  /* 0x0000000000017941 */ /* 0x000fea0003800200 */
.L_x_943:
        /* <DEDUP_REMOVED lines=9> */
[----:B0-----:R-:W0:Y:S01]  /*08a0*/  SHFL.DOWN PT, R4, R3, 0x2, 0x1f ;  /* 0x08401f0003047f89 */ /* 0x001e2200000e0000 */
        /* <DEDUP_REMOVED lines=28> */
[----:B--2---:R-:W0:Y:S04]  /*0a70*/  LDS.128 R4, [UR4+0x10] ;  /* 0x00001004ff047984 */ /* 0x004e280008000c00 */
[----:B------:R-:W1:Y:S01]  /*0a80*/  LDS.64 R2, [UR4+0x20] ;  /* 0x00002004ff027984 */ /* 0x000e620008000a00 */
[----:B0-----:R-:W-:-:S04]  /*0a90*/  IADD3 R0, PT, PT, R4, R0, R9 ;  /* 0x0000000004007210 */ /* 0x001fc80007ffe009 */
[----:B------:R-:W-:-:S04]  /*0aa0*/  IADD3 R0, PT, PT, R6, R0, R5 ;  /* 0x0000000006007210 */ /* 0x000fc80007ffe005 */
[----:B-1----:R-:W-:-:S05]  /*0ab0*/  IADD3 R0, PT, PT, R2, R0, R7 ;  /* 0x0000000002007210 */ /* 0x002fca0007ffe007 */
[----:B------:R-:W-:Y:S01]  /*0ac0*/  IMAD.IADD R9, R0, 0x1, R3 ;  /* 0x0000000100097824 */ /* 0x000fe200078e0203 */
[----:B------:R-:W-:Y:S06]  /*0ad0*/  BRA `(.L_x_954) ;  /* 0x0000002400387947 */ /* 0x000fec0003800000 */
.L_x_953:
[----:B0-----:R-:W-:Y:S01]  /*0ae0*/  LOP3.LUT R4, R0, 0x3e0, RZ, 0xc0, !PT ;  /* 0x000003e000047812 */ /* 0x001fe200078ec0ff */
[----:B------:R-:W0:Y:S04]  /*0af0*/  S2R R10, SR_LANEID ;  /* 0x00000000000a7919 */ /* 0x000e280000000000 */
[----:B------:R-:W-:Y:S01]  /*0b00*/  VIADD R6, R4, 0x20 ;  /* 0x0000002004067836 */ /* 0x000fe20000000000 */
[----:B------:R-:W-:-:S04]  /*0b10*/  LOP3.LUT R4, RZ, R4, RZ, 0x33, !PT ;  /* 0x00000004ff047212 */ /* 0x000fc800078e33ff */
[----:B------:R-:W-:Y:S01]  /*0b20*/  ISETP.GT.U32.AND P0, PT, R6, R3, PT ;  /* 0x000000030600720c */ /* 0x000fe20003f04070 */
[----:B------:R-:W-:-:S05]  /*0b30*/  IMAD.IADD R4, R4, 0x1, R3 ;  /* 0x0000000104047824 */ /* 0x000fca00078e0203 */
[----:B------:R-:W-:-:S05]  /*0b40*/  SEL R5, R4, 0x1f, P0 ;  /* 0x0000001f04057807 */ /* 0x000fca0000000000 */
[----:B-----5:R-:W1:Y:S01]  /*0b50*/  SHFL.DOWN PT, R4, R2, 0x1, R5 ;  /* 0x0820000002047989 */ /* 0x020e6200000e0005 */
[CC--:B0-----:R-:W-:Y:S01]  /*0b60*/  ISETP.GE.AND P0, PT, R10.reuse, R5.reuse, PT ;  /* 0x000000050a00720c */ /* 0x0c1fe20003f06270 */
[C---:B------:R-:W-:Y:S01]  /*0b70*/  VIADD R8, R10.reuse, 0x2 ;  /* 0x000000020a087836 */ /* 0x040fe20000000000 */
[----:B------:R-:W-:Y:S02]  /*0b80*/  ISETP.NE.AND P1, PT, R10, RZ, PT ;  /* 0x000000ff0a00720c */ /* 0x000fe40003f25270 */
[----:B-1----:R-:W-:Y:S02]  /*0b90*/  SEL R7, R4, RZ, !P0 ;  /* 0x000000ff04077207 */ /* 0x002fe40004000000 */
[----:B------:R-:W-:Y:S01]  /*0ba0*/  ISETP.GT.AND P0, PT, R8, R5, PT ;  /* 0x000000050800720c */ /* 0x000fe20003f04270 */
[----:B------:R-:W-:-:S08]  /*0bb0*/  VIADD R8, R10, 0x4 ;  /* 0x000000040a087836 */ /* 0x000fd00000000000 */
[----:B------:R-:W0:Y:S01]  /*0bc0*/  @!P1 S2R R12, SR_CgaCtaId ;  /* 0x00000000000c9919 */ /* 0x000e220000008800 */
[----:B------:R-:W-:Y:S01]  /*0bd0*/  IMAD.IADD R4, R7, 0x1, R2 ;  /* 0x0000000107047824 */ /* 0x000fe200078e0202 */
[----:B------:R-:W-:-:S04]  /*0be0*/  @!P1 MOV R9, 0x400 ;  /* 0x0000040000099802 */ /* 0x000fc80000000f00 */
[----:B------:R-:W1:Y:S02]  /*0bf0*/  SHFL.DOWN PT, R6, R4, 0x2, R5 ;  /* 0x0840000004067989 */ /* 0x000e6400000e0005 */
[----:B-1----:R-:W-:Y:S02]  /*0c00*/  SEL R7, R6, RZ, !P0 ;  /* 0x000000ff06077207 */ /* 0x002fe40004000000 */
[----:B------:R-:W-:Y:S01]  /*0c10*/  ISETP.GT.AND P0, PT, R8, R5, PT ;  /* 0x000000050800720c */ /* 0x000fe20003f04270 */
[----:B------:R-:W-:Y:S01]  /*0c20*/  VIADD R8, R10, 0x10 ;  /* 0x000000100a087836 */ /* 0x000fe20000000000 */
[----:B0-----:R-:W-:Y:S01]  /*0c30*/  @!P1 LEA R12, R12, R9, 0x18 ;  /* 0x000000090c0c9211 */ /* 0x001fe200078ec0ff */
        /* <DEDUP_REMOVED lines=24> */
[----:B------:R-:W-:Y:S01]  /*0dc0*/  ISETP.GT.U32.AND P3, PT, R3, 0x80, PT ;  /* 0x000000800300780c */ /* 0x000fe20003f64070 */
[----:B0-----:R-:W-:-:S09]  /*0dd0*/  ULEA UR4, UR5, UR4, 0x18 ;  /* 0x0000000405047291 */ /* 0x001fd2000f8ec0ff */
[----:B------:R-:W0:Y:S04]  /*0de0*/  LDS.128 R4, [UR4+0x10] ;  /* 0x00001004ff047984 */ /* 0x000e280008000c00 */
[----:B------:R-:W2:Y:S04]  /*0df0*/  LDS R0, [UR4+0xc] ;  /* 0x00000c04ff007984 */ /* 0x000ea80008000800 */
[----:B------:R-:W3:Y:S01]  /*0e00*/  LDS.64 R10, [UR4+0x20] ;  /* 0x00002004ff0a7984 */ /* 0x000ee20008000a00 */
[----:B0-----:R-:W-:Y:S02]  /*0e10*/  SEL R4, R4, RZ, P2 ;  /* 0x000000ff04047207 */ /* 0x001fe40001000000 */
[----:B------:R-:W-:-:S02]  /*0e20*/  ISETP.GT.U32.AND P2, PT, R3, 0x60, PT ;  /* 0x000000600300780c */ /* 0x000fc40003f44070 */
[----:B--2---:R-:W-:Y:S02]  /*0e30*/  SEL R0, R0, RZ, P1 ;  /* 0x000000ff00007207 */ /* 0x004fe40000800000 */
[----:B------:R-:W-:Y:S02]  /*0e40*/  SEL R5, R5, RZ, P2 ;  /* 0x000000ff05057207 */ /* 0x000fe40001000000 */
[----:B------:R-:W-:Y:S02]  /*0e50*/  IADD3 R0, PT, PT, R4, R0, R9 ;  /* 0x0000000004007210 */ /* 0x000fe40007ffe009 */
[C---:B------:R-:W-:Y:S02]  /*0e60*/  ISETP.GT.U32.AND P1, PT, R3.reuse, 0xa0, PT ;  /* 0x000000a00300780c */ /* 0x040fe40003f24070 */
[----:B------:R-:W-:Y:S02]  /*0e70*/  SEL R6, R6, RZ, P3 ;  /* 0x000000ff06067207 */ /* 0x000fe40001800000 */
[----:B------:R-:W-:-:S02]  /*0e80*/  ISETP.GT.U32.AND P2, PT, R3, 0xc0, PT ;  /* 0x000000c00300780c */ /* 0x000fc40003f44070 */
[----:B------:R-:W-:Y:S02]  /*0e90*/  ISETP.GT.U32.AND P3, PT, R3, 0xe0, PT ;  /* 0x000000e00300780c */ /* 0x000fe40003f64070 */
[----:B------:R-:W-:Y:S02]  /*0ea0*/  SEL R7, R7, RZ, P1 ;  /* 0x000000ff07077207 */ /* 0x000fe40000800000 */
[----:B------:R-:W-:Y:S02]  /*0eb0*/  IADD3 R0, PT, PT, R6, R0, R5 ;  /* 0x0000000006007210 */ /* 0x000fe40007ffe005 */
[----:B---3--:R-:W-:Y:S02]  /*0ec0*/  SEL R10, R10, RZ, P2 ;  /* 0x000000ff0a0a7207 */ /* 0x008fe40001000000 */
[----:B------:R-:W-:Y:S02]  /*0ed0*/  SEL R11, R11, RZ, P3 ;  /* 0x000000ff0b0b7207 */ /* 0x000fe40001800000 */
[----:B------:R-:W-:-:S05]  /*0ee0*/  IADD3 R0, PT, PT, R10, R0, R7 ;  /* 0x000000000a007210 */ /* 0x000fca0007ffe007 */
[----:B-1----:R-:W-:Y:S01]  /*0ef0*/  IMAD.IADD R9, R0, 0x1, R11 ;  /* 0x0000000100097824 */ /* 0x002fe200078e020b */
[----:B------:R-:W-:Y:S06]  /*0f00*/  BRA `(.L_x_954) ;  /* 0x00000020002c7947 */ /* 0x000fec0003800000 */
.L_x_940:
[----:B------:R-:W0:Y:S01]  /*0f10*/  S2R R0, SR_TID.X ;  /* 0x0000000000007919 */ /* 0x000e220000002100 */
[----:B------:R-:W1:Y:S02]  /*0f20*/  LDCU.64 UR4, c[0x0][0x380] ;  /* 0x00007000ff0477ac */ /* 0x000e640008000a00 */
[----:B-1----:R-:W-:Y:S02]  /*0f30*/  IMAD.U32 R20, RZ, RZ, UR4 ;  /* 0x00000004ff147e24 */ /* 0x002fe4000f8e00ff */
[----:B------:R-:W-:Y:S02]  /*0f40*/  IMAD.U32 R21, RZ, RZ, UR5 ;  /* 0x00000005ff157e24 */ /* 0x000fe4000f8e00ff */
[----:B0-----:R-:W-:-:S04]  /*0f50*/  IMAD.SHL.U32 R2, R0, 0x4, RZ ;  /* 0x0000000400027824 */ /* 0x001fc800078e00ff */
[----:B------:R-:W-:-:S05]  /*0f60*/  IMAD.WIDE.U32 R24, R2, 0x4, R20 ;  /* 0x0000000402187825 */ /* 0x000fca00078e0014 */
[----:B------:R-:W2:Y:S04]  /*0f70*/  LDG.E.128.CONSTANT R4, desc[UR6][R24.64] ;  /* 0x0000000618047981 */ /* 0x000ea8000c1e9d00 */
[----:B------:R-:W3:Y:S04]  /*0f80*/  LDG.E.128.CONSTANT R8, desc[UR6][R24.64+0x1000] ;  /* 0x0010000618087981 */ /* 0x000ee8000c1e9d00 */
[----:B------:R-:W4:Y:S04]  /*0f90*/  LDG.E.128.CONSTANT R12, desc[UR6][R24.64+0x2000] ;  /* 0x00200006180c7981 */ /* 0x000f28000c1e9d00 */
[----:B------:R-:W5:Y:S01]  /*0fa0*/  LDG.E.128.CONSTANT R16, desc[UR6][R24.64+0x3000] ;  /* 0x0030000618107981 */ /* 0x000f62000c1e9d00 */
[----:B------:R-:W-:Y:S01]  /*0fb0*/  VIADD R22, R3, 0xfffff000 ;  /* 0xfffff00003167836 */ /* 0x000fe20000000000 */
[----:B------:R-:W-:-:S04]  /*0fc0*/  UMOV UR4, 0x1000 ;  /* 0x0000100000047882 */ /* 0x000fc80000000000 */
[----:B------:R-:W-:Y:S02]  /*0fd0*/  ISETP.GE.U32.AND P0, PT, R22, 0x1000, PT ;  /* 0x000010001600780c */ /* 0x000fe40003f06070 */
        /* <DEDUP_REMOVED lines=10> */
[----:B------:R-:W-:-:S07]  /*1080*/  UMOV UR4, 0x1000 ;  /* 0x0000100000047882 */ /* 0x000fce0000000000 */
[----:B------:R-:W1:Y:S02]  /*1090*/  LDC.64 R20, c[0x0][0x380] ;  /* 0x0000e000ff147b82 */ /* 0x000e640000000a00 */
.L_x_957:
[----:B------:R-:W-:-:S04]  /*10a0*/  VIADD R25, R2, UR4 ;  /* 0x0000000402197c36 */ /* 0x000fc80008000000 */
[----:B-1----:R-:W-:-:S05]  /*10b0*/  IMAD.WIDE.U32 R24, R25, 0x4, R20 ;  /* 0x0000000419187825 */ /* 0x002fca00078e0014 */
[----:B------:R-:W2:Y:S04]  /*10c0*/  LDG.E.128.CONSTANT R4, desc[UR6][R24.64] ;  /* 0x0000000618047981 */ /* 0x000ea8000c1e9d00 */
[----:B------:R-:W3:Y:S04]  /*10d0*/  LDG.E.128.CONSTANT R8, desc[UR6][R24.64+0x1000] ;  /* 0x0010000618087981 */ /* 0x000ee8000c1e9d00 */
[----:B------:R-:W4:Y:S04]  /*10e0*/  LDG.E.128.CONSTANT R12, desc[UR6][R24.64+0x2000] ;  /* 0x00200006180c7981 */ /* 0x000f28000c1e9d00 */
[----:B------:R-:W5:Y:S01]  /*10f0*/  LDG.E.128.CONSTANT R16, desc[UR6][R24.64+0x3000] ;  /* 0x0030000618107981 */ /* 0x000f62000c1e9d00 */
[----:B--2---:R-:W-:Y:S01]  /*1100*/  IADD3 R5, PT, PT, R5, R4, R23 ;  /* 0x0000000405057210 */ /* 0x004fe20007ffe017 */
[----:B0-----:R-:W-:-:S03]  /*1110*/  VIADD R4, R3, -UR4 ;  /* 0x8000000403047c36 */ /* 0x001fc60008000000 */
[----:B------:R-:W-:Y:S02]  /*1120*/  IADD3 R5, PT, PT, R7, R6, R5 ;  /* 0x0000000607057210 */ /* 0x000fe40007ffe005 */
[----:B------:R-:W-:Y:S02]  /*1130*/  ISETP.GE.U32.AND P0, PT, R4, 0x1000, PT ;  /* 0x000010000400780c */ /* 0x000fe40003f06070 */
[----:B---3--:R-:W-:-:S04]  /*1140*/  IADD3 R5, PT, PT, R9, R8, R5 ;  /* 0x0000000809057210 */ /* 0x008fc80007ffe005 */
[----:B------:R-:W-:-:S04]  /*1150*/  IADD3 R5, PT, PT, R11, R10, R5 ;  /* 0x0000000a0b057210 */ /* 0x000fc80007ffe005 */
[----:B----4-:R-:W-:-:S04]  /*1160*/  IADD3 R5, PT, PT, R13, R12, R5 ;  /* 0x0000000c0d057210 */ /* 0x010fc80007ffe005 */
[----:B------:R-:W-:-:S04]  /*1170*/  IADD3 R5, PT, PT, R15, R14, R5 ;  /* 0x0000000e0f057210 */ /* 0x000fc80007ffe005 */
[----:B-----5:R-:W-:-:S04]  /*1180*/  IADD3 R5, PT, PT, R17, R16, R5 ;  /* 0x0000001011057210 */ /* 0x020fc80007ffe005 */
[----:B------:R-:W-:Y:S01]  /*1190*/  IADD3 R23, PT, PT, R19, R18, R5 ;  /* 0x0000001213177210 */ /* 0x000fe20007ffe005 */
[----:B------:R-:W-:Y:S06]  /*11a0*/  @!P0 BRA `(.L_x_956) ;  /* 0x0000000000d48947 */ /* 0x000fec0003800000 */
[----:B------:R-:W-:-:S06]  /*11b0*/  UIADD3 UR4, UPT, UPT, UR4, 0x1000, URZ ;  /* 0x0000100004047890 */ /* 0x000fcc000fffe0ff */
[----:B------:R-:W-:-:S13]  /*11c0*/  ISETP.LT.U32.AND P0, PT, R22, UR4, PT ;  /* 0x0000000416007c0c */ /* 0x000fda000bf01070 */
[----:B------:R-:W-:Y:S05]  /*11d0*/  @!P0 BRA `(.L_x_957) ;  /* 0xfffffffc00b08947 */ /* 0x000fea000383ffff */
.L_x_955:
[----:B------:R-:W-:-:S13]  /*11e0*/  ISETP.LE.U32.AND P0, PT, R3, UR4, PT ;  /* 0x0000000403007c0c */ /* 0x000fda000bf03070 */
[----:B------:R-:W-:Y:S05]  /*11f0*/  @P0 BRA `(.L_x_956) ;  /* 0x0000000000c00947 */ /* 0x000fea0003800000 */
[----:B------:R-:W-:Y:S01]  /*1200*/  VIADD R5, R3, -UR4 ;  /* 0x8000000403057c36 */ /* 0x000fe20008000000 */
[----:B------:R-:W-:Y:S04]  /*1210*/  BSSY.RECONVERGENT B1, `(.L_x_956) ;  /* 0x000002e000017945 */ /* 0x000fe80003800200 */
[----:B------:R-:W-:-:S13]  /*1220*/  ISETP.GE.AND P0, PT, R0, R5, PT ;  /* 0x000000050000720c */ /* 0x000fda0003f06270 */
[----:B------:R-:W-:Y:S05]  /*1230*/  @P0 BRA `(.L_x_958) ;  /* 0x0000000000ac0947 */ /* 0x000fea0003800000 */
[----:B------:R-:W-:Y:S01]  /*1240*/  LOP3.LUT R2, RZ, R0, RZ, 0x33, !PT ;  /* 0x00000000ff027212 */ /* 0x000fe200078e33ff */
[----:B------:R-:W-:Y:S01]  /*1250*/  BSSY.RECONVERGENT B2, `(.L_x_959) ;  /* 0x0000014000027945 */ /* 0x000fe20003800200 */
[----:B------:R-:W-:Y:S02]  /*1260*/  IMAD.MOV.U32 R4, RZ, RZ, R0 ;  /* 0x000000ffff047224 */ /* 0x000fe400078e0000 */
[----:B------:R-:W-:-:S04]  /*1270*/  IADD3 R2, PT, PT, R3, -UR4, R2 ;  /* 0x8000000403027c10 */ /* 0x000fc8000fffe002 */
[C---:B------:R-:W-:Y:S02]  /*1280*/  LOP3.LUT R3, R2.reuse, 0x300, RZ, 0xc0, !PT ;  /* 0x0000030002037812 */ /* 0x040fe400078ec0ff */
[----:B------:R-:W-:Y:S02]  /*1290*/  ISETP.GE.U32.AND P1, PT, R2, 0x300, PT ;  /* 0x000003000200780c */ /* 0x000fe40003f26070 */
[----:B------:R-:W-:-:S13]  /*12a0*/  ISETP.NE.AND P0, PT, R3, 0x300, PT ;  /* 0x000003000300780c */ /* 0x000fda0003f05270 */
[----:B------:R-:W-:Y:S05]  /*12b0*/  @!P0 BRA `(.L_x_960) ;  /* 0x0000000000348947 */ /* 0x000fea0003800000 */
[----:B------:R-:W-:Y:S01]  /*12c0*/  LEA.HI R2, R2, 0x1, RZ, 0x18 ;  /* 0x0000000102027811 */ /* 0x000fe200078fc0ff */
[----:B------:R-:W-:Y:S02]  /*12d0*/  VIADD R7, R0, UR4 ;  /* 0x0000000400077c36 */ /* 0x000fe40008000000 */
[----:B------:R-:W-:Y:S01]  /*12e0*/  IMAD.MOV.U32 R4, RZ, RZ, R0 ;  /* 0x000000ffff047224 */ /* 0x000fe200078e0000 */
[----:B------:R-:W-:-:S05]  /*12f0*/  LOP3.LUT R2, R2, 0x3, RZ, 0xc0, !PT ;  /* 0x0000000302027812 */ /* 0x000fca00078ec0ff */
[----:B------:R-:W-:-:S07]  /*1300*/  IMAD.MOV R6, RZ, RZ, -R2 ;  /* 0x000000ffff067224 */ /* 0x000fce00078e0a02 */
.L_x_961:
        /* <DEDUP_REMOVED lines=8> */
.L_x_960:
[----:B------:R-:W-:Y:S05]  /*1390*/  BSYNC.RECONVERGENT B2 ;  /* 0x0000000000027941 */ /* 0x000fea0003800200 */
.L_x_959:
[----:B------:R-:W-:Y:S05]  /*13a0*/  @!P1 BRA `(.L_x_958) ;  /* 0x0000000000509947 */ /* 0x000fea0003800000 */
[C---:B------:R-:W-:Y:S02]  /*13b0*/  VIADD R12, R4.reuse, 0x200 ;  /* 0x00000200040c7836 */ /* 0x040fe40000000000 */
[----:B------:R-:W-:-:S07]  /*13c0*/  VIADD R13, R4, UR4 ;  /* 0x00000004040d7c36 */ /* 0x000fce0008000000 */
.L_x_962:
        /* <DEDUP_REMOVED lines=18> */
.L_x_958:
[----:B------:R-:W-:Y:S05]  /*14f0*/  BSYNC.RECONVERGENT B1 ;  /* 0x0000000000017941 */ /* 0x000fea0003800200 */
.L_x_956:
        /* <DEDUP_REMOVED lines=41> */
[----:B------:R-:W-:Y:S01]  /*1790*/  IMAD.IADD R9, R0, 0x1, R3 ;  /* 0x0000000100097824 */ /* 0x000fe200078e0203 */
[----:B------:R-:W-:Y:S06]  /*17a0*/  BRA `(.L_x_954) ;  /* 0x0000001800047947 */ /* 0x000fec0003800000 */
.L_x_939:
        /* <DEDUP_REMOVED lines=12> */
.L_x_965:
[----:B------:R-:W-:Y:S05]  /*1870*/  BSYNC.RECONVERGENT B1 ;  /* 0x0000000000017941 */ /* 0x000fea0003800200 */
.L_x_964:
        /* <DEDUP_REMOVED lines=16> */
.L_x_970:
        /* <DEDUP_REMOVED lines=9> */
.L_x_969:
[----:B------:R-:W-:Y:S05]  /*1a10*/  BSYNC.RECONVERGENT B2 ;  /* 0x0000000000027941 */ /* 0x000fea0003800200 */
.L_x_968:
        /* <DEDUP_REMOVED lines=10> */
.L_x_973:
        /* <DEDUP_REMOVED lines=30> */
.L_x_972:
[----:B------:R-:W-:Y:S05]  /*1ca0*/  BSYNC.RECONVERGENT B2 ;  /* 0x0000000000027941 */ /* 0x000fea0003800200 */
.L_x_971:
        /* <DEDUP_REMOVED lines=22> */
.L_x_975:
[----:B------:R-:W-:Y:S05]  /*1e10*/  BSYNC.RECONVERGENT B2 ;  /* 0x0000000000027941 */ /* 0x000fea0003800200 */
.L_x_974:
        /* <DEDUP_REMOVED lines=8> */
.L_x_967:
[----:B------:R-:W-:Y:S05]  /*1ea0*/  BSYNC.RECONVERGENT B1 ;  /* 0x0000000000017941 */ /* 0x000fea0003800200 */
.L_x_966:
        /* <DEDUP_REMOVED lines=38> */
[----:B----4-:R-:W0:Y:S04]  /*2110*/  LDS.128 R4, [UR4+0x10] ;  /* 0x00001004ff047984 */ /* 0x010e280008000c00 */
[----:B------:R-:W1:Y:S01]  /*2120*/  LDS.64 R2, [UR4+0x20] ;  /* 0x00002004ff027984 */ /* 0x000e620008000a00 */
[----:B0-----:R-:W-:-:S04]  /*2130*/  IADD3 R0, PT, PT, R4, R0, R9 ;  /* 0x0000000004007210 */ /* 0x001fc80007ffe009 */
[----:B------:R-:W-:-:S04]  /*2140*/  IADD3 R0, PT, PT, R6, R0, R5 ;  /* 0x0000000006007210 */ /* 0x000fc80007ffe005 */
[----:B-1----:R-:W-:-:S05]  /*2150*/  IADD3 R0, PT, PT, R2, R0, R7 ;  /* 0x0000000002007210 */ /* 0x002fca0007ffe007 */
[----:B------:R-:W-:Y:S01]  /*2160*/  IMAD.IADD R9, R0, 0x1, R3 ;  /* 0x0000000100097824 */ /* 0x000fe200078e0203 */
[----:B------:R-:W-:Y:S06]  /*2170*/  BRA `(.L_x_954) ;  /* 0x0000000c00907947 */ /* 0x000fec0003800000 */
.L_x_976:
        /* <DEDUP_REMOVED lines=10> */
[C---:B------:R-:W-:Y:S01]  /*2220*/  ISETP.NE.AND P1, PT, R8.reuse, RZ, PT ;  /* 0x000000ff0800720c */ /* 0x040fe20003f25270 */
[----:B------:R-:W-:Y:S01]  /*2230*/  VIADD R10, R8, 0x4 ;  /* 0x00000004080a7836 */ /* 0x000fe20000000000 */
[----:B-1----:R-:W-:Y:S02]  /*2240*/  SEL R5, R4, RZ, !P0 ;  /* 0x000000ff04057207 */ /* 0x002fe40004000000 */
[----:B------:R-:W-:-:S09]  /*2250*/  ISETP.GT.AND P0, PT, R6, R11, PT ;  /* 0x0000000b0600720c */ /* 0x000fd20003f04270 */
[----:B------:R-:W0:Y:S01]  /*2260*/  @!P1 S2R R9, SR_CgaCtaId ;  /* 0x0000000000099919 */ /* 0x000e220000008800 */
[----:B------:R-:W-:-:S05]  /*2270*/  IMAD.IADD R5, R5, 0x1, R2 ;  /* 0x0000000105057824 */ /* 0x000fca00078e0202 */
[----:B------:R-:W1:Y:S02]  /*2280*/  SHFL.DOWN PT, R4, R5, 0x2, R11 ;  /* 0x0840000005047989 */ /* 0x000e6400000e000b */
[----:B-1----:R-:W-:Y:S02]  /*2290*/  SEL R4, R4, RZ, !P0 ;  /* 0x000000ff04047207 */ /* 0x002fe40004000000 */
[----:B------:R-:W-:-:S03]  /*22a0*/  ISETP.GT.AND P0, PT, R10, R11, PT ;  /* 0x0000000b0a00720c */ /* 0x000fc60003f04270 */
[----:B------:R-:W-:Y:S01]  /*22b0*/  IMAD.IADD R4, R5, 0x1, R4 ;  /* 0x0000000105047824 */ /* 0x000fe200078e0204 */
[----:B------:R-:W-:-:S04]  /*22c0*/  @!P1 SHF.R.U32.HI R5, RZ, 0x3, R0 ;  /* 0x00000003ff059819 */ /* 0x000fc80000011600 */
[----:B------:R-:W1:Y:S01]  /*22d0*/  SHFL.DOWN PT, R6, R4, 0x4, R11 ;  /* 0x0880000004067989 */ /* 0x000e6200000e000b */
[----:B------:R-:W-:Y:S02]  /*22e0*/  @!P1 LOP3.LUT R5, R5, 0x7c, RZ, 0xc0, !PT ;  /* 0x0000007c05059812 */ /* 0x000fe400078ec0ff */
[----:B-1----:R-:W-:Y:S01]  /*22f0*/  SEL R7, R6, RZ, !P0 ;  /* 0x000000ff06077207 */ /* 0x002fe20004000000 */
[C---:B------:R-:W-:Y:S02]  /*2300*/  VIADD R6, R8.reuse, 0x8 ;  /* 0x0000000808067836 */ /* 0x040fe40000000000 */
[----:B------:R-:W-:Y:S02]  /*2310*/  VIADD R8, R8, 0x10 ;  /* 0x0000001008087836 */ /* 0x000fe40000000000 */
[----:B------:R-:W-:Y:S01]  /*2320*/  IMAD.IADD R7, R4, 0x1, R7 ;  /* 0x0000000104077824 */ /* 0x000fe200078e0207 */
[----:B------:R-:W-:Y:S02]  /*2330*/  ISETP.GT.AND P0, PT, R6, R11, PT ;  /* 0x0000000b0600720c */ /* 0x000fe40003f04270 */
[----:B------:R-:W-:-:S02]  /*2340*/  @!P1 MOV R6, 0x400 ;  /* 0x0000040000069802 */ /* 0x000fc40000000f00 */
[----:B------:R-:W1:Y:S02]  /*2350*/  SHFL.DOWN PT, R2, R7, 0x8, R11 ;  /* 0x0900000007027989 */ /* 0x000e6400000e000b */
[----:B0-----:R-:W-:-:S05]  /*2360*/  @!P1 LEA R6, R9, R6, 0x18 ;  /* 0x0000000609069211 */ /* 0x001fca00078ec0ff */
        /* <DEDUP_REMOVED lines=36> */
.L_x_963:
[----:B------:R-:W0:Y:S01]  /*25b0*/  S2R R11, SR_TID.X ;  /* 0x00000000000b7919 */ /* 0x000e220000002100 */
[----:B------:R-:W1:Y:S02]  /*25c0*/  LDCU.64 UR4, c[0x0][0x380] ;  /* 0x00007000ff0477ac */ /* 0x000e640008000a00 */
[----:B-1----:R-:W-:Y:S02]  /*25d0*/  IMAD.U32 R6, RZ, RZ, UR4 ;  /* 0x00000004ff067e24 */ /* 0x002fe4000f8e00ff */
[----:B------:R-:W-:Y:S02]  /*25e0*/  IMAD.U32 R7, RZ, RZ, UR5 ;  /* 0x00000005ff077e24 */ /* 0x000fe4000f8e00ff */
        /* <DEDUP_REMOVED lines=20> */
[----:B----4-:R-:W-:-:S04]  /*2730*/  IADD3 R0, PT, PT, R15, R8, R0 ;  /* 0x000000080f007210 */ /* 0x010fc80007ffe000 */
[----:B-----5:R-:W-:-:S04]  /*2740*/  IADD3 R0, PT, PT, R17, R12, R0 ;  /* 0x0000000c11007210 */ /* 0x020fc80007ffe000 */
[----:B------:R-:W-:Y:S01]  /*2750*/  IADD3 R14, PT, PT, R19, R14, R0 ;  /* 0x0000000e130e7210 */ /* 0x000fe20007ffe000 */
[----:B------:R-:W-:-:S05]  /*2760*/  VIADD R0, R3, 0xfffff000 ;  /* 0xfffff00003007836 */ /* 0x000fca0000000000 */
[----:B------:R-:W-:Y:S02]  /*2770*/  ISETP.GE.U32.AND P0, PT, R0, 0x1000, PT ;  /* 0x000010000000780c */ /* 0x000fe40003f06070 */
[----:B------:R-:W-:-:S04]  /*2780*/  IADD3 R14, PT, PT, R21, R16, R14 ;  /* 0x00000010150e7210 */ /* 0x000fc80007ffe00e */
[----:B------:R-:W-:-:S05]  /*2790*/  IADD3 R23, PT, PT, R23, R18, R14 ;  /* 0x0000001217177210 */ /* 0x000fca0007ffe00e */
[----:B------:R-:W-:Y:S02]  /*27a0*/  IMAD.IADD R10, R10, 0x1, R23 ;  /* 0x000000010a0a7824 */ /* 0x000fe400078e0217 */
[----:B------:R-:W-:Y:S05]  /*27b0*/  @!P0 BRA `(.L_x_977) ;  /* 0x0000000000908947 */ /* 0x000fea0003800000 */
[----:B------:R-:W0:Y:S01]  /*27c0*/  LDC R3, c[0x0][0x390] ;  /* 0x0000e400ff037b82 */ /* 0x000e220000000800 */
[----:B------:R-:W-:-:S07]  /*27d0*/  IMAD.MOV.U32 R2, RZ, RZ, 0x1000 ;  /* 0x00001000ff027424 */ /* 0x000fce00078e00ff */
[----:B------:R-:W1:Y:S02]  /*27e0*/  LDC.64 R6, c[0x0][0x380] ;  /* 0x0000e000ff067b82 */ /* 0x000e640000000a00 */
.L_x_979:
[----:B------:R-:W-:Y:S02]  /*27f0*/  IMAD.IADD R19, R11, 0x1, R2 ;  /* 0x000000010b137824 */ /* 0x000fe400078e0202 */
[----:B------:R-:W-:-:S04]  /*2800*/  IMAD.WIDE.U32 R8, R2, 0x4, R4 ;  /* 0x0000000402087825 */ /* 0x000fc800078e0004 */
[----:B-1----:R-:W-:Y:S01]  /*2810*/  IMAD.WIDE.U32 R18, R19, 0x4, R6 ;  /* 0x0000000413127825 */ /* 0x002fe200078e0006 */
        /* <DEDUP_REMOVED lines=16> */
[----:B--2---:R-:W-:Y:S01]  /*2920*/  IADD3 R13, PT, PT, R13, R26, R10 ;  /* 0x0000001a0d0d7210 */ /* 0x004fe20007ffe00a */
[----:B0-----:R-:W-:-:S05]  /*2930*/  IMAD.IADD R10, R3, 0x1, -R2 ;  /* 0x00000001030a7824 */ /* 0x001fca00078e0a02 */
[----:B------:R-:W-:Y:S02]  /*2940*/  ISETP.GE.U32.AND P0, PT, R10, 0x1000, PT ;  /* 0x000010000a00780c */ /* 0x000fe40003f06070 */
        /* <DEDUP_REMOVED lines=8> */
[----:B------:R-:W-:-:S05]  /*29d0*/  VIADD R2, R2, 0x1000 ;  /* 0x0000100002027836 */ /* 0x000fca0000000000 */
[----:B------:R-:W-:-:S13]  /*29e0*/  ISETP.GT.U32.AND P0, PT, R2, R0, PT ;  /* 0x000000000200720c */ /* 0x000fda0003f04070 */
[----:B------:R-:W-:Y:S05]  /*29f0*/  @!P0 BRA `(.L_x_979) ;  /* 0xfffffffc007c8947 */ /* 0x000fea000383ffff */
.L_x_977:
[----:B------:R-:W-:-:S13]  /*2a00*/  ISETP.GE.U32.AND P0, PT, R2, R3, PT ;  /* 0x000000030200720c */ /* 0x000fda0003f06070 */
        /* <DEDUP_REMOVED lines=13> */
[----:B------:R-:W-:Y:S01]  /*2ae0*/  LEA.HI R3, R4, 0x1, RZ, 0x18 ;  /* 0x0000000104037811 */ /* 0x000fe200078fc0ff */
[----:B------:R-:W-:-:S03]  /*2af0*/  IMAD.IADD R9, R11, 0x1, R2 ;  /* 0x000000010b097824 */ /* 0x000fc600078e0202 */
[----:B------:R-:W-:Y:S01]  /*2b00*/  LOP3.LUT R4, R3, 0x3, RZ, 0xc0, !PT ;  /* 0x0000000303047812 */ /* 0x000fe200078ec0ff */
[----:B------:R-:W-:-:S04]  /*2b10*/  IMAD.MOV.U32 R3, RZ, RZ, R11 ;  /* 0x000000ffff037224 */ /* 0x000fc800078e000b */
[----:B------:R-:W-:-:S07]  /*2b20*/  IMAD.MOV R8, RZ, RZ, -R4 ;  /* 0x000000ffff087224 */ /* 0x000fce00078e0a04 */
.L_x_983:
        /* <DEDUP_REMOVED lines=8> */
.L_x_982:
[----:B------:R-:W-:Y:S05]  /*2bb0*/  BSYNC.RECONVERGENT B2 ;  /* 0x0000000000027941 */ /* 0x000fea0003800200 */
.L_x_981:
[----:B------:R-:W-:Y:S05]  /*2bc0*/  @!P1 BRA `(.L_x_980) ;  /* 0x0000000000509947 */ /* 0x000fea0003800000 */
[C---:B------:R-:W-:Y:S02]  /*2bd0*/  IMAD.IADD R15, R3.reuse, 0x1, R2 ;  /* 0x00000001030f7824 */ /* 0x040fe400078e0202 */
[----:B------:R-:W-:-:S07]  /*2be0*/  VIADD R14, R3, 0x200 ;  /* 0x00000200030e7836 */ /* 0x000fce0000000000 */
.L_x_984:
        /* <DEDUP_REMOVED lines=18> */
.L_x_980:
[----:B------:R-:W-:Y:S05]  /*2d10*/  BSYNC.RECONVERGENT B1 ;  /* 0x0000000000017941 */ /* 0x000fea0003800200 */
.L_x_978:
        /* <DEDUP_REMOVED lines=35> */
[----:B---3--:R-:W-:Y:S04]  /*2f50*/  LDS R0, [UR4+0xc] ;  /* 0x00000c04ff007984 */ /* 0x008fe80008000800 */
[----:B------:R-:W0:Y:S04]  /*2f60*/  LDS.128 R4, [UR4+0x10] ;  /* 0x00001004ff047984 */ /* 0x000e280008000c00 */
[----:B------:R-:W1:Y:S01]  /*2f70*/  LDS.64 R2, [UR4+0x20] ;  /* 0x00002004ff027984 */ /* 0x000e620008000a00 */
[----:B0-----:R-:W-:-:S04]  /*2f80*/  IADD3 R0, PT, PT, R4, R0, R9 ;  /* 0x0000000004007210 */ /* 0x001fc80007ffe009 */
[----:B------:R-:W-:-:S04]  /*2f90*/  IADD3 R0, PT, PT, R6, R0, R5 ;  /* 0x0000000006007210 */ /* 0x000fc80007ffe005 */
[----:B-1----:R-:W-:-:S05]  /*2fa0*/  IADD3 R0, PT, PT, R2, R0, R7 ;  /* 0x0000000002007210 */ /* 0x002fca0007ffe007 */
[----:B------:R-:W-:-:S07]  /*2fb0*/  IMAD.IADD R9, R0, 0x1, R3 ;  /* 0x0000000100097824 */ /* 0x000fce00078e0203 */
.L_x_954:
[----:B------:R-:W-:Y:S05]  /*2fc0*/  BSYNC.RECONVERGENT B0 ;  /* 0x0000000000007941 */ /* 0x000fea0003800200 */
.L_x_938:
[----:B------:R-:W-:Y:S05]  /*2fd0*/  @P0 EXIT ;  /* 0x000000000000094d */ /* 0x000fea0003800000 */
[----:B------:R-:W5:Y:S01]  /*2fe0*/  LDC.64 R2, c[0x0][0x388] ;  /* 0x0000e200ff027b82 */ /* 0x000f620000000a00 */
[----:B------:R-:W0:Y:S02]  /*2ff0*/  LDCU UR4, c[0x0][0x398] ;  /* 0x00007300ff0477ac */ /* 0x000e240008000800 */
[----:B01234-:R-:W-:-:S05]  /*3000*/  VIADD R9, R9, UR4 ;  /* 0x0000000409097c36 */ /* 0x01ffca0008000000 */
[----:B-----5:R-:W-:Y:S01]  /*3010*/  STG.E desc[UR6][R2.64], R9 ;  /* 0x0000000902007986 */ /* 0x020fe2000c101906 */
[----:B------:R-:W-:Y:S05]  /*3020*/  EXIT ;  /* 0x000000000000794d */ /* 0x000fea0003800000 */
.L_x_985:
        /* <DEDUP_REMOVED lines=13> */
.L_x_2124:


//--------------------- .text._ZN3cub18CUB_300001_SM_10006detail11EmptyKernelIvEEvv --------------------------
	.section	.text._ZN3cub18CUB_300001_SM_10006detail11EmptyKernelIvEEvv,"ax",@progbits
	.align	128
        .global         _ZN3cub18CUB_300001_SM_10006detail11EmptyKernelIvEEvv
        .type           _ZN3cub18CUB_300001_SM_10006detail11EmptyKernelIvEEvv,@function
        .size           _ZN3cub18CUB_300001_SM_10006detail11EmptyKernelIvEEvv,(.L_x_2125 - _ZN3cub18CUB_300001_SM_10006detail11EmptyKernelIvEEvv)
        .other          _ZN3cub18CUB_300001_SM_10006detail11EmptyKernelIvEEvv,@"STO_CUDA_ENTRY STV_DEFAULT"
_ZN3cub18CUB_300001_SM_10006detail11EmptyKernelIvEEvv:
.text._ZN3cub18CUB_300001_SM_10006detail11EmptyKernelIvEEvv:
[----:B------:R-:W-:Y:S01]  /*0000*/  LDC R1, c[0x0][0x37c] ;  /* 0x0000df00ff017b82 */ /* 0x000fe20000000800 */
[----:B------:R-:W-:Y:S05]  /*0010*/  EXIT ;  /* 0x000000000000794d */ /* 0x000fea0003800000 */
.L_x_986:
        /* <DEDUP_REMOVED lines=14> */
.L_x_2125:


//--------------------- .text._ZN6thrust24THRUST_300001_SM_1000_NS8cuda_cub4core6detail13_kernel_agentINS1_15__reduce_by_key16ReduceByKeyAgentIPiPfNS0_16discard_iteratorINS0_11use_defaultEEES8_N4cuda3std3__48equal_toIiEENSE_4plusIfEEPllEEJS7_S8_SB_S8_SJ_N3cub18CUB_300001_SM_100024ReduceByKeyScanTileStateIflLb1EEESG_SI_llEEEvDpT0_ --------------------------
	.section	.text._ZN6thrust24THRUST_300001_SM_1000_NS8cuda_cub4core6detail13_kernel_agentINS1_15__reduce_by_key16ReduceByKeyAgentIPiPfNS0_16discard_iteratorINS0_11use_defaultEEES8_N4cuda3std3__48equal_toIiEENSE_4plusIfEEPllEEJS7_S8_SB_S8_SJ_N3cub18CUB_300001_SM_100024ReduceByKeyScanTileStateIflLb1EEESG_SI_llEEEvDpT0_,"ax",@progbits
	.align	128
        .global         _ZN6thrust24THRUST_300001_SM_1000_NS8cuda_cub4core6detail13_kernel_agentINS1_15__reduce_by_key16ReduceByKeyAgentIPiPfNS0_16discard_iteratorINS0_11use_defaultEEES8_N4cuda3std3__48equal_toIiEENSE_4plusIfEEPllEEJS7_S8_SB_S8_SJ_N3cub18CUB_300001_SM_100024ReduceByKeyScanTileStateIflLb1EEESG_SI_llEEEvDpT0_
        .type           _ZN6thrust24THRUST_300001_SM_1000_NS8cuda_cub4core6detail13_kernel_agentINS1_15__reduce_by_key16ReduceByKeyAgentIPiPfNS0_16discard_iteratorINS0_11use_defaultEEES8_N4cuda3std3__48equal_toIiEENSE_4plusIfEEPllEEJS7_S8_SB_S8_SJ_N3cub18CUB_300001_SM_100024ReduceByKeyScanTileStateIflLb1EEESG_SI_llEEEvDpT0_,@function
        .size           _ZN6thrust24THRUST_300001_SM_1000_NS8cuda_cub4core6detail13_kernel_agentINS1_15__reduce_by_key16ReduceByKeyAgentIPiPfNS0_16discard_iteratorINS0_11use_defaultEEES8_N4cuda3std3__48equal_toIiEENSE_4plusIfEEPllEEJS7_S8_SB_S8_SJ_N3cub18CUB_300001_SM_100024ReduceByKeyScanTileStateIflLb1EEESG_SI_llEEEvDpT0_,(.L_x_2126 - _ZN6thrust24THRUST_300001_SM_1000_NS8cuda_cub4core6detail13_kernel_agentINS1_15__reduce_by_key16ReduceByKeyAgentIPiPfNS0_16discard_iteratorINS0_11use_defaultEEES8_N4cuda3std3__48equal_toIiEENSE_4plusIfEEPllEEJS7_S8_SB_S8_SJ_N3cub18CUB_300001_SM_100024ReduceByKeyScanTileStateIflLb1EEESG_SI_llEEEvDpT0_)
        .other          _ZN6thrust24THRUST_300001_SM_1000_NS8cuda_cub4core6detail13_kernel_agentINS1_15__reduce_by_key16ReduceByKeyAgentIPiPfNS0_16discard_iteratorINS0_11use_defaultEEES8_N4cuda3std3__48equal_toIiEENSE_4plusIfEEPllEEJS7_S8_SB_S8_SJ_N3cub18CUB_300001_SM_100024ReduceByKeyScanTileStateIflLb1EEESG_SI_llEEEvDpT0_,@"STO_CUDA_ENTRY STV_DEFAULT"
_ZN6thrust24THRUST_300001_SM_1000_NS8cuda_cub4core6detail13_kernel_agentINS1_15__reduce_by_key16ReduceByKeyAgentIPiPfNS0_16discard_iteratorINS0_11use_defaultEEES8_N4cuda3std3__48equal_toIiEENSE_4plusIfEEPllEEJS7_S8_SB_S8_SJ_N3cub18CUB_300001_SM_100024ReduceByKeyScanTileStateIflLb1EEESG_SI_llEEEvDpT0_:
.text._ZN6thrust24THRUST_300001_SM_1000_NS8cuda_cub4core6detail13_kernel_agentINS1_15__reduce_by_key16ReduceByKeyAgentIPiPfNS0_16discard_iteratorINS0_11use_defaultEEES8_N4cuda3std3__48equal_toIiEENSE_4plusIfEEPllEEJS7_S8_SB_S8_SJ_N3cub18CUB_300001_SM_100024ReduceByKeyScanTileStateIflLb1EEESG_SI_llEEEvDpT0_:
[----:B------:R-:W-:Y:S01]  /*0000*/  LDC R1, c[0x0][0x37c] ;  /* 0x0000df00ff017b82 */ /* 0x000fe20000000800 */
[----:B------:R-:W0:Y:S01]  /*0010*/  S2R R12, SR_CTAID.X ;  /* 0x00000000000c7919 */ /* 0x000e220000002500 */
[----:B------:R-:W1:Y:S01]  /*0020*/  LDCU.64 UR4, c[0x0][0x3c0] ;  /* 0x00007800ff0477ac */ /* 0x000e620008000a00 */
[----:B------:R-:W2:Y:S01]  /*0030*/  LDCU.64 UR8, c[0x0][0x358] ;  /* 0x00006b00ff0877ac */ /* 0x000ea20008000a00 */
[----:B0-----:R-:W-:-:S03]  /*0040*/  IMAD.WIDE.U32 R4, R12, 0x900, RZ ;  /* 0x000009000c047825 */ /* 0x001fc600078e00ff */
[----:B-1----:R-:W-:-:S04]  /*0050*/  IADD3 R0, P1, PT, -R4, UR4, RZ ;  /* 0x0000000404007c10 */ /* 0x002fc8000ff3e1ff */
[----:B------:R-:W-:Y:S02]  /*0060*/  ISETP.GE.U32.AND P0, PT, R0, 0x901, PT ;  /* 0x000009010000780c */ /* 0x000fe40003f06070 */
[----:B------:R-:W-:-:S04]  /*0070*/  IADD3.X R2, PT, PT, ~R5, UR5, RZ, P1, !PT ;  /* 0x0000000505027c10 */ /* 0x000fc80008ffe5ff */
[----:B------:R-:W-:-:S13]  /*0080*/  ISETP.GE.AND.EX P0, PT, R2, RZ, PT, P0 ;  /* 0x000000ff0200720c */ /* 0x000fda0003f06300 */
[----:B--2---:R-:W-:Y:S05]  /*0090*/  @!P0 BRA `(.L_x_987) ;  /* 0x0000004c00b88947 */ /* 0x004fea0003800000 */
[----:B------:R-:W-:-:S13]  /*00a0*/  ISETP.NE.AND P0, PT, R12, RZ, PT ;  /* 0x000000ff0c00720c */ /* 0x000fda0003f05270 */
[----:B------:R-:W-:Y:S05]  /*00b0*/  @P0 BRA `(.L_x_988) ;  /* 0x0000001c00640947 */ /* 0x000fea0003800000 */
[----:B------:R-:W0:Y:S01]  /*00c0*/  S2R R0, SR_TID.X ;  /* 0x0000000000007919 */ /* 0x000e220000002100 */
[----:B------:R-:W1:Y:S01]  /*00d0*/  LDCU.64 UR4, c[0x0][0x380] ;  /* 0x00007000ff0477ac */ /* 0x000e620008000a00 */
[C---:B0-----:R-:W-:Y:S02]  /*00e0*/  LOP3.LUT R2, R0.reuse, 0x1f, RZ, 0xc0, !PT ;  /* 0x0000001f00027812 */ /* 0x041fe400078ec0ff */
[----:B------:R-:W-:-:S05]  /*00f0*/  LOP3.LUT R3, R0, 0x3e0, RZ, 0xc0, !PT ;  /* 0x000003e000037812 */ /* 0x000fca00078ec0ff */
[----:B------:R-:W-:-:S05]  /*0100*/  IMAD R3, R3, 0x9, R2 ;  /* 0x0000000903037824 */ /* 0x000fca00078e0202 */
[----:B------:R-:W-:-:S05]  /*0110*/  IADD3 R3, P0, PT, R4, R3, RZ ;  /* 0x0000000304037210 */ /* 0x000fca0007f1e0ff */
[----:B------:R-:W-:Y:S02]  /*0120*/  IMAD.X R2, RZ, RZ, R5, P0 ;  /* 0x000000ffff027224 */ /* 0x000fe400000e0605 */
[----:B------:R-:W-:-:S03]  /*0130*/  IMAD.SHL.U32 R4, R3, 0x4, RZ ;  /* 0x0000000403047824 */ /* 0x000fc600078e00ff */
[----:B------:R-:W-:Y:S02]  /*0140*/  SHF.L.U64.HI R5, R3, 0x2, R2 ;  /* 0x0000000203057819 */ /* 0x000fe40000010202 */
[----:B-1----:R-:W-:-:S04]  /*0150*/  IADD3 R2, P0, PT, R4, UR4, RZ ;  /* 0x0000000404027c10 */ /* 0x002fc8000ff1e0ff */
[----:B------:R-:W-:Y:S01]  /*0160*/  IADD3.X R3, PT, PT, R5, UR5, RZ, P0, !PT ;  /* 0x0000000505037c10 */ /* 0x000fe200087fe4ff */
[----:B------:R-:W0:Y:S04]  /*0170*/  LDCU.64 UR4, c[0x0][0x388] ;  /* 0x00007100ff0477ac */ /* 0x000e280008000a00 */
[----:B------:R-:W2:Y:S04]  /*0180*/  LDG.E.CONSTANT R6, desc[UR8][R2.64] ;  /* 0x0000000802067981 */ /* 0x000ea8000c1e9900 */
[----:B------:R-:W3:Y:S04]  /*0190*/  LDG.E.CONSTANT R7, desc[UR8][R2.64+0x80] ;  /* 0x0000800802077981 */ /* 0x000ee8000c1e9900 */
[----:B------:R-:W4:Y:S04]  /*01a0*/  LDG.E.CONSTANT R8, desc[UR8][R2.64+0x100] ;  /* 0x0001000802087981 */ /* 0x000f28000c1e9900 */
[----:B------:R-:W5:Y:S04]  /*01b0*/  LDG.E.CONSTANT R9, desc[UR8][R2.64+0x180] ;  /* 0x0001800802097981 */ /* 0x000f68000c1e9900 */
[----:B------:R-:W5:Y:S04]  /*01c0*/  LDG.E.CONSTANT R11, desc[UR8][R2.64+0x200] ;  /* 0x00020008020b7981 */ /* 0x000f68000c1e9900 */
[----:B------:R-:W5:Y:S04]  /*01d0*/  LDG.E.CONSTANT R13, desc[UR8][R2.64+0x280] ;  /* 0x00028008020d7981 */ /* 0x000f68000c1e9900 */
[----:B------:R-:W5:Y:S04]  /*01e0*/  LDG.E.CONSTANT R15, desc[UR8][R2.64+0x300] ;  /* 0x00030008020f7981 */ /* 0x000f68000c1e9900 */
[----:B------:R-:W5:Y:S04]  /*01f0*/  LDG.E.CONSTANT R17, desc[UR8][R2.64+0x380] ;  /* 0x0003800802117981 */ /* 0x000f68000c1e9900 */
[----:B------:R1:W5:Y:S01]  /*0200*/  LDG.E.CONSTANT R19, desc[UR8][R2.64+0x400] ;  /* 0x0004000802137981 */ /* 0x000362000c1e9900 */
[----:B0-----:R-:W-:-:S04]  /*0210*/  IADD3 R4, P0, PT, R4, UR4, RZ ;  /* 0x0000000404047c10 */ /* 0x001fc8000ff1e0ff */
[----:B------:R-:W-:-:S05]  /*0220*/  IADD3.X R5, PT, PT, R5, UR5, RZ, P0, !PT ;  /* 0x0000000505057c10 */ /* 0x000fca00087fe4ff */
        /* <DEDUP_REMOVED lines=9> */
[----:B------:R-:W1:Y:S01]  /*02c0*/  S2UR UR5, SR_CgaCtaId ;  /* 0x00000000000579c3 */ /* 0x000e620000008800 */
[----:B------:R-:W-:Y:S01]  /*02d0*/  SHF.R.U32.HI R42, RZ, 0x5, R0 ;  /* 0x00000005ff2a7819 */ /* 0x000fe20000011600 */
[----:B------:R-:W-:Y:S01]  /*02e0*/  UMOV UR4, 0x400 ;  /* 0x0000040000047882 */ /* 0x000fe20000000000 */
[----:B------:R-:W0:Y:S01]  /*02f0*/  S2R R23, SR_LANEID ;  /* 0x0000000000177919 */ /* 0x000e220000000000 */
[----:B------:R-:W-:Y:S01]  /*0300*/  ISETP.NE.AND P1, PT, R0, RZ, PT ;  /* 0x000000ff0000720c */ /* 0x000fe20003f25270 */
[----:B-1----:R-:W-:-:S03]  /*0310*/  ULEA UR5, UR5, UR4, 0x18 ;  /* 0x0000000405057291 */ /* 0x002fc6000f8ec0ff */
[----:B------:R-:W-:-:S03]  /*0320*/  UMOV UR4, URZ ;  /* 0x000000ff00047c82 */ /* 0x000fc60008000000 */
[----:B------:R-:W-:Y:S01]  /*0330*/  LEA R26, R0, UR5, 0x2 ;  /* 0x00000005001a7c11 */ /* 0x000fe2000f8e10ff */
[----:B0-----:R-:W-:-:S05]  /*0340*/  IMAD R2, R42, 0x120, R23 ;  /* 0x000001202a027824 */ /* 0x001fca00078e0217 */
[----:B------:R-:W-:-:S05]  /*0350*/  LEA R24, R2, UR5, 0x2 ;  /* 0x0000000502187c11 */ /* 0x000fca000f8e10ff */
[----:B------:R-:W-:Y:S01]  /*0360*/  IMAD R4, R23, 0x20, R24 ;  /* 0x0000002017047824 */ /* 0x000fe200078e0218 */
[----:B--2---:R-:W-:Y:S04]  /*0370*/  STS [R24], R6 ;  /* 0x0000000618007388 */ /* 0x004fe80000000800 */
[----:B---3--:R-:W-:Y:S04]  /*0380*/  STS [R24+0x80], R7 ;  /* 0x0000800718007388 */ /* 0x008fe80000000800 */
[----:B----4-:R-:W-:Y:S04]  /*0390*/  STS [R24+0x100], R8 ;  /* 0x0001000818007388 */ /* 0x010fe80000000800 */
[----:B-----5:R-:W-:Y:S04]  /*03a0*/  STS [R24+0x180], R9 ;  /* 0x0001800918007388 */ /* 0x020fe80000000800 */
[----:B------:R-:W-:Y:S04]  /*03b0*/  STS [R24+0x200], R11 ;  /* 0x0002000b18007388 */ /* 0x000fe80000000800 */
[----:B------:R-:W-:Y:S04]  /*03c0*/  STS [R24+0x280], R13 ;  /* 0x0002800d18007388 */ /* 0x000fe80000000800 */
[----:B------:R-:W-:Y:S04]  /*03d0*/  STS [R24+0x300], R15 ;  /* 0x0003000f18007388 */ /* 0x000fe80000000800 */
[----:B------:R-:W-:Y:S04]  /*03e0*/  STS [R24+0x380], R17 ;  /* 0x0003801118007388 */ /* 0x000fe80000000800 */
[----:B------:R-:W-:Y:S01]  /*03f0*/  STS [R24+0x400], R19 ;  /* 0x0004001318007388 */ /* 0x000fe20000000800 */
[----:B------:R-:W-:-:S03]  /*0400*/  NOP ;  /* 0x0000000000007918 */ /* 0x000fc60000000000 */
[----:B------:R-:W-:Y:S04]  /*0410*/  LDS R27, [R4+0x20] ;  /* 0x00002000041b7984 */ /* 0x000fe80000000800 */
[----:B------:R-:W-:Y:S04]  /*0420*/  LDS R2, [R4] ;  /* 0x0000000004027984 */ /* 0x000fe80000000800 */
[----:B------:R-:W0:Y:S04]  /*0430*/  LDS R8, [R4+0x4] ;  /* 0x0000040004087984 */ /* 0x000e280000000800 */
[----:B------:R-:W1:Y:S04]  /*0440*/  LDS R10, [R4+0x8] ;  /* 0x00000800040a7984 */ /* 0x000e680000000800 */
[----:B------:R-:W2:Y:S04]  /*0450*/  LDS R12, [R4+0xc] ;  /* 0x00000c00040c7984 */ /* 0x000ea80000000800 */
[----:B------:R-:W3:Y:S04]  /*0460*/  LDS R14, [R4+0x10] ;  /* 0x00001000040e7984 */ /* 0x000ee80000000800 */
[----:B------:R-:W4:Y:S04]  /*0470*/  LDS R16, [R4+0x14] ;  /* 0x0000140004107984 */ /* 0x000f280000000800 */
[----:B------:R-:W-:Y:S04]  /*0480*/  LDS R18, [R4+0x18] ;  /* 0x0000180004127984 */ /* 0x000fe80000000800 */
[----:B------:R-:W-:Y:S01]  /*0490*/  LDS R20, [R4+0x1c] ;  /* 0x00001c0004147984 */ /* 0x000fe20000000800 */
[----:B------:R-:W-:Y:S01]  /*04a0*/  BAR.SYNC.DEFER_BLOCKING 0x0 ;  /* 0x0000000000007b1d */ /* 0x000fe20000010000 */
[----:B0-----:R-:W-:-:S02]  /*04b0*/  ISETP.NE.AND P2, PT, R2, R8, PT ;  /* 0x000000080200720c */ /* 0x001fc40003f45270 */
[----:B-1----:R-:W-:Y:S02]  /*04c0*/  ISETP.NE.AND P5, PT, R8, R10, PT ;  /* 0x0000000a0800720c */ /* 0x002fe40003fa5270 */
[----:B------:R-:W-:Y:S02]  /*04d0*/  SEL R40, RZ, 0x1, !P2 ;  /* 0x00000001ff287807 */ /* 0x000fe40005000000 */
[----:B--2---:R-:W-:Y:S02]  /*04e0*/  ISETP.NE.AND P2, PT, R10, R12, PT ;  /* 0x0000000c0a00720c */ /* 0x004fe40003f45270 */
[----:B------:R-:W-:Y:S01]  /*04f0*/  SEL R5, RZ, 0x1, !P5 ;  /* 0x00000001ff057807 */ /* 0x000fe20006800000 */
[----:B------:R-:W-:Y:S01]  /*0500*/  STS [R24], R21 ;  /* 0x0000001518007388 */ /* 0x000fe20000000800 */
[----:B---3--:R-:W-:Y:S02]  /*0510*/  ISETP.NE.AND P4, PT, R12, R14, PT ;  /* 0x0000000e0c00720c */ /* 0x008fe40003f85270 */
[----:B------:R-:W-:Y:S01]  /*0520*/  P2R R46, PR, RZ, 0x20 ;  /* 0x00000020ff2e7803 */ /* 0x000fe20000000000 */
[----:B------:R-:W-:Y:S01]  /*0530*/  STS [R24+0x80], R25 ;  /* 0x0000801918007388 */ /* 0x000fe20000000800 */
[----:B----4-:R-:W-:-:S03]  /*0540*/  ISETP.NE.AND P3, PT, R14, R16, PT ;  /* 0x000000100e00720c */ /* 0x010fc60003f65270 */
[----:B------:R-:W-:Y:S04]  /*0550*/  STS [R24+0x100], R29 ;  /* 0x0001001d18007388 */ /* 0x000fe80000000800 */
[----:B------:R-:W-:Y:S04]  /*0560*/  STS [R24+0x180], R31 ;  /* 0x0001801f18007388 */ /* 0x000fe80000000800 */
[----:B------:R-:W-:Y:S04]  /*0570*/  STS [R24+0x200], R33 ;  /* 0x0002002118007388 */ /* 0x000fe80000000800 */
[----:B------:R-:W-:Y:S04]  /*0580*/  STS [R24+0x280], R35 ;  /* 0x0002802318007388 */ /* 0x000fe80000000800 */
[----:B------:R-:W-:Y:S04]  /*0590*/  STS [R24+0x300], R37 ;  /* 0x0003002518007388 */ /* 0x000fe80000000800 */
[----:B------:R0:W-:Y:S04]  /*05a0*/  STS [R24+0x380], R39 ;  /* 0x0003802718007388 */ /* 0x0001e80000000800 */
[----:B------:R1:W-:Y:S01]  /*05b0*/  STS [R24+0x400], R41 ;  /* 0x0004002918007388 */ /* 0x0003e20000000800 */
[----:B------:R-:W-:-:S03]  /*05c0*/  NOP ;  /* 0x0000000000007918 */ /* 0x000fc60000000000 */
[----:B------:R-:W-:Y:S01]  /*05d0*/  LDS R6, [R4+0x20] ;  /* 0x0000200004067984 */ /* 0x000fe20000000800 */
[----:B0-----:R-:W-:Y:S01]  /*05e0*/  SEL R39, RZ, 0x1, !P2 ;  /* 0x00000001ff277807 */ /* 0x001fe20005000000 */
[----:B-1----:R-:W-:Y:S02]  /*05f0*/  IMAD.MOV.U32 R41, RZ, RZ, RZ ;  /* 0x000000ffff297224 */ /* 0x002fe400078e00ff */
[----:B------:R-:W-:Y:S04]  /*0600*/  LDS R3, [R4] ;  /* 0x0000000004037984 */ /* 0x000fe80000000800 */
[----:B------:R-:W-:Y:S04]  /*0610*/  LDS R9, [R4+0x4] ;  /* 0x0000040004097984 */ /* 0x000fe80000000800 */
[----:B------:R-:W-:Y:S04]  /*0620*/  LDS R11, [R4+0x8] ;  /* 0x00000800040b7984 */ /* 0x000fe80000000800 */
[----:B------:R-:W-:Y:S04]  /*0630*/  LDS R13, [R4+0xc] ;  /* 0x00000c00040d7984 */ /* 0x000fe80000000800 */
[----:B------:R-:W-:Y:S04]  /*0640*/  LDS R15, [R4+0x10] ;  /* 0x00001000040f7984 */ /* 0x000fe80000000800 */
[----:B------:R-:W-:Y:S04]  /*0650*/  LDS R17, [R4+0x14] ;  /* 0x0000140004117984 */ /* 0x000fe80000000800 */
[----:B------:R-:W-:Y:S04]  /*0660*/  LDS R19, [R4+0x18] ;  /* 0x0000180004137984 */ /* 0x000fe80000000800 */
[----:B------:R0:W-:Y:S01]  /*0670*/  LDS R21, [R4+0x1c] ;  /* 0x00001c0004157984 */ /* 0x0001e20000000800 */
[----:B------:R-:W-:Y:S01]  /*0680*/  BAR.SYNC.DEFER_BLOCKING 0x0 ;  /* 0x0000000000007b1d */ /* 0x000fe20000010000 */
[----:B0-----:R-:W-:-:S05]  /*0690*/  SEL R4, RZ, 0x1, !P4 ;  /* 0x00000001ff047807 */ /* 0x001fca0006000000 */
[----:B------:R-:W-:Y:S02]  /*06a0*/  STS [R26+0x4d8], R27 ;  /* 0x0004d81b1a007388 */ /* 0x000fe40000000800 */
[----:B------:R-:W-:Y:S06]  /*06b0*/  BAR.SYNC.DEFER_BLOCKING 0x0 ;  /* 0x0000000000007b1d */ /* 0x000fec0000010000 */
[----:B------:R-:W0:Y:S02]  /*06c0*/  @P1 LDS R22, [R26+0x4d4] ;  /* 0x0004d4001a161984 */ /* 0x000e240000000800 */
[----:B0-----:R-:W-:-:S04]  /*06d0*/  @P1 ISETP.NE.AND P0, PT, R22, R2, PT ;  /* 0x000000021600120c */ /* 0x001fc80003f05270 */
[----:B------:R-:W-:-:S04]  /*06e0*/  @P1 SEL R41, RZ, 0x1, !P0 ;  /* 0x00000001ff291807 */ /* 0x000fc80004000000 */
[----:B------:R-:W-:-:S04]  /*06f0*/  IADD3 R40, P0, PT, R41, R40, RZ ;  /* 0x0000002829287210 */ /* 0x000fc80007f1e0ff */
[----:B------:R-:W-:Y:S01]  /*0700*/  IADD3 R38, P1, PT, R40, R5, RZ ;  /* 0x0000000528267210 */ /* 0x000fe20007f3e0ff */
[----:B------:R-:W-:-:S03]  /*0710*/  IMAD.X R36, RZ, RZ, UR4, P0 ;  /* 0x00000004ff247e24 */ /* 0x000fc600080e06ff */
[----:B------:R-:W-:Y:S01]  /*0720*/  IADD3 R39, P0, PT, R38, R39, RZ ;  /* 0x0000002726277210 */ /* 0x000fe20007f1e0ff */
[----:B------:R-:W-:-:S03]  /*0730*/  IMAD.X R34, RZ, RZ, R36, P1 ;  /* 0x000000ffff227224 */ /* 0x000fc600008e0624 */
[----:B------:R-:W-:Y:S01]  /*0740*/  IADD3 R37, P1, PT, R39, R4, RZ ;  /* 0x0000000427257210 */ /* 0x000fe20007f3e0ff */
[----:B------:R-:W-:Y:S01]  /*0750*/  IMAD.X R32, RZ, RZ, R34, P0 ;  /* 0x000000ffff207224 */ /* 0x000fe200000e0622 */
[----:B------:R-:W-:Y:S02]  /*0760*/  SEL R4, RZ, 0x1, !P3 ;  /* 0x00000001ff047807 */ /* 0x000fe40005800000 */
[----:B------:R-:W-:Y:S01]  /*0770*/  ISETP.NE.AND P0, PT, R16, R18, PT ;  /* 0x000000121000720c */ /* 0x000fe20003f05270 */
[----:B------:R-:W-:Y:S01]  /*0780*/  IMAD.X R26, RZ, RZ, R32, P1 ;  /* 0x000000ffff1a7224 */ /* 0x000fe200008e0620 */
[----:B------:R-:W-:Y:S02]  /*0790*/  IADD3 R35, P1, PT, R37, R4, RZ ;  /* 0x0000000425237210 */ /* 0x000fe40007f3e0ff */
[----:B------:R-:W-:-:S03]  /*07a0*/  SEL R4, RZ, 0x1, !P0 ;  /* 0x00000001ff047807 */ /* 0x000fc60004000000 */
[----:B------:R-:W-:Y:S01]  /*07b0*/  IMAD.X R29, RZ, RZ, R26, P1 ;  /* 0x000000ffff1d7224 */ /* 0x000fe200008e061a */
[----:B------:R-:W-:Y:S01]  /*07c0*/  IADD3 R33, P1, PT, R35, R4, RZ ;  /* 0x0000000423217210 */ /* 0x000fe20007f3e0ff */
[----:B------:R-:W-:-:S04]  /*07d0*/  FADD R4, R3, R9 ;  /* 0x0000000903047221 */ /* 0x000fc80000000000 */
[----:B------:R-:W-:Y:S01]  /*07e0*/  IMAD.X R30, RZ, RZ, R29, P1 ;  /* 0x000000ffff1e7224 */ /* 0x000fe200008e061d */
[----:B------:R-:W-:-:S04]  /*07f0*/  ISETP.NE.AND P1, PT, R18, R20, PT ;  /* 0x000000141200720c */ /* 0x000fc80003f25270 */
[----:B------:R-:W-:-:S04]  /*0800*/  SEL R28, RZ, 0x1, !P1 ;  /* 0x00000001ff1c7807 */ /* 0x000fc80004800000 */
[----:B------:R-:W-:-:S05]  /*0810*/  IADD3 R28, P6, PT, R33, R28, RZ ;  /* 0x0000001c211c7210 */ /* 0x000fca0007fde0ff */
[----:B------:R-:W-:Y:S01]  /*0820*/  IMAD.X R31, RZ, RZ, R30, P6 ;  /* 0x000000ffff1f7224 */ /* 0x000fe200030e061e */
[----:B------:R-:W-:-:S04]  /*0830*/  ISETP.NE.AND P6, PT, R2, R8, PT ;  /* 0x000000080200720c */ /* 0x000fc80003fc5270 */
[----:B------:R-:W-:Y:S02]  /*0840*/  FSEL R4, R9, R4, P6 ;  /* 0x0000000409047208 */ /* 0x000fe40003000000 */
[----:B------:R-:W-:-:S03]  /*0850*/  ISETP.NE.AND P6, PT, R20, R27, PT ;  /* 0x0000001b1400720c */ /* 0x000fc60003fc5270 */
[----:B------:R-:W-:Y:S01]  /*0860*/  FADD R4, R11, R4 ;  /* 0x000000040b047221 */ /* 0x000fe20000000000 */
[----:B------:R-:W-:-:S04]  /*0870*/  SEL R7, RZ, 0x1, !P6 ;  /* 0x00000001ff077807 */ /* 0x000fc80007000000 */
[----:B------:R-:W-:Y:S02]  /*0880*/  FSEL R4, R11, R4, P5 ;  /* 0x000000040b047208 */ /* 0x000fe40002800000 */
[----:B------:R-:W-:-:S03]  /*0890*/  ISETP.GE.AND P5, PT, R23, 0x1, PT ;  /* 0x000000011700780c */ /* 0x000fc60003fa6270 */
[----:B------:R-:W-:-:S05]  /*08a0*/  FADD R4, R13, R4 ;  /* 0x000000040d047221 */ /* 0x000fca0000000000 */
[----:B------:R-:W-:-:S05]  /*08b0*/  FSEL R4, R13, R4, P2 ;  /* 0x000000040d047208 */ /* 0x000fca0001000000 */
        /* <DEDUP_REMOVED lines=8> */
[----:B------:R-:W-:Y:S01]  /*0940*/  @!P6 FADD R6, R6, R5 ;  /* 0x000000050606e221 */ /* 0x000fe20000000000 */
[----:B------:R-:W-:-:S04]  /*0950*/  IADD3 R7, P6, PT, R28, R7, RZ ;  /* 0x000000071c077210 */ /* 0x000fc80007fde0ff */
[----:B------:R-:W0:Y:S01]  /*0960*/  SHFL.UP PT, R5, R6, 0x1, RZ ;  /* 0x0420000006057989 */ /* 0x000e2200000e00ff */
[----:B------:R-:W-:Y:S01]  /*0970*/  IMAD.X R24, RZ, RZ, R31, P6 ;  /* 0x000000ffff187224 */ /* 0x000fe200030e061f */
[----:B------:R-:W-:Y:S02]  /*0980*/  ISETP.NE.U32.AND P6, PT, R7, RZ, PT ;  /* 0x000000ff0700720c */ /* 0x000fe40003fc5070 */
[----:B------:R-:W1:Y:S02]  /*0990*/  SHFL.UP PT, R4, R7, 0x1, RZ ;  /* 0x0420000007047989 */ /* 0x000e6400000e00ff */
[----:B------:R-:W-:Y:S01]  /*09a0*/  ISETP.NE.AND.EX P6, PT, R24, RZ, PT, P6 ;  /* 0x000000ff1800720c */ /* 0x000fe20003fc5360 */
[----:B0-----:R-:W-:Y:S01]  /*09b0*/  FADD R5, R6, R5 ;  /* 0x0000000506057221 */ /* 0x001fe20000000000 */
[----:B-1----:R-:W-:-:S04]  /*09c0*/  SEL R4, R4, RZ, P5 ;  /* 0x000000ff04047207 */ /* 0x002fc80002800000 */
[----:B------:R-:W-:Y:S02]  /*09d0*/  @P5 FSEL R6, R5, R6, !P6 ;  /* 0x0000000605065208 */ /* 0x000fe40007000000 */
[----:B------:R-:W0:Y:S01]  /*09e0*/  SHFL.UP PT, R5, R24, 0x1, RZ ;  /* 0x0420000018057989 */ /* 0x000e2200000e00ff */
[----:B------:R-:W-:-:S05]  /*09f0*/  IADD3 R25, P6, PT, R4, R7, RZ ;  /* 0x0000000704197210 */ /* 0x000fca0007fde0ff */
[----:B------:R-:W1:Y:S01]  /*0a00*/  SHFL.UP PT, R4, R25, 0x2, RZ ;  /* 0x0440000019047989 */ /* 0x000e6200000e00ff */
[----:B0-----:R-:W-:Y:S02]  /*0a10*/  SEL R5, R5, RZ, P5 ;  /* 0x000000ff05057207 */ /* 0x001fe40002800000 */
[----:B------:R-:W-:-:S03]  /*0a20*/  ISETP.GE.AND P5, PT, R23, 0x2, PT ;  /* 0x000000021700780c */ /* 0x000fc60003fa6270 */
[----:B------:R-:W-:Y:S01]  /*0a30*/  IMAD.X R44, R5, 0x1, R24, P6 ;  /* 0x00000001052c7824 */ /* 0x000fe200030e0618 */
[----:B------:R-:W-:Y:S01]  /*0a40*/  ISETP.NE.U32.AND P6, PT, R25, RZ, PT ;  /* 0x000000ff1900720c */ /* 0x000fe20003fc5070 */
[----:B------:R-:W0:Y:S01]  /*0a50*/  SHFL.UP PT, R5, R6, 0x2, RZ ;  /* 0x0440000006057989 */ /* 0x000e2200000e00ff */
[----:B-1----:R-:W-:Y:S02]  /*0a60*/  SEL R4, R4, RZ, P5 ;  /* 0x000000ff04047207 */ /* 0x002fe40002800000 */
[----:B------:R-:W-:Y:S01]  /*0a70*/  ISETP.NE.AND.EX P6, PT, R44, RZ, PT, P6 ;  /* 0x000000ff2c00720c */ /* 0x000fe20003fc5360 */
[----:B0-----:R-:W-:-:S05]  /*0a80*/  FADD R5, R6, R5 ;  /* 0x0000000506057221 */ /* 0x001fca0000000000 */
        /* <DEDUP_REMOVED lines=36> */
[----:B------:R-:W-:Y:S02]  /*0cd0*/  FSEL R47, R5, R6, !P6 ;  /* 0x00000006052f7208 */ /* 0x000fe40007000000 */
[----:B------:R-:W0:Y:S01]  /*0ce0*/  SHFL.UP PT, R5, R24, 0x10, RZ ;  /* 0x0600000018057989 */ /* 0x000e2200000e00ff */
[----:B------:R-:W-:Y:S02]  /*0cf0*/  IADD3 R4, P6, PT, R4, R7, RZ ;  /* 0x0000000704047210 */ /* 0x000fe40007fde0ff */
[----:B------:R-:W-:Y:S02]  /*0d00*/  FSEL R44, R6, R47, !P5 ;  /* 0x0000002f062c7208 */ /* 0x000fe40006800000 */
[----:B0-----:R-:W-:Y:S02]  /*0d10*/  SEL R5, R5, RZ, P5 ;  /* 0x000000ff05057207 */ /* 0x001fe40002800000 */
[----:B------:R-:W-:-:S03]  /*0d20*/  ISETP.NE.AND P5, PT, R23, RZ, PT ;  /* 0x000000ff1700720c */ /* 0x000fc60003fa5270 */
[----:B------:R-:W-:Y:S01]  /*0d30*/  IMAD.X R5, R5, 0x1, R24, P6 ;  /* 0x0000000105057824 */ /* 0x000fe200030e0618 */
[----:B------:R-:W-:-:S13]  /*0d40*/  ISETP.NE.AND P6, PT, R23, 0x1f, PT ;  /* 0x0000001f1700780c */ /* 0x000fda0003fc5270 */
[----:B------:R-:W-:-:S05]  /*0d50*/  @!P6 LEA R43, R42, UR5, 0x4 ;  /* 0x000000052a2bec11 */ /* 0x000fca000f8e20ff */
[----:B------:R-:W-:Y:S04]  /*0d60*/  @!P6 STS [R43+0x8], R47 ;  /* 0x0000082f2b00e388 */ /* 0x000fe80000000800 */
[----:B------:R-:W-:Y:S01]  /*0d70*/  @!P6 STS.64 [R43], R4 ;  /* 0x000000042b00e388 */ /* 0x000fe20000000a00 */
[----:B------:R-:W-:Y:S06]  /*0d80*/  BAR.SYNC.DEFER_BLOCKING 0x0 ;  /* 0x0000000000007b1d */ /* 0x000fec0000010000 */
[----:B------:R-:W-:Y:S04]  /*0d90*/  SHFL.UP PT, R5, R5, 0x1, RZ ;  /* 0x0420000005057989 */ /* 0x000fe800000e00ff */
[----:B------:R-:W-:Y:S04]  /*0da0*/  LDS.64 R24, [UR5+0x10] ;  /* 0x00001005ff187984 */ /* 0x000fe80008000a00 */
[----:B------:R-:W0:Y:S04]  /*0db0*/  LDS.64 R6, [UR5] ;  /* 0x00000005ff067984 */ /* 0x000e280008000a00 */
[----:B------:R-:W-:Y:S04]  /*0dc0*/  LDS R45, [UR5+0x8] ;  /* 0x00000805ff2d7984 */ /* 0x000fe80008000800 */
[----:B------:R-:W1:Y:S04]  /*0dd0*/  LDS R48, [UR5+0x18] ;  /* 0x00001805ff307984 */ /* 0x000e680008000800 */
[----:B------:R-:W-:Y:S01]  /*0de0*/  LDS R43, [UR5+0x28] ;  /* 0x00002805ff2b7984 */ /* 0x000fe20008000800 */
[----:B0-----:R-:W-:-:S05]  /*0df0*/  IADD3 R49, P6, PT, R6, R24, RZ ;  /* 0x0000001806317210 */ /* 0x001fca0007fde0ff */
[----:B------:R-:W-:Y:S01]  /*0e00*/  IMAD.X R53, R7, 0x1, R25, P6 ;  /* 0x0000000107357824 */ /* 0x000fe200030e0619 */
[----:B------:R-:W-:-:S04]  /*0e10*/  ISETP.NE.U32.AND P6, PT, R24, RZ, PT ;  /* 0x000000ff1800720c */ /* 0x000fc80003fc5070 */
[----:B------:R-:W-:Y:S02]  /*0e20*/  ISETP.NE.AND.EX P6, PT, R25, RZ, PT, P6 ;  /* 0x000000ff1900720c */ /* 0x000fe40003fc5360 */
[----:B------:R-:W0:Y:S11]  /*0e30*/  LDS.64 R24, [UR5+0x20] ;  /* 0x00002005ff187984 */ /* 0x000e360008000a00 */
[----:B-1----:R-:W-:Y:S01]  /*0e40*/  @!P6 FADD R48, R45, R48 ;  /* 0x000000302d30e221 */ /* 0x002fe20000000000 */
[----:B0-----:R-:W-:-:S05]  /*0e50*/  IADD3 R47, P6, PT, R24, R49, RZ ;  /* 0x00000031182f7210 */ /* 0x001fca0007fde0ff */
[----:B------:R-:W-:Y:S01]  /*0e60*/  IMAD.X R51, R25, 0x1, R53, P6 ;  /* 0x0000000119337824 */ /* 0x000fe200030e0635 */
[----:B------:R-:W-:-:S04]  /*0e70*/  ISETP.NE.AND P6, PT, R42, 0x2, PT ;  /* 0x000000022a00780c */ /* 0x000fc80003fc5270 */
[----:B------:R-:W-:Y:S02]  /*0e80*/  SEL R50, R49, R6, !P6 ;  /* 0x0000000631327207 */ /* 0x000fe40007000000 */
[----:B------:R-:W-:Y:S02]  /*0e90*/  SEL R52, R53, R7, !P6 ;  /* 0x0000000735347207 */ /* 0x000fe40007000000 */
[----:B------:R-:W0:Y:S01]  /*0ea0*/  LDS.64 R6, [UR5+0x30] ;  /* 0x00003005ff067984 */ /* 0x000e220008000a00 */
[----:B------:R-:W-:Y:S02]  /*0eb0*/  FSEL R45, R48, R45, !P6 ;  /* 0x0000002d302d7208 */ /* 0x000fe40007000000 */
[----:B------:R-:W-:Y:S02]  /*0ec0*/  ISETP.NE.U32.AND P6, PT, R24, RZ, PT ;  /* 0x000000ff1800720c */ /* 0x000fe40003fc5070 */
[----:B------:R-:W1:Y:S02]  /*0ed0*/  LDS R24, [UR5+0x38] ;  /* 0x00003805ff187984 */ /* 0x000e640008000800 */
[----:B------:R-:W-:-:S13]  /*0ee0*/  ISETP.NE.AND.EX P6, PT, R25, RZ, PT, P6 ;  /* 0x000000ff1900720c */ /* 0x000fda0003fc5360 */
[----:B------:R-:W-:Y:S01]  /*0ef0*/  @!P6 FADD R43, R48, R43 ;  /* 0x0000002b302be221 */ /* 0x000fe20000000000 */
[----:B0-----:R-:W-:-:S05]  /*0f00*/  IADD3 R25, P6, PT, R6, R47, RZ ;  /* 0x0000002f06197210 */ /* 0x001fca0007fde0ff */
[----:B------:R-:W-:Y:S01]  /*0f10*/  IMAD.X R49, R7, 0x1, R51, P6 ;  /* 0x0000000107317824 */ /* 0x000fe200030e0633 */
[----:B------:R-:W-:-:S04]  /*0f20*/  ISETP.NE.AND P6, PT, R42, 0x3, PT ;  /* 0x000000032a00780c */ /* 0x000fc80003fc5270 */
[----:B------:R-:W-:Y:S02]  /*0f30*/  SEL R50, R47, R50, !P6 ;  /* 0x000000322f327207 */ /* 0x000fe40007000000 */
[----:B------:R-:W-:Y:S02]  /*0f40*/  SEL R52, R51, R52, !P6 ;  /* 0x0000003433347207 */ /* 0x000fe40007000000 */
[----:B------:R-:W-:Y:S02]  /*0f50*/  FSEL R45, R43, R45, !P6 ;  /* 0x0000002d2b2d7208 */ /* 0x000fe40007000000 */
        /* <DEDUP_REMOVED lines=8> */
[----:B------:R-:W-:Y:S01]  /*0fe0*/  SEL R52, R49, R52, !P6 ;  /* 0x0000003431347207 */ /* 0x000fe20007000000 */
[----:B------:R-:W0:Y:S01]  /*0ff0*/  LDS R25, [UR5+0x48] ;  /* 0x00004805ff197984 */ /* 0x000e220008000800 */
[----:B------:R-:W-:Y:S02]  /*1000*/  FSEL R45, R24, R45, !P6 ;  /* 0x0000002d182d7208 */ /* 0x000fe40007000000 */
[----:B------:R-:W-:-:S04]  /*1010*/  ISETP.NE.U32.AND P6, PT, R6, RZ, PT ;  /* 0x000000ff0600720c */ /* 0x000fc80003fc5070 */
[----:B------:R-:W-:Y:S02]  /*1020*/  ISETP.NE.AND.EX P6, PT, R7, RZ, PT, P6 ;  /* 0x000000ff0700720c */ /* 0x000fe40003fc5360 */
[----:B------:R-:W1:Y:S11]  /*1030*/  LDS.64 R6, [UR5+0x50] ;  /* 0x00005005ff067984 */ /* 0x000e760008000a00 */
[----:B0-----:R-:W-:-:S02]  /*1040*/  @!P6 FADD R25, R24, R25 ;  /* 0x000000191819e221 */ /* 0x001fc40000000000 */
[----:B------:R-:W0:Y:S01]  /*1050*/  LDS R24, [UR5+0x58] ;  /* 0x00005805ff187984 */ /* 0x000e220008000800 */
[----:B-1----:R-:W-:-:S05]  /*1060*/  IADD3 R43, P6, PT, R6, R47, RZ ;  /* 0x0000002f062b7210 */ /* 0x002fca0007fde0ff */
[----:B------:R-:W-:Y:S01]  /*1070*/  IMAD.X R49, R7, 0x1, R51, P6 ;  /* 0x0000000107317824 */ /* 0x000fe200030e0633 */
[----:B------:R-:W-:-:S04]  /*1080*/  ISETP.NE.AND P6, PT, R42, 0x5, PT ;  /* 0x000000052a00780c */ /* 0x000fc80003fc5270 */
[----:B------:R-:W-:Y:S02]  /*1090*/  SEL R50, R47, R50, !P6 ;  /* 0x000000322f327207 */ /* 0x000fe40007000000 */
[----:B------:R-:W-:Y:S02]  /*10a0*/  SEL R52, R51, R52, !P6 ;  /* 0x0000003433347207 */ /* 0x000fe40007000000 */
[----:B------:R-:W-:Y:S02]  /*10b0*/  FSEL R45, R25, R45, !P6 ;  /* 0x0000002d192d7208 */ /* 0x000fe40007000000 */
[----:B------:R-:W-:-:S04]  /*10c0*/  ISETP.NE.U32.AND P6, PT, R6, RZ, PT ;  /* 0x000000ff0600720c */ /* 0x000fc80003fc5070 */
[----:B------:R-:W-:Y:S02]  /*10d0*/  ISETP.NE.AND.EX P6, PT, R7, RZ, PT, P6 ;  /* 0x000000ff0700720c */ /* 0x000fe40003fc5360 */
[----:B------:R-:W1:Y:S11]  /*10e0*/  LDS.64 R6, [UR5+0x60] ;  /* 0x00006005ff067984 */ /* 0x000e760008000a00 */
[----:B0-----:R-:W-:Y:S01]  /*10f0*/  @!P6 FADD R24, R25, R24 ;  /* 0x000000181918e221 */ /* 0x001fe20000000000 */
[----:B-1----:R-:W-:-:S05]  /*1100*/  IADD3 R25, P6, PT, R6, R43, RZ ;  /* 0x0000002b06197210 */ /* 0x002fca0007fde0ff */
[----:B------:R-:W-:Y:S01]  /*1110*/  IMAD.X R47, R7, 0x1, R49, P6 ;  /* 0x00000001072f7824 */ /* 0x000fe200030e0631 */
[----:B------:R-:W-:-:S04]  /*1120*/  ISETP.NE.AND P6, PT, R42, 0x6, PT ;  /* 0x000000062a00780c */ /* 0x000fc80003fc5270 */
[----:B------:R-:W-:Y:S02]  /*1130*/  FSEL R48, R24, R45, !P6 ;  /* 0x0000002d18307208 */ /* 0x000fe40007000000 */
[----:B------:R-:W0:Y:S01]  /*1140*/  LDS R45, [UR5+0x68] ;  /* 0x00006805ff2d7984 */ /* 0x000e220008000800 */
[----:B------:R-:W-:Y:S02]  /*1150*/  SEL R50, R43, R50, !P6 ;  /* 0x000000322b327207 */ /* 0x000fe40007000000 */
[----:B------:R-:W-:Y:S02]  /*1160*/  SEL R52, R49, R52, !P6 ;  /* 0x0000003431347207 */ /* 0x000fe40007000000 */
[----:B------:R-:W-:Y:S02]  /*1170*/  ISETP.NE.U32.AND P6, PT, R6, RZ, PT ;  /* 0x000000ff0600720c */ /* 0x000fe40003fc5070 */
[----:B------:R-:W-:Y:S01]  /*1180*/  SHFL.UP PT, R6, R44, 0x1, RZ ;  /* 0x042000002c067989 */ /* 0x000fe200000e00ff */
[----:B------:R-:W-:-:S02]  /*1190*/  SEL R43, R5, RZ, P5 ;  /* 0x000000ff052b7207 */ /* 0x000fc40002800000 */
[----:B------:R-:W-:Y:S01]  /*11a0*/  ISETP.NE.AND.EX P6, PT, R7, RZ, PT, P6 ;  /* 0x000000ff0700720c */ /* 0x000fe20003fc5360 */
[----:B------:R-:W-:-:S12]  /*11b0*/  LDS R44, [UR5+0x78] ;  /* 0x00007805ff2c7984 */ /* 0x000fd80008000800 */
[----:B0-----:R-:W-:Y:S01]  /*11c0*/  @!P6 FADD R45, R24, R45 ;  /* 0x0000002d182de221 */ /* 0x001fe20000000000 */
[----:B------:R-:W-:Y:S02]  /*11d0*/  ISETP.NE.AND P6, PT, R42, 0x7, PT ;  /* 0x000000072a00780c */ /* 0x000fe40003fc5270 */
[----:B------:R-:W0:Y:S02]  /*11e0*/  SHFL.UP PT, R42, R4, 0x1, RZ ;  /* 0x04200000042a7989 */ /* 0x000e2400000e00ff */
[----:B------:R-:W-:Y:S02]  /*11f0*/  SEL R49, R25, R50, !P6 ;  /* 0x0000003219317207 */ /* 0x000fe40007000000 */
[----:B------:R-:W-:Y:S02]  /*1200*/  SEL R24, R47, R52, !P6 ;  /* 0x000000342f187207 */ /* 0x000fe40007000000 */
[----:B------:R-:W-:Y:S02]  /*1210*/  FSEL R48, R45, R48, !P6 ;  /* 0x000000302d307208 */ /* 0x000fe40007000000 */
[----:B------:R-:W-:-:S04]  /*1220*/  ISETP.NE.U32.AND P6, PT, R49, RZ, PT ;  /* 0x000000ff3100720c */ /* 0x000fc80003fc5070 */
[----:B------:R-:W-:-:S13]  /*1230*/  ISETP.NE.AND.EX P6, PT, R24, RZ, PT, P6 ;  /* 0x000000ff1800720c */ /* 0x000fda0003fc5360 */
[----:B------:R-:W-:Y:S01]  /*1240*/  @!P6 FADD R48, RZ, R48 ;  /* 0x00000030ff30e221 */ /* 0x000fe20000000000 */
[----:B------:R-:W-:-:S04]  /*1250*/  ISETP.GE.U32.AND P6, PT, R0, 0x20, PT ;  /* 0x000000200000780c */ /* 0x000fc80003fc6070 */
[----:B------:R-:W-:Y:S02]  /*1260*/  SEL R49, R49, RZ, P6 ;  /* 0x000000ff31317207 */ /* 0x000fe40003000000 */
[----:B------:R-:W-:Y:S02]  /*1270*/  SEL R24, R24, RZ, P6 ;  /* 0x000000ff18187207 */ /* 0x000fe40003000000 */
[----:B------:R-:W-:Y:S02]  /*1280*/  FSEL R7, R48, RZ, P6 ;  /* 0x000000ff30077208 */ /* 0x000fe40003000000 */
[C---:B0-----:R-:W-:Y:S02]  /*1290*/  ISETP.NE.U32.AND P6, PT, R42.reuse, RZ, PT ;  /* 0x000000ff2a00720c */ /* 0x041fe40003fc5070 */
[----:B------:R-:W-:Y:S02]  /*12a0*/  SEL R42, R42, RZ, P5 ;  /* 0x000000ff2a2a7207 */ /* 0x000fe40002800000 */
[----:B------:R-:W-:-:S02]  /*12b0*/  ISETP.NE.AND.EX P6, PT, R5, RZ, PT, P6 ;  /* 0x000000ff0500720c */ /* 0x000fc40003fc5360 */
[----:B------:R-:W0:Y:S11]  /*12c0*/  LDS.64 R4, [UR5+0x70] ;  /* 0x00007005ff047984 */ /* 0x000e360008000a00 */
[----:B------:R-:W-:Y:S01]  /*12d0*/  @!P6 FADD R6, R6, R7 ;  /* 0x000000070606e221 */ /* 0x000fe20000000000 */
[----:B------:R-:W-:-:S04]  /*12e0*/  IADD3 R42, P6, PT, R42, R49, RZ ;  /* 0x000000312a2a7210 */ /* 0x000fc80007fde0ff */
[----:B------:R-:W-:Y:S01]  /*12f0*/  FSEL R23, R7, R6, !P5 ;  /* 0x0000000607177208 */ /* 0x000fe20006800000 */
[----:B------:R-:W-:Y:S01]  /*1300*/  IMAD.X R43, R43, 0x1, R24, P6 ;  /* 0x000000012b2b7824 */ /* 0x000fe200030e0618 */
[----:B------:R-:W-:Y:S02]  /*1310*/  ISETP.NE.U32.AND P6, PT, R41, RZ, PT ;  /* 0x000000ff2900720c */ /* 0x000fe40003fc5070 */
[----:B------:R-:W-:Y:S02]  /*1320*/  ISETP.NE.AND P5, PT, R2, R8, PT ;  /* 0x000000080200720c */ /* 0x000fe40003fa5270 */
[----:B------:R-:W-:-:S13]  /*1330*/  ISETP.NE.AND.EX P6, PT, RZ, UR4, PT, P6 ;  /* 0x00000004ff007c0c */ /* 0x000fda000bfc5360 */
[----:B------:R-:W-:-:S04]  /*1340*/  @!P6 FADD R3, R3, R23 ;  /* 0x000000170303e221 */ /* 0x000fc80000000000 */
[----:B------:R-:W-:Y:S01]  /*1350*/  @!P5 FADD R9, R9, R3 ;  /* 0x000000030909d221 */ /* 0x000fe20000000000 */
[----:B------:R-:W-:-:S13]  /*1360*/  ISETP.NE.AND P5, PT, R46, RZ, PT ;  /* 0x000000ff2e00720c */ /* 0x000fda0003fa5270 */
[----:B------:R-:W-:Y:S01]  /*1370*/  @!P5 FADD R11, R11, R9 ;  /* 0x000000090b0bd221 */ /* 0x000fe20000000000 */
[----:B------:R-:W-:-:S03]  /*1380*/  ISETP.NE.AND P5, PT, R0, RZ, PT ;  /* 0x000000ff0000720c */ /* 0x000fc60003fa5270 */
[----:B------:R-:W-:Y:S01]  /*1390*/  @!P2 FADD R13, R13, R11 ;  /* 0x0000000b0d0da221 */ /* 0x000fe20000000000 */
[----:B0-----:R-:W-:-:S03]  /*13a0*/  IADD3 R6, P2, PT, R4, R25, RZ ;  /* 0x0000001904067210 */ /* 0x001fc60007f5e0ff */
[----:B------:R-:W-:Y:S01]  /*13b0*/  @!P4 FADD R15, R15, R13 ;  /* 0x0000000d0f0fc221 */ /* 0x000fe20000000000 */
[----:B------:R-:W-:Y:S01]  /*13c0*/  IADD3 R40, P4, PT, R42, R40, RZ ;  /* 0x000000282a287210 */ /* 0x000fe20007f9e0ff */
[----:B------:R-:W-:Y:S01]  /*13d0*/  IMAD.X R7, R5, 0x1, R47, P2 ;  /* 0x0000000105077824 */ /* 0x000fe200010e062f */
[----:B------:R-:W-:Y:S01]  /*13e0*/  ISETP.NE.U32.AND P2, PT, R4, RZ, PT ;  /* 0x000000ff0400720c */ /* 0x000fe20003f45070 */
[----:B------:R-:W-:Y:S01]  /*13f0*/  @!P3 FADD R17, R17, R15 ;  /* 0x0000000f1111b221 */ /* 0x000fe20000000000 */
[----:B------:R-:W-:Y:S01]  /*1400*/  IADD3 R41, P3, PT, R41, R42, RZ ;  /* 0x0000002a29297210 */ /* 0x000fe20007f7e0ff */
[----:B------:R-:W0:Y:S01]  /*1410*/  @!P5 LDC.64 R24, c[0x0][0x3b0] ;  /* 0x0000ec00ff18db82 */ /* 0x000e220000000a00 */
[----:B------:R-:W-:Y:S01]  /*1420*/  ISETP.NE.AND.EX P2, PT, R5, RZ, PT, P2 ;  /* 0x000000ff0500720c */ /* 0x000fe20003f45320 */
[----:B------:R-:W-:Y:S02]  /*1430*/  @!P5 IMAD.MOV.U32 R5, RZ, RZ, 0x65 ;  /* 0x00000065ff05d424 */ /* 0x000fe400078e00ff */
[----:B------:R-:W-:Y:S01]  /*1440*/  @!P0 FADD R19, R19, R17 ;  /* 0x0000001113138221 */ /* 0x000fe20000000000 */
[C---:B------:R-:W-:Y:S01]  /*1450*/  IADD3 R39, P0, PT, R42.reuse, R39, RZ ;  /* 0x000000272a277210 */ /* 0x040fe20007f1e0ff */
[----:B------:R-:W-:Y:S01]  /*1460*/  IMAD.X R36, R43, 0x1, R36, P4 ;  /* 0x000000012b247824 */ /* 0x000fe200020e0624 */
[----:B------:R-:W-:Y:S01]  /*1470*/  IADD3 R37, P4, PT, R42, R37, RZ ;  /* 0x000000252a257210 */ /* 0x000fe20007f9e0ff */
[----:B------:R-:W-:-:S02]  /*1480*/  @!P1 FADD R21, R21, R19 ;  /* 0x0000001315159221 */ /* 0x000fc40000000000 */
[C---:B------:R-:W-:Y:S01]  /*1490*/  IMAD.X R32, R43.reuse, 0x1, R32, P0 ;  /* 0x000000012b207824 */ /* 0x040fe200000e0620 */
[C---:B------:R-:W-:Y:S01]  /*14a0*/  IADD3 R33, P0, PT, R42.reuse, R33, RZ ;  /* 0x000000212a217210 */ /* 0x040fe20007f1e0ff */
[----:B------:R-:W-:Y:S01]  /*14b0*/  IMAD.X R26, R43, 0x1, R26, P4 ;  /* 0x000000012b1a7824 */ /* 0x000fe200020e061a */
[----:B------:R-:W-:Y:S01]  /*14c0*/  IADD3 R28, P4, PT, R42, R28, RZ ;  /* 0x0000001c2a1c7210 */ /* 0x000fe20007f9e0ff */
[----:B------:R-:W-:Y:S01]  /*14d0*/  @!P2 FADD R44, R45, R44 ;  /* 0x0000002c2d2ca221 */ /* 0x000fe20000000000 */
[----:B------:R-:W-:-:S03]  /*14e0*/  ISETP.GE.U32.AND P2, PT, R6, 0x101, PT ;  /* 0x000001010600780c */ /* 0x000fc60003f46070 */
[----:B------:R-:W-:Y:S01]  /*14f0*/  @!P5 IMAD.MOV.U32 R4, RZ, RZ, R44 ;  /* 0x000000ffff04d224 */ /* 0x000fe200078e002c */
[----:B------:R-:W-:Y:S01]  /*1500*/  ISETP.GE.AND.EX P2, PT, R7, RZ, PT, P2 ;  /* 0x000000ff0700720c */ /* 0x000fe20003f46320 */
[C---:B------:R-:W-:Y:S01]  /*1510*/  IMAD.X R44, R43.reuse, 0x1, R30, P0 ;  /* 0x000000012b2c7824 */ /* 0x040fe200000e061e */
[----:B------:R-:W-:Y:S02]  /*1520*/  IADD3.X R30, PT, PT, R43, UR4, RZ, P3, !PT ;  /* 0x000000042b1e7c10 */ /* 0x000fe40009ffe4ff */
[----:B0-----:R0:W-:Y:S01]  /*1530*/  @!P5 ST.E.128.STRONG.GPU desc[UR8][R24.64+0x200], R4 ;  /* 0x000200041800d985 */ /* 0x0011e2000c10fd08 */
[----:B------:R-:W-:-:S05]  /*1540*/  IADD3 R38, P5, PT, R42, R38, RZ ;  /* 0x000000262a267210 */ /* 0x000fca0007fbe0ff */
[----:B------:R-:W-:Y:S01]  /*1550*/  IMAD.X R34, R43, 0x1, R34, P5 ;  /* 0x000000012b227824 */ /* 0x000fe200028e0622 */
[----:B------:R-:W-:-:S05]  /*1560*/  IADD3 R35, P5, PT, R42, R35, RZ ;  /* 0x000000232a237210 */ /* 0x000fca0007fbe0ff */
[C---:B------:R-:W-:Y:S02]  /*1570*/  IMAD.X R46, R43.reuse, 0x1, R29, P5 ;  /* 0x000000012b2e7824 */ /* 0x040fe400028e061d */
[----:B------:R-:W-:Y:S01]  /*1580*/  IMAD.X R29, R43, 0x1, R31, P4 ;  /* 0x000000012b1d7824 */ /* 0x000fe200020e061f */
[----:B------:R-:W-:Y:S06]  /*1590*/  @!P2 BRA `(.L_x_989) ;  /* 0x000000040074a947 */ /* 0x000fec0003800000 */
[----:B------:R-:W-:Y:S01]  /*15a0*/  BAR.SYNC.DEFER_BLOCKING 0x0 ;  /* 0x0000000000007b1d */ /* 0x000fe20000010000 */
[----:B------:R-:W-:Y:S02]  /*15b0*/  ISETP.NE.AND P2, PT, R2, R8, PT ;  /* 0x000000080200720c */ /* 0x000fe40003f45270 */
[----:B------:R-:W-:Y:S02]  /*15c0*/  @P6 LEA R42, R42, UR5, 0x3 ;  /* 0x000000052a2a6c11 */ /* 0x000fe4000f8e18ff */
[----:B------:R-:W-:Y:S02]  /*15d0*/  ISETP.NE.AND P0, PT, R8, R10, PT ;  /* 0x0000000a0800720c */ /* 0x000fe40003f05270 */
[----:B------:R-:W-:Y:S02]  /*15e0*/  ISETP.NE.AND P1, PT, R10, R12, PT ;  /* 0x0000000c0a00720c */ /* 0x000fe40003f25270 */
[----:B------:R-:W-:Y:S02]  /*15f0*/  ISETP.NE.AND P5, PT, R14, R16, PT ;  /* 0x000000100e00720c */ /* 0x000fe40003fa5270 */
[----:B------:R-:W-:-:S02]  /*1600*/  ISETP.NE.AND P4, PT, R16, R18, PT ;  /* 0x000000121000720c */ /* 0x000fc40003f85270 */
[----:B------:R-:W-:Y:S02]  /*1610*/  ISETP.NE.AND P3, PT, R18, R20, PT ;  /* 0x000000141200720c */ /* 0x000fe40003f65270 */
[----:B------:R-:W-:-:S03]  /*1620*/  @P2 LEA R41, R41, UR5, 0x3 ;  /* 0x0000000529292c11 */ /* 0x000fc6000f8e18ff */
[----:B------:R-:W-:Y:S02]  /*1630*/  @P0 LEA R40, R40, UR5, 0x3 ;  /* 0x0000000528280c11 */ /* 0x000fe4000f8e18ff */
[----:B------:R-:W-:Y:S02]  /*1640*/  @P1 LEA R38, R38, UR5, 0x3 ;  /* 0x0000000526261c11 */ /* 0x000fe4000f8e18ff */
[----:B------:R-:W-:Y:S01]  /*1650*/  @P5 LEA R37, R37, UR5, 0x3 ;  /* 0x0000000525255c11 */ /* 0x000fe2000f8e18ff */
[----:B------:R1:W-:Y:S01]  /*1660*/  @P6 STS.64 [R42], R22 ;  /* 0x000000162a006388 */ /* 0x0003e20000000a00 */
[----:B------:R-:W-:Y:S02]  /*1670*/  ISETP.NE.AND P6, PT, R12, R14, PT ;  /* 0x0000000e0c00720c */ /* 0x000fe40003fc5270 */
[----:B------:R-:W-:Y:S01]  /*1680*/  @P4 LEA R35, R35, UR5, 0x3 ;  /* 0x0000000523234c11 */ /* 0x000fe2000f8e18ff */
[----:B------:R1:W-:Y:S01]  /*1690*/  @P2 STS.64 [R41], R2 ;  /* 0x0000000229002388 */ /* 0x0003e20000000a00 */
[----:B------:R-:W-:-:S02]  /*16a0*/  ISETP.NE.AND P2, PT, R20, R27, PT ;  /* 0x0000001b1400720c */ /* 0x000fc40003f45270 */
[----:B------:R-:W-:Y:S01]  /*16b0*/  @P3 LEA R33, R33, UR5, 0x3 ;  /* 0x0000000521213c11 */ /* 0x000fe2000f8e18ff */
[----:B------:R1:W-:Y:S01]  /*16c0*/  @P0 STS.64 [R40], R8 ;  /* 0x0000000828000388 */ /* 0x0003e20000000a00 */
[----:B------:R-:W-:-:S03]  /*16d0*/  ISETP.GT.U32.AND P0, PT, R6, R0, PT ;  /* 0x000000000600720c */ /* 0x000fc60003f04070 */
[----:B------:R1:W-:Y:S01]  /*16e0*/  @P1 STS.64 [R38], R10 ;  /* 0x0000000a26001388 */ /* 0x0003e20000000a00 */
[----:B------:R-:W-:Y:S02]  /*16f0*/  ISETP.GT.U32.AND.EX P0, PT, R7, RZ, PT, P0 ;  /* 0x000000ff0700720c */ /* 0x000fe40003f04100 */
[----:B------:R-:W-:-:S03]  /*1700*/  @P6 LEA R39, R39, UR5, 0x3 ;  /* 0x0000000527276c11 */ /* 0x000fc6000f8e18ff */
[----:B------:R-:W-:Y:S02]  /*1710*/  @P2 LEA R28, R28, UR5, 0x3 ;  /* 0x000000051c1c2c11 */ /* 0x000fe4000f8e18ff */
[----:B------:R1:W-:Y:S04]  /*1720*/  @P6 STS.64 [R39], R12 ;  /* 0x0000000c27006388 */ /* 0x0003e80000000a00 */
[----:B------:R1:W-:Y:S04]  /*1730*/  @P5 STS.64 [R37], R14 ;  /* 0x0000000e25005388 */ /* 0x0003e80000000a00 */
[----:B------:R1:W-:Y:S04]  /*1740*/  @P4 STS.64 [R35], R16 ;  /* 0x0000001023004388 */ /* 0x0003e80000000a00 */
[----:B------:R1:W-:Y:S04]  /*1750*/  @P3 STS.64 [R33], R18 ;  /* 0x0000001221003388 */ /* 0x0003e80000000a00 */
[----:B------:R1:W-:Y:S01]  /*1760*/  @P2 STS.64 [R28], R20 ;  /* 0x000000141c002388 */ /* 0x0003e20000000a00 */
[----:B------:R-:W-:Y:S06]  /*1770*/  BAR.SYNC.DEFER_BLOCKING 0x0 ;  /* 0x0000000000007b1d */ /* 0x000fec0000010000 */
[----:B------:R-:W-:Y:S05]  /*1780*/  @!P0 EXIT ;  /* 0x000000000000894d */ /* 0x000fea0003800000 */
[----:B-1----:R-:W-:Y:S01]  /*1790*/  IMAD.MOV.U32 R17, RZ, RZ, R0 ;  /* 0x000000ffff117224 */ /* 0x002fe200078e0000 */
[----:B------:R-:W1:Y:S01]  /*17a0*/  LDCU.64 UR10, c[0x0][0x3a0] ;  /* 0x00007400ff0a77ac */ /* 0x000e620008000a00 */
[----:B------:R-:W-:Y:S01]  /*17b0*/  IMAD.MOV.U32 R10, RZ, RZ, RZ ;  /* 0x000000ffff0a7224 */ /* 0x000fe200078e00ff */
[----:B------:R-:W-:Y:S02]  /*17c0*/  BSSY.RECONVERGENT B0, `(.L_x_990) ;  /* 0x0000022000007945 */ /* 0x000fe40003800200 */
[----:B------:R-:W-:Y:S02]  /*17d0*/  LOP3.LUT R3, RZ, R17, RZ, 0x33, !PT ;  /* 0x00000011ff037212 */ /* 0x000fe400078e33ff */
[----:B------:R-:W-:Y:S02]  /*17e0*/  LOP3.LUT R2, RZ, R10, RZ, 0x33, !PT ;  /* 0x0000000aff027212 */ /* 0x000fe400078e33ff */
[----:B------:R-:W-:-:S04]  /*17f0*/  IADD3 R3, P0, PT, R3, R6, RZ ;  /* 0x0000000603037210 */ /* 0x000fc80007f1e0ff */
[C---:B0-----:R-:W-:Y:S01]  /*1800*/  LOP3.LUT R4, R3.reuse, 0x300, RZ, 0xc0, !PT ;  /* 0x0000030003047812 */ /* 0x041fe200078ec0ff */
[----:B------:R-:W-:Y:S01]  /*1810*/  IMAD.X R2, R2, 0x1, R7, P0 ;  /* 0x0000000102027824 */ /* 0x000fe200000e0607 */
[----:B------:R-:W-:Y:S02]  /*1820*/  ISETP.GE.U32.AND P0, PT, R3, 0x300, PT ;  /* 0x000003000300780c */ /* 0x000fe40003f06070 */
[----:B------:R-:W-:Y:S02]  /*1830*/  ISETP.NE.U32.AND P1, PT, R4, 0x300, PT ;  /* 0x000003000400780c */ /* 0x000fe40003f25070 */
[----:B------:R-:W-:Y:S02]  /*1840*/  ISETP.GE.U32.AND.EX P0, PT, R2, RZ, PT, P0 ;  /* 0x000000ff0200720c */ /* 0x000fe40003f06100 */
[----:B------:R-:W-:-:S13]  /*1850*/  ISETP.NE.AND.EX P1, PT, RZ, RZ, PT, P1 ;  /* 0x000000ffff00720c */ /* 0x000fda0003f25310 */
[----:B-1----:R-:W-:Y:S05]  /*1860*/  @!P1 BRA `(.L_x_991) ;  /* 0x00000000005c9947 */ /* 0x002fea0003800000 */
[----:B------:R-:W0:Y:S01]  /*1870*/  LDCU.64 UR6, c[0x0][0x3a0] ;  /* 0x00007400ff0677ac */ /* 0x000e220008000a00 */
[----:B------:R-:W-:Y:S01]  /*1880*/  SHF.R.U64 R8, R3, 0x8, R2 ;  /* 0x0000000803087819 */ /* 0x000fe20000001202 */
[----:B------:R-:W-:Y:S01]  /*1890*/  IMAD.MOV.U32 R11, RZ, RZ, RZ ;  /* 0x000000ffff0b7224 */ /* 0x000fe200078e00ff */
[----:B------:R-:W-:-:S03]  /*18a0*/  LEA R0, R0, UR5, 0x3 ;  /* 0x0000000500007c11 */ /* 0x000fc6000f8e18ff */
[----:B------:R-:W-:Y:S02]  /*18b0*/  VIADD R8, R8, 0x1 ;  /* 0x0000000108087836 */ /* 0x000fe40000000000 */
[----:B------:R-:W-:-:S03]  /*18c0*/  VIADD R0, R0, 0x4 ;  /* 0x0000000400007836 */ /* 0x000fc60000000000 */
[----:B------:R-:W-:Y:S02]  /*18d0*/  LOP3.LUT R8, R8, 0x3, RZ, 0xc0, !PT ;  /* 0x0000000308087812 */ /* 0x000fe400078ec0ff */
[----:B0-----:R-:W-:-:S04]  /*18e0*/  LEA R4, P1, R17, UR6, 0x2 ;  /* 0x0000000611047c11 */ /* 0x001fc8000f8210ff */
[----:B------:R-:W-:Y:S02]  /*18f0*/  LEA.HI.X R9, R17, UR7, R10, 0x2, P1 ;  /* 0x0000000711097c11 */ /* 0x000fe400088f140a */
[----:B------:R-:W-:-:S04]  /*1900*/  LEA R17, P1, R8, R17, 0x8 ;  /* 0x0000001108117211 */ /* 0x000fc800078240ff */
[----:B------:R-:W-:-:S09]  /*1910*/  LEA.HI.X R10, R8, R10, R11, 0x8, P1 ;  /* 0x0000000a080a7211 */ /* 0x000fd200008f440b */
.L_x_992:
[----:B0-----:R0:W1:Y:S01]  /*1920*/  LDS R5, [R0] ;  /* 0x0000000000057984 */ /* 0x0010620000000800 */
[----:B------:R-:W-:Y:S01]  /*1930*/  IMAD.MOV.U32 R2, RZ, RZ, R4 ;  /* 0x000000ffff027224 */ /* 0x000fe200078e0004 */
[----:B------:R-:W-:Y:S01]  /*1940*/  IADD3 R8, P1, PT, R8, -0x1, RZ ;  /* 0xffffffff08087810 */ /* 0x000fe20007f3e0ff */
[--C-:B------:R-:W-:Y:S01]  /*1950*/  IMAD.MOV.U32 R3, RZ, RZ, R9.reuse ;  /* 0x000000ffff037224 */ /* 0x100fe200078e0009 */
[----:B------:R-:W-:Y:S02]  /*1960*/  IADD3 R4, P2, PT, R4, 0x400, RZ ;  /* 0x0000040004047810 */ /* 0x000fe40007f5e0ff */
[----:B------:R-:W-:Y:S02]  /*1970*/  IADD3.X R11, PT, PT, R11, -0x1, RZ, P1, !PT ;  /* 0xffffffff0b0b7810 */ /* 0x000fe40000ffe4ff */
[----:B------:R-:W-:Y:S01]  /*1980*/  ISETP.NE.U32.AND P1, PT, R8, RZ, PT ;  /* 0x000000ff0800720c */ /* 0x000fe20003f25070 */
[----:B0-----:R-:W-:Y:S02]  /*1990*/  VIADD R0, R0, 0x800 ;  /* 0x0000080000007836 */ /* 0x001fe40000000000 */
[----:B------:R-:W-:Y:S01]  /*19a0*/  IMAD.X R9, RZ, RZ, R9, P2 ;  /* 0x000000ffff097224 */ /* 0x000fe200010e0609 */
[----:B------:R-:W-:Y:S01]  /*19b0*/  ISETP.NE.AND.EX P1, PT, R11, RZ, PT, P1 ;  /* 0x000000ff0b00720c */ /* 0x000fe20003f25310 */
[----:B-1----:R0:W-:-:S12]  /*19c0*/  STG.E desc[UR8][R2.64], R5 ;  /* 0x0000000502007986 */ /* 0x0021d8000c101908 */
[----:B------:R-:W-:Y:S05]  /*19d0*/  @P1 BRA `(.L_x_992) ;  /* 0xfffffffc00d01947 */ /* 0x000fea000383ffff */
.L_x_991:
[----:B------:R-:W-:Y:S05]  /*19e0*/  BSYNC.RECONVERGENT B0 ;  /* 0x0000000000007941 */ /* 0x000fea0003800200 */
.L_x_990:
[----:B------:R-:W-:Y:S05]  /*19f0*/  @!P0 EXIT ;  /* 0x000000000000894d */ /* 0x000fea0003800000 */
.L_x_993:
[C---:B------:R-:W-:Y:S01]  /*1a00*/  LEA R0, R17.reuse, UR5, 0x3 ;  /* 0x0000000511007c11 */ /* 0x040fe2000f8e18ff */
[C---:B----4-:R-:W-:Y:S01]  /*1a10*/  IMAD.SHL.U32 R4, R17.reuse, 0x4, RZ ;  /* 0x0000000411047824 */ /* 0x050fe200078e00ff */
[C---:B0-----:R-:W-:Y:S01]  /*1a20*/  SHF.L.U64.HI R5, R17.reuse, 0x2, R10 ;  /* 0x0000000211057819 */ /* 0x041fe2000001020a */
[----:B------:R-:W-:Y:S02]  /*1a30*/  VIADD R17, R17, 0x400 ;  /* 0x0000040011117836 */ /* 0x000fe40000000000 */
[----:B------:R-:W0:Y:S01]  /*1a40*/  LDS R9, [R0+0x4] ;  /* 0x0000040000097984 */ /* 0x000e220000000800 */
[C---:B------:R-:W-:Y:S01]  /*1a50*/  LOP3.LUT R2, R4.reuse, 0xfffffffc, RZ, 0xc0, !PT ;  /* 0xfffffffc04027812 */ /* 0x040fe200078ec0ff */
[----:B------:R-:W-:Y:S01]  /*1a60*/  IMAD.MOV.U32 R10, RZ, RZ, RZ ;  /* 0x000000ffff0a7224 */ /* 0x000fe200078e00ff */
[----:B------:R-:W-:Y:S01]  /*1a70*/  IADD3 R4, P0, PT, R4, UR10, RZ ;  /* 0x0000000a04047c10 */ /* 0x000fe2000ff1e0ff */
[----:B------:R-:W1:Y:S01]  /*1a80*/  LDS R11, [R0+0x804] ;  /* 0x00080400000b7984 */ /* 0x000e620000000800 */
[----:B------:R-:W-:-:S02]  /*1a90*/  LOP3.LUT R3, R5, 0x3, RZ, 0xc0, !PT ;  /* 0x0000000305037812 */ /* 0x000fc400078ec0ff */
[----:B------:R-:W-:Y:S01]  /*1aa0*/  IADD3 R2, P1, PT, R2, UR10, RZ ;  /* 0x0000000a02027c10 */ /* 0x000fe2000ff3e0ff */
[----:B------:R-:W2:Y:S01]  /*1ab0*/  LDS R13, [R0+0x1004] ;  /* 0x00100400000d7984 */ /* 0x000ea20000000800 */
[----:B------:R-:W-:Y:S02]  /*1ac0*/  IADD3.X R5, PT, PT, R5, UR11, RZ, P0, !PT ;  /* 0x0000000b05057c10 */ /* 0x000fe400087fe4ff */
[----:B------:R-:W-:Y:S01]  /*1ad0*/  IADD3.X R3, PT, PT, R3, UR11, RZ, P1, !PT ;  /* 0x0000000b03037c10 */ /* 0x000fe20008ffe4ff */
[----:B------:R-:W3:Y:S01]  /*1ae0*/  LDS R15, [R0+0x1804] ;  /* 0x00180400000f7984 */ /* 0x000ee20000000800 */
[----:B------:R-:W-:-:S04]  /*1af0*/  ISETP.GT.U32.AND P0, PT, R6, R17, PT ;  /* 0x000000110600720c */ /* 0x000fc80003f04070 */
[----:B------:R-:W-:Y:S01]  /*1b00*/  ISETP.GT.U32.AND.EX P0, PT, R7, RZ, PT, P0 ;  /* 0x000000ff0700720c */ /* 0x000fe20003f04100 */
[----:B0-----:R4:W-:Y:S04]  /*1b10*/  STG.E desc[UR8][R4.64], R9 ;  /* 0x0000000904007986 */ /* 0x0019e8000c101908 */
[----:B-1----:R4:W-:Y:S04]  /*1b20*/  STG.E desc[UR8][R2.64+0x400], R11 ;  /* 0x0004000b02007986 */ /* 0x0029e8000c101908 */
[----:B--2---:R4:W-:Y:S04]  /*1b30*/  STG.E desc[UR8][R2.64+0x800], R13 ;  /* 0x0008000d02007986 */ /* 0x0049e8000c101908 */
[----:B---3--:R4:W-:Y:S01]  /*1b40*/  STG.E desc[UR8][R2.64+0xc00], R15 ;  /* 0x000c000f02007986 */ /* 0x0089e2000c101908 */
[----:B------:R-:W-:Y:S05]  /*1b50*/  @P0 BRA `(.L_x_993) ;  /* 0xfffffffc00a80947 */ /* 0x000fea000383ffff */
[----:B------:R-:W-:Y:S05]  /*1b60*/  EXIT ;  /* 0x000000000000794d */ /* 0x000fea0003800000 */
.L_x_989:
[----:B------:R-:W-:Y:S01]  /*1b70*/  ISETP.NE.AND P1, PT, R2, R8, PT ;  /* 0x000000080200720c */ /* 0x000fe20003f25270 */
[----:B0-----:R-:W0:Y:S01]  /*1b80*/  @P6 LDC.64 R24, c[0x0][0x3a0] ;  /* 0x0000e800ff186b82 */ /* 0x001e220000000a00 */
[----:B------:R-:W-:Y:S02]  /*1b90*/  ISETP.NE.AND P4, PT, R8, R10, PT ;  /* 0x0000000a0800720c */ /* 0x000fe40003f85270 */
[----:B------:R-:W-:Y:S02]  /*1ba0*/  ISETP.NE.AND P0, PT, R10, R12, PT ;  /* 0x0000000c0a00720c */ /* 0x000fe40003f05270 */
[----:B------:R-:W-:-:S07]  /*1bb0*/  ISETP.NE.AND P3, PT, R12, R14, PT ;  /* 0x0000000e0c00720c */ /* 0x000fce0003f65270 */
[----:B------:R-:W1:Y:S08]  /*1bc0*/  @P1 LDC.64 R4, c[0x0][0x3a0] ;  /* 0x0000e800ff041b82 */ /* 0x000e700000000a00 */
[----:B------:R-:W2:Y:S01]  /*1bd0*/  @P4 LDC.64 R6, c[0x0][0x3a0] ;  /* 0x0000e800ff064b82 */ /* 0x000ea20000000a00 */
[----:B0-----:R-:W-:-:S04]  /*1be0*/  @P6 LEA R24, P2, R42, R24, 0x2 ;  /* 0x000000182a186211 */ /* 0x001fc800078410ff */
[----:B------:R-:W-:-:S03]  /*1bf0*/  @P6 LEA.HI.X R25, R42, R25, R43, 0x2, P2 ;  /* 0x000000192a196211 */ /* 0x000fc600010f142b */
[----:B------:R-:W0:Y:S01]  /*1c00*/  @P0 LDC.64 R52, c[0x0][0x3a0] ;  /* 0x0000e800ff340b82 */ /* 0x000e220000000a00 */
[----:B------:R-:W-:Y:S01]  /*1c10*/  ISETP.NE.AND P2, PT, R14, R16, PT ;  /* 0x000000100e00720c */ /* 0x000fe20003f45270 */
[----:B------:R3:W-:Y:S01]  /*1c20*/  @P6 STG.E desc[UR8][R24.64], R23 ;  /* 0x0000001718006986 */ /* 0x0007e2000c101908 */
[----:B------:R-:W-:Y:S02]  /*1c30*/  ISETP.NE.AND P6, PT, R16, R18, PT ;  /* 0x000000121000720c */ /* 0x000fe40003fc5270 */
[----:B-1----:R-:W-:-:S03]  /*1c40*/  @P1 LEA R4, P5, R41, R4, 0x2 ;  /* 0x0000000429041211 */ /* 0x002fc600078a10ff */
[----:B------:R-:W1:Y:S01]  /*1c50*/  @P3 LDC.64 R50, c[0x0][0x3a0] ;  /* 0x0000e800ff323b82 */ /* 0x000e620000000a00 */
[----:B------:R-:W-:Y:S02]  /*1c60*/  @P1 LEA.HI.X R5, R41, R5, R30, 0x2, P5 ;  /* 0x0000000529051211 */ /* 0x000fe400028f141e */
[----:B------:R-:W-:-:S05]  /*1c70*/  ISETP.NE.AND P5, PT, R18, R20, PT ;  /* 0x000000141200720c */ /* 0x000fca0003fa5270 */
[----:B------:R-:W4:Y:S01]  /*1c80*/  @P2 LDC.64 R48, c[0x0][0x3a0] ;  /* 0x0000e800ff302b82 */ /* 0x000f220000000a00 */
[----:B------:R3:W-:Y:S01]  /*1c90*/  @P1 STG.E desc[UR8][R4.64], R3 ;  /* 0x0000000304001986 */ /* 0x0007e2000c101908 */
[----:B--2---:R-:W-:-:S04]  /*1ca0*/  @P4 LEA R6, P1, R40, R6, 0x2 ;  /* 0x0000000628064211 */ /* 0x004fc800078210ff */
[----:B------:R-:W-:Y:S02]  /*1cb0*/  @P4 LEA.HI.X R7, R40, R7, R36, 0x2, P1 ;  /* 0x0000000728074211 */ /* 0x000fe400008f1424 */
[----:B------:R-:W2:Y:S01]  /*1cc0*/  @P6 LDC.64 R42, c[0x0][0x3a0] ;  /* 0x0000e800ff2a6b82 */ /* 0x000ea20000000a00 */
[C---:B0-----:R-:W-:Y:S02]  /*1cd0*/  @P0 LEA R52, P1, R38.reuse, R52, 0x2 ;  /* 0x0000003426340211 */ /* 0x041fe400078210ff */
[----:B------:R3:W-:Y:S02]  /*1ce0*/  @P4 STG.E desc[UR8][R6.64], R9 ;  /* 0x0000000906004986 */ /* 0x0007e4000c101908 */
[----:B------:R-:W-:-:S03]  /*1cf0*/  @P0 LEA.HI.X R53, R38, R53, R34, 0x2, P1 ;  /* 0x0000003526350211 */ /* 0x000fc600008f1422 */
[----:B------:R-:W0:Y:S01]  /*1d00*/  @P5 LDC.64 R30, c[0x0][0x3a0] ;  /* 0x0000e800ff1e5b82 */ /* 0x000e220000000a00 */
[C---:B-1----:R-:W-:Y:S01]  /*1d10*/  @P3 LEA R50, P1, R39.reuse, R50, 0x2 ;  /* 0x0000003227323211 */ /* 0x042fe200078210ff */
[----:B------:R3:W-:Y:S03]  /*1d20*/  @P0 STG.E desc[UR8][R52.64], R11 ;  /* 0x0000000b34000986 */ /* 0x0007e6000c101908 */
[----:B------:R-:W-:Y:S02]  /*1d30*/  @P3 LEA.HI.X R51, R39, R51, R32, 0x2, P1 ;  /* 0x0000003327333211 */ /* 0x000fe400008f1420 */
[----:B----4-:R-:W-:-:S03]  /*1d40*/  @P2 LEA R48, P0, R37, R48, 0x2 ;  /* 0x0000003025302211 */ /* 0x010fc600078010ff */
[----:B------:R3:W-:Y:S01]  /*1d50*/  @P3 STG.E desc[UR8][R50.64], R13 ;  /* 0x0000000d32003986 */ /* 0x0007e2000c101908 */
[----:B------:R-:W-:Y:S02]  /*1d60*/  @P2 LEA.HI.X R49, R37, R49, R26, 0x2, P0 ;  /* 0x0000003125312211 */ /* 0x000fe400000f141a */
[----:B------:R-:W-:Y:S02]  /*1d70*/  ISETP.NE.AND P0, PT, R20, R27, PT ;  /* 0x0000001b1400720c */ /* 0x000fe40003f05270 */
[C---:B--2---:R-:W-:Y:S01]  /*1d80*/  @P6 LEA R42, P4, R35.reuse, R42, 0x2 ;  /* 0x0000002a232a6211 */ /* 0x044fe200078810ff */
[----:B------:R3:W-:Y:S03]  /*1d90*/  @P2 STG.E desc[UR8][R48.64], R15 ;  /* 0x0000000f30002986 */ /* 0x0007e6000c101908 */
[----:B------:R-:W-:Y:S02]  /*1da0*/  @P6 LEA.HI.X R43, R35, R43, R46, 0x2, P4 ;  /* 0x0000002b232b6211 */ /* 0x000fe400020f142e */
[----:B0-----:R-:W-:-:S03]  /*1db0*/  @P5 LEA R30, P1, R33, R30, 0x2 ;  /* 0x0000001e211e5211 */ /* 0x001fc600078210ff */
[----:B------:R3:W-:Y:S01]  /*1dc0*/  @P6 STG.E desc[UR8][R42.64], R17 ;  /* 0x000000112a006986 */ /* 0x0007e2000c101908 */
[----:B------:R-:W-:-:S05]  /*1dd0*/  @P5 LEA.HI.X R31, R33, R31, R44, 0x2, P1 ;  /* 0x0000001f211f5211 */ /* 0x000fca00008f142c */
[----:B------:R3:W-:Y:S01]  /*1de0*/  @P5 STG.E desc[UR8][R30.64], R19 ;  /* 0x000000131e005986 */ /* 0x0007e2000c101908 */
[----:B------:R-:W-:Y:S05]  /*1df0*/  @!P0 EXIT ;  /* 0x000000000000894d */ /* 0x000fea0003800000 */
[----:B------:R-:W0:Y:S02]  /*1e00*/  LDCU.64 UR4, c[0x0][0x3a0] ;  /* 0x00007400ff0477ac */ /* 0x000e240008000a00 */
[----:B0-----:R-:W-:-:S04]  /*1e10*/  LEA R2, P0, R28, UR4, 0x2 ;  /* 0x000000041c027c11 */ /* 0x001fc8000f8010ff */
[----:B---3--:R-:W-:-:S05]  /*1e20*/  LEA.HI.X R3, R28, UR5, R29, 0x2, P0 ;  /* 0x000000051c037c11 */ /* 0x008fca00080f141d */
[----:B------:R-:W-:Y:S01]  /*1e30*/  STG.E desc[UR8][R2.64], R21 ;  /* 0x0000001502007986 */ /* 0x000fe2000c101908 */
[----:B------:R-:W-:Y:S05]  /*1e40*/  EXIT ;  /* 0x000000000000794d */ /* 0x000fea0003800000 */
.L_x_988:
        /* <DEDUP_REMOVED lines=21> */
[----:B0-----:R-:W-:-:S02]  /*1fa0*/  IADD3 R4, P0, PT, R5, UR4, RZ ;  /* 0x0000000405047c10 */ /* 0x001fc4000ff1e0ff */
[----:B------:R-:W-:Y:S02]  /*1fb0*/  ISETP.NE.AND P1, PT, R13, RZ, PT ;  /* 0x000000ff0d00720c */ /* 0x000fe40003f25270 */
[----:B------:R-:W-:-:S05]  /*1fc0*/  IADD3.X R5, PT, PT, R0, UR5, RZ, P0, !PT ;  /* 0x0000000500057c10 */ /* 0x000fca00087fe4ff */
[----:B------:R-:W5:Y:S04]  /*1fd0*/  LDG.E.CONSTANT R19, desc[UR8][R4.64] ;  /* 0x0000000804137981 */ /* 0x000f68000c1e9900 */
[----:B------:R-:W5:Y:S02]  /*1fe0*/  LDG.E.CONSTANT R21, desc[UR8][R4.64+0x80] ;  /* 0x0000800804157981 */ /* 0x000f64000c1e9900 */
[----:B-1----:R-:W0:Y:S02]  /*1ff0*/  @!P1 LDC.64 R2, c[0x0][0x380] ;  /* 0x0000e000ff029b82 */ /* 0x002e240000000a00 */
[----:B------:R-:W5:Y:S04]  /*2000*/  LDG.E.CONSTANT R23, desc[UR8][R4.64+0x100] ;  /* 0x0001000804177981 */ /* 0x000f68000c1e9900 */
[----:B------:R-:W5:Y:S04]  /*2010*/  LDG.E.CONSTANT R31, desc[UR8][R4.64+0x180] ;  /* 0x00018008041f7981 */ /* 0x000f68000c1e9900 */
[----:B------:R-:W5:Y:S04]  /*2020*/  LDG.E.CONSTANT R33, desc[UR8][R4.64+0x200] ;  /* 0x0002000804217981 */ /* 0x000f68000c1e9900 */
[----:B------:R-:W5:Y:S04]  /*2030*/  LDG.E.CONSTANT R35, desc[UR8][R4.64+0x280] ;  /* 0x0002800804237981 */ /* 0x000f68000c1e9900 */
[----:B------:R-:W5:Y:S04]  /*2040*/  LDG.E.CONSTANT R37, desc[UR8][R4.64+0x300] ;  /* 0x0003000804257981 */ /* 0x000f68000c1e9900 */
[----:B------:R-:W5:Y:S04]  /*2050*/  LDG.E.CONSTANT R39, desc[UR8][R4.64+0x380] ;  /* 0x0003800804277981 */ /* 0x000f68000c1e9900 */
[----:B------:R1:W5:Y:S01]  /*2060*/  LDG.E.CONSTANT R41, desc[UR8][R4.64+0x400] ;  /* 0x0004000804297981 */ /* 0x000362000c1e9900 */
[----:B------:R-:W-:-:S02]  /*2070*/  IMAD.MOV.U32 R28, RZ, RZ, RZ ;  /* 0x000000ffff1c7224 */ /* 0x000fc400078e00ff */
[----:B0-----:R-:W-:-:S05]  /*2080*/  @!P1 IMAD.WIDE.U32 R2, R12, 0x2400, R2 ;  /* 0x000024000c029825 */ /* 0x001fca00078e0002 */
[----:B------:R0:W5:Y:S01]  /*2090*/  @!P1 LDG.E.CONSTANT R28, desc[UR8][R2.64+-0x4] ;  /* 0xfffffc08021c9981 */ /* 0x000162000c1e9900 */
[----:B------:R-:W1:Y:S01]  /*20a0*/  S2UR UR5, SR_CgaCtaId ;  /* 0x00000000000579c3 */ /* 0x000e620000008800 */
[----:B------:R-:W-:Y:S01]  /*20b0*/  SHF.R.U32.HI R29, RZ, 0x5, R13 ;  /* 0x00000005ff1d7819 */ /* 0x000fe2000001160d */
[----:B------:R-:W-:Y:S01]  /*20c0*/  UMOV UR4, 0x400 ;  /* 0x0000040000047882 */ /* 0x000fe20000000000 */
[----:B------:R-:W0:Y:S01]  /*20d0*/  S2R R42, SR_LANEID ;  /* 0x00000000002a7919 */ /* 0x000e220000000000 */
[----:B------:R-:W-:Y:S01]  /*20e0*/  ISETP.NE.AND P0, PT, R13, RZ, PT ;  /* 0x000000ff0d00720c */ /* 0x000fe20003f05270 */
[----:B-1----:R-:W-:Y:S01]  /*20f0*/  ULEA UR4, UR5, UR4, 0x18 ;  /* 0x0000000405047291 */ /* 0x002fe2000f8ec0ff */
[----:B0-----:R-:W-:-:S05]  /*2100*/  IMAD R0, R29, 0x120, R42 ;  /* 0x000001201d007824 */ /* 0x001fca00078e022a */
[----:B------:R-:W-:-:S05]  /*2110*/  LEA R4, R0, UR4, 0x2 ;  /* 0x0000000400047c11 */ /* 0x000fca000f8e10ff */
[----:B------:R-:W-:Y:S01]  /*2120*/  IMAD R5, R42, 0x20, R4 ;  /* 0x000000202a057824 */ /* 0x000fe200078e0204 */
[----:B--2---:R-:W-:Y:S04]  /*2130*/  STS [R4], R6 ;  /* 0x0000000604007388 */ /* 0x004fe80000000800 */
[----:B---3--:R-:W-:Y:S04]  /*2140*/  STS [R4+0x80], R7 ;  /* 0x0000800704007388 */ /* 0x008fe80000000800 */
[----:B----4-:R-:W-:Y:S04]  /*2150*/  STS [R4+0x100], R8 ;  /* 0x0001000804007388 */ /* 0x010fe80000000800 */
[----:B-----5:R-:W-:Y:S04]  /*2160*/  STS [R4+0x180], R9 ;  /* 0x0001800904007388 */ /* 0x020fe80000000800 */
[----:B------:R0:W-:Y:S04]  /*2170*/  STS [R4+0x200], R10 ;  /* 0x0002000a04007388 */ /* 0x0001e80000000800 */
[----:B------:R-:W-:Y:S04]  /*2180*/  STS [R4+0x280], R11 ;  /* 0x0002800b04007388 */ /* 0x000fe80000000800 */
[----:B------:R-:W-:Y:S01]  /*2190*/  STS [R4+0x300], R14 ;  /* 0x0003000e04007388 */ /* 0x000fe20000000800 */
[----:B0-----:R-:W-:-:S03]  /*21a0*/  LEA R10, R13, UR4, 0x2 ;  /* 0x000000040d0a7c11 */ /* 0x001fc6000f8e10ff */
[----:B------:R-:W-:Y:S04]  /*21b0*/  STS [R4+0x380], R15 ;  /* 0x0003800f04007388 */ /* 0x000fe80000000800 */
[----:B------:R-:W-:Y:S01]  /*21c0*/  STS [R4+0x400], R17 ;  /* 0x0004001104007388 */ /* 0x000fe20000000800 */
[----:B------:R-:W-:-:S03]  /*21d0*/  NOP ;  /* 0x0000000000007918 */ /* 0x000fc60000000000 */
[----:B------:R-:W-:Y:S04]  /*21e0*/  LDS R45, [R5+0x20] ;  /* 0x00002000052d7984 */ /* 0x000fe80000000800 */
[----:B------:R-:W-:Y:S04]  /*21f0*/  LDS R26, [R5] ;  /* 0x00000000051a7984 */ /* 0x000fe80000000800 */
[----:B------:R-:W0:Y:S04]  /*2200*/  LDS R24, [R5+0x4] ;  /* 0x0000040005187984 */ /* 0x000e280000000800 */
[----:B------:R-:W1:Y:S04]  /*2210*/  LDS R22, [R5+0x8] ;  /* 0x0000080005167984 */ /* 0x000e680000000800 */
[----:B------:R-:W-:Y:S04]  /*2220*/  LDS R20, [R5+0xc] ;  /* 0x00000c0005147984 */ /* 0x000fe80000000800 */
[----:B------:R-:W-:Y:S04]  /*2230*/  LDS R18, [R5+0x10] ;  /* 0x0000100005127984 */ /* 0x000fe80000000800 */
[----:B------:R-:W2:Y:S04]  /*2240*/  LDS R16, [R5+0x14] ;  /* 0x0000140005107984 */ /* 0x000ea80000000800 */
[----:B------:R-:W-:Y:S04]  /*2250*/  LDS R8, [R5+0x18] ;  /* 0x0000180005087984 */ /* 0x000fe80000000800 */
[----:B------:R-:W-:Y:S01]  /*2260*/  LDS R2, [R5+0x1c] ;  /* 0x00001c0005027984 */ /* 0x000fe20000000800 */
[----:B------:R-:W-:Y:S01]  /*2270*/  BAR.SYNC.DEFER_BLOCKING 0x0 ;  /* 0x0000000000007b1d */ /* 0x000fe20000010000 */
[----:B0-----:R-:W-:-:S02]  /*2280*/  ISETP.NE.AND P3, PT, R26, R24, PT ;  /* 0x000000181a00720c */ /* 0x001fc40003f65270 */
[----:B-1----:R-:W-:Y:S02]  /*2290*/  ISETP.NE.AND P4, PT, R24, R22, PT ;  /* 0x000000161800720c */ /* 0x002fe40003f85270 */
[----:B------:R-:W-:Y:S01]  /*22a0*/  SEL R6, RZ, 0x1, !P3 ;  /* 0x00000001ff067807 */ /* 0x000fe20005800000 */
[----:B------:R-:W-:Y:S04]  /*22b0*/  STS [R4], R19 ;  /* 0x0000001304007388 */ /* 0x000fe80000000800 */
[----:B------:R-:W-:Y:S01]  /*22c0*/  STS [R4+0x80], R21 ;  /* 0x0000801504007388 */ /* 0x000fe20000000800 */
[----:B--2---:R-:W-:-:S03]  /*22d0*/  ISETP.NE.AND P5, PT, R18, R16, PT ;  /* 0x000000101200720c */ /* 0x004fc60003fa5270 */
[----:B------:R-:W-:Y:S04]  /*22e0*/  STS [R4+0x100], R23 ;  /* 0x0001001704007388 */ /* 0x000fe80000000800 */
[----:B------:R-:W-:Y:S04]  /*22f0*/  STS [R4+0x180], R31 ;  /* 0x0001801f04007388 */ /* 0x000fe80000000800 */
[----:B------:R-:W-:Y:S04]  /*2300*/  STS [R4+0x200], R33 ;  /* 0x0002002104007388 */ /* 0x000fe80000000800 */
[----:B------:R-:W-:Y:S04]  /*2310*/  STS [R4+0x280], R35 ;  /* 0x0002802304007388 */ /* 0x000fe80000000800 */
[----:B------:R-:W-:Y:S04]  /*2320*/  STS [R4+0x300], R37 ;  /* 0x0003002504007388 */ /* 0x000fe80000000800 */
[----:B------:R-:W-:Y:S04]  /*2330*/  STS [R4+0x380], R39 ;  /* 0x0003802704007388 */ /* 0x000fe80000000800 */
[----:B------:R-:W-:Y:S01]  /*2340*/  STS [R4+0x400], R41 ;  /* 0x0004002904007388 */ /* 0x000fe20000000800 */
[----:B------:R-:W-:-:S03]  /*2350*/  NOP ;  /* 0x0000000000007918 */ /* 0x000fc60000000000 */
[----:B------:R-:W-:Y:S04]  /*2360*/  LDS R27, [R5] ;  /* 0x00000000051b7984 */ /* 0x000fe80000000800 */
[----:B------:R-:W0:Y:S04]  /*2370*/  LDS R25, [R5+0x4] ;  /* 0x0000040005197984 */ /* 0x000e280000000800 */
[----:B------:R-:W1:Y:S04]  /*2380*/  LDS R23, [R5+0x8] ;  /* 0x0000080005177984 */ /* 0x000e680000000800 */
[----:B------:R-:W-:Y:S04]  /*2390*/  LDS R0, [R5+0x20] ;  /* 0x0000200005007984 */ /* 0x000fe80000000800 */
[----:B------:R-:W2:Y:S04]  /*23a0*/  LDS R21, [R5+0xc] ;  /* 0x00000c0005157984 */ /* 0x000ea80000000800 */
[----:B------:R-:W3:Y:S04]  /*23b0*/  LDS R19, [R5+0x10] ;  /* 0x0000100005137984 */ /* 0x000ee80000000800 */
[----:B------:R-:W4:Y:S04]  /*23c0*/  LDS R17, [R5+0x14] ;  /* 0x0000140005117984 */ /* 0x000f280000000800 */
[----:B------:R-:W5:Y:S04]  /*23d0*/  LDS R9, [R5+0x18] ;  /* 0x0000180005097984 */ /* 0x000f680000000800 */
[----:B------:R0:W-:Y:S01]  /*23e0*/  LDS R3, [R5+0x1c] ;  /* 0x00001c0005037984 */ /* 0x0001e20000000800 */
[----:B------:R-:W-:Y:S01]  /*23f0*/  BAR.SYNC.DEFER_BLOCKING 0x0 ;  /* 0x0000000000007b1d */ /* 0x000fe20000010000 */
[----:B0-----:R-:W-:Y:S01]  /*2400*/  SEL R5, RZ, 0x1, !P4 ;  /* 0x00000001ff057807 */ /* 0x001fe20006000000 */
[----:B------:R-:W-:-:S05]  /*2410*/  FADD R4, R27, R25 ;  /* 0x000000191b047221 */ /* 0x000fca0000000000 */
[----:B------:R-:W-:Y:S02]  /*2420*/  FSEL R4, R25, R4, P3 ;  /* 0x0000000419047208 */ /* 0x000fe40001800000 */
[----:B------:R-:W-:-:S03]  /*2430*/  ISETP.NE.AND P3, PT, R20, R18, PT ;  /* 0x000000121400720c */ /* 0x000fc60003f65270 */
[----:B-1----:R-:W-:Y:S01]  /*2440*/  FADD R4, R23, R4 ;  /* 0x0000000417047221 */ /* 0x002fe20000000000 */
[----:B------:R-:W-:-:S04]  /*2450*/  SEL R38, RZ, 0x1, !P3 ;  /* 0x00000001ff267807 */ /* 0x000fc80005800000 */
[----:B------:R-:W-:Y:S01]  /*2460*/  FSEL R4, R23, R4, P4 ;  /* 0x0000000417047208 */ /* 0x000fe20002000000 */
[----:B------:R-:W-:Y:S01]  /*2470*/  STS [R10+0x4d8], R45 ;  /* 0x0004d82d0a007388 */ /* 0x000fe20000000800 */
[----:B------:R-:W-:Y:S03]  /*2480*/  BAR.SYNC.DEFER_BLOCKING 0x0 ;  /* 0x0000000000007b1d */ /* 0x000fe60000010000 */
[----:B--2---:R-:W-:-:S03]  /*2490*/  FADD R4, R21, R4 ;  /* 0x0000000415047221 */ /* 0x004fc60000000000 */
[----:B------:R-:W0:Y:S01]  /*24a0*/  @P0 LDS R28, [R10+0x4d4] ;  /* 0x0004d4000a1c0984 */ /* 0x000e220000000800 */
[----:B------:R-:W-:-:S04]  /*24b0*/  ISETP.NE.AND P0, PT, R22, R20, PT ;  /* 0x000000141600720c */ /* 0x000fc80003f05270 */
[----:B------:R-:W-:-:S05]  /*24c0*/  FSEL R4, R21, R4, P0 ;  /* 0x0000000415047208 */ /* 0x000fca0000000000 */
[----:B---3--:R-:W-:-:S05]  /*24d0*/  FADD R4, R19, R4 ;  /* 0x0000000413047221 */ /* 0x008fca0000000000 */
[----:B------:R-:W-:-:S05]  /*24e0*/  FSEL R4, R19, R4, P3 ;  /* 0x0000000413047208 */ /* 0x000fca0001800000 */
[----:B----4-:R-:W-:-:S05]  /*24f0*/  FADD R4, R17, R4 ;  /* 0x0000000411047221 */ /* 0x010fca0000000000 */
[----:B------:R-:W-:-:S05]  /*2500*/  FSEL R4, R17, R4, P5 ;  /* 0x0000000411047208 */ /* 0x000fca0002800000 */
[----:B-----5:R-:W-:Y:S01]  /*2510*/  FADD R4, R9, R4 ;  /* 0x0000000409047221 */ /* 0x020fe20000000000 */
[----:B0-----:R-:W-:-:S04]  /*2520*/  ISETP.NE.AND P2, PT, R28, R26, PT ;  /* 0x0000001a1c00720c */ /* 0x001fc80003f45270 */
[----:B------:R-:W-:-:S04]  /*2530*/  SEL R7, RZ, 0x1, !P2 ;  /* 0x00000001ff077807 */ /* 0x000fc80005000000 */
[----:B------:R-:W-:-:S04]  /*2540*/  IADD3 R6, P4, PT, R6, R7, RZ ;  /* 0x0000000706067210 */ /* 0x000fc80007f9e0ff */
[----:B------:R-:W-:Y:S02]  /*2550*/  IADD3 R6, P2, PT, R6, R5, RZ ;  /* 0x0000000506067210 */ /* 0x000fe40007f5e0ff */
[----:B------:R-:W-:-:S04]  /*2560*/  SEL R5, RZ, 0x1, !P0 ;  /* 0x00000001ff057807 */ /* 0x000fc80004000000 */
[----:B------:R-:W-:Y:S01]  /*2570*/  IADD3 R7, P3, PT, R6, R5, RZ ;  /* 0x0000000506077210 */ /* 0x000fe20007f7e0ff */
[----:B------:R-:W-:Y:S01]  /*2580*/  IMAD.X R5, RZ, RZ, RZ, P4 ;  /* 0x000000ffff057224 */ /* 0x000fe200020e06ff */
[----:B------:R-:W-:Y:S02]  /*2590*/  ISETP.NE.AND P4, PT, R16, R8, PT ;  /* 0x000000081000720c */ /* 0x000fe40003f85270 */
[----:B------:R-:W-:Y:S01]  /*25a0*/  IADD3 R38, P0, PT, R7, R38, RZ ;  /* 0x0000002607267210 */ /* 0x000fe20007f1e0ff */
[----:B------:R-:W-:Y:S01]  /*25b0*/  IMAD.X R43, RZ, RZ, R5, P2 ;  /* 0x000000ffff2b7224 */ /* 0x000fe200010e0605 */
[----:B------:R-:W-:Y:S02]  /*25c0*/  SEL R5, RZ, 0x1, !P5 ;  /* 0x00000001ff057807 */ /* 0x000fe40006800000 */
[----:B------:R-:W-:Y:S01]  /*25d0*/  SEL R7, RZ, 0x1, !P4 ;  /* 0x00000001ff077807 */ /* 0x000fe20006000000 */
[----:B------:R-:W-:Y:S01]  /*25e0*/  IMAD.X R43, RZ, RZ, R43, P3 ;  /* 0x000000ffff2b7224 */ /* 0x000fe200018e062b */
[----:B------:R-:W-:-:S02]  /*25f0*/  IADD3 R36, P5, PT, R38, R5, RZ ;  /* 0x0000000526247210 */ /* 0x000fc40007fbe0ff */
[----:B------:R-:W-:Y:S01]  /*2600*/  FSEL R4, R9, R4, P4 ;  /* 0x0000000409047208 */ /* 0x000fe20002000000 */
[----:B------:R-:W-:Y:S01]  /*2610*/  IMAD.X R41, RZ, RZ, R43, P0 ;  /* 0x000000ffff297224 */ /* 0x000fe200000e062b */
[----:B------:R-:W-:Y:S02]  /*2620*/  ISETP.NE.AND P2, PT, R8, R2, PT ;  /* 0x000000020800720c */ /* 0x000fe40003f45270 */
[----:B------:R-:W-:Y:S01]  /*2630*/  ISETP.NE.AND P3, PT, R2, R45, PT ;  /* 0x0000002d0200720c */ /* 0x000fe20003f65270 */
[----:B------:R-:W-:Y:S01]  /*2640*/  IMAD.X R39, RZ, RZ, R41, P5 ;  /* 0x000000ffff277224 */ /* 0x000fe200028e0629 */
[----:B------:R-:W-:Y:S01]  /*2650*/  IADD3 R34, P0, PT, R36, R7, RZ ;  /* 0x0000000724227210 */ /* 0x000fe20007f1e0ff */
[----:B------:R-:W-:Y:S01]  /*2660*/  FADD R4, R3, R4 ;  /* 0x0000000403047221 */ /* 0x000fe20000000000 */
[----:B------:R-:W-:Y:S02]  /*2670*/  SEL R5, RZ, 0x1, !P2 ;  /* 0x00000001ff057807 */ /* 0x000fe40005000000 */
[----:B------:R-:W-:Y:S01]  /*2680*/  SEL R11, RZ, 0x1, !P3 ;  /* 0x00000001ff0b7807 */ /* 0x000fe20005800000 */
[----:B------:R-:W-:-:S03]  /*2690*/  IMAD.X R37, RZ, RZ, R39, P0 ;  /* 0x000000ffff257224 */ /* 0x000fc600000e0627 */
[----:B------:R-:W-:Y:S02]  /*26a0*/  IADD3 R11, P4, P5, R11, R34, R5 ;  /* 0x000000220b0b7210 */ /* 0x000fe40007d9e005 */
[----:B------:R-:W-:Y:S02]  /*26b0*/  FSEL R5, R3, R4, P2 ;  /* 0x0000000403057208 */ /* 0x000fe40001000000 */
[----:B------:R-:W-:Y:S01]  /*26c0*/  IADD3.X R6, PT, PT, RZ, R37, RZ, P4, P5 ;  /* 0x00000025ff067210 */ /* 0x000fe200027ea4ff */
[----:B------:R-:W0:Y:S01]  /*26d0*/  SHFL.UP PT, R4, R11, 0x1, RZ ;  /* 0x042000000b047989 */ /* 0x000e2200000e00ff */
[----:B------:R-:W-:Y:S01]  /*26e0*/  ISETP.NE.U32.AND P0, PT, R11, RZ, PT ;  /* 0x000000ff0b00720c */ /* 0x000fe20003f05070 */
[----:B------:R-:W-:Y:S01]  /*26f0*/  @!P3 FADD R0, R0, R5 ;  /* 0x000000050000b221 */ /* 0x000fe20000000000 */
[----:B------:R-:W-:Y:S01]  /*2700*/  ISETP.GE.AND P3, PT, R42, 0x1, PT ;  /* 0x000000012a00780c */ /* 0x000fe20003f66270 */
[----:B------:R-:W1:Y:S01]  /*2710*/  SHFL.UP PT, R5, R6, 0x1, RZ ;  /* 0x0420000006057989 */ /* 0x000e6200000e00ff */
[----:B------:R-:W-:-:S02]  /*2720*/  ISETP.NE.AND.EX P0, PT, R6, RZ, PT, P0 ;  /* 0x000000ff0600720c */ /* 0x000fc40003f05300 */
[----:B------:R-:W-:Y:S01]  /*2730*/  ISETP.NE.AND P4, PT, R42, 0x1f, PT ;  /* 0x0000001f2a00780c */ /* 0x000fe20003f85270 */
[----:B------:R-:W2:Y:S01]  /*2740*/  SHFL.UP PT, R7, R0, 0x1, RZ ;  /* 0x0420000000077989 */ /* 0x000ea200000e00ff */
[----:B------:R-:W-:Y:S02]  /*2750*/  ISETP.NE.AND P5, PT, R29, 0x3, PT ;  /* 0x000000031d00780c */ /* 0x000fe40003fa5270 */
[----:B0-----:R-:W-:-:S04]  /*2760*/  SEL R4, R4, RZ, P3 ;  /* 0x000000ff04047207 */ /* 0x001fc80001800000 */
[----:B------:R-:W-:Y:S02]  /*2770*/  IADD3 R15, P2, PT, R4, R11, RZ ;  /* 0x0000000b040f7210 */ /* 0x000fe40007f5e0ff */
[----:B-1----:R-:W-:Y:S01]  /*2780*/  SEL R5, R5, RZ, P3 ;  /* 0x000000ff05057207 */ /* 0x002fe20001800000 */
[----:B--2---:R-:W-:Y:S02]  /*2790*/  FADD R7, R0, R7 ;  /* 0x0000000700077221 */ /* 0x004fe40000000000 */
[----:B------:R-:W0:Y:S02]  /*27a0*/  SHFL.UP PT, R4, R15, 0x2, RZ ;  /* 0x044000000f047989 */ /* 0x000e2400000e00ff */
[----:B------:R-:W-:Y:S01]  /*27b0*/  IMAD.X R10, R5, 0x1, R6, P2 ;  /* 0x00000001050a7824 */ /* 0x000fe200010e0606 */
[----:B------:R-:W-:Y:S02]  /*27c0*/  @P3 FSEL R0, R7, R0, !P0 ;  /* 0x0000000007003208 */ /* 0x000fe40004000000 */
[----:B------:R-:W-:-:S02]  /*27d0*/  ISETP.GE.AND P3, PT, R42, 0x2, PT ;  /* 0x000000022a00780c */ /* 0x000fc40003f66270 */
[----:B------:R-:W1:Y:S01]  /*27e0*/  SHFL.UP PT, R5, R10, 0x2, RZ ;  /* 0x044000000a057989 */ /* 0x000e6200000e00ff */
[----:B------:R-:W-:-:S03]  /*27f0*/  ISETP.NE.U32.AND P0, PT, R15, RZ, PT ;  /* 0x000000ff0f00720c */ /* 0x000fc60003f05070 */
[----:B------:R-:W2:Y:S01]  /*2800*/  SHFL.UP PT, R7, R0, 0x2, RZ ;  /* 0x0440000000077989 */ /* 0x000ea200000e00ff */
[----:B------:R-:W-:Y:S02]  /*2810*/  ISETP.NE.AND.EX P0, PT, R10, RZ, PT, P0 ;  /* 0x000000ff0a00720c */ /* 0x000fe40003f05300 */
[----:B0-----:R-:W-:-:S04]  /*2820*/  SEL R4, R4, RZ, P3 ;  /* 0x000000ff04047207 */ /* 0x001fc80001800000 */
[----:B------:R-:W-:Y:S02]  /*2830*/  IADD3 R11, P2, PT, R4, R15, RZ ;  /* 0x0000000f040b7210 */ /* 0x000fe40007f5e0ff */
[----:B-1----:R-:W-:-:S03]  /*2840*/  SEL R5, R5, RZ, P3 ;  /* 0x000000ff05057207 */ /* 0x002fc60001800000 */
[----:B------:R-:W0:Y:S01]  /*2850*/  SHFL.UP PT, R4, R11, 0x4, RZ ;  /* 0x048000000b047989 */ /* 0x000e2200000e00ff */
[----:B--2---:R-:W-:Y:S01]  /*2860*/  FADD R7, R0, R7 ;  /* 0x0000000700077221 */ /* 0x004fe20000000000 */
[----:B------:R-:W-:-:S04]  /*2870*/  IMAD.X R6, R5, 0x1, R10, P2 ;  /* 0x0000000105067824 */ /* 0x000fc800010e060a */
[----:B------:R-:W-:Y:S01]  /*2880*/  @P3 FSEL R0, R7, R0, !P0 ;  /* 0x0000000007003208 */ /* 0x000fe20004000000 */
[----:B------:R-:W1:Y:S01]  /*2890*/  SHFL.UP PT, R5, R6, 0x4, RZ ;  /* 0x0480000006057989 */ /* 0x000e6200000e00ff */
[----:B------:R-:W-:Y:S02]  /*28a0*/  ISETP.GE.AND P3, PT, R42, 0x4, PT ;  /* 0x000000042a00780c */ /* 0x000fe40003f66270 */
[----:B------:R-:W-:Y:S01]  /*28b0*/  ISETP.NE.U32.AND P0, PT, R11, RZ, PT ;  /* 0x000000ff0b00720c */ /* 0x000fe20003f05070 */
[----:B------:R-:W2:Y:S03]  /*28c0*/  SHFL.UP PT, R7, R0, 0x4, RZ ;  /* 0x0480000000077989 */ /* 0x000ea600000e00ff */
        /* <DEDUP_REMOVED lines=27> */
[----:B-1----:R-:W-:Y:S01]  /*2a80*/  SEL R5, R5, RZ, P3 ;  /* 0x000000ff05057207 */ /* 0x002fe20001800000 */
[----:B--2---:R-:W-:-:S04]  /*2a90*/  FADD R7, R0, R7 ;  /* 0x0000000700077221 */ /* 0x004fc80000000000 */
[----:B------:R-:W-:Y:S01]  /*2aa0*/  IMAD.X R5, R5, 0x1, R6, P2 ;  /* 0x0000000105057824 */ /* 0x000fe200010e0606 */
[----:B------:R-:W-:Y:S02]  /*2ab0*/  @!P4 LEA R6, R29, UR4, 0x4 ;  /* 0x000000041d06cc11 */ /* 0x000fe4000f8e20ff */
[----:B------:R-:W-:-:S03]  /*2ac0*/  FSEL R7, R7, R0, !P0 ;  /* 0x0000000007077208 */ /* 0x000fc60004000000 */
[----:B------:R-:W-:Y:S01]  /*2ad0*/  @!P4 STS.64 [R6], R4 ;  /* 0x000000040600c388 */ /* 0x000fe20000000a00 */
[----:B------:R-:W-:-:S03]  /*2ae0*/  FSEL R44, R0, R7, !P3 ;  /* 0x00000007002c7208 */ /* 0x000fc60005800000 */
[----:B------:R-:W-:Y:S01]  /*2af0*/  @!P4 STS [R6+0x8], R7 ;  /* 0x000008070600c388 */ /* 0x000fe20000000800 */
[----:B------:R-:W-:Y:S01]  /*2b00*/  BAR.SYNC.DEFER_BLOCKING 0x0 ;  /* 0x0000000000007b1d */ /* 0x000fe20000010000 */
[----:B------:R-:W-:-:S05]  /*2b10*/  ISETP.NE.AND P4, PT, R29, 0x2, PT ;  /* 0x000000021d00780c */ /* 0x000fca0003f85270 */
[----:B------:R-:W0:Y:S04]  /*2b20*/  LDS.64 R14, [UR4+0x10] ;  /* 0x00001004ff0e7984 */ /* 0x000e280008000a00 */
[----:B------:R-:W1:Y:S04]  /*2b30*/  LDS.64 R10, [UR4] ;  /* 0x00000004ff0a7984 */ /* 0x000e680008000a00 */
[----:B------:R-:W2:Y:S04]  /*2b40*/  LDS.64 R32, [UR4+0x20] ;  /* 0x00002004ff207984 */ /* 0x000ea80008000a00 */
[----:B------:R-:W3:Y:S04]  /*2b50*/  LDS.64 R30, [UR4+0x30] ;  /* 0x00003004ff1e7984 */ /* 0x000ee80008000a00 */
[----:B------:R-:W-:Y:S04]  /*2b60*/  LDS R46, [UR4+0x8] ;  /* 0x00000804ff2e7984 */ /* 0x000fe80008000800 */
[----:B------:R-:W4:Y:S04]  /*2b70*/  LDS R47, [UR4+0x18] ;  /* 0x00001804ff2f7984 */ /* 0x000f280008000800 */
[----:B------:R-:W5:Y:S04]  /*2b80*/  LDS R40, [UR4+0x28] ;  /* 0x00002804ff287984 */ /* 0x000f680008000800 */
[----:B------:R-:W-:Y:S04]  /*2b90*/  LDS R35, [UR4+0x38] ;  /* 0x00003804ff237984 */ /* 0x000fe80008000800 */
[----:B------:R-:W5:Y:S01]  /*2ba0*/  LDS.64 R6, [UR4+0x40] ;  /* 0x00004004ff067984 */ /* 0x000f620008000a00 */
[----:B0-----:R-:W-:-:S02]  /*2bb0*/  ISETP.NE.U32.AND P2, PT, R14, RZ, PT ;  /* 0x000000ff0e00720c */ /* 0x001fc40003f45070 */
[----:B-1----:R-:W-:Y:S02]  /*2bc0*/  IADD3 R49, P0, PT, R10, R14, RZ ;  /* 0x0000000e0a317210 */ /* 0x002fe40007f1e0ff */
[----:B------:R-:W-:Y:S02]  /*2bd0*/  ISETP.NE.AND.EX P2, PT, R15, RZ, PT, P2 ;  /* 0x000000ff0f00720c */ /* 0x000fe40003f45320 */
[C---:B--2---:R-:W-:Y:S01]  /*2be0*/  ISETP.NE.U32.AND P3, PT, R32.reuse, RZ, PT ;  /* 0x000000ff2000720c */ /* 0x044fe20003f65070 */
[----:B------:R-:W-:Y:S01]  /*2bf0*/  IMAD.X R51, R11, 0x1, R15, P0 ;  /* 0x000000010b337824 */ /* 0x000fe200000e060f */
[----:B------:R-:W-:Y:S02]  /*2c00*/  IADD3 R15, P0, PT, R32, R49, RZ ;  /* 0x00000031200f7210 */ /* 0x000fe40007f1e0ff */
[----:B------:R-:W-:Y:S01]  /*2c10*/  SEL R48, R49, R10, !P4 ;  /* 0x0000000a31307207 */ /* 0x000fe20006000000 */
[----:B------:R-:W0:Y:S01]  /*2c20*/  LDS R32, [UR4+0x48] ;  /* 0x00004804ff207984 */ /* 0x000e220008000800 */
[C---:B------:R-:W-:Y:S01]  /*2c30*/  ISETP.NE.AND.EX P3, PT, R33.reuse, RZ, PT, P3 ;  /* 0x000000ff2100720c */ /* 0x040fe20003f65330 */
[----:B------:R-:W-:Y:S01]  /*2c40*/  IMAD.X R33, R33, 0x1, R51, P0 ;  /* 0x0000000121217824 */ /* 0x000fe200000e0633 */
[----:B---3--:R-:W-:-:S02]  /*2c50*/  IADD3 R49, P6, PT, R30, R15, RZ ;  /* 0x0000000f1e317210 */ /* 0x008fc40007fde0ff */
[----:B------:R-:W-:Y:S02]  /*2c60*/  ISETP.NE.U32.AND P0, PT, R30, RZ, PT ;  /* 0x000000ff1e00720c */ /* 0x000fe40003f05070 */
[----:B------:R-:W-:Y:S01]  /*2c70*/  SEL R50, R51, R11, !P4 ;  /* 0x0000000b33327207 */ /* 0x000fe20006000000 */
[C---:B------:R-:W-:Y:S01]  /*2c80*/  IMAD.X R51, R31.reuse, 0x1, R33, P6 ;  /* 0x000000011f337824 */ /* 0x040fe200030e0621 */
[----:B------:R-:W-:Y:S01]  /*2c90*/  ISETP.NE.AND.EX P0, PT, R31, RZ, PT, P0 ;  /* 0x000000ff1f00720c */ /* 0x000fe20003f05300 */
[----:B------:R-:W-:Y:S01]  /*2ca0*/  LDS.64 R10, [UR4+0x70] ;  /* 0x00007004ff0a7984 */ /* 0x000fe20008000a00 */
[----:B------:R-:W-:Y:S01]  /*2cb0*/  SEL R48, R15, R48, !P5 ;  /* 0x000000300f307207 */ /* 0x000fe20006800000 */
[----:B----4-:R-:W-:Y:S01]  /*2cc0*/  @!P2 FADD R47, R46, R47 ;  /* 0x0000002f2e2fa221 */ /* 0x010fe20000000000 */
[----:B------:R-:W-:Y:S01]  /*2cd0*/  SEL R50, R33, R50, !P5 ;  /* 0x0000003221327207 */ /* 0x000fe20006800000 */
[----:B------:R-:W1:Y:S01]  /*2ce0*/  LDS.64 R30, [UR4+0x50] ;  /* 0x00005004ff1e7984 */ /* 0x000e620008000a00 */
[----:B------:R-:W-:Y:S01]  /*2cf0*/  ISETP.NE.AND P2, PT, R29, 0x4, PT ;  /* 0x000000041d00780c */ /* 0x000fe20003f45270 */
[C---:B-----5:R-:W-:Y:S01]  /*2d00*/  @!P3 FADD R40, R47.reuse, R40 ;  /* 0x000000282f28b221 */ /* 0x060fe20000000000 */
[----:B------:R-:W-:Y:S01]  /*2d10*/  FSEL R33, R47, R46, !P4 ;  /* 0x0000002e2f217208 */ /* 0x000fe20006000000 */
[----:B------:R-:W2:Y:S01]  /*2d20*/  LDS.64 R14, [UR4+0x60] ;  /* 0x00006004ff0e7984 */ /* 0x000ea20008000a00 */
[----:B------:R-:W-:-:S02]  /*2d30*/  IADD3 R47, P6, PT, R6, R49, RZ ;  /* 0x00000031062f7210 */ /* 0x000fc40007fde0ff */
[C---:B------:R-:W-:Y:S01]  /*2d40*/  FSEL R0, R40.reuse, R33, !P5 ;  /* 0x0000002128007208 */ /* 0x040fe20006800000 */
[----:B------:R-:W3:Y:S01]  /*2d50*/  LDS R46, [UR4+0x58] ;  /* 0x00005804ff2e7984 */ /* 0x000ee20008000800 */
[----:B------:R-:W-:Y:S01]  /*2d60*/  @!P0 FADD R35, R40, R35 ;  /* 0x0000002328238221 */ /* 0x000fe20000000000 */
[----:B------:R-:W-:Y:S02]  /*2d70*/  ISETP.NE.U32.AND P0, PT, R6, RZ, PT ;  /* 0x000000ff0600720c */ /* 0x000fe40003f05070 */
[----:B------:R-:W4:Y:S01]  /*2d80*/  LDS R33, [UR4+0x68] ;  /* 0x00006804ff217984 */ /* 0x000f220008000800 */
[----:B------:R-:W-:Y:S02]  /*2d90*/  ISETP.NE.AND P3, PT, R29, 0x5, PT ;  /* 0x000000051d00780c */ /* 0x000fe40003f65270 */
[----:B------:R-:W-:Y:S01]  /*2da0*/  ISETP.NE.AND.EX P0, PT, R7, RZ, PT, P0 ;  /* 0x000000ff0700720c */ /* 0x000fe20003f05300 */
[----:B------:R-:W5:Y:S01]  /*2db0*/  LDS R40, [UR4+0x78] ;  /* 0x00007804ff287984 */ /* 0x000f620008000800 */
[----:B------:R-:W-:Y:S01]  /*2dc0*/  SEL R6, R49, R48, !P2 ;  /* 0x0000003031067207 */ /* 0x000fe20005000000 */
[----:B------:R-:W-:Y:S01]  /*2dd0*/  IMAD.X R49, R7, 0x1, R51, P6 ;  /* 0x0000000107317824 */ /* 0x000fe200030e0633 */
[----:B------:R-:W-:-:S02]  /*2de0*/  SEL R48, R51, R50, !P2 ;  /* 0x0000003233307207 */ /* 0x000fc40005000000 */
[----:B------:R-:W-:Y:S02]  /*2df0*/  SEL R6, R47, R6, !P3 ;  /* 0x000000062f067207 */ /* 0x000fe40005800000 */
[----:B------:R-:W-:Y:S02]  /*2e00*/  FSEL R7, R35, R0, !P2 ;  /* 0x0000000023077208 */ /* 0x000fe40005000000 */
[----:B------:R2:W3:Y:S01]  /*2e10*/  SHFL.UP PT, R0, R5, 0x1, RZ ;  /* 0x0420000005007989 */ /* 0x0004e200000e00ff */
[----:B------:R-:W-:Y:S02]  /*2e20*/  ISETP.NE.AND P4, PT, R29, 0x6, PT ;  /* 0x000000061d00780c */ /* 0x000fe40003f85270 */
[----:B0-----:R-:W-:Y:S01]  /*2e30*/  @!P0 FADD R32, R35, R32 ;  /* 0x0000002023208221 */ /* 0x001fe20000000000 */
[----:B------:R-:W-:Y:S01]  /*2e40*/  ISETP.NE.AND P5, PT, R29, 0x7, PT ;  /* 0x000000071d00780c */ /* 0x000fe20003fa5270 */
[----:B------:R0:W0:Y:S03]  /*2e50*/  SHFL.UP PT, R35, R4, 0x1, RZ ;  /* 0x0420000004237989 */ /* 0x00002600000e00ff */
[----:B------:R-:W-:Y:S01]  /*2e60*/  FSEL R7, R32, R7, !P3 ;  /* 0x0000000720077208 */ /* 0x000fe20005800000 */
[----:B------:R4:W0:Y:S01]  /*2e70*/  SHFL.UP PT, R29, R44, 0x1, RZ ;  /* 0x042000002c1d7989 */ /* 0x00082200000e00ff */
[----:B-1----:R-:W-:-:S02]  /*2e80*/  ISETP.NE.U32.AND P0, PT, R30, RZ, PT ;  /* 0x000000ff1e00720c */ /* 0x002fc40003f05070 */
[----:B------:R-:W-:Y:S02]  /*2e90*/  IADD3 R47, P6, PT, R30, R47, RZ ;  /* 0x0000002f1e2f7210 */ /* 0x000fe40007fde0ff */
[C---:B------:R-:W-:Y:S02]  /*2ea0*/  ISETP.NE.AND.EX P0, PT, R31.reuse, RZ, PT, P0 ;  /* 0x000000ff1f00720c */ /* 0x040fe40003f05300 */
[C---:B--2---:R-:W-:Y:S01]  /*2eb0*/  ISETP.NE.U32.AND P2, PT, R14.reuse, RZ, PT ;  /* 0x000000ff0e00720c */ /* 0x044fe20003f45070 */
[----:B------:R-:W-:Y:S01]  /*2ec0*/  IMAD.X R31, R31, 0x1, R49, P6 ;  /* 0x000000011f1f7824 */ /* 0x000fe200030e0631 */
[----:B------:R-:W-:Y:S02]  /*2ed0*/  IADD3 R5, P6, PT, R14, R47, RZ ;  /* 0x0000002f0e057210 */ /* 0x000fe40007fde0ff */
[----:B------:R-:W-:Y:S02]  /*2ee0*/  ISETP.NE.AND.EX P2, PT, R15, RZ, PT, P2 ;  /* 0x000000ff0f00720c */ /* 0x000fe40003f45320 */
[----:B------:R-:W-:Y:S01]  /*2ef0*/  SEL R30, R49, R48, !P3 ;  /* 0x00000030311e7207 */ /* 0x000fe20005800000 */
[----:B------:R-:W-:Y:S01]  /*2f00*/  IMAD.X R15, R15, 0x1, R31, P6 ;  /* 0x000000010f0f7824 */ /* 0x000fe200030e061f */
[----:B------:R-:W-:-:S02]  /*2f10*/  ISETP.NE.U32.AND P3, PT, R10, RZ, PT ;  /* 0x000000ff0a00720c */ /* 0x000fc40003f65070 */
[----:B------:R-:W-:Y:S01]  /*2f20*/  ISETP.GE.U32.AND P6, PT, R13, 0x20, PT ;  /* 0x000000200d00780c */ /* 0x000fe20003fc6070 */
[----:B---3--:R-:W-:Y:S01]  /*2f30*/  @!P0 FADD R46, R32, R46 ;  /* 0x0000002e202e8221 */ /* 0x008fe20000000000 */
[----:B------:R-:W-:Y:S02]  /*2f40*/  ISETP.NE.AND.EX P3, PT, R11, RZ, PT, P3 ;  /* 0x000000ff0b00720c */ /* 0x000fe40003f65330 */
[----:B0-----:R-:W-:Y:S02]  /*2f50*/  SEL R4, R47, R6, !P4 ;  /* 0x000000062f047207 */ /* 0x001fe40006000000 */
[----:B------:R-:W-:Y:S01]  /*2f60*/  IADD3 R47, P0, PT, R10, R5, RZ ;  /* 0x000000050a2f7210 */ /* 0x000fe20007f1e0ff */
[C---:B----4-:R-:W-:Y:S01]  /*2f70*/  @!P2 FADD R33, R46.reuse, R33 ;  /* 0x000000212e21a221 */ /* 0x050fe20000000000 */
[----:B------:R-:W-:Y:S02]  /*2f80*/  SEL R6, R31, R30, !P4 ;  /* 0x0000001e1f067207 */ /* 0x000fe40006000000 */
[----:B------:R-:W-:Y:S01]  /*2f90*/  FSEL R46, R46, R7, !P4 ;  /* 0x000000072e2e7208 */ /* 0x000fe20006000000 */
[----:B------:R-:W-:Y:S01]  /*2fa0*/  IMAD.X R44, R11, 0x1, R15, P0 ;  /* 0x000000010b2c7824 */ /* 0x000fe200000e060f */
[----:B------:R-:W-:-:S02]  /*2fb0*/  SEL R4, R5, R4, !P5 ;  /* 0x0000000405047207 */ /* 0x000fc40006800000 */
[----:B------:R-:W-:Y:S01]  /*2fc0*/  SEL R5, R15, R6, !P5 ;  /* 0x000000060f057207 */ /* 0x000fe20006800000 */
[C---:B-----5:R-:W-:Y:S01]  /*2fd0*/  @!P3 FADD R40, R33.reuse, R40 ;  /* 0x000000282128b221 */ /* 0x060fe20000000000 */
[----:B------:R-:W-:Y:S01]  /*2fe0*/  FSEL R46, R33, R46, !P5 ;  /* 0x0000002e212e7208 */ /* 0x000fe20006800000 */
[----:B------:R-:W-:Y:S06]  /*2ff0*/  @!P6 BRA `(.L_x_994) ;  /* 0x000000000028e947 */ /* 0x000fec0003800000 */
[C---:B------:R-:W-:Y:S02]  /*3000*/  ISETP.NE.U32.AND P0, PT, R35.reuse, RZ, PT ;  /* 0x000000ff2300720c */ /* 0x040fe40003f05070 */
[----:B------:R-:W-:Y:S02]  /*3010*/  ISETP.NE.AND P2, PT, R42, RZ, PT ;  /* 0x000000ff2a00720c */ /* 0x000fe40003f45270 */
[C---:B------:R-:W-:Y:S02]  /*3020*/  ISETP.NE.AND.EX P0, PT, R0.reuse, RZ, PT, P0 ;  /* 0x000000ff0000720c */ /* 0x040fe40003f05300 */
[----:B------:R-:W-:Y:S02]  /*3030*/  SEL R35, R35, RZ, P2 ;  /* 0x000000ff23237207 */ /* 0x000fe40001000000 */
[----:B------:R-:W-:Y:S02]  /*3040*/  SEL R0, R0, RZ, P2 ;  /* 0x000000ff00007207 */ /* 0x000fe40001000000 */
[----:B------:R-:W-:-:S05]  /*3050*/  IADD3 R35, P1, PT, R35, R4, RZ ;  /* 0x0000000423237210 */ /* 0x000fca0007f3e0ff */
[----:B------:R-:W-:Y:S02]  /*3060*/  IMAD.X R0, R0, 0x1, R5, P1 ;  /* 0x0000000100007824 */ /* 0x000fe400008e0605 */
[----:B------:R-:W-:-:S05]  /*3070*/  @!P0 FADD R29, R29, R46 ;  /* 0x0000002e1d1d8221 */ /* 0x000fca0000000000 */
[----:B------:R-:W-:Y:S01]  /*3080*/  FSEL R29, R46, R29, !P2 ;  /* 0x0000001d2e1d7208 */ /* 0x000fe20005000000 */
[----:B------:R-:W-:Y:S06]  /*3090*/  BRA `(.L_x_995) ;  /* 0x00000010003c7947 */ /* 0x000fec0003800000 */
.L_x_994:
[----:B------:R-:W0:Y:S01]  /*30a0*/  LDC.64 R30, c[0x0][0x3b0] ;  /* 0x0000ec00ff1e7b82 */ /* 0x000e220000000a00 */
[----:B------:R-:W1:Y:S01]  /*30b0*/  LDCU UR5, c[0x0][0x370] ;  /* 0x00006e00ff0577ac */ /* 0x000e620008000800 */
[----:B------:R-:W-:Y:S01]  /*30c0*/  @!P1 IMAD.MOV.U32 R6, RZ, RZ, R47 ;  /* 0x000000ffff069224 */ /* 0x000fe200078e002f */
[----:B------:R2:W-:Y:S01]  /*30d0*/  @!P1 STS [UR4+0xd0], R40 ;  /* 0x0000d028ff009988 */ /* 0x0005e20008000804 */
[----:B------:R-:W-:Y:S01]  /*30e0*/  @!P1 IMAD.MOV.U32 R7, RZ, RZ, R44 ;  /* 0x000000ffff079224 */ /* 0x000fe200078e002c */
[----:B------:R-:W-:Y:S01]  /*30f0*/  LOP3.LUT R55, RZ, R13, RZ, 0x33, !PT ;  /* 0x0000000dff377212 */ /* 0x000fe200078e33ff */
[----:B------:R-:W-:Y:S02]  /*3100*/  @!P1 IMAD.MOV.U32 R4, RZ, RZ, R40 ;  /* 0x000000ffff049224 */ /* 0x000fe400078e0028 */
[----:B------:R-:W-:Y:S01]  /*3110*/  @!P1 IMAD.MOV.U32 R5, RZ, RZ, 0x64 ;  /* 0x00000064ff059424 */ /* 0x000fe200078e00ff */
[----:B------:R2:W-:Y:S01]  /*3120*/  @!P1 STS.64 [UR4+0xc8], R6 ;  /* 0x0000c806ff009988 */ /* 0x0005e20008000a04 */
[----:B-1----:R-:W-:Y:S01]  /*3130*/  UISETP.GT.U32.AND UP0, UPT, UR5, 0x1f3, UPT ;  /* 0x000001f30500788c */ /* 0x002fe2000bf04070 */
[----:B0-----:R-:W-:-:S05]  /*3140*/  IMAD.WIDE.U32 R30, R12, 0x10, R30 ;  /* 0x000000100c1e7825 */ /* 0x001fca00078e001e */
[----:B------:R2:W-:Y:S03]  /*3150*/  @!P1 ST.E.128.STRONG.GPU desc[UR8][R30.64+0x200], R4 ;  /* 0x000200041e009985 */ /* 0x0005e6000c10fd08 */
[----:B------:R-:W-:Y:S05]  /*3160*/  BRA.U UP0, `(.L_x_996) ;  /* 0x0000000100087547 */ /* 0x000fea000b800000 */
[----:B------:R0:W-:Y:S06]  /*3170*/  MEMBAR.SC.CTA ;  /* 0x0000000000007992 */ /* 0x0001ec0000000000 */
[----:B0-----:R-:W-:Y:S05]  /*3180*/  BRA `(.L_x_997) ;  /* 0x0000000000087947 */ /* 0x001fea0003800000 */
.L_x_996:
[----:B------:R-:W-:Y:S05]  /*3190*/  NANOSLEEP 0x1c2 ;  /* 0x000001c20000795d */ /* 0x000fea0003800000 */
[----:B------:R-:W-:Y:S01]  /*31a0*/  NOP ;  /* 0x0000000000007918 */ /* 0x000fe20000000000 */
.L_x_997:
[----:B------:R-:W-:-:S07]  /*31b0*/  IMAD.WIDE R10, R55, 0x10, R30 ;  /* 0x00000010370a7825 */ /* 0x000fce00078e021e */
.L_x_999:
[----:B--2---:R-:W2:Y:S01]  /*31c0*/  LD.E.128.STRONG.GPU R4, desc[UR8][R10.64+0x200] ;  /* 0x000200080a047980 */ /* 0x004ea2000c10fd00 */
[----:B------:R-:W-:Y:S05]  /*31d0*/  YIELD ;  /* 0x0000000000007946 */ /* 0x000fea0003800000 */
[----:B------:R-:W-:Y:S01]  /*31e0*/  UMOV UR5, 0xffffffff ;  /* 0xffffffff00057882 */ /* 0x000fe20000000000 */
[----:B--2---:R-:W-:Y:S02]  /*31f0*/  ISETP.NE.AND P0, PT, R5, 0x63, PT ;  /* 0x000000630500780c */ /* 0x004fe40003f05270 */
[----:B------:R-:W-:Y:S11]  /*3200*/  BRA.DIV UR5, `(.L_x_998) ;  /* 0x0000007605e87947 */ /* 0x000ff6000b800000 */
[----:B------:R-:W-:-:S13]  /*3210*/  VOTE.ANY P0, !P0 ;  /* 0x0000000000ff7806 */ /* 0x000fda0004000100 */
.L_x_1092:
[----:B------:R-:W-:Y:S05]  /*3220*/  @P0 BRA `(.L_x_999) ;  /* 0xfffffffc00e40947 */ /* 0x000fea000383ffff */
[----:B------:R-:W-:Y:S01]  /*3230*/  UMOV UR5, 0xffffffff ;  /* 0xffffffff00057882 */ /* 0x000fe20000000000 */
[----:B------:R-:W-:Y:S01]  /*3240*/  ISETP.NE.AND P0, PT, R5, 0x65, PT ;  /* 0x000000650500780c */ /* 0x000fe20003f05270 */
[----:B------:R-:W-:Y:S02]  /*3250*/  IMAD.MOV.U32 R46, RZ, RZ, R6 ;  /* 0x000000ffff2e7224 */ /* 0x000fe400078e0006 */
[----:B------:R-:W-:Y:S01]  /*3260*/  IMAD.MOV.U32 R49, RZ, RZ, R7 ;  /* 0x000000ffff317224 */ /* 0x000fe200078e0007 */
[----:B------:R-:W-:Y:S09]  /*3270*/  BRA.DIV UR5, `(.L_x_1000) ;  /* 0x0000007605ec7947 */ /* 0x000ff2000b800000 */
[----:B------:R-:W0:Y:S01]  /*3280*/  S2R R48, SR_GEMASK ;  /* 0x0000000000307919 */ /* 0x000e220000003c00 */
[----:B------:R-:W-:Y:S01]  /*3290*/  VOTE.ANY R13, PT, !P0 ;  /* 0x00000000000d7806 */ /* 0x000fe200040e0100 */
[----:B------:R-:W-:-:S03]  /*32a0*/  IMAD.MOV.U32 R57, RZ, RZ, R4 ;  /* 0x000000ffff397224 */ /* 0x000fc600078e0004 */
[----:B0-----:R-:W-:-:S05]  /*32b0*/  LOP3.LUT R13, R13, 0x80000000, R48, 0xec, !PT ;  /* 0x800000000d0d7812 */ /* 0x001fca00078eec30 */
[----:B------:R-:W-:-:S05]  /*32c0*/  VIADD R6, R13, 0xffffffff ;  /* 0xffffffff0d067836 */ /* 0x000fca0000000000 */
[----:B------:R-:W-:-:S04]  /*32d0*/  LOP3.LUT R6, R13, R6, RZ, 0xc, !PT ;  /* 0x000000060d067212 */ /* 0x000fc800078e0cff */
[----:B------:R-:W0:Y:S02]  /*32e0*/  POPC R14, R6 ;  /* 0x00000006000e7309 */ /* 0x000e240000000000 */
[----:B0-----:R0:W1:Y:S04]  /*32f0*/  SHFL.DOWN PT, R15, R4, 0x1, R14 ;  /* 0x08200000040f7989 */ /* 0x00106800000e000e */
[----:B------:R0:W2:Y:S04]  /*3300*/  SHFL.DOWN PT, R7, R46, 0x1, R14 ;  /* 0x082000002e077989 */ /* 0x0000a800000e000e */
[----:B------:R0:W3:Y:S02]  /*3310*/  SHFL.DOWN PT, R32, R49, 0x1, R14 ;  /* 0x0820000031207989 */ /* 0x0000e400000e000e */
.L_x_1098:
[----:B------:R-:W-:Y:S01]  /*3320*/  ISETP.GE.AND P3, PT, R42, R14, PT ;  /* 0x0000000e2a00720c */ /* 0x000fe20003f66270 */
[----:B------:R-:W-:Y:S01]  /*3330*/  UMOV UR5, 0xffffffff ;  /* 0xffffffff00057882 */ /* 0x000fe20000000000 */
[----:B------:R-:W-:-:S11]  /*3340*/  PLOP3.LUT P0, PT, PT, PT, PT, 0x80, 0x8 ;  /* 0x000000000008781c */ /* 0x000fd60003f0f070 */
[----:B------:R-:W-:-:S04]  /*3350*/  @!P3 ISETP.NE.U32.AND P2, PT, R46, RZ, PT ;  /* 0x000000ff2e00b20c */ /* 0x000fc80003f45070 */
[----:B------:R-:W-:-:S04]  /*3360*/  @!P3 ISETP.NE.AND.EX P2, PT, R49, RZ, PT, P2 ;  /* 0x000000ff3100b20c */ /* 0x000fc80003f45320 */
[----:B------:R-:W-:Y:S02]  /*3370*/  @!P3 PLOP3.LUT P0, PT, P2, PT, PT, 0x80, 0x8 ;  /* 0x000000000008b81c */ /* 0x000fe4000170f070 */
[----:B--2---:R-:W-:-:S05]  /*3380*/  @!P3 IADD3 R7, P2, PT, R7, R46, RZ ;  /* 0x0000002e0707b210 */ /* 0x004fca0007f5e0ff */
[----:B0-----:R-:W-:Y:S02]  /*3390*/  @!P3 IMAD.MOV.U32 R46, RZ, RZ, R7 ;  /* 0x000000ffff2eb224 */ /* 0x001fe400078e0007 */
[----:B---3--:R-:W-:-:S04]  /*33a0*/  @!P3 IMAD.X R32, R32, 0x1, R49, P2 ;  /* 0x000000012020b824 */ /* 0x008fc800010e0631 */
[----:B-1----:R-:W-:Y:S01]  /*33b0*/  @!P0 FADD R57, R57, R15 ;  /* 0x0000000f39398221 */ /* 0x002fe20000000000 */
[----:B------:R-:W-:Y:S06]  /*33c0*/  BRA.DIV UR5, `(.L_x_1001) ;  /* 0x0000007a05107947 */ /* 0x000fec000b800000 */
.L_x_1101:
[----:B------:R-:W-:Y:S01]  /*33d0*/  UMOV UR5, 0xffffffff ;  /* 0xffffffff00057882 */ /* 0x000fe20000000000 */
[----:B------:R-:W-:Y:S02]  /*33e0*/  @!P3 IMAD.MOV.U32 R49, RZ, RZ, R32 ;  /* 0x000000ffff31b224 */ /* 0x000fe400078e0020 */
[----:B------:R-:W-:Y:S05]  /*33f0*/  BRA.DIV UR5, `(.L_x_1002) ;  /* 0x0000007a05247947 */ /* 0x000fea000b800000 */
[----:B------:R0:W1:Y:S04]  /*3400*/  SHFL.DOWN PT, R7, R46, 0x2, R14 ;  /* 0x084000002e077989 */ /* 0x00006800000e000e */
[----:B------:R0:W2:Y:S04]  /*3410*/  SHFL.DOWN PT, R4, R49, 0x2, R14 ;  /* 0x0840000031047989 */ /* 0x0000a800000e000e */
[----:B------:R0:W3:Y:S02]  /*3420*/  SHFL.DOWN PT, R15, R57, 0x2, R14 ;  /* 0x08400000390f7989 */ /* 0x0000e400000e000e */
.L_x_1106:
[----:B------:R-:W-:Y:S01]  /*3430*/  VIADD R50, R42, 0x2 ;  /* 0x000000022a327836 */ /* 0x000fe20000000000 */
[----:B------:R-:W-:-:S04]  /*3440*/  UMOV UR5, 0xffffffff ;  /* 0xffffffff00057882 */ /* 0x000fc80000000000 */
[----:B------:R-:W-:-:S13]  /*3450*/  ISETP.GT.AND P3, PT, R50, R14, PT ;  /* 0x0000000e3200720c */ /* 0x000fda0003f64270 */
[----:B------:R-:W-:-:S04]  /*3460*/  @!P3 ISETP.NE.U32.AND P0, PT, R46, RZ, PT ;  /* 0x000000ff2e00b20c */ /* 0x000fc80003f05070 */
[----:B------:R-:W-:Y:S02]  /*3470*/  @!P3 ISETP.NE.AND.EX P2, PT, R49, RZ, PT, P0 ;  /* 0x000000ff3100b20c */ /* 0x000fe40003f45300 */
[----:B------:R-:W-:Y:S02]  /*3480*/  PLOP3.LUT P0, PT, PT, PT, PT, 0x80, 0x8 ;  /* 0x000000000008781c */ /* 0x000fe40003f0f070 */
[----:B------:R-:W-:Y:S02]  /*3490*/  @!P3 PLOP3.LUT P0, PT, P2, PT, PT, 0x80, 0x8 ;  /* 0x000000000008b81c */ /* 0x000fe4000170f070 */
[----:B-1----:R-:W-:-:S05]  /*34a0*/  @!P3 IADD3 R7, P2, PT, R7, R46, RZ ;  /* 0x0000002e0707b210 */ /* 0x002fca0007f5e0ff */
[----:B--2---:R-:W-:-:S06]  /*34b0*/  @!P3 IMAD.X R4, R4, 0x1, R49, P2 ;  /* 0x000000010404b824 */ /* 0x004fcc00010e0631 */
[----:B0--3--:R-:W-:Y:S01]  /*34c0*/  @!P0 FADD R57, R57, R15 ;  /* 0x0000000f39398221 */ /* 0x009fe20000000000 */
[----:B------:R-:W-:Y:S06]  /*34d0*/  BRA.DIV UR5, `(.L_x_1003) ;  /* 0x0000007a05407947 */ /* 0x000fec000b800000 */
.L_x_1109:
[----:B------:R-:W-:Y:S01]  /*34e0*/  UMOV UR5, 0xffffffff ;  /* 0xffffffff00057882 */ /* 0x000fe20000000000 */
[----:B------:R-:W-:Y:S02]  /*34f0*/  @!P3 IMAD.MOV.U32 R46, RZ, RZ, R7 ;  /* 0x000000ffff2eb224 */ /* 0x000fe400078e0007 */
[----:B------:R-:W-:Y:S01]  /*3500*/  @!P3 IMAD.MOV.U32 R49, RZ, RZ, R4 ;  /* 0x000000ffff31b224 */ /* 0x000fe200078e0004 */
[----:B------:R-:W-:Y:S06]  /*3510*/  BRA.DIV UR5, `(.L_x_1004) ;  /* 0x0000007a05507947 */ /* 0x000fec000b800000 */
[----:B------:R0:W1:Y:S04]  /*3520*/  SHFL.DOWN PT, R7, R46, 0x4, R14 ;  /* 0x088000002e077989 */ /* 0x00006800000e000e */
[----:B------:R0:W2:Y:S04]  /*3530*/  SHFL.DOWN PT, R4, R49, 0x4, R14 ;  /* 0x0880000031047989 */ /* 0x0000a800000e000e */
[----:B------:R0:W3:Y:S02]  /*3540*/  SHFL.DOWN PT, R15, R57, 0x4, R14 ;  /* 0x08800000390f7989 */ /* 0x0000e400000e000e */
.L_x_1114:
        /* <DEDUP_REMOVED lines=11> */
.L_x_1117:
[----:B------:R-:W-:Y:S01]  /*3600*/  UMOV UR5, 0xffffffff ;  /* 0xffffffff00057882 */ /* 0x000fe20000000000 */
[----:B------:R-:W-:Y:S02]  /*3610*/  @!P3 IMAD.MOV.U32 R46, RZ, RZ, R7 ;  /* 0x000000ffff2eb224 */ /* 0x000fe400078e0007 */
[----:B------:R-:W-:Y:S01]  /*3620*/  @!P3 IMAD.MOV.U32 R49, RZ, RZ, R4 ;  /* 0x000000ffff31b224 */ /* 0x000fe200078e0004 */
[----:B------:R-:W-:Y:S06]  /*3630*/  BRA.DIV UR5, `(.L_x_1006) ;  /* 0x0000007a057c7947 */ /* 0x000fec000b800000 */
[----:B------:R0:W1:Y:S04]  /*3640*/  SHFL.DOWN PT, R7, R46, 0x8, R14 ;  /* 0x090000002e077989 */ /* 0x00006800000e000e */
[----:B------:R0:W2:Y:S04]  /*3650*/  SHFL.DOWN PT, R4, R49, 0x8, R14 ;  /* 0x0900000031047989 */ /* 0x0000a800000e000e */
[----:B------:R0:W3:Y:S02]  /*3660*/  SHFL.DOWN PT, R6, R57, 0x8, R14 ;  /* 0x0900000039067989 */ /* 0x0000e400000e000e */
.L_x_1122:
[----:B------:R-:W-:Y:S01]  /*3670*/  VIADD R52, R42, 0x8 ;  /* 0x000000082a347836 */ /* 0x000fe20000000000 */
[----:B------:R-:W-:Y:S01]  /*3680*/  UMOV UR5, 0xffffffff ;  /* 0xffffffff00057882 */ /* 0x000fe20000000000 */
[----:B------:R-:W-:-:S03]  /*3690*/  PLOP3.LUT P2, PT, PT, PT, PT, 0x80, 0x8 ;  /* 0x000000000008781c */ /* 0x000fc60003f4f070 */
[----:B------:R-:W-:-:S13]  /*36a0*/  ISETP.GT.AND P3, PT, R52, R14, PT ;  /* 0x0000000e3400720c */ /* 0x000fda0003f64270 */
[----:B------:R-:W-:-:S04]  /*36b0*/  @!P3 ISETP.NE.U32.AND P0, PT, R46, RZ, PT ;  /* 0x000000ff2e00b20c */ /* 0x000fc80003f05070 */
[----:B------:R-:W-:-:S04]  /*36c0*/  @!P3 ISETP.NE.AND.EX P0, PT, R49, RZ, PT, P0 ;  /* 0x000000ff3100b20c */ /* 0x000fc80003f05300 */
[----:B------:R-:W-:Y:S01]  /*36d0*/  @!P3 PLOP3.LUT P2, PT, P0, PT, PT, 0x80, 0x8 ;  /* 0x000000000008b81c */ /* 0x000fe2000074f070 */
[----:B------:R-:W-:-:S12]  /*36e0*/  BRA.DIV UR5, `(.L_x_1007) ;  /* 0x0000007a05a87947 */ /* 0x000fd8000b800000 */
.L_x_1125:
[----:B-1----:R-:W-:Y:S01]  /*36f0*/  @!P3 IADD3 R7, P0, PT, R7, R46, RZ ;  /* 0x0000002e0707b210 */ /* 0x002fe20007f1e0ff */
[----:B------:R-:W-:Y:S01]  /*3700*/  UMOV UR5, 0xffffffff ;  /* 0xffffffff00057882 */ /* 0x000fe20000000000 */
[----:B0--3--:R-:W-:-:S03]  /*3710*/  @!P2 FADD R57, R57, R6 ;  /* 0x000000063939a221 */ /* 0x009fc60000000000 */
[----:B--2---:R-:W-:Y:S02]  /*3720*/  @!P3 IMAD.X R4, R4, 0x1, R49, P0 ;  /* 0x000000010404b824 */ /* 0x004fe400000e0631 */
[----:B------:R-:W-:Y:S02]  /*3730*/  @!P3 IMAD.MOV.U32 R46, RZ, RZ, R7 ;  /* 0x000000ffff2eb224 */ /* 0x000fe400078e0007 */
[----:B------:R-:W-:Y:S01]  /*3740*/  @!P3 IMAD.MOV.U32 R49, RZ, RZ, R4 ;  /* 0x000000ffff31b224 */ /* 0x000fe200078e0004 */
[----:B------:R-:W-:Y:S06]  /*3750*/  BRA.DIV UR5, `(.L_x_1008) ;  /* 0x0000007a05ac7947 */ /* 0x000fec000b800000 */
[----:B------:R0:W1:Y:S04]  /*3760*/  SHFL.DOWN PT, R7, R46, 0x10, R14 ;  /* 0x0a0000002e077989 */ /* 0x00006800000e000e */
[----:B------:R0:W2:Y:S04]  /*3770*/  SHFL.DOWN PT, R4, R49, 0x10, R14 ;  /* 0x0a00000031047989 */ /* 0x0000a800000e000e */
[----:B------:R0:W3:Y:S02]  /*3780*/  SHFL.DOWN PT, R6, R57, 0x10, R14 ;  /* 0x0a00000039067989 */ /* 0x0000e400000e000e */
.L_x_1130:
[----:B------:R-:W-:-:S03]  /*3790*/  UMOV UR5, 0xffffffff ;  /* 0xffffffff00057882 */ /* 0x000fc60000000000 */
[----:B------:R-:W-:Y:S05]  /*37a0*/  BRA.DIV UR5, `(.L_x_1009) ;  /* 0x0000007a05f07947 */ /* 0x000fea000b800000 */
.L_x_1133:
[----:B------:R-:W-:Y:S01]  /*37b0*/  VIADD R53, R42, 0x10 ;  /* 0x000000102a357836 */ /* 0x000fe20000000000 */
[----:B------:R-:W4:Y:S01]  /*37c0*/  LDC.64 R32, c[0x0][0x3b0] ;  /* 0x0000ec00ff207b82 */ /* 0x000f220000000a00 */
[----:B------:R-:W-:Y:S01]  /*37d0*/  UMOV UR5, 0xffffffff ;  /* 0xffffffff00057882 */ /* 0x000fe20000000000 */
[----:B------:R-:W-:Y:S02]  /*37e0*/  IMAD.IADD R55, R55, 0x1, R12 ;  /* 0x0000000137377824 */ /* 0x000fe400078e020c */
[----:B------:R-:W-:-:S13]  /*37f0*/  ISETP.GT.AND P3, PT, R53, R14, PT ;  /* 0x0000000e3500720c */ /* 0x000fda0003f64270 */
[----:B------:R-:W-:-:S04]  /*3800*/  @!P3 ISETP.NE.U32.AND P0, PT, R46, RZ, PT ;  /* 0x000000ff2e00b20c */ /* 0x000fc80003f05070 */
[----:B------:R-:W-:Y:S02]  /*3810*/  @!P3 ISETP.NE.AND.EX P2, PT, R49, RZ, PT, P0 ;  /* 0x000000ff3100b20c */ /* 0x000fe40003f45300 */
[----:B------:R-:W-:Y:S02]  /*3820*/  PLOP3.LUT P0, PT, PT, PT, PT, 0x80, 0x8 ;  /* 0x000000000008781c */ /* 0x000fe40003f0f070 */
[----:B------:R-:W-:Y:S02]  /*3830*/  @!P3 PLOP3.LUT P0, PT, P2, PT, PT, 0x80, 0x8 ;  /* 0x000000000008b81c */ /* 0x000fe4000170f070 */
[----:B----4-:R-:W-:Y:S02]  /*3840*/  IADD3 R32, P4, PT, R32, 0x200, RZ ;  /* 0x0000020020207810 */ /* 0x010fe40007f9e0ff */
[----:B------:R-:W-:-:S03]  /*3850*/  ISETP.NE.AND P2, PT, R5, 0x65, PT ;  /* 0x000000650500780c */ /* 0x000fc60003f45270 */
[----:B------:R-:W-:-:S06]  /*3860*/  IMAD.X R33, RZ, RZ, R33, P4 ;  /* 0x000000ffff217224 */ /* 0x000fcc00020e0621 */
[----:B0--3--:R-:W-:Y:S01]  /*3870*/  @!P0 FADD R57, R57, R6 ;  /* 0x0000000639398221 */ /* 0x009fe20000000000 */
[----:B-1----:R-:W-:-:S05]  /*3880*/  @!P3 IADD3 R7, P0, PT, R7, R46, RZ ;  /* 0x0000002e0707b210 */ /* 0x002fca0007f1e0ff */
[----:B--2---:R-:W-:Y:S02]  /*3890*/  @!P3 IMAD.X R4, R4, 0x1, R49, P0 ;  /* 0x000000010404b824 */ /* 0x004fe400000e0631 */
[----:B------:R-:W-:Y:S02]  /*38a0*/  @!P3 IMAD.MOV.U32 R46, RZ, RZ, R7 ;  /* 0x000000ffff2eb224 */ /* 0x000fe400078e0007 */
[----:B------:R-:W-:Y:S01]  /*38b0*/  @!P3 IMAD.MOV.U32 R49, RZ, RZ, R4 ;  /* 0x000000ffff31b224 */ /* 0x000fe200078e0004 */
[----:B------:R-:W-:Y:S06]  /*38c0*/  BRA.DIV UR5, `(.L_x_1010) ;  /* 0x0000007a05c87947 */ /* 0x000fec000b800000 */
[----:B------:R-:W-:-:S13]  /*38d0*/  VOTE.ALL P0, P2 ;  /* 0x0000000000ff7806 */ /* 0x000fda0001000000 */
.L_x_1136:
[----:B------:R-:W-:Y:S05]  /*38e0*/  @!P0 BRA `(.L_x_1011) ;  /* 0x0000000400b88947 */ /* 0x000fea0003800000 */
.L_x_1025:
[----:B------:R-:W-:-:S07]  /*38f0*/  IMAD.WIDE R10, R55, 0x10, R32 ;  /* 0x00000010370a7825 */ /* 0x000fce00078e0220 */
.L_x_1013:
[----:B------:R-:W2:Y:S01]  /*3900*/  LD.E.128.STRONG.GPU R4, desc[UR8][R10.64+-0x200] ;  /* 0xfffe00080a047980 */ /* 0x000ea2000c10fd00 */
[----:B------:R-:W-:Y:S05]  /*3910*/  YIELD ;  /* 0x0000000000007946 */ /* 0x000fea0003800000 */
[----:B------:R-:W-:Y:S01]  /*3920*/  UMOV UR5, 0xffffffff ;  /* 0xffffffff00057882 */ /* 0x000fe20000000000 */
[----:B--2---:R-:W-:Y:S02]  /*3930*/  ISETP.NE.AND P0, PT, R5, 0x63, PT ;  /* 0x000000630500780c */ /* 0x004fe40003f05270 */
[----:B------:R-:W-:Y:S11]  /*3940*/  BRA.DIV UR5, `(.L_x_1012) ;  /* 0x0000007a05c87947 */ /* 0x000ff6000b800000 */
[----:B------:R-:W-:-:S13]  /*3950*/  VOTE.ANY P0, !P0 ;  /* 0x0000000000ff7806 */ /* 0x000fda0004000100 */
.L_x_1139:
[----:B------:R-:W-:Y:S05]  /*3960*/  @P0 BRA `(.L_x_1013) ;  /* 0xfffffffc00e40947 */ /* 0x000fea000383ffff */
[----:B------:R-:W-:Y:S01]  /*3970*/  UMOV UR5, 0xffffffff ;  /* 0xffffffff00057882 */ /* 0x000fe20000000000 */
[----:B------:R-:W-:Y:S02]  /*3980*/  ISETP.NE.AND P0, PT, R5, 0x65, PT ;  /* 0x000000650500780c */ /* 0x000fe40003f05270 */
[----:B------:R-:W-:Y:S11]  /*3990*/  BRA.DIV UR5, `(.L_x_1014) ;  /* 0x0000007a05d47947 */ /* 0x000ff6000b800000 */
[----:B------:R-:W-:-:S04]  /*39a0*/  VOTE.ANY R13, PT, !P0 ;  /* 0x00000000000d7806 */ /* 0x000fc800040e0100 */
[----:B------:R-:W-:-:S05]  /*39b0*/  LOP3.LUT R13, R13, 0x80000000, R48, 0xec, !PT ;  /* 0x800000000d0d7812 */ /* 0x000fca00078eec30 */
[----:B------:R-:W-:-:S05]  /*39c0*/  VIADD R10, R13, 0xffffffff ;  /* 0xffffffff0d0a7836 */ /* 0x000fca0000000000 */
[----:B------:R-:W-:-:S04]  /*39d0*/  LOP3.LUT R10, R13, R10, RZ, 0xc, !PT ;  /* 0x0000000a0d0a7212 */ /* 0x000fc800078e0cff */
[----:B------:R-:W0:Y:S02]  /*39e0*/  POPC R14, R10 ;  /* 0x0000000a000e7309 */ /* 0x000e240000000000 */
[----:B0-----:R0:W1:Y:S04]  /*39f0*/  SHFL.DOWN PT, R61, R4, 0x1, R14 ;  /* 0x08200000043d7989 */ /* 0x00106800000e000e */
[----:B------:R0:W2:Y:S04]  /*3a00*/  SHFL.DOWN PT, R59, R6, 0x1, R14 ;  /* 0x08200000063b7989 */ /* 0x0000a800000e000e */
[----:B------:R0:W3:Y:S02]  /*3a10*/  SHFL.DOWN PT, R12, R7, 0x1, R14 ;  /* 0x08200000070c7989 */ /* 0x0000e400000e000e */
.L_x_1145:
[----:B------:R-:W-:-:S03]  /*3a20*/  UMOV UR5, 0xffffffff ;  /* 0xffffffff00057882 */ /* 0x000fc60000000000 */
[----:B------:R-:W-:Y:S05]  /*3a30*/  BRA.DIV UR5, `(.L_x_1015) ;  /* 0x0000007e05207947 */ /* 0x000fea000b800000 */
.L_x_1148:
[----:B------:R-:W-:Y:S01]  /*3a40*/  ISETP.GE.AND P3, PT, R42, R14, PT ;  /* 0x0000000e2a00720c */ /* 0x000fe20003f66270 */
[----:B------:R-:W-:Y:S01]  /*3a50*/  UMOV UR5, 0xffffffff ;  /* 0xffffffff00057882 */ /* 0x000fe20000000000 */
[----:B------:R-:W-:-:S11]  /*3a60*/  PLOP3.LUT P0, PT, PT, PT, PT, 0x80, 0x8 ;  /* 0x000000000008781c */ /* 0x000fd60003f0f070 */
[----:B------:R-:W-:-:S04]  /*3a70*/  @!P3 ISETP.NE.U32.AND P2, PT, R6, RZ, PT ;  /* 0x000000ff0600b20c */ /* 0x000fc80003f45070 */
[----:B------:R-:W-:-:S04]  /*3a80*/  @!P3 ISETP.NE.AND.EX P2, PT, R7, RZ, PT, P2 ;  /* 0x000000ff0700b20c */ /* 0x000fc80003f45320 */
[----:B------:R-:W-:Y:S02]  /*3a90*/  @!P3 PLOP3.LUT P0, PT, P2, PT, PT, 0x80, 0x8 ;  /* 0x000000000008b81c */ /* 0x000fe4000170f070 */
[----:B--2---:R-:W-:-:S05]  /*3aa0*/  @!P3 IADD3 R59, P2, PT, R59, R6, RZ ;  /* 0x000000063b3bb210 */ /* 0x004fca0007f5e0ff */
[----:B---3--:R-:W-:Y:S02]  /*3ab0*/  @!P3 IMAD.X R12, R12, 0x1, R7, P2 ;  /* 0x000000010c0cb824 */ /* 0x008fe400010e0607 */
[----:B0-----:R-:W-:Y:S02]  /*3ac0*/  @!P3 IMAD.MOV.U32 R6, RZ, RZ, R59 ;  /* 0x000000ffff06b224 */ /* 0x001fe400078e003b */
[----:B------:R-:W-:Y:S02]  /*3ad0*/  @!P3 IMAD.MOV.U32 R7, RZ, RZ, R12 ;  /* 0x000000ffff07b224 */ /* 0x000fe400078e000c */
[----:B-1----:R-:W-:Y:S01]  /*3ae0*/  @!P0 FADD R4, R4, R61 ;  /* 0x0000003d04048221 */ /* 0x002fe20000000000 */
[----:B------:R-:W-:Y:S06]  /*3af0*/  BRA.DIV UR5, `(.L_x_1016) ;  /* 0x0000007e05107947 */ /* 0x000fec000b800000 */
[----:B------:R0:W1:Y:S04]  /*3b00*/  SHFL.DOWN PT, R59, R6, 0x2, R14 ;  /* 0x08400000063b7989 */ /* 0x00006800000e000e */
[----:B------:R0:W2:Y:S04]  /*3b10*/  SHFL.DOWN PT, R12, R7, 0x2, R14 ;  /* 0x08400000070c7989 */ /* 0x0000a800000e000e */
[----:B------:R0:W3:Y:S02]  /*3b20*/  SHFL.DOWN PT, R61, R4, 0x2, R14 ;  /* 0x08400000043d7989 */ /* 0x0000e400000e000e */
.L_x_1153:
[----:B------:R-:W-:-:S03]  /*3b30*/  UMOV UR5, 0xffffffff ;  /* 0xffffffff00057882 */ /* 0x000fc60000000000 */
[----:B------:R-:W-:Y:S05]  /*3b40*/  BRA.DIV UR5, `(.L_x_1017) ;  /* 0x0000007e05547947 */ /* 0x000fea000b800000 */
.L_x_1156:
[----:B------:R-:W-:Y:S01]  /*3b50*/  ISETP.GT.AND P3, PT, R50, R14, PT ;  /* 0x0000000e3200720c */ /* 0x000fe20003f64270 */
[----:B------:R-:W-:-:S12]  /*3b60*/  UMOV UR5, 0xffffffff ;  /* 0xffffffff00057882 */ /* 0x000fd80000000000 */
[----:B------:R-:W-:-:S04]  /*3b70*/  @!P3 ISETP.NE.U32.AND P0, PT, R6, RZ, PT ;  /* 0x000000ff0600b20c */ /* 0x000fc80003f05070 */
[----:B------:R-:W-:Y:S02]  /*3b80*/  @!P3 ISETP.NE.AND.EX P2, PT, R7, RZ, PT, P0 ;  /* 0x000000ff0700b20c */ /* 0x000fe40003f45300 */
[----:B------:R-:W-:Y:S02]  /*3b90*/  PLOP3.LUT P0, PT, PT, PT, PT, 0x80, 0x8 ;  /* 0x000000000008781c */ /* 0x000fe40003f0f070 */
[----:B------:R-:W-:Y:S02]  /*3ba0*/  @!P3 PLOP3.LUT P0, PT, P2, PT, PT, 0x80, 0x8 ;  /* 0x000000000008b81c */ /* 0x000fe4000170f070 */
[----:B-1----:R-:W-:-:S05]  /*3bb0*/  @!P3 IADD3 R59, P2, PT, R59, R6, RZ ;  /* 0x000000063b3bb210 */ /* 0x002fca0007f5e0ff */
[----:B--2---:R-:W-:Y:S02]  /*3bc0*/  @!P3 IMAD.X R12, R12, 0x1, R7, P2 ;  /* 0x000000010c0cb824 */ /* 0x004fe400010e0607 */
[----:B0-----:R-:W-:Y:S02]  /*3bd0*/  @!P3 IMAD.MOV.U32 R6, RZ, RZ, R59 ;  /* 0x000000ffff06b224 */ /* 0x001fe400078e003b */
[----:B------:R-:W-:Y:S02]  /*3be0*/  @!P3 IMAD.MOV.U32 R7, RZ, RZ, R12 ;  /* 0x000000ffff07b224 */ /* 0x000fe400078e000c */
[----:B---3--:R-:W-:Y:S01]  /*3bf0*/  @!P0 FADD R4, R4, R61 ;  /* 0x0000003d04048221 */ /* 0x008fe20000000000 */
[----:B------:R-:W-:Y:S06]  /*3c00*/  BRA.DIV UR5, `(.L_x_1018) ;  /* 0x0000007e05447947 */ /* 0x000fec000b800000 */
[----:B------:R0:W1:Y:S04]  /*3c10*/  SHFL.DOWN PT, R59, R6, 0x4, R14 ;  /* 0x08800000063b7989 */ /* 0x00006800000e000e */
[----:B------:R0:W2:Y:S04]  /*3c20*/  SHFL.DOWN PT, R12, R7, 0x4, R14 ;  /* 0x08800000070c7989 */ /* 0x0000a800000e000e */
[----:B------:R0:W3:Y:S02]  /*3c30*/  SHFL.DOWN PT, R61, R4, 0x4, R14 ;  /* 0x08800000043d7989 */ /* 0x0000e400000e000e */
.L_x_1161:
[----:B------:R-:W-:-:S03]  /*3c40*/  UMOV UR5, 0xffffffff ;  /* 0xffffffff00057882 */ /* 0x000fc60000000000 */
[----:B------:R-:W-:Y:S05]  /*3c50*/  BRA.DIV UR5, `(.L_x_1019) ;  /* 0x0000007e05887947 */ /* 0x000fea000b800000 */
.L_x_1164:
        /* <DEDUP_REMOVED lines=15> */
.L_x_1169:
[----:B------:R-:W-:-:S03]  /*3d50*/  UMOV UR5, 0xffffffff ;  /* 0xffffffff00057882 */ /* 0x000fc60000000000 */
[----:B------:R-:W-:Y:S05]  /*3d60*/  BRA.DIV UR5, `(.L_x_1021) ;  /* 0x0000007e05bc7947 */ /* 0x000fea000b800000 */
.L_x_1172:
        /* <DEDUP_REMOVED lines=15> */
.L_x_1177:
[----:B------:R-:W-:-:S03]  /*3e60*/  UMOV UR5, 0xffffffff ;  /* 0xffffffff00057882 */ /* 0x000fc60000000000 */
[----:B------:R-:W-:Y:S05]  /*3e70*/  BRA.DIV UR5, `(.L_x_1023) ;  /* 0x0000007e05f07947 */ /* 0x000fea000b800000 */
.L_x_1180:
[----:B------:R-:W-:Y:S01]  /*3e80*/  ISETP.GT.AND P3, PT, R53, R14, PT ;  /* 0x0000000e3500720c */ /* 0x000fe20003f64270 */
[----:B------:R-:W-:Y:S01]  /*3e90*/  UMOV UR5, 0xffffffff ;  /* 0xffffffff00057882 */ /* 0x000fe20000000000 */
[----:B------:R-:W-:-:S11]  /*3ea0*/  VIADD R55, R55, 0xffffffe0 ;  /* 0xffffffe037377836 */ /* 0x000fd60000000000 */
[----:B------:R-:W-:-:S04]  /*3eb0*/  @!P3 ISETP.NE.U32.AND P0, PT, R6, RZ, PT ;  /* 0x000000ff0600b20c */ /* 0x000fc80003f05070 */
[----:B------:R-:W-:Y:S02]  /*3ec0*/  @!P3 ISETP.NE.AND.EX P2, PT, R7, RZ, PT, P0 ;  /* 0x000000ff0700b20c */ /* 0x000fe40003f45300 */
[----:B------:R-:W-:Y:S02]  /*3ed0*/  PLOP3.LUT P0, PT, PT, PT, PT, 0x80, 0x8 ;  /* 0x000000000008781c */ /* 0x000fe40003f0f070 */
[----:B------:R-:W-:Y:S02]  /*3ee0*/  @!P3 PLOP3.LUT P0, PT, P2, PT, PT, 0x80, 0x8 ;  /* 0x000000000008b81c */ /* 0x000fe4000170f070 */
[----:B------:R-:W-:-:S04]  /*3ef0*/  ISETP.NE.U32.AND P2, PT, R46, RZ, PT ;  /* 0x000000ff2e00720c */ /* 0x000fc80003f45070 */
[----:B------:R-:W-:-:S07]  /*3f00*/  ISETP.NE.AND.EX P2, PT, R49, RZ, PT, P2 ;  /* 0x000000ff3100720c */ /* 0x000fce0003f45320 */
[----:B0--3--:R-:W-:Y:S01]  /*3f10*/  @!P0 FADD R4, R4, R61 ;  /* 0x0000003d04048221 */ /* 0x009fe20000000000 */
[----:B-1----:R-:W-:-:S05]  /*3f20*/  @!P3 IADD3 R59, P0, PT, R59, R6, RZ ;  /* 0x000000063b3bb210 */ /* 0x002fca0007f1e0ff */
[----:B------:R-:W-:Y:S02]  /*3f30*/  @!P3 IMAD.MOV.U32 R6, RZ, RZ, R59 ;  /* 0x000000ffff06b224 */ /* 0x000fe400078e003b */
[----:B------:R-:W-:Y:S01]  /*3f40*/  @!P2 FADD R57, R4, R57 ;  /* 0x000000390439a221 */ /* 0x000fe20000000000 */
[----:B--2---:R-:W-:Y:S01]  /*3f50*/  @!P3 IMAD.X R12, R12, 0x1, R7, P0 ;  /* 0x000000010c0cb824 */ /* 0x004fe200000e0607 */
[----:B------:R-:W-:Y:S02]  /*3f60*/  ISETP.NE.AND P0, PT, R5, 0x65, PT ;  /* 0x000000650500780c */ /* 0x000fe40003f05270 */
[----:B------:R-:W-:Y:S01]  /*3f70*/  IADD3 R46, P4, PT, R46, R6, RZ ;  /* 0x000000062e2e7210 */ /* 0x000fe20007f9e0ff */
[----:B------:R-:W-:-:S04]  /*3f80*/  @!P3 IMAD.MOV.U32 R7, RZ, RZ, R12 ;  /* 0x000000ffff07b224 */ /* 0x000fc800078e000c */
[----:B------:R-:W-:Y:S01]  /*3f90*/  IMAD.X R49, R49, 0x1, R7, P4 ;  /* 0x0000000131317824 */ /* 0x000fe200020e0607 */
[----:B------:R-:W-:Y:S07]  /*3fa0*/  BRA.DIV UR5, `(.L_x_1024) ;  /* 0x0000007e05c47947 */ /* 0x000fee000b800000 */
[----:B------:R-:W-:-:S13]  /*3fb0*/  VOTE.ALL P0, P0 ;  /* 0x0000000000ff7806 */ /* 0x000fda0000000000 */
.L_x_1183:
[----:B------:R-:W-:Y:S05]  /*3fc0*/  @P0 BRA `(.L_x_1025) ;  /* 0xfffffff800480947 */ /* 0x000fea000383ffff */
.L_x_1011:
[----:B------:R-:W-:Y:S01]  /*3fd0*/  ISETP.NE.AND P2, PT, R42, RZ, PT ;  /* 0x000000ff2a00720c */ /* 0x000fe20003f45270 */
[----:B------:R-:W-:Y:S01]  /*3fe0*/  BSSY.RECONVERGENT B0, `(.L_x_1026) ;  /* 0x0000015000007945 */ /* 0x000fe20003800200 */
[----:B------:R-:W-:-:S11]  /*3ff0*/  IMAD.MOV.U32 R48, RZ, RZ, R46 ;  /* 0x000000ffff307224 */ /* 0x000fd600078e002e */
[----:B------:R-:W0:Y:S01]  /*4000*/  @!P2 S2R R5, SR_CgaCtaId ;  /* 0x000000000005a919 */ /* 0x000e220000008800 */
[----:B------:R-:W-:-:S04]  /*4010*/  @!P2 MOV R4, 0x400 ;  /* 0x000004000004a802 */ /* 0x000fc80000000f00 */
[----:B0-----:R-:W-:Y:S01]  /*4020*/  @!P2 LEA R10, R5, R4, 0x18 ;  /* 0x00000004050aa211 */ /* 0x001fe200078ec0ff */
[----:B------:R-:W-:Y:S06]  /*4030*/  @P1 BRA `(.L_x_1027) ;  /* 0x00000000003c1947 */ /* 0x000fec0003800000 */
[----:B------:R-:W0:Y:S01]  /*4040*/  S2UR UR6, SR_CgaCtaId ;  /* 0x00000000000679c3 */ /* 0x000e220000008800 */
[----:B------:R-:W-:Y:S01]  /*4050*/  ISETP.NE.U32.AND P0, PT, R47, RZ, PT ;  /* 0x000000ff2f00720c */ /* 0x000fe20003f05070 */
[----:B------:R-:W-:Y:S01]  /*4060*/  FADD R5, R40, R57 ;  /* 0x0000003928057221 */ /* 0x000fe20000000000 */
[----:B------:R-:W-:Y:S01]  /*4070*/  IADD3 R6, P1, PT, R48, R47, RZ ;  /* 0x0000002f30067210 */ /* 0x000fe20007f3e0ff */
[----:B------:R-:W-:Y:S01]  /*4080*/  UMOV UR5, 0x400 ;  /* 0x0000040000057882 */ /* 0x000fe20000000000 */
[----:B------:R-:W-:-:S03]  /*4090*/  ISETP.NE.AND.EX P0, PT, R44, RZ, PT, P0 ;  /* 0x000000ff2c00720c */ /* 0x000fc60003f05300 */
[----:B------:R-:W-:Y:S01]  /*40a0*/  IMAD.X R7, R49, 0x1, R44, P1 ;  /* 0x0000000131077824 */ /* 0x000fe200008e062c */
[----:B------:R-:W-:Y:S01]  /*40b0*/  FSEL R4, R5, R40, !P0 ;  /* 0x0000002805047208 */ /* 0x000fe20004000000 */
[----:B------:R-:W-:-:S05]  /*40c0*/  IMAD.MOV.U32 R5, RZ, RZ, 0x65 ;  /* 0x00000065ff057424 */ /* 0x000fca00078e00ff */
[----:B------:R1:W-:Y:S01]  /*40d0*/  ST.E.128.STRONG.GPU desc[UR8][R30.64+0x200], R4 ;  /* 0x000200041e007985 */ /* 0x0003e2000c10fd08 */
[----:B0-----:R-:W-:-:S09]  /*40e0*/  ULEA UR5, UR6, UR5, 0x18 ;  /* 0x0000000506057291 */ /* 0x001fd2000f8ec0ff */
[----:B------:R1:W-:Y:S04]  /*40f0*/  STS.64 [UR5+0xb8], R6 ;  /* 0x0000b806ff007988 */ /* 0x0003e80008000a05 */
[----:B------:R1:W-:Y:S04]  /*4100*/  STS [UR5+0xc0], R4 ;  /* 0x0000c004ff007988 */ /* 0x0003e80008000805 */
[----:B------:R1:W-:Y:S04]  /*4110*/  STS.64 [UR5+0xa8], R48 ;  /* 0x0000a830ff007988 */ /* 0x0003e80008000a05 */
[----:B------:R1:W-:Y:S02]  /*4120*/  STS [UR5+0xb0], R57 ;  /* 0x0000b039ff007988 */ /* 0x0003e40008000805 */
.L_x_1027:
[----:B------:R-:W-:Y:S05]  /*4130*/  BSYNC.RECONVERGENT B0 ;  /* 0x0000000000007941 */ /* 0x000fea0003800200 */
.L_x_1026:
[----:B------:R0:W-:Y:S01]  /*4140*/  @!P2 STS.64 [R10+0x88], R48 ;  /* 0x000088300a00a388 */ /* 0x0001e20000000a00 */
[----:B------:R-:W-:Y:S02]  /*4150*/  @!P2 IMAD.MOV.U32 R35, RZ, RZ, R48 ;  /* 0x000000ffff23a224 */ /* 0x000fe400078e0030 */
[----:B------:R-:W-:Y:S01]  /*4160*/  @!P2 IMAD.MOV.U32 R0, RZ, RZ, R49 ;  /* 0x000000ffff00a224 */ /* 0x000fe200078e0031 */
[----:B------:R0:W-:Y:S01]  /*4170*/  @!P2 STS [R10+0x90], R57 ;  /* 0x000090390a00a388 */ /* 0x0001e20000000800 */
[----:B------:R-:W-:-:S07]  /*4180*/  @!P2 IMAD.MOV.U32 R29, RZ, RZ, R57 ;  /* 0x000000ffff1da224 */ /* 0x000fce00078e0039 */
.L_x_995:
[----:B-1----:R-:W1:Y:S01]  /*4190*/  S2R R31, SR_TID.X ;  /* 0x00000000001f7919 */ /* 0x002e620000002100 */
[----:B------:R-:W-:Y:S05]  /*41a0*/  WARPSYNC.ALL ;  /* 0x0000000000007948 */ /* 0x000fea0003800000 */
[----:B------:R-:W-:Y:S06]  /*41b0*/  BAR.SYNC.DEFER_BLOCKING 0x0 ;  /* 0x0000000000007b1d */ /* 0x000fec0000010000 */
[----:B------:R-:W-:Y:S01]  /*41c0*/  BSSY.RECONVERGENT B0, `(.L_x_1028) ;  /* 0x000000d000007945 */ /* 0x000fe20003800200 */
[----:B-1----:R-:W-:-:S13]  /*41d0*/  ISETP.NE.AND P0, PT, R31, RZ, PT ;  /* 0x000000ff1f00720c */ /* 0x002fda0003f05270 */
[----:B------:R-:W-:Y:S05]  /*41e0*/  @!P0 BRA `(.L_x_1029) ;  /* 0x0000000000288947 */ /* 0x000fea0003800000 */
[----:B------:R-:W1:Y:S01]  /*41f0*/  S2UR UR6, SR_CgaCtaId ;  /* 0x00000000000679c3 */ /* 0x000e620000008800 */
[----:B------:R-:W-:Y:S01]  /*4200*/  UMOV UR5, 0x400 ;  /* 0x0000040000057882 */ /* 0x000fe20000000000 */
[----:B------:R-:W-:-:S04]  /*4210*/  ISETP.NE.U32.AND P0, PT, R35, RZ, PT ;  /* 0x000000ff2300720c */ /* 0x000fc80003f05070 */
[----:B------:R-:W-:Y:S01]  /*4220*/  ISETP.NE.AND.EX P0, PT, R0, RZ, PT, P0 ;  /* 0x000000ff0000720c */ /* 0x000fe20003f05300 */
[----:B-1----:R-:W-:-:S09]  /*4230*/  ULEA UR5, UR6, UR5, 0x18 ;  /* 0x0000000506057291 */ /* 0x002fd2000f8ec0ff */
[----:B------:R-:W1:Y:S04]  /*4240*/  LDS.64 R4, [UR5+0x88] ;  /* 0x00008805ff047984 */ /* 0x000e680008000a00 */
[----:B------:R-:W2:Y:S01]  /*4250*/  LDS R6, [UR5+0x90] ;  /* 0x00009005ff067984 */ /* 0x000ea20008000800 */
[----:B-1----:R-:W-:Y:S01]  /*4260*/  IADD3 R35, P1, PT, R4, R35, RZ ;  /* 0x0000002304237210 */ /* 0x002fe20007f3e0ff */
[----:B--2---:R-:W-:-:S04]  /*4270*/  @!P0 FADD R29, R29, R6 ;  /* 0x000000061d1d8221 */ /* 0x004fc80000000000 */
[----:B------:R-:W-:-:S08]  /*4280*/  IMAD.X R0, R5, 0x1, R0, P1 ;  /* 0x0000000105007824 */ /* 0x000fd000008e0600 */
.L_x_1029:
[----:B------:R-:W-:Y:S05]  /*4290*/  BSYNC.RECONVERGENT B0 ;  /* 0x0000000000007941 */ /* 0x000fea0003800200 */
.L_x_1028:
[----:B------:R-:W1:Y:S01]  /*42a0*/  S2UR UR5, SR_CgaCtaId ;  /* 0x00000000000579c3 */ /* 0x000e620000008800 */
[----:B------:R-:W-:Y:S01]  /*42b0*/  UMOV UR4, 0x400 ;  /* 0x0000040000047882 */ /* 0x000fe20000000000 */
[----:B------:R-:W-:Y:S02]  /*42c0*/  ISETP.NE.AND P1, PT, R28, R26, PT ;  /* 0x0000001a1c00720c */ /* 0x000fe40003f25270 */
[CC--:B------:R-:W-:Y:S02]  /*42d0*/  ISETP.NE.AND P3, PT, R26.reuse, R24.reuse, PT ;  /* 0x000000181a00720c */ /* 0x0c0fe40003f65270 */
[----:B------:R-:W-:Y:S02]  /*42e0*/  ISETP.NE.AND P0, PT, R26, R24, PT ;  /* 0x000000181a00720c */ /* 0x000fe40003f05270 */
[----:B------:R-:W-:Y:S02]  /*42f0*/  ISETP.NE.AND P2, PT, R28, R26, PT ;  /* 0x0000001a1c00720c */ /* 0x000fe40003f45270 */
[----:B------:R-:W-:-:S02]  /*4300*/  SEL R7, RZ, 0x1, !P3 ;  /* 0x00000001ff077807 */ /* 0x000fc40005800000 */
[----:B------:R-:W-:Y:S02]  /*4310*/  ISETP.NE.AND P3, PT, R24, R22, PT ;  /* 0x000000161800720c */ /* 0x000fe40003f65270 */
[----:B------:R-:W-:Y:S01]  /*4320*/  SEL R6, RZ, 0x1, !P2 ;  /* 0x00000001ff067807 */ /* 0x000fe20005000000 */
[----:B------:R-:W-:Y:S01]  /*4330*/  @!P1 FADD R27, R27, R29 ;  /* 0x0000001d1b1b9221 */ /* 0x000fe20000000000 */
[----:B------:R-:W-:Y:S02]  /*4340*/  ISETP.NE.AND P2, PT, R22, R20, PT ;  /* 0x000000141600720c */ /* 0x000fe40003f45270 */
[----:B------:R-:W-:Y:S01]  /*4350*/  ISETP.NE.AND P4, PT, R20, R18, PT ;  /* 0x000000121400720c */ /* 0x000fe20003f85270 */
[----:B------:R-:W-:Y:S01]  /*4360*/  @!P0 FADD R25, R25, R27 ;  /* 0x0000001b19198221 */ /* 0x000fe20000000000 */
[----:B0-----:R-:W-:Y:S02]  /*4370*/  IADD3 R10, P5, PT, R7, R6, RZ ;  /* 0x00000006070a7210 */ /* 0x001fe40007fbe0ff */
[----:B------:R-:W-:Y:S01]  /*4380*/  ISETP.NE.AND P0, PT, R18, R16, PT ;  /* 0x000000101200720c */ /* 0x000fe20003f05270 */
[----:B-1----:R-:W-:Y:S01]  /*4390*/  ULEA UR4, UR5, UR4, 0x18 ;  /* 0x0000000405047291 */ /* 0x002fe2000f8ec0ff */
[----:B------:R-:W-:Y:S01]  /*43a0*/  SEL R6, RZ, 0x1, !P1 ;  /* 0x00000001ff067807 */ /* 0x000fe20004800000 */
[----:B------:R-:W-:Y:S01]  /*43b0*/  @!P3 FADD R23, R23, R25 ;  /* 0x000000191717b221 */ /* 0x000fe20000000000 */
[----:B------:R-:W-:Y:S01]  /*43c0*/  ISETP.NE.AND P1, PT, R24, R22, PT ;  /* 0x000000161800720c */ /* 0x000fe20003f25270 */
[----:B------:R-:W-:Y:S01]  /*43d0*/  IMAD.X R7, RZ, RZ, RZ, P5 ;  /* 0x000000ffff077224 */ /* 0x000fe200028e06ff */
[----:B------:R-:W-:Y:S01]  /*43e0*/  ISETP.NE.AND P6, PT, R22, R20, PT ;  /* 0x000000141600720c */ /* 0x000fe20003fc5270 */
[----:B------:R-:W-:Y:S01]  /*43f0*/  @!P2 FADD R21, R21, R23 ;  /* 0x000000171515a221 */ /* 0x000fe20000000000 */
[----:B------:R-:W-:-:S02]  /*4400*/  SEL R11, RZ, 0x1, !P1 ;  /* 0x00000001ff0b7807 */ /* 0x000fc40004800000 */
[----:B------:R-:W0:Y:S01]  /*4410*/  LDS.64 R4, [UR4+0xc8] ;  /* 0x0000c804ff047984 */ /* 0x000e220008000a00 */
[----:B------:R-:W-:Y:S01]  /*4420*/  SEL R13, RZ, 0x1, !P6 ;  /* 0x00000001ff0d7807 */ /* 0x000fe20007000000 */
[----:B------:R-:W-:Y:S01]  /*4430*/  @!P4 FADD R19, R19, R21 ;  /* 0x000000151313c221 */ /* 0x000fe20000000000 */
[----:B------:R-:W-:Y:S02]  /*4440*/  IADD3 R12, P6, PT, R10, R11, RZ ;  /* 0x0000000b0a0c7210 */ /* 0x000fe40007fde0ff */
[----:B------:R-:W-:Y:S01]  /*4450*/  ISETP.NE.AND P5, PT, R16, R8, PT ;  /* 0x000000081000720c */ /* 0x000fe20003fa5270 */
[----:B------:R-:W-:Y:S01]  /*4460*/  @!P0 FADD R17, R17, R19 ;  /* 0x0000001311118221 */ /* 0x000fe20000000000 */
[----:B------:R-:W-:Y:S01]  /*4470*/  ISETP.NE.AND P1, PT, R8, R2, PT ;  /* 0x000000020800720c */ /* 0x000fe20003f25270 */
[----:B------:R-:W-:Y:S01]  /*4480*/  IMAD.IADD R14, R12, 0x1, R13 ;  /* 0x000000010c0e7824 */ /* 0x000fe200078e020d */
[C---:B------:R-:W-:Y:S01]  /*4490*/  IADD3 R13, P2, PT, R35.reuse, R10, RZ ;  /* 0x0000000a230d7210 */ /* 0x040fe20007f5e0ff */
[----:B------:R-:W-:Y:S01]  /*44a0*/  IMAD.X R47, RZ, RZ, R7, P6 ;  /* 0x000000ffff2f7224 */ /* 0x000fe200030e0607 */
[----:B------:R-:W-:-:S02]  /*44b0*/  IADD3 R12, P6, PT, R35, R12, RZ ;  /* 0x0000000c230c7210 */ /* 0x000fc40007fde0ff */
[C---:B------:R-:W-:Y:S01]  /*44c0*/  IADD3 R11, P4, PT, R35.reuse, R14, RZ ;  /* 0x0000000e230b7210 */ /* 0x040fe20007f9e0ff */
[C---:B------:R-:W-:Y:S01]  /*44d0*/  IMAD.X R10, R0.reuse, 0x1, R7, P2 ;  /* 0x00000001000a7824 */ /* 0x040fe200010e0607 */
[C---:B------:R-:W-:Y:S01]  /*44e0*/  IADD3 R38, P2, PT, R35.reuse, R38, RZ ;  /* 0x0000002623267210 */ /* 0x040fe20007f5e0ff */
[C---:B------:R-:W-:Y:S01]  /*44f0*/  IMAD.X R14, R0.reuse, 0x1, R47, P6 ;  /* 0x00000001000e7824 */ /* 0x040fe200030e062f */
[----:B------:R-:W-:Y:S01]  /*4500*/  SEL R15, RZ, 0x1, !P1 ;  /* 0x00000001ff0f7807 */ /* 0x000fe20004800000 */
[C---:B------:R-:W-:Y:S01]  /*4510*/  IMAD.X R32, R0.reuse, 0x1, R43, P4 ;  /* 0x0000000100207824 */ /* 0x040fe200020e062b */
[C---:B------:R-:W-:Y:S01]  /*4520*/  IADD3 R34, P6, PT, R35.reuse, R34, RZ ;  /* 0x0000002223227210 */ /* 0x040fe20007fde0ff */
[C---:B------:R-:W-:Y:S01]  /*4530*/  IMAD.X R41, R0.reuse, 0x1, R41, P2 ;  /* 0x0000000100297824 */ /* 0x040fe200010e0629 */
[----:B------:R-:W-:Y:S01]  /*4540*/  IADD3 R33, P3, PT, R35, R6, RZ ;  /* 0x0000000623217210 */ /* 0x000fe20007f7e0ff */
[----:B------:R-:W-:Y:S01]  /*4550*/  @!P5 FADD R9, R9, R17 ;  /* 0x000000110909d221 */ /* 0x000fe20000000000 */
[----:B------:R-:W-:Y:S01]  /*4560*/  IADD3 R36, P4, PT, R35, R36, RZ ;  /* 0x0000002423247210 */ /* 0x000fe20007f9e0ff */
[----:B------:R-:W-:Y:S01]  /*4570*/  IMAD.X R37, R0, 0x1, R37, P6 ;  /* 0x0000000100257824 */ /* 0x000fe200030e0625 */
[----:B------:R-:W-:Y:S01]  /*4580*/  IADD3 R15, P2, PT, R34, R15, RZ ;  /* 0x0000000f220f7210 */ /* 0x000fe20007f5e0ff */
[----:B------:R-:W-:-:S02]  /*4590*/  IMAD.X R42, RZ, RZ, R0, P3 ;  /* 0x000000ffff2a7224 */ /* 0x000fc400018e0600 */
[----:B------:R-:W-:Y:S01]  /*45a0*/  @!P1 FADD R3, R3, R9 ;  /* 0x0000000903039221 */ /* 0x000fe20000000000 */
[----:B------:R-:W-:Y:S02]  /*45b0*/  IMAD.X R39, R0, 0x1, R39, P4 ;  /* 0x0000000100277824 */ /* 0x000fe400020e0627 */
[----:B------:R-:W-:Y:S01]  /*45c0*/  IMAD.X R40, RZ, RZ, R37, P2 ;  /* 0x000000ffff287224 */ /* 0x000fe200010e0625 */
[----:B0-----:R-:W-:-:S04]  /*45d0*/  ISETP.GE.U32.AND P0, PT, R4, 0x101, PT ;  /* 0x000001010400780c */ /* 0x001fc80003f06070 */
[----:B------:R-:W-:-:S13]  /*45e0*/  ISETP.GE.AND.EX P0, PT, R5, RZ, PT, P0 ;  /* 0x000000ff0500720c */ /* 0x000fda0003f06300 */
[----:B------:R-:W-:Y:S05]  /*45f0*/  @!P0 BRA `(.L_x_1030) ;  /* 0x0000000400a48947 */ /* 0x000fea0003800000 */
[----:B------:R-:W0:Y:S01]  /*4600*/  LDS.64 R6, [UR4+0xa8] ;  /* 0x0000a804ff067984 */ /* 0x000e220008000a00 */
[----:B------:R-:W-:Y:S01]  /*4610*/  BAR.SYNC.DEFER_BLOCKING 0x0 ;  /* 0x0000000000007b1d */ /* 0x000fe20000010000 */
[----:B------:R-:W-:Y:S02]  /*4620*/  ISETP.NE.AND P1, PT, R28, R26, PT ;  /* 0x0000001a1c00720c */ /* 0x000fe40003f25270 */
[----:B------:R-:W-:Y:S02]  /*4630*/  ISETP.NE.AND P2, PT, R26, R24, PT ;  /* 0x000000181a00720c */ /* 0x000fe40003f45270 */
[----:B------:R-:W-:Y:S02]  /*4640*/  ISETP.NE.AND P0, PT, R24, R22, PT ;  /* 0x000000161800720c */ /* 0x000fe40003f05270 */
[----:B------:R-:W-:Y:S02]  /*4650*/  ISETP.NE.AND P6, PT, R22, R20, PT ;  /* 0x000000141600720c */ /* 0x000fe40003fc5270 */
[----:B------:R-:W-:-:S02]  /*4660*/  ISETP.NE.AND P3, PT, R16, R8, PT ;  /* 0x000000081000720c */ /* 0x000fc40003f65270 */
[----:B------:R-:W-:Y:S02]  /*4670*/  ISETP.NE.AND P4, PT, R8, R2, PT ;  /* 0x000000020800720c */ /* 0x000fe40003f85270 */
[----:B------:R-:W-:Y:S01]  /*4680*/  ISETP.NE.AND P5, PT, R2, R45, PT ;  /* 0x0000002d0200720c */ /* 0x000fe20003fa5270 */
[--C-:B0-----:R-:W-:Y:S02]  /*4690*/  @P1 IMAD.IADD R35, R35, 0x1, -R6.reuse ;  /* 0x0000000123231824 */ /* 0x101fe400078e0a06 */
[--C-:B------:R-:W-:Y:S02]  /*46a0*/  @P2 IMAD.IADD R33, R33, 0x1, -R6.reuse ;  /* 0x0000000121212824 */ /* 0x100fe400078e0a06 */
[--C-:B------:R-:W-:Y:S01]  /*46b0*/  @P0 IMAD.IADD R13, R13, 0x1, -R6.reuse ;  /* 0x000000010d0d0824 */ /* 0x100fe200078e0a06 */
[----:B------:R-:W-:Y:S01]  /*46c0*/  @P1 LEA R35, R35, UR4, 0x3 ;  /* 0x0000000423231c11 */ /* 0x000fe2000f8e18ff */
[--C-:B------:R-:W-:Y:S01]  /*46d0*/  @P6 IMAD.IADD R12, R12, 0x1, -R6.reuse ;  /* 0x000000010c0c6824 */ /* 0x100fe200078e0a06 */
[----:B------:R-:W-:Y:S01]  /*46e0*/  @P2 LEA R33, R33, UR4, 0x3 ;  /* 0x0000000421212c11 */ /* 0x000fe2000f8e18ff */
[--C-:B------:R-:W-:Y:S01]  /*46f0*/  @P3 IMAD.IADD R36, R36, 0x1, -R6.reuse ;  /* 0x0000000124243824 */ /* 0x100fe200078e0a06 */
[----:B------:R-:W-:Y:S01]  /*4700*/  @P0 LEA R13, R13, UR4, 0x3 ;  /* 0x000000040d0d0c11 */ /* 0x000fe2000f8e18ff */
[----:B------:R0:W-:Y:S01]  /*4710*/  @P1 STS.64 [R35], R28 ;  /* 0x0000001c23001388 */ /* 0x0001e20000000a00 */
[----:B------:R-:W-:Y:S01]  /*4720*/  ISETP.NE.AND P1, PT, R20, R18, PT ;  /* 0x000000121400720c */ /* 0x000fe20003f25270 */
[--C-:B------:R-:W-:Y:S01]  /*4730*/  @P4 IMAD.IADD R34, R34, 0x1, -R6.reuse ;  /* 0x0000000122224824 */ /* 0x100fe200078e0a06 */
[----:B------:R-:W-:Y:S01]  /*4740*/  @P6 LEA R12, R12, UR4, 0x3 ;  /* 0x000000040c0c6c11 */ /* 0x000fe2000f8e18ff */
[----:B------:R0:W-:Y:S01]  /*4750*/  @P2 STS.64 [R33], R26 ;  /* 0x0000001a21002388 */ /* 0x0001e20000000a00 */
[----:B------:R-:W-:Y:S01]  /*4760*/  ISETP.NE.AND P2, PT, R18, R16, PT ;  /* 0x000000101200720c */ /* 0x000fe20003f45270 */
[----:B------:R-:W-:Y:S01]  /*4770*/  @P5 IMAD.IADD R15, R15, 0x1, -R6 ;  /* 0x000000010f0f5824 */ /* 0x000fe200078e0a06 */
[----:B------:R-:W-:Y:S01]  /*4780*/  @P3 LEA R36, R36, UR4, 0x3 ;  /* 0x0000000424243c11 */ /* 0x000fe2000f8e18ff */
[----:B------:R0:W-:Y:S01]  /*4790*/  @P0 STS.64 [R13], R24 ;  /* 0x000000180d000388 */ /* 0x0001e20000000a00 */
[----:B------:R-:W-:-:S02]  /*47a0*/  @P4 LEA R34, R34, UR4, 0x3 ;  /* 0x0000000422224c11 */ /* 0x000fc4000f8e18ff */
[----:B------:R-:W-:Y:S01]  /*47b0*/  @P5 LEA R15, R15, UR4, 0x3 ;  /* 0x000000040f0f5c11 */ /* 0x000fe2000f8e18ff */
[----:B------:R0:W-:Y:S01]  /*47c0*/  @P6 STS.64 [R12], R22 ;  /* 0x000000160c006388 */ /* 0x0001e20000000a00 */
[----:B------:R-:W-:Y:S01]  /*47d0*/  ISETP.GT.U32.AND P0, PT, R4, R31, PT ;  /* 0x0000001f0400720c */ /* 0x000fe20003f04070 */
[----:B------:R-:W-:-:S03]  /*47e0*/  @P1 IMAD.IADD R11, R11, 0x1, -R6 ;  /* 0x000000010b0b1824 */ /* 0x000fc600078e0a06 */
[----:B------:R-:W-:Y:S01]  /*47f0*/  ISETP.GT.U32.AND.EX P0, PT, R5, RZ, PT, P0 ;  /* 0x000000ff0500720c */ /* 0x000fe20003f04100 */
[----:B------:R-:W-:Y:S01]  /*4800*/  @P2 IMAD.IADD R38, R38, 0x1, -R6 ;  /* 0x0000000126262824 */ /* 0x000fe200078e0a06 */
[----:B------:R-:W-:-:S04]  /*4810*/  @P1 LEA R11, R11, UR4, 0x3 ;  /* 0x000000040b0b1c11 */ /* 0x000fc8000f8e18ff */
[----:B------:R-:W-:Y:S01]  /*4820*/  @P2 LEA R38, R38, UR4, 0x3 ;  /* 0x0000000426262c11 */ /* 0x000fe2000f8e18ff */
[----:B------:R0:W-:Y:S04]  /*4830*/  @P1 STS.64 [R11], R20 ;  /* 0x000000140b001388 */ /* 0x0001e80000000a00 */
[----:B------:R0:W-:Y:S04]  /*4840*/  @P2 STS.64 [R38], R18 ;  /* 0x0000001226002388 */ /* 0x0001e80000000a00 */
[----:B------:R0:W-:Y:S04]  /*4850*/  @P3 STS.64 [R36], R16 ;  /* 0x0000001024003388 */ /* 0x0001e80000000a00 */
[----:B------:R0:W-:Y:S04]  /*4860*/  @P4 STS.64 [R34], R8 ;  /* 0x0000000822004388 */ /* 0x0001e80000000a00 */
[----:B------:R0:W-:Y:S01]  /*4870*/  @P5 STS.64 [R15], R2 ;  /* 0x000000020f005388 */ /* 0x0001e20000000a00 */
[----:B------:R-:W-:Y:S06]  /*4880*/  BAR.SYNC.DEFER_BLOCKING 0x0 ;  /* 0x0000000000007b1d */ /* 0x000fec0000010000 */
[----:B------:R-:W-:Y:S05]  /*4890*/  @!P0 EXIT ;  /* 0x000000000000894d */ /* 0x000fea0003800000 */
[----:B0-----:R-:W-:Y:S01]  /*48a0*/  IMAD.MOV.U32 R19, RZ, RZ, R31 ;  /* 0x000000ffff137224 */ /* 0x001fe200078e001f */
[----:B------:R-:W0:Y:S01]  /*48b0*/  LDCU.64 UR10, c[0x0][0x3a0] ;  /* 0x00007400ff0a77ac */ /* 0x000e220008000a00 */
[----:B------:R-:W-:Y:S01]  /*48c0*/  IMAD.MOV.U32 R21, RZ, RZ, RZ ;  /* 0x000000ffff157224 */ /* 0x000fe200078e00ff */
[----:B------:R-:W-:Y:S02]  /*48d0*/  BSSY.RECONVERGENT B0, `(.L_x_1031) ;  /* 0x0000024000007945 */ /* 0x000fe40003800200 */
[----:B------:R-:W-:-:S04]  /*48e0*/  LOP3.LUT R3, RZ, R19, RZ, 0x33, !PT ;  /* 0x00000013ff037212 */ /* 0x000fc800078e33ff */
[----:B------:R-:W-:Y:S02]  /*48f0*/  IADD3 R10, P0, PT, R4, R3, RZ ;  /* 0x00000003040a7210 */ /* 0x000fe40007f1e0ff */
[----:B------:R-:W-:Y:S02]  /*4900*/  LOP3.LUT R3, RZ, R21, RZ, 0x33, !PT ;  /* 0x00000015ff037212 */ /* 0x000fe400078e33ff */
[----:B------:R-:W-:-:S03]  /*4910*/  LOP3.LUT R0, R10, 0x300, RZ, 0xc0, !PT ;  /* 0x000003000a007812 */ /* 0x000fc600078ec0ff */
[----:B------:R-:W-:Y:S01]  /*4920*/  IMAD.X R3, R5, 0x1, R3, P0 ;  /* 0x0000000105037824 */ /* 0x000fe200000e0603 */
[----:B------:R-:W-:Y:S02]  /*4930*/  ISETP.NE.U32.AND P1, PT, R0, 0x300, PT ;  /* 0x000003000000780c */ /* 0x000fe40003f25070 */
[----:B------:R-:W-:Y:S02]  /*4940*/  ISETP.GE.U32.AND P0, PT, R10, 0x300, PT ;  /* 0x000003000a00780c */ /* 0x000fe40003f06070 */
[----:B------:R-:W-:Y:S02]  /*4950*/  ISETP.NE.AND.EX P1, PT, RZ, RZ, PT, P1 ;  /* 0x000000ffff00720c */ /* 0x000fe40003f25310 */
[----:B------:R-:W-:-:S11]  /*4960*/  ISETP.GE.U32.AND.EX P0, PT, R3, RZ, PT, P0 ;  /* 0x000000ff0300720c */ /* 0x000fd60003f06100 */
[----:B0-----:R-:W-:Y:S05]  /*4970*/  @!P1 BRA `(.L_x_1032) ;  /* 0x0000000000649947 */ /* 0x001fea0003800000 */
[----:B------:R-:W0:Y:S01]  /*4980*/  LDCU.64 UR6, c[0x0][0x3a0] ;  /* 0x00007400ff0677ac */ /* 0x000e220008000a00 */
[----:B------:R-:W-:Y:S01]  /*4990*/  SHF.R.U64 R10, R10, 0x8, R3 ;  /* 0x000000080a0a7819 */ /* 0x000fe20000001203 */
[----:B------:R-:W-:Y:S01]  /*49a0*/  IMAD.MOV.U32 R13, RZ, RZ, RZ ;  /* 0x000000ffff0d7224 */ /* 0x000fe200078e00ff */
[----:B------:R-:W-:Y:S02]  /*49b0*/  IADD3 R11, P1, PT, R6, R19, RZ ;  /* 0x00000013060b7210 */ /* 0x000fe40007f3e0ff */
[----:B------:R-:W-:Y:S01]  /*49c0*/  LEA R2, R31, UR4, 0x3 ;  /* 0x000000041f027c11 */ /* 0x000fe2000f8e18ff */
[----:B------:R-:W-:Y:S02]  /*49d0*/  VIADD R10, R10, 0x1 ;  /* 0x000000010a0a7836 */ /* 0x000fe40000000000 */
[----:B------:R-:W-:-:S03]  /*49e0*/  IMAD.X R0, R7, 0x1, R21, P1 ;  /* 0x0000000107007824 */ /* 0x000fc600008e0615 */
[----:B------:R-:W-:-:S04]  /*49f0*/  LOP3.LUT R10, R10, 0x3, RZ, 0xc0, !PT ;  /* 0x000000030a0a7812 */ /* 0x000fc800078ec0ff */
[C---:B------:R-:W-:Y:S02]  /*4a00*/  LEA R19, P2, R10.reuse, R19, 0x8 ;  /* 0x000000130a137211 */ /* 0x040fe400078440ff */
[C---:B0-----:R-:W-:Y:S02]  /*4a10*/  LEA R8, P1, R11.reuse, UR6, 0x2 ;  /* 0x000000060b087c11 */ /* 0x041fe4000f8210ff */
[----:B------:R-:W-:Y:S02]  /*4a20*/  LEA.HI.X R21, R10, R21, R13, 0x8, P2 ;  /* 0x000000150a157211 */ /* 0x000fe400010f440d */
[----:B------:R-:W-:Y:S01]  /*4a30*/  LEA.HI.X R11, R11, UR7, R0, 0x2, P1 ;  /* 0x000000070b0b7c11 */ /* 0x000fe200088f1400 */
[----:B------:R-:W-:-:S08]  /*4a40*/  VIADD R0, R2, 0x4 ;  /* 0x0000000402007836 */ /* 0x000fd00000000000 */
.L_x_1033:
        /* <DEDUP_REMOVED lines=12> */
.L_x_1032:
[----:B------:R-:W-:Y:S05]  /*4b10*/  BSYNC.RECONVERGENT B0 ;  /* 0x0000000000007941 */ /* 0x000fea0003800200 */
.L_x_1031:
[----:B------:R-:W-:Y:S05]  /*4b20*/  @!P0 EXIT ;  /* 0x000000000000894d */ /* 0x000fea0003800000 */
.L_x_1034:
[C---:B------:R-:W-:Y:S02]  /*4b30*/  LEA R0, R19.reuse, UR4, 0x3 ;  /* 0x0000000413007c11 */ /* 0x040fe4000f8e18ff */
[----:B0---4-:R-:W-:Y:S01]  /*4b40*/  IADD3 R3, P0, PT, R6, R19, RZ ;  /* 0x0000001306037210 */ /* 0x011fe20007f1e0ff */
[----:B------:R-:W-:Y:S02]  /*4b50*/  VIADD R19, R19, 0x400 ;  /* 0x0000040013137836 */ /* 0x000fe40000000000 */
[----:B------:R-:W0:Y:S01]  /*4b60*/  LDS R11, [R0+0x4] ;  /* 0x00000400000b7984 */ /* 0x000e220000000800 */
[----:B------:R-:W-:Y:S01]  /*4b70*/  LEA R8, P1, R3, UR10, 0x2 ;  /* 0x0000000a03087c11 */ /* 0x000fe2000f8210ff */
[----:B------:R-:W-:Y:S02]  /*4b80*/  IMAD.X R10, R7, 0x1, R21, P0 ;  /* 0x00000001070a7824 */ /* 0x000fe400000e0615 */
[----:B------:R-:W1:Y:S01]  /*4b90*/  LDS R13, [R0+0x804] ;  /* 0x00080400000d7984 */ /* 0x000e620000000800 */
[----:B------:R-:W-:Y:S01]  /*4ba0*/  IMAD.X R2, RZ, RZ, R7, P0 ;  /* 0x000000ffff027224 */ /* 0x000fe200000e0607 */
[----:B------:R-:W-:Y:S01]  /*4bb0*/  ISETP.GT.U32.AND P0, PT, R4, R19, PT ;  /* 0x000000130400720c */ /* 0x000fe20003f04070 */
[----:B------:R-:W-:Y:S01]  /*4bc0*/  IMAD.MOV.U32 R21, RZ, RZ, RZ ;  /* 0x000000ffff157224 */ /* 0x000fe200078e00ff */
[----:B------:R-:W2:Y:S01]  /*4bd0*/  LDS R15, [R0+0x1004] ;  /* 0x00100400000f7984 */ /* 0x000ea20000000800 */
[----:B------:R-:W-:-:S02]  /*4be0*/  LEA.HI.X R9, R3, UR11, R10, 0x2, P1 ;  /* 0x0000000b03097c11 */ /* 0x000fc400088f140a */
[----:B------:R-:W-:Y:S01]  /*4bf0*/  LEA.HI.X R3, R3, UR11, R2, 0x2, P1 ;  /* 0x0000000b03037c11 */ /* 0x000fe200088f1402 */
[----:B------:R-:W3:Y:S01]  /*4c00*/  LDS R17, [R0+0x1804] ;  /* 0x0018040000117984 */ /* 0x000ee20000000800 */
[----:B------:R-:W-:Y:S01]  /*4c10*/  IMAD.MOV.U32 R2, RZ, RZ, R8 ;  /* 0x000000ffff027224 */ /* 0x000fe200078e0008 */
[----:B------:R-:W-:Y:S02]  /*4c20*/  ISETP.GT.U32.AND.EX P0, PT, R5, RZ, PT, P0 ;  /* 0x000000ff0500720c */ /* 0x000fe40003f04100 */
[----:B0-----:R4:W-:Y:S04]  /*4c30*/  STG.E desc[UR8][R8.64], R11 ;  /* 0x0000000b08007986 */ /* 0x0019e8000c101908 */
[----:B-1----:R4:W-:Y:S04]  /*4c40*/  STG.E desc[UR8][R2.64+0x400], R13 ;  /* 0x0004000d02007986 */ /* 0x0029e8000c101908 */
[----:B--2---:R4:W-:Y:S04]  /*4c50*/  STG.E desc[UR8][R2.64+0x800], R15 ;  /* 0x0008000f02007986 */ /* 0x0049e8000c101908 */
[----:B---3--:R4:W-:Y:S01]  /*4c60*/  STG.E desc[UR8][R2.64+0xc00], R17 ;  /* 0x000c001102007986 */ /* 0x0089e2000c101908 */
[----:B------:R-:W-:Y:S05]  /*4c70*/  @P0 BRA `(.L_x_1034) ;  /* 0xfffffffc00ac0947 */ /* 0x000fea000383ffff */
[----:B------:R-:W-:Y:S05]  /*4c80*/  EXIT ;  /* 0x000000000000794d */ /* 0x000fea0003800000 */
.L_x_1030:
[----:B------:R-:W-:Y:S02]  /*4c90*/  ISETP.NE.AND P1, PT, R28, R26, PT ;  /* 0x0000001a1c00720c */ /* 0x000fe40003f25270 */
[----:B------:R-:W-:Y:S02]  /*4ca0*/  ISETP.NE.AND P5, PT, R26, R24, PT ;  /* 0x000000181a00720c */ /* 0x000fe40003fa5270 */
[----:B------:R-:W-:Y:S02]  /*4cb0*/  ISETP.NE.AND P4, PT, R24, R22, PT ;  /* 0x000000161800720c */ /* 0x000fe40003f85270 */
[----:B------:R-:W-:Y:S02]  /*4cc0*/  ISETP.NE.AND P0, PT, R22, R20, PT ;  /* 0x000000141600720c */ /* 0x000fe40003f05270 */
[----:B------:R-:W-:-:S05]  /*4cd0*/  ISETP.NE.AND P3, PT, R20, R18, PT ;  /* 0x000000121400720c */ /* 0x000fca0003f65270 */
[----:B------:R-:W0:Y:S08]  /*4ce0*/  @P1 LDC.64 R30, c[0x0][0x3a0] ;  /* 0x0000e800ff1e1b82 */ /* 0x000e300000000a00 */
[----:B------:R-:W1:Y:S08]  /*4cf0*/  @P5 LDC.64 R4, c[0x0][0x3a0] ;  /* 0x0000e800ff045b82 */ /* 0x000e700000000a00 */
[----:B------:R-:W2:Y:S01]  /*4d00*/  @P4 LDC.64 R6, c[0x0][0x3a0] ;  /* 0x0000e800ff064b82 */ /* 0x000ea20000000a00 */
[----:B0-----:R-:W-:-:S07]  /*4d10*/  @P1 LEA R30, P2, R35, R30, 0x2 ;  /* 0x0000001e231e1211 */ /* 0x001fce00078410ff */
[----:B------:R-:W0:Y:S01]  /*4d20*/  @P0 LDC.64 R52, c[0x0][0x3a0] ;  /* 0x0000e800ff340b82 */ /* 0x000e220000000a00 */
[----:B------:R-:W-:Y:S02]  /*4d30*/  @P1 LEA.HI.X R31, R35, R31, R0, 0x2, P2 ;  /* 0x0000001f231f1211 */ /* 0x000fe400010f1400 */
[----:B------:R-:W-:Y:S02]  /*4d40*/  ISETP.NE.AND P2, PT, R18, R16, PT ;  /* 0x000000101200720c */ /* 0x000fe40003f45270 */
[C---:B-1----:R-:W-:Y:S01]  /*4d50*/  @P5 LEA R4, P6, R33.reuse, R4, 0x2 ;  /* 0x0000000421045211 */ /* 0x042fe200078c10ff */
[----:B------:R1:W-:Y:S01]  /*4d60*/  @P1 STG.E desc[UR8][R30.64], R29 ;  /* 0x0000001d1e001986 */ /* 0x0003e2000c101908 */
[----:B------:R-:W-:Y:S01]  /*4d70*/  ISETP.NE.AND P1, PT, R16, R8, PT ;  /* 0x000000081000720c */ /* 0x000fe20003f25270 */
[----:B------:R-:W3:Y:S01]  /*4d80*/  @P3 LDC.64 R50, c[0x0][0x3a0] ;  /* 0x0000e800ff323b82 */ /* 0x000ee20000000a00 */
[----:B------:R-:W-:Y:S02]  /*4d90*/  @P5 LEA.HI.X R5, R33, R5, R42, 0x2, P6 ;  /* 0x0000000521055211 */ /* 0x000fe400030f142a */
[----:B------:R-:W-:-:S03]  /*4da0*/  ISETP.NE.AND P6, PT, R8, R2, PT ;  /* 0x000000020800720c */ /* 0x000fc60003fc5270 */
[----:B------:R1:W-:Y:S01]  /*4db0*/  @P5 STG.E desc[UR8][R4.64], R27 ;  /* 0x0000001b04005986 */ /* 0x0003e2000c101908 */
[C---:B--2---:R-:W-:Y:S01]  /*4dc0*/  @P4 LEA R6, P5, R13.reuse, R6, 0x2 ;  /* 0x000000060d064211 */ /* 0x044fe200078a10ff */
[----:B------:R-:W2:Y:S03]  /*4dd0*/  @P2 LDC.64 R48, c[0x0][0x3a0] ;  /* 0x0000e800ff302b82 */ /* 0x000ea60000000a00 */
[----:B------:R-:W-:Y:S02]  /*4de0*/  @P4 LEA.HI.X R7, R13, R7, R10, 0x2, P5 ;  /* 0x000000070d074211 */ /* 0x000fe400028f140a */
[----:B0-----:R-:W-:-:S03]  /*4df0*/  @P0 LEA R52, P5, R12, R52, 0x2 ;  /* 0x000000340c340211 */ /* 0x001fc600078a10ff */
[----:B------:R-:W0:Y:S01]  /*4e00*/  @P1 LDC.64 R46, c[0x0][0x3a0] ;  /* 0x0000e800ff2e1b82 */ /* 0x000e220000000a00 */
[----:B------:R1:W-:Y:S01]  /*4e10*/  @P4 STG.E desc[UR8][R6.64], R25 ;  /* 0x0000001906004986 */ /* 0x0003e2000c101908 */
[----:B------:R-:W-:-:S05]  /*4e20*/  @P0 LEA.HI.X R53, R12, R53, R14, 0x2, P5 ;  /* 0x000000350c350211 */ /* 0x000fca00028f140e */
[----:B------:R1:W-:Y:S01]  /*4e30*/  @P0 STG.E desc[UR8][R52.64], R23 ;  /* 0x0000001734000986 */ /* 0x0003e2000c101908 */
[----:B------:R-:W4:Y:S01]  /*4e40*/  @P6 LDC.64 R42, c[0x0][0x3a0] ;  /* 0x0000e800ff2a6b82 */ /* 0x000f220000000a00 */
[----:B---3--:R-:W-:-:S04]  /*4e50*/  @P3 LEA R50, P4, R11, R50, 0x2 ;  /* 0x000000320b323211 */ /* 0x008fc800078810ff */
[----:B------:R-:W-:Y:S02]  /*4e60*/  @P3 LEA.HI.X R51, R11, R51, R32, 0x2, P4 ;  /* 0x000000330b333211 */ /* 0x000fe400020f1420 */
[----:B--2---:R-:W-:-:S03]  /*4e70*/  @P2 LEA R48, P0, R38, R48, 0x2 ;  /* 0x0000003026302211 */ /* 0x004fc600078010ff */
[----:B------:R1:W-:Y:S01]  /*4e80*/  @P3 STG.E desc[UR8][R50.64], R21 ;  /* 0x0000001532003986 */ /* 0x0003e2000c101908 */
[----:B------:R-:W-:Y:S02]  /*4e90*/  @P2 LEA.HI.X R49, R38, R49, R41, 0x2, P0 ;  /* 0x0000003126312211 */ /* 0x000fe400000f1429 */
[----:B------:R-:W-:Y:S02]  /*4ea0*/  ISETP.NE.AND P0, PT, R2, R45, PT ;  /* 0x0000002d0200720c */ /* 0x000fe40003f05270 */
[C---:B0-----:R-:W-:Y:S01]  /*4eb0*/  @P1 LEA R46, P5, R36.reuse, R46, 0x2 ;  /* 0x0000002e242e1211 */ /* 0x041fe200078a10ff */
[----:B------:R1:W-:Y:S03]  /*4ec0*/  @P2 STG.E desc[UR8][R48.64], R19 ;  /* 0x0000001330002986 */ /* 0x0003e6000c101908 */
[----:B------:R-:W-:Y:S02]  /*4ed0*/  @P1 LEA.HI.X R47, R36, R47, R39, 0x2, P5 ;  /* 0x0000002f242f1211 */ /* 0x000fe400028f1427 */
[----:B----4-:R-:W-:-:S03]  /*4ee0*/  @P6 LEA R42, P4, R34, R42, 0x2 ;  /* 0x0000002a222a6211 */ /* 0x010fc600078810ff */
[----:B------:R1:W-:Y:S01]  /*4ef0*/  @P1 STG.E desc[UR8][R46.64], R17 ;  /* 0x000000112e001986 */ /* 0x0003e2000c101908 */
[----:B------:R-:W-:-:S05]  /*4f00*/  @P6 LEA.HI.X R43, R34, R43, R37, 0x2, P4 ;  /* 0x0000002b222b6211 */ /* 0x000fca00020f1425 */
[----:B------:R1:W-:Y:S01]  /*4f10*/  @P6 STG.E desc[UR8][R42.64], R9 ;  /* 0x000000092a006986 */ /* 0x0003e2000c101908 */
[----:B------:R-:W-:Y:S05]  /*4f20*/  @!P0 EXIT ;  /* 0x000000000000894d */ /* 0x000fea0003800000 */
[----:B------:R-:W1:Y:S02]  /*4f30*/  LDCU.64 UR4, c[0x0][0x3a0] ;  /* 0x00007400ff0477ac */ /* 0x000e640008000a00 */
[----:B-1----:R-:W-:-:S04]  /*4f40*/  LEA R4, P0, R15, UR4, 0x2 ;  /* 0x000000040f047c11 */ /* 0x002fc8000f8010ff */
[----:B------:R-:W-:-:S05]  /*4f50*/  LEA.HI.X R5, R15, UR5, R40, 0x2, P0 ;  /* 0x000000050f057c11 */ /* 0x000fca00080f1428 */
[----:B------:R-:W-:Y:S01]  /*4f60*/  STG.E desc[UR8][R4.64], R3 ;  /* 0x0000000304007986 */ /* 0x000fe2000c101908 */
[----:B------:R-:W-:Y:S05]  /*4f70*/  EXIT ;  /* 0x000000000000794d */ /* 0x000fea0003800000 */
.L_x_987:
[----:B------:R-:W-:-:S04]  /*4f80*/  ISETP.GE.U32.AND P0, PT, R0, 0x1, PT ;  /* 0x000000010000780c */ /* 0x000fc80003f06070 */
[----:B------:R-:W-:-:S13]  /*4f90*/  ISETP.GE.AND.EX P0, PT, R2, RZ, PT, P0 ;  /* 0x000000ff0200720c */ /* 0x000fda0003f06300 */
[----:B------:R-:W-:Y:S05]  /*4fa0*/  @!P0 EXIT ;  /* 0x000000000000894d */ /* 0x000fea0003800000 */
[----:B------:R-:W-:-:S13]  /*4fb0*/  ISETP.NE.AND P0, PT, R12, RZ, PT ;  /* 0x000000ff0c00720c */ /* 0x000fda0003f05270 */
[----:B------:R-:W-:Y:S05]  /*4fc0*/  @P0 BRA `(.L_x_1035) ;  /* 0x0000002000c40947 */ /* 0x000fea0003800000 */
[----:B------:R-:W0:Y:S08]  /*4fd0*/  LDC.64 R4, c[0x0][0x380] ;  /* 0x0000e000ff047b82 */ /* 0x000e300000000a00 */
[----:B------:R-:W1:Y:S01]  /*4fe0*/  LDC.64 R8, c[0x0][0x388] ;  /* 0x0000e200ff087b82 */ /* 0x000e620000000a00 */
[----:B0-----:R-:W-:-:S05]  /*4ff0*/  IMAD.WIDE.U32 R4, RZ, 0x2400, R4 ;  /* 0x00002400ff047825 */ /* 0x001fca00078e0004 */
[----:B------:R0:W2:Y:S01]  /*5000*/  LDG.E.CONSTANT R10, desc[UR8][R4.64] ;  /* 0x00000008040a7981 */ /* 0x0000a2000c1e9900 */
[----:B-1----:R-:W-:-:S05]  /*5010*/  IMAD.WIDE.U32 R8, RZ, 0x2400, R8 ;  /* 0x00002400ff087825 */ /* 0x002fca00078e0008 */
[----:B------:R1:W3:Y:S01]  /*5020*/  LDG.E.CONSTANT R21, desc[UR8][R8.64] ;  /* 0x0000000808157981 */ /* 0x0002e2000c1e9900 */
[----:B------:R-:W4:Y:S02]  /*5030*/  S2R R6, SR_TID.X ;  /* 0x0000000000067919 */ /* 0x000f240000002100 */
[C---:B----4-:R-:W-:Y:S02]  /*5040*/  LOP3.LUT R3, R6.reuse, 0x1f, RZ, 0xc0, !PT ;  /* 0x0000001f06037812 */ /* 0x050fe400078ec0ff */
[----:B------:R-:W-:-:S05]  /*5050*/  LOP3.LUT R12, R6, 0x3e0, RZ, 0xc0, !PT ;  /* 0x000003e0060c7812 */ /* 0x000fca00078ec0ff */
[----:B------:R-:W-:-:S04]  /*5060*/  IMAD R13, R12, 0x9, R3 ;  /* 0x000000090c0d7824 */ /* 0x000fc800078e0203 */
[C---:B------:R-:W-:Y:S02]  /*5070*/  VIADD R3, R13.reuse, 0x20 ;  /* 0x000000200d037836 */ /* 0x040fe40000000000 */
[----:B------:R-:W-:-:S03]  /*5080*/  VIADD R7, R13, 0x40 ;  /* 0x000000400d077836 */ /* 0x000fc60000000000 */
[----:B------:R-:W-:Y:S01]  /*5090*/  ISETP.GE.AND P5, PT, R3, UR4, PT ;  /* 0x0000000403007c0c */ /* 0x000fe2000bfa6270 */
[----:B------:R-:W-:Y:S01]  /*50a0*/  IMAD.SHL.U32 R3, R13, 0x4, RZ ;  /* 0x000000040d037824 */ /* 0x000fe200078e00ff */
[----:B------:R-:W-:Y:S01]  /*50b0*/  ISETP.GE.AND P0, PT, R7, UR4, PT ;  /* 0x0000000407007c0c */ /* 0x000fe2000bf06270 */
[----:B------:R-:W-:-:S03]  /*50c0*/  VIADD R7, R13, 0xa0 ;  /* 0x000000a00d077836 */ /* 0x000fc60000000000 */
[----:B0-----:R-:W-:Y:S01]  /*50d0*/  IADD3 R4, P2, PT, R4, R3, RZ ;  /* 0x0000000304047210 */ /* 0x001fe20007f5e0ff */
[C---:B------:R-:W-:Y:S01]  /*50e0*/  VIADD R11, R13.reuse, 0x60 ;  /* 0x000000600d0b7836 */ /* 0x040fe20000000000 */
[C---:B------:R-:W-:Y:S01]  /*50f0*/  ISETP.GE.AND P6, PT, R13.reuse, UR4, PT ;  /* 0x000000040d007c0c */ /* 0x040fe2000bfc6270 */
[----:B------:R-:W-:Y:S01]  /*5100*/  VIADD R12, R13, 0x80 ;  /* 0x000000800d0c7836 */ /* 0x000fe20000000000 */
[----:B-1----:R-:W-:Y:S01]  /*5110*/  IADD3 R8, P1, PT, R3, R8, RZ ;  /* 0x0000000803087210 */ /* 0x002fe20007f3e0ff */
[----:B------:R-:W-:Y:S01]  /*5120*/  IMAD.X R5, RZ, RZ, R5, P2 ;  /* 0x000000ffff057224 */ /* 0x000fe200010e0605 */
[----:B------:R-:W-:Y:S01]  /*5130*/  ISETP.GE.AND P2, PT, R7, UR4, PT ;  /* 0x0000000407007c0c */ /* 0x000fe2000bf46270 */
[----:B------:R-:W-:Y:S01]  /*5140*/  VIADD R3, R13, 0xc0 ;  /* 0x000000c00d037836 */ /* 0x000fe20000000000 */
[----:B------:R-:W-:Y:S01]  /*5150*/  ISETP.GE.AND P4, PT, R11, UR4, PT ;  /* 0x000000040b007c0c */ /* 0x000fe2000bf86270 */
[----:B------:R-:W-:Y:S01]  /*5160*/  IMAD.X R9, RZ, RZ, R9, P1 ;  /* 0x000000ffff097224 */ /* 0x000fe200008e0609 */
[----:B------:R-:W-:Y:S01]  /*5170*/  ISETP.GE.AND P3, PT, R12, UR4, PT ;  /* 0x000000040c007c0c */ /* 0x000fe2000bf66270 */
[----:B------:R-:W-:Y:S01]  /*5180*/  VIADD R12, R13, 0xe0 ;  /* 0x000000e00d0c7836 */ /* 0x000fe20000000000 */
[----:B------:R-:W-:Y:S01]  /*5190*/  ISETP.GE.AND P1, PT, R3, UR4, PT ;  /* 0x0000000403007c0c */ /* 0x000fe2000bf26270 */
[----:B------:R-:W-:-:S02]  /*51a0*/  VIADD R3, R13, 0x100 ;  /* 0x000001000d037836 */ /* 0x000fc40000000000 */
[----:B--2---:R-:W-:Y:S02]  /*51b0*/  IMAD.MOV.U32 R7, RZ, RZ, R10 ;  /* 0x000000ffff077224 */ /* 0x004fe400078e000a */
[----:B------:R-:W2:Y:S02]  /*51c0*/  @!P6 LDG.E.CONSTANT R10, desc[UR8][R4.64] ;  /* 0x00000008040ae981 */ /* 0x000ea4000c1e9900 */
[----:B------:R-:W-:Y:S02]  /*51d0*/  IMAD.MOV.U32 R11, RZ, RZ, R7 ;  /* 0x000000ffff0b7224 */ /* 0x000fe400078e0007 */
[----:B---3--:R-:W-:Y:S02]  /*51e0*/  IMAD.MOV.U32 R19, RZ, RZ, R21 ;  /* 0x000000ffff137224 */ /* 0x008fe400078e0015 */
[----:B------:R-:W3:Y:S02]  /*51f0*/  @!P6 LDG.E.CONSTANT R21, desc[UR8][R8.64] ;  /* 0x000000080815e981 */ /* 0x000ee4000c1e9900 */
[----:B------:R-:W-:Y:S01]  /*5200*/  IMAD.MOV.U32 R23, RZ, RZ, R19 ;  /* 0x000000ffff177224 */ /* 0x000fe200078e0013 */
[----:B------:R-:W-:Y:S01]  /*5210*/  ISETP.GE.AND P6, PT, R12, UR4, PT ;  /* 0x000000040c007c0c */ /* 0x000fe2000bfc6270 */
[----:B------:R-:W4:Y:S04]  /*5220*/  @!P5 LDG.E.CONSTANT R11, desc[UR8][R4.64+0x80] ;  /* 0x00008008040bd981 */ /* 0x000f28000c1e9900 */
[----:B------:R-:W5:Y:S01]  /*5230*/  @!P5 LDG.E.CONSTANT R23, desc[UR8][R8.64+0x80] ;  /* 0x000080080817d981 */ /* 0x000f62000c1e9900 */
[----:B------:R-:W-:Y:S01]  /*5240*/  ISETP.GE.AND P5, PT, R3, UR4, PT ;  /* 0x0000000403007c0c */ /* 0x000fe2000bfa6270 */
[----:B------:R-:W-:-:S02]  /*5250*/  IMAD.MOV.U32 R12, RZ, RZ, R7 ;  /* 0x000000ffff0c7224 */ /* 0x000fc400078e0007 */
[--C-:B------:R-:W-:Y:S02]  /*5260*/  IMAD.MOV.U32 R13, RZ, RZ, R7.reuse ;  /* 0x000000ffff0d7224 */ /* 0x100fe400078e0007 */
[--C-:B------:R-:W-:Y:S02]  /*5270*/  IMAD.MOV.U32 R14, RZ, RZ, R7.reuse ;  /* 0x000000ffff0e7224 */ /* 0x100fe400078e0007 */
[--C-:B------:R-:W-:Y:S01]  /*5280*/  IMAD.MOV.U32 R15, RZ, RZ, R7.reuse ;  /* 0x000000ffff0f7224 */ /* 0x100fe200078e0007 */
[----:B------:R-:W3:Y:S01]  /*5290*/  @!P0 LDG.E.CONSTANT R12, desc[UR8][R4.64+0x100] ;  /* 0x00010008040c8981 */ /* 0x000ee2000c1e9900 */
[--C-:B------:R-:W-:Y:S02]  /*52a0*/  IMAD.MOV.U32 R16, RZ, RZ, R7.reuse ;  /* 0x000000ffff107224 */ /* 0x100fe400078e0007 */
[----:B------:R-:W-:Y:S01]  /*52b0*/  IMAD.MOV.U32 R17, RZ, RZ, R7 ;  /* 0x000000ffff117224 */ /* 0x000fe200078e0007 */
[----:B------:R-:W5:Y:S04]  /*52c0*/  @!P4 LDG.E.CONSTANT R13, desc[UR8][R4.64+0x180] ;  /* 0x00018008040dc981 */ /* 0x000f68000c1e9900 */
[----:B------:R-:W5:Y:S04]  /*52d0*/  @!P3 LDG.E.CONSTANT R14, desc[UR8][R4.64+0x200] ;  /* 0x00020008040eb981 */ /* 0x000f68000c1e9900 */
[----:B------:R-:W5:Y:S04]  /*52e0*/  @!P2 LDG.E.CONSTANT R15, desc[UR8][R4.64+0x280] ;  /* 0x00028008040fa981 */ /* 0x000f68000c1e9900 */
[----:B------:R-:W5:Y:S04]  /*52f0*/  @!P1 LDG.E.CONSTANT R16, desc[UR8][R4.64+0x300] ;  /* 0x0003000804109981 */ /* 0x000f68000c1e9900 */
[----:B------:R-:W5:Y:S04]  /*5300*/  @!P6 LDG.E.CONSTANT R17, desc[UR8][R4.64+0x380] ;  /* 0x000380080411e981 */ /* 0x000f68000c1e9900 */
[----:B------:R0:W5:Y:S01]  /*5310*/  @!P5 LDG.E.CONSTANT R7, desc[UR8][R4.64+0x400] ;  /* 0x000400080407d981 */ /* 0x000162000c1e9900 */
[----:B------:R-:W-:-:S02]  /*5320*/  IMAD.MOV.U32 R25, RZ, RZ, R19 ;  /* 0x000000ffff197224 */ /* 0x000fc400078e0013 */
[--C-:B------:R-:W-:Y:S02]  /*5330*/  IMAD.MOV.U32 R27, RZ, RZ, R19.reuse ;  /* 0x000000ffff1b7224 */ /* 0x100fe400078e0013 */
[--C-:B------:R-:W-:Y:S02]  /*5340*/  IMAD.MOV.U32 R29, RZ, RZ, R19.reuse ;  /* 0x000000ffff1d7224 */ /* 0x100fe400078e0013 */
[--C-:B------:R-:W-:Y:S01]  /*5350*/  IMAD.MOV.U32 R32, RZ, RZ, R19.reuse ;  /* 0x000000ffff207224 */ /* 0x100fe200078e0013 */
[----:B------:R-:W5:Y:S01]  /*5360*/  @!P0 LDG.E.CONSTANT R25, desc[UR8][R8.64+0x100] ;  /* 0x0001000808198981 */ /* 0x000f62000c1e9900 */
        /* <DEDUP_REMOVED lines=8> */
[----:B------:R-:W0:Y:S01]  /*53f0*/  S2R R44, SR_LANEID ;  /* 0x00000000002c7919 */ /* 0x000e220000000000 */
[----:B------:R-:W1:Y:S01]  /*5400*/  S2UR UR5, SR_CgaCtaId ;  /* 0x00000000000579c3 */ /* 0x000e620000008800 */
[----:B------:R-:W-:Y:S01]  /*5410*/  SHF.R.U32.HI R3, RZ, 0x5, R6 ;  /* 0x00000005ff037819 */ /* 0x000fe20000011606 */
[----:B------:R-:W-:-:S02]  /*5420*/  UMOV UR4, 0x400 ;  /* 0x0000040000047882 */ /* 0x000fc40000000000 */
[----:B-1----:R-:W-:Y:S02]  /*5430*/  ULEA UR4, UR5, UR4, 0x18 ;  /* 0x0000000405047291 */ /* 0x002fe4000f8ec0ff */
[----:B0-----:R-:W-:-:S05]  /*5440*/  IMAD R4, R3, 0x120, R44 ;  /* 0x0000012003047824 */ /* 0x001fca00078e022c */
[----:B------:R-:W-:-:S05]  /*5450*/  LEA R4, R4, UR4, 0x2 ;  /* 0x0000000404047c11 */ /* 0x000fca000f8e10ff */
[----:B------:R-:W-:Y:S01]  /*5460*/  IMAD R8, R44, 0x20, R4 ;  /* 0x000000202c087824 */ /* 0x000fe200078e0204 */
[----:B------:R-:W-:Y:S01]  /*5470*/  ISETP.NE.AND P1, PT, R6, RZ, PT ;  /* 0x000000ff0600720c */ /* 0x000fe20003f25270 */
[----:B------:R-:W-:Y:S01]  /*5480*/  IMAD.MOV.U32 R38, RZ, RZ, RZ ;  /* 0x000000ffff267224 */ /* 0x000fe200078e00ff */
[----:B--2---:R0:W-:Y:S04]  /*5490*/  STS [R4], R10 ;  /* 0x0000000a04007388 */ /* 0x0041e80000000800 */
[----:B----4-:R-:W-:Y:S04]  /*54a0*/  STS [R4+0x80], R11 ;  /* 0x0000800b04007388 */ /* 0x010fe80000000800 */
[----:B---3--:R-:W-:Y:S04]  /*54b0*/  STS [R4+0x100], R12 ;  /* 0x0001000c04007388 */ /* 0x008fe80000000800 */
[----:B-----5:R-:W-:Y:S04]  /*54c0*/  STS [R4+0x180], R13 ;  /* 0x0001800d04007388 */ /* 0x020fe80000000800 */
[----:B------:R-:W-:Y:S04]  /*54d0*/  STS [R4+0x200], R14 ;  /* 0x0002000e04007388 */ /* 0x000fe80000000800 */
[----:B------:R-:W-:Y:S04]  /*54e0*/  STS [R4+0x280], R15 ;  /* 0x0002800f04007388 */ /* 0x000fe80000000800 */
[----:B------:R-:W-:Y:S04]  /*54f0*/  STS [R4+0x300], R16 ;  /* 0x0003001004007388 */ /* 0x000fe80000000800 */
[----:B------:R-:W-:Y:S04]  /*5500*/  STS [R4+0x380], R17 ;  /* 0x0003801104007388 */ /* 0x000fe80000000800 */
[----:B------:R-:W-:Y:S01]  /*5510*/  STS [R4+0x400], R7 ;  /* 0x0004000704007388 */ /* 0x000fe20000000800 */
[----:B------:R-:W-:-:S03]  /*5520*/  NOP ;  /* 0x0000000000007918 */ /* 0x000fc60000000000 */
[----:B------:R-:W1:Y:S04]  /*5530*/  LDS R5, [R8+0x20] ;  /* 0x0000200008057984 */ /* 0x000e680000000800 */
[----:B------:R-:W-:Y:S04]  /*5540*/  LDS R48, [R8] ;  /* 0x0000000008307984 */ /* 0x000fe80000000800 */
[----:B------:R-:W2:Y:S04]  /*5550*/  LDS R30, [R8+0x4] ;  /* 0x00000400081e7984 */ /* 0x000ea80000000800 */
[----:B------:R-:W-:Y:S04]  /*5560*/  LDS R28, [R8+0x8] ;  /* 0x00000800081c7984 */ /* 0x000fe80000000800 */
[----:B------:R-:W3:Y:S04]  /*5570*/  LDS R26, [R8+0xc] ;  /* 0x00000c00081a7984 */ /* 0x000ee80000000800 */
[----:B------:R-:W-:Y:S04]  /*5580*/  LDS R24, [R8+0x10] ;  /* 0x0000100008187984 */ /* 0x000fe80000000800 */
[----:B------:R-:W-:Y:S04]  /*5590*/  LDS R22, [R8+0x14] ;  /* 0x0000140008167984 */ /* 0x000fe80000000800 */
[----:B------:R-:W-:Y:S04]  /*55a0*/  LDS R20, [R8+0x18] ;  /* 0x0000180008147984 */ /* 0x000fe80000000800 */
[----:B------:R-:W-:Y:S01]  /*55b0*/  LDS R18, [R8+0x1c] ;  /* 0x00001c0008127984 */ /* 0x000fe20000000800 */
[----:B------:R-:W-:Y:S01]  /*55c0*/  BAR.SYNC.DEFER_BLOCKING 0x0 ;  /* 0x0000000000007b1d */ /* 0x000fe20000010000 */
[----:B0-----:R-:W-:-:S05]  /*55d0*/  LEA R10, R6, UR4, 0x2 ;  /* 0x00000004060a7c11 */ /* 0x001fca000f8e10ff */
[----:B------:R-:W-:Y:S04]  /*55e0*/  STS [R4], R21 ;  /* 0x0000001504007388 */ /* 0x000fe80000000800 */
[----:B------:R-:W-:Y:S04]  /*55f0*/  STS [R4+0x80], R23 ;  /* 0x0000801704007388 */ /* 0x000fe80000000800 */
[----:B------:R-:W-:Y:S04]  /*5600*/  STS [R4+0x100], R25 ;  /* 0x0001001904007388 */ /* 0x000fe80000000800 */
[----:B------:R-:W-:Y:S04]  /*5610*/  STS [R4+0x180], R27 ;  /* 0x0001801b04007388 */ /* 0x000fe80000000800 */
[----:B------:R-:W-:Y:S04]  /*5620*/  STS [R4+0x200], R29 ;  /* 0x0002001d04007388 */ /* 0x000fe80000000800 */
[----:B------:R-:W-:Y:S04]  /*5630*/  STS [R4+0x280], R32 ;  /* 0x0002802004007388 */ /* 0x000fe80000000800 */
[----:B------:R-:W-:Y:S04]  /*5640*/  STS [R4+0x300], R33 ;  /* 0x0003002104007388 */ /* 0x000fe80000000800 */
[----:B------:R-:W-:Y:S04]  /*5650*/  STS [R4+0x380], R34 ;  /* 0x0003802204007388 */ /* 0x000fe80000000800 */
[----:B------:R0:W-:Y:S01]  /*5660*/  STS [R4+0x400], R19 ;  /* 0x0004001304007388 */ /* 0x0001e20000000800 */
[----:B------:R-:W-:-:S03]  /*5670*/  NOP ;  /* 0x0000000000007918 */ /* 0x000fc60000000000 */
[----:B------:R-:W-:Y:S04]  /*5680*/  LDS R43, [R8+0x20] ;  /* 0x00002000082b7984 */ /* 0x000fe80000000800 */
[----:B------:R-:W-:Y:S04]  /*5690*/  LDS R49, [R8] ;  /* 0x0000000008317984 */ /* 0x000fe80000000800 */
        /* <DEDUP_REMOVED lines=8> */
[----:B-1----:R-:W-:Y:S02]  /*5720*/  STS [R10+0x4d8], R5 ;  /* 0x0004d8050a007388 */ /* 0x002fe40000000800 */
[----:B------:R-:W-:Y:S06]  /*5730*/  BAR.SYNC.DEFER_BLOCKING 0x0 ;  /* 0x0000000000007b1d */ /* 0x000fec0000010000 */
[----:B------:R-:W1:Y:S01]  /*5740*/  @P1 LDS R46, [R10+0x4d4] ;  /* 0x0004d4000a2e1984 */ /* 0x000e620000000800 */
[----:B------:R-:W-:-:S04]  /*5750*/  IMAD R7, R6, 0x9, RZ ;  /* 0x0000000906077824 */ /* 0x000fc800078e02ff */
[----:B------:R-:W-:Y:S01]  /*5760*/  VIADD R9, R7, 0x1 ;  /* 0x0000000107097836 */ /* 0x000fe20000000000 */
[----:B------:R-:W-:Y:S01]  /*5770*/  ISETP.NE.U32.AND P2, PT, R0, R7, PT ;  /* 0x000000070000720c */ /* 0x000fe20003f45070 */
[----:B0-----:R-:W-:-:S03]  /*5780*/  IMAD.MOV.U32 R4, RZ, RZ, 0x1 ;  /* 0x00000001ff047424 */ /* 0x001fc600078e00ff */
[----:B------:R-:W-:Y:S02]  /*5790*/  ISETP.NE.AND.EX P2, PT, R2, RZ, PT, P2 ;  /* 0x000000ff0200720c */ /* 0x000fe40003f45320 */
[----:B------:R-:W-:Y:S01]  /*57a0*/  ISETP.EQ.U32.AND P0, PT, R0, R9, PT ;  /* 0x000000090000720c */ /* 0x000fe20003f02070 */
[C---:B------:R-:W-:Y:S01]  /*57b0*/  VIADD R9, R7.reuse, 0x4 ;  /* 0x0000000407097836 */ /* 0x040fe20000000000 */
[----:B------:R-:W-:Y:S01]  /*57c0*/  SEL R37, RZ, 0x1, P2 ;  /* 0x00000001ff257807 */ /* 0x000fe20001000000 */
[C---:B------:R-:W-:Y:S01]  /*57d0*/  VIADD R11, R7.reuse, 0x2 ;  /* 0x00000002070b7836 */ /* 0x040fe20000000000 */
[----:B------:R-:W-:Y:S01]  /*57e0*/  SEL R38, R38, RZ, P2 ;  /* 0x000000ff26267207 */ /* 0x000fe20001000000 */
[----:B------:R-:W-:Y:S01]  /*57f0*/  VIADD R13, R7, 0x3 ;  /* 0x00000003070d7836 */ /* 0x000fe20000000000 */
[----:B--2---:R-:W-:Y:S02]  /*5800*/  ISETP.NE.AND P6, PT, R48, R30, PT ;  /* 0x0000001e3000720c */ /* 0x004fe40003fc5270 */
[----:B------:R-:W-:-:S02]  /*5810*/  SEL R38, R38, RZ, P1 ;  /* 0x000000ff26267207 */ /* 0x000fc40000800000 */
[----:B------:R-:W-:Y:S02]  /*5820*/  ISETP.EQ.U32.AND P5, PT, R0, R11, PT ;  /* 0x0000000b0000720c */ /* 0x000fe40003fa2070 */
[----:B------:R-:W-:Y:S02]  /*5830*/  ISETP.EQ.OR.EX P6, PT, R2, RZ, P6, P0 ;  /* 0x000000ff0200720c */ /* 0x000fe400037c2700 */
[----:B------:R-:W-:Y:S02]  /*5840*/  ISETP.EQ.U32.AND P4, PT, R0, R13, PT ;  /* 0x0000000d0000720c */ /* 0x000fe40003f82070 */
[----:B---3--:R-:W-:Y:S02]  /*5850*/  ISETP.NE.AND P0, PT, R28, R26, PT ;  /* 0x0000001a1c00720c */ /* 0x008fe40003f05270 */
[----:B-1----:R-:W-:-:S04]  /*5860*/  @P1 ISETP.NE.AND P3, PT, R46, R48, PT ;  /* 0x000000302e00120c */ /* 0x002fc80003f65270 */
[----:B------:R-:W-:Y:S02]  /*5870*/  @P1 SEL R4, RZ, 0x1, !P3 ;  /* 0x00000001ff041807 */ /* 0x000fe40005800000 */
[----:B------:R-:W-:Y:S01]  /*5880*/  ISETP.EQ.U32.AND P3, PT, R0, R9, PT ;  /* 0x000000090000720c */ /* 0x000fe20003f62070 */
[----:B------:R-:W-:Y:S01]  /*5890*/  VIADD R9, R7, 0x5 ;  /* 0x0000000507097836 */ /* 0x000fe20000000000 */
[----:B------:R-:W-:Y:S02]  /*58a0*/  @P1 SEL R37, R37, R4, !P2 ;  /* 0x0000000425251207 */ /* 0x000fe40005000000 */
[----:B------:R-:W-:Y:S02]  /*58b0*/  ISETP.NE.AND P1, PT, R30, R28, PT ;  /* 0x0000001c1e00720c */ /* 0x000fe40003f25270 */
[----:B------:R-:W-:Y:S01]  /*58c0*/  ISETP.EQ.U32.AND P2, PT, R0, R9, PT ;  /* 0x000000090000720c */ /* 0x000fe20003f42070 */
[----:B------:R-:W-:Y:S01]  /*58d0*/  VIADD R9, R7, 0x6 ;  /* 0x0000000607097836 */ /* 0x000fe20000000000 */
[----:B------:R-:W-:-:S02]  /*58e0*/  ISETP.EQ.OR.EX P5, PT, R2, RZ, P1, P5 ;  /* 0x000000ff0200720c */ /* 0x000fc40000fa2750 */
[----:B------:R-:W-:Y:S02]  /*58f0*/  ISETP.NE.AND P1, PT, R26, R24, PT ;  /* 0x000000181a00720c */ /* 0x000fe40003f25270 */
[----:B------:R-:W-:Y:S02]  /*5900*/  ISETP.EQ.OR.EX P4, PT, R2, RZ, P0, P4 ;  /* 0x000000ff0200720c */ /* 0x000fe40000782740 */
[----:B------:R-:W-:Y:S02]  /*5910*/  ISETP.NE.AND P0, PT, R24, R22, PT ;  /* 0x000000161800720c */ /* 0x000fe40003f05270 */
[----:B------:R-:W-:Y:S02]  /*5920*/  ISETP.EQ.OR.EX P3, PT, R2, RZ, P1, P3 ;  /* 0x000000ff0200720c */ /* 0x000fe40000f62730 */
[----:B------:R-:W-:Y:S01]  /*5930*/  ISETP.EQ.U32.AND P1, PT, R0, R9, PT ;  /* 0x000000090000720c */ /* 0x000fe20003f22070 */
[----:B------:R-:W-:Y:S01]  /*5940*/  VIADD R9, R7, 0x7 ;  /* 0x0000000707097836 */ /* 0x000fe20000000000 */
[----:B------:R-:W-:-:S02]  /*5950*/  ISETP.EQ.OR.EX P2, PT, R2, RZ, P0, P2 ;  /* 0x000000ff0200720c */ /* 0x000fc40000742720 */
[----:B------:R-:W-:Y:S01]  /*5960*/  ISETP.NE.AND P0, PT, R22, R20, PT ;  /* 0x000000141600720c */ /* 0x000fe20003f05270 */
[----:B------:R-:W-:Y:S01]  /*5970*/  VIADD R7, R7, 0x8 ;  /* 0x0000000807077836 */ /* 0x000fe20000000000 */
[----:B------:R-:W-:Y:S02]  /*5980*/  P2R R40, PR, RZ, 0x40 ;  /* 0x00000040ff287803 */ /* 0x000fe40000000000 */
[----:B------:R-:W-:Y:S02]  /*5990*/  ISETP.EQ.OR.EX P1, PT, R2, RZ, P0, P1 ;  /* 0x000000ff0200720c */ /* 0x000fe40000722710 */
[----:B------:R-:W-:Y:S02]  /*59a0*/  ISETP.EQ.U32.AND P0, PT, R0, R9, PT ;  /* 0x000000090000720c */ /* 0x000fe40003f02070 */
[----:B------:R-:W-:Y:S02]  /*59b0*/  ISETP.NE.AND P6, PT, R20, R18, PT ;  /* 0x000000121400720c */ /* 0x000fe40003fc5270 */
[----:B------:R-:W-:-:S02]  /*59c0*/  P2R R4, PR, RZ, 0x20 ;  /* 0x00000020ff047803 */ /* 0x000fc40000000000 */
[----:B------:R-:W-:Y:S02]  /*59d0*/  ISETP.EQ.OR.EX P0, PT, R2, RZ, P6, P0 ;  /* 0x000000ff0200720c */ /* 0x000fe40003702700 */
[----:B------:R-:W-:Y:S02]  /*59e0*/  ISETP.EQ.U32.AND P6, PT, R0, R7, PT ;  /* 0x000000070000720c */ /* 0x000fe40003fc2070 */
[----:B------:R-:W-:-:S04]  /*59f0*/  ISETP.NE.AND P5, PT, R18, R5, PT ;  /* 0x000000051200720c */ /* 0x000fc80003fa5270 */
[----:B------:R-:W-:-:S04]  /*5a00*/  ISETP.EQ.OR.EX P6, PT, R2, RZ, P5, P6 ;  /* 0x000000ff0200720c */ /* 0x000fc80002fc2760 */
[----:B------:R-:W-:Y:S02]  /*5a10*/  P2R R36, PR, RZ, 0x40 ;  /* 0x00000040ff247803 */ /* 0x000fe40000000000 */
[----:B------:R-:W-:Y:S02]  /*5a20*/  ISETP.NE.AND P6, PT, R40, RZ, PT ;  /* 0x000000ff2800720c */ /* 0x000fe40003fc5270 */
[----:B------:R-:W-:Y:S02]  /*5a30*/  ISETP.NE.AND P5, PT, R4, RZ, PT ;  /* 0x000000ff0400720c */ /* 0x000fe40003fa5270 */
[----:B------:R-:W-:Y:S01]  /*5a40*/  SEL R4, RZ, 0x1, !P6 ;  /* 0x00000001ff047807 */ /* 0x000fe20007000000 */
[----:B------:R-:W-:Y:S01]  /*5a50*/  FADD R8, R49, R31 ;  /* 0x0000001f31087221 */ /* 0x000fe20000000000 */
[----:B------:R-:W-:Y:S02]  /*5a60*/  P2R R9, PR, RZ, 0x20 ;  /* 0x00000020ff097803 */ /* 0x000fe40000000000 */
[----:B------:R-:W-:-:S02]  /*5a70*/  IADD3 R35, P6, PT, R4, R37, RZ ;  /* 0x0000002504237210 */ /* 0x000fc40007fde0ff */
[----:B------:R-:W-:Y:S02]  /*5a80*/  SEL R4, RZ, 0x1, !P5 ;  /* 0x00000001ff047807 */ /* 0x000fe40006800000 */
[----:B------:R-:W-:Y:S01]  /*5a90*/  ISETP.NE.AND P5, PT, R40, RZ, PT ;  /* 0x000000ff2800720c */ /* 0x000fe20003fa5270 */
[----:B------:R-:W-:Y:S01]  /*5aa0*/  IMAD.X R34, RZ, RZ, R38, P6 ;  /* 0x000000ffff227224 */ /* 0x000fe200030e0626 */
[----:B------:R-:W-:Y:S02]  /*5ab0*/  IADD3 R7, P6, PT, R35, R4, RZ ;  /* 0x0000000423077210 */ /* 0x000fe40007fde0ff */
[----:B------:R-:W-:Y:S02]  /*5ac0*/  FSEL R8, R31, R8, P5 ;  /* 0x000000081f087208 */ /* 0x000fe40002800000 */
[----:B------:R-:W-:Y:S01]  /*5ad0*/  SEL R4, RZ, 0x1, !P4 ;  /* 0x00000001ff047807 */ /* 0x000fe20006000000 */
[----:B------:R-:W-:Y:S01]  /*5ae0*/  IMAD.X R42, RZ, RZ, R34, P6 ;  /* 0x000000ffff2a7224 */ /* 0x000fe200030e0622 */
[----:B------:R-:W-:Y:S01]  /*5af0*/  ISETP.NE.AND P5, PT, R9, RZ, PT ;  /* 0x000000ff0900720c */ /* 0x000fe20003fa5270 */
[----:B------:R-:W-:Y:S01]  /*5b00*/  FADD R8, R29, R8 ;  /* 0x000000081d087221 */ /* 0x000fe20000000000 */
[----:B------:R-:W-:-:S02]  /*5b10*/  IADD3 R41, P6, PT, R7, R4, RZ ;  /* 0x0000000407297210 */ /* 0x000fc40007fde0ff */
[----:B------:R-:W-:Y:S02]  /*5b20*/  SEL R4, RZ, 0x1, !P3 ;  /* 0x00000001ff047807 */ /* 0x000fe40005800000 */
[----:B------:R-:W-:Y:S01]  /*5b30*/  FSEL R8, R29, R8, P5 ;  /* 0x000000081d087208 */ /* 0x000fe20002800000 */
[----:B------:R-:W-:Y:S01]  /*5b40*/  IMAD.X R10, RZ, RZ, R42, P6 ;  /* 0x000000ffff0a7224 */ /* 0x000fe200030e062a */
[----:B------:R-:W-:Y:S02]  /*5b50*/  IADD3 R11, P6, PT, R41, R4, RZ ;  /* 0x00000004290b7210 */ /* 0x000fe40007fde0ff */
[----:B------:R-:W-:Y:S01]  /*5b60*/  SEL R4, RZ, 0x1, !P2 ;  /* 0x00000001ff047807 */ /* 0x000fe20005000000 */
[----:B------:R-:W-:Y:S02]  /*5b70*/  FADD R8, R27, R8 ;  /* 0x000000081b087221 */ /* 0x000fe40000000000 */
[----:B------:R-:W-:Y:S01]  /*5b80*/  IMAD.X R12, RZ, RZ, R10, P6 ;  /* 0x000000ffff0c7224 */ /* 0x000fe200030e060a */
[----:B------:R-:W-:-:S02]  /*5b90*/  IADD3 R13, P6, PT, R11, R4, RZ ;  /* 0x000000040b0d7210 */ /* 0x000fc40007fde0ff */
[----:B------:R-:W-:Y:S02]  /*5ba0*/  FSEL R8, R27, R8, P4 ;  /* 0x000000081b087208 */ /* 0x000fe40002000000 */
[----:B------:R-:W-:Y:S01]  /*5bb0*/  SEL R4, RZ, 0x1, !P1 ;  /* 0x00000001ff047807 */ /* 0x000fe20004800000 */
[----:B------:R-:W-:Y:S02]  /*5bc0*/  IMAD.X R14, RZ, RZ, R12, P6 ;  /* 0x000000ffff0e7224 */ /* 0x000fe400030e060c */
[----:B------:R-:W-:Y:S01]  /*5bd0*/  FADD R8, R25, R8 ;  /* 0x0000000819087221 */ /* 0x000fe20000000000 */
[----:B------:R-:W-:Y:S02]  /*5be0*/  IADD3 R15, P6, PT, R13, R4, RZ ;  /* 0x000000040d0f7210 */ /* 0x000fe40007fde0ff */
[----:B------:R-:W-:Y:S02]  /*5bf0*/  SEL R4, RZ, 0x1, !P0 ;  /* 0x00000001ff047807 */ /* 0x000fe40004000000 */
[----:B------:R-:W-:Y:S01]  /*5c00*/  FSEL R8, R25, R8, P3 ;  /* 0x0000000819087208 */ /* 0x000fe20001800000 */
[----:B------:R-:W-:Y:S01]  /*5c10*/  IMAD.X R16, RZ, RZ, R14, P6 ;  /* 0x000000ffff107224 */ /* 0x000fe200030e060e */
[----:B------:R-:W-:-:S03]  /*5c20*/  IADD3 R17, P6, PT, R15, R4, RZ ;  /* 0x000000040f117210 */ /* 0x000fc60007fde0ff */
[C---:B------:R-:W-:Y:S02]  /*5c30*/  FADD R8, R23.reuse, R8 ;  /* 0x0000000817087221 */ /* 0x040fe40000000000 */
[----:B------:R-:W-:Y:S01]  /*5c40*/  IMAD.X R54, RZ, RZ, R16, P6 ;  /* 0x000000ffff367224 */ /* 0x000fe200030e0610 */
[----:B------:R-:W-:Y:S02]  /*5c50*/  ISETP.NE.AND P6, PT, R36, RZ, PT ;  /* 0x000000ff2400720c */ /* 0x000fe40003fc5270 */
[----:B------:R-:W-:Y:S02]  /*5c60*/  FSEL R8, R23, R8, P2 ;  /* 0x0000000817087208 */ /* 0x000fe40001000000 */
[----:B------:R-:W-:-:S03]  /*5c70*/  SEL R4, RZ, 0x1, !P6 ;  /* 0x00000001ff047807 */ /* 0x000fc60007000000 */
[----:B------:R-:W-:Y:S01]  /*5c80*/  FADD R8, R21, R8 ;  /* 0x0000000815087221 */ /* 0x000fe20000000000 */
[----:B------:R-:W-:-:S04]  /*5c90*/  IADD3 R5, P6, PT, R17, R4, RZ ;  /* 0x0000000411057210 */ /* 0x000fc80007fde0ff */
[----:B------:R-:W-:Y:S01]  /*5ca0*/  FSEL R8, R21, R8, P1 ;  /* 0x0000000815087208 */ /* 0x000fe20000800000 */
[----:B------:R-:W-:Y:S01]  /*5cb0*/  IMAD.X R4, RZ, RZ, R54, P6 ;  /* 0x000000ffff047224 */ /* 0x000fe200030e0636 */
[----:B------:R-:W-:-:S03]  /*5cc0*/  ISETP.NE.AND P6, PT, R36, RZ, PT ;  /* 0x000000ff2400720c */ /* 0x000fc60003fc5270 */
[----:B------:R-:W-:-:S05]  /*5cd0*/  FADD R8, R19, R8 ;  /* 0x0000000813087221 */ /* 0x000fca0000000000 */
[----:B------:R-:W-:-:S05]  /*5ce0*/  FSEL R8, R19, R8, P0 ;  /* 0x0000000813087208 */ /* 0x000fca0000000000 */
[----:B------:R-:W-:-:S05]  /*5cf0*/  @!P6 FADD R43, R43, R8 ;  /* 0x000000082b2be221 */ /* 0x000fca0000000000 */
[----:B------:R-:W0:Y:S01]  /*5d00*/  SHFL.UP PT, R8, R43, 0x1, RZ ;  /* 0x042000002b087989 */ /* 0x000e2200000e00ff */
[----:B------:R-:W-:Y:S02]  /*5d10*/  P2R R45, PR, RZ, 0x10 ;  /* 0x00000010ff2d7803 */ /* 0x000fe40000000000 */
[----:B------:R-:W-:Y:S02]  /*5d20*/  ISETP.GE.AND P4, PT, R44, 0x1, PT ;  /* 0x000000012c00780c */ /* 0x000fe40003f86270 */
[----:B------:R-:W-:-:S04]  /*5d30*/  ISETP.NE.U32.AND P6, PT, R5, RZ, PT ;  /* 0x000000ff0500720c */ /* 0x000fc80003fc5070 */
[----:B------:R-:W-:Y:S01]  /*5d40*/  ISETP.NE.AND.EX P6, PT, R4, RZ, PT, P6 ;  /* 0x000000ff0400720c */ /* 0x000fe20003fc5360 */
[----:B------:R-:W1:Y:S01]  /*5d50*/  SHFL.UP PT, R9, R4, 0x1, RZ ;  /* 0x0420000004097989 */ /* 0x000e6200000e00ff */
[----:B0-----:R-:W-:-:S05]  /*5d60*/  FADD R8, R43, R8 ;  /* 0x000000082b087221 */ /* 0x001fca0000000000 */
[----:B------:R-:W-:Y:S02]  /*5d70*/  @P4 FSEL R43, R8, R43, !P6 ;  /* 0x0000002b082b4208 */ /* 0x000fe40007000000 */
[----:B------:R-:W0:Y:S01]  /*5d80*/  SHFL.UP PT, R8, R5, 0x1, RZ ;  /* 0x0420000005087989 */ /* 0x000e2200000e00ff */
[----:B-1----:R-:W-:Y:S02]  /*5d90*/  SEL R33, R9, RZ, P4 ;  /* 0x000000ff09217207 */ /* 0x002fe40002000000 */
[----:B0-----:R-:W-:-:S04]  /*5da0*/  SEL R8, R8, RZ, P4 ;  /* 0x000000ff08087207 */ /* 0x001fc80002000000 */
[----:B------:R-:W-:Y:S02]  /*5db0*/  IADD3 R9, P6, PT, R8, R5, RZ ;  /* 0x0000000508097210 */ /* 0x000fe40007fde0ff */
[----:B------:R-:W0:Y:S03]  /*5dc0*/  SHFL.UP PT, R8, R43, 0x2, RZ ;  /* 0x044000002b087989 */ /* 0x000e2600000e00ff */
[----:B------:R-:W-:Y:S02]  /*5dd0*/  IMAD.X R50, R33, 0x1, R4, P6 ;  /* 0x0000000121327824 */ /* 0x000fe400030e0604 */
[----:B------:R-:W1:Y:S01]  /*5de0*/  SHFL.UP PT, R4, R9, 0x2, RZ ;  /* 0x0440000009047989 */ /* 0x000e6200000e00ff */
[----:B------:R-:W-:Y:S02]  /*5df0*/  ISETP.GE.AND P4, PT, R44, 0x2, PT ;  /* 0x000000022c00780c */ /* 0x000fe40003f86270 */
[----:B------:R-:W-:Y:S01]  /*5e00*/  ISETP.NE.U32.AND P6, PT, R9, RZ, PT ;  /* 0x000000ff0900720c */ /* 0x000fe20003fc5070 */
[----:B------:R-:W2:Y:S03]  /*5e10*/  SHFL.UP PT, R5, R50, 0x2, RZ ;  /* 0x0440000032057989 */ /* 0x000ea600000e00ff */
[----:B------:R-:W-:Y:S01]  /*5e20*/  ISETP.NE.AND.EX P6, PT, R50, RZ, PT, P6 ;  /* 0x000000ff3200720c */ /* 0x000fe20003fc5360 */
[----:B0-----:R-:W-:Y:S01]  /*5e30*/  FADD R8, R43, R8 ;  /* 0x000000082b087221 */ /* 0x001fe20000000000 */
[----:B-1----:R-:W-:-:S05]  /*5e40*/  SEL R4, R4, RZ, P4 ;  /* 0x000000ff04047207 */ /* 0x002fca0002000000 */
[----:B------:R-:W-:Y:S02]  /*5e50*/  @P4 FSEL R43, R8, R43, !P6 ;  /* 0x0000002b082b4208 */ /* 0x000fe40007000000 */
[----:B------:R-:W-:-:S03]  /*5e60*/  IADD3 R33, P6, PT, R4, R9, RZ ;  /* 0x0000000904217210 */ /* 0x000fc60007fde0ff */
[----:B------:R-:W0:Y:S01]  /*5e70*/  SHFL.UP PT, R4, R43, 0x4, RZ ;  /* 0x048000002b047989 */ /* 0x000e2200000e00ff */
[----:B--2---:R-:W-:Y:S02]  /*5e80*/  SEL R5, R5, RZ, P4 ;  /* 0x000000ff05057207 */ /* 0x004fe40002000000 */
[----:B------:R-:W-:-:S03]  /*5e90*/  ISETP.GE.AND P4, PT, R44, 0x4, PT ;  /* 0x000000042c00780c */ /* 0x000fc60003f86270 */
[----:B------:R-:W-:Y:S01]  /*5ea0*/  IMAD.X R32, R5, 0x1, R50, P6 ;  /* 0x0000000105207824 */ /* 0x000fe200030e0632 */
[----:B------:R-:W-:-:S04]  /*5eb0*/  ISETP.NE.U32.AND P6, PT, R33, RZ, PT ;  /* 0x000000ff2100720c */ /* 0x000fc80003fc5070 */
[----:B------:R-:W-:Y:S01]  /*5ec0*/  ISETP.NE.AND.EX P6, PT, R32, RZ, PT, P6 ;  /* 0x000000ff2000720c */ /* 0x000fe20003fc5360 */
[----:B0-----:R-:W-:-:S05]  /*5ed0*/  FADD R4, R43, R4 ;  /* 0x000000042b047221 */ /* 0x001fca0000000000 */
[----:B------:R-:W-:Y:S02]  /*5ee0*/  @P4 FSEL R43, R4, R43, !P6 ;  /* 0x0000002b042b4208 */ /* 0x000fe40007000000 */
[----:B------:R-:W0:Y:S04]  /*5ef0*/  SHFL.UP PT, R4, R33, 0x4, RZ ;  /* 0x0480000021047989 */ /* 0x000e2800000e00ff */
[----:B------:R-:W1:Y:S01]  /*5f00*/  SHFL.UP PT, R5, R32, 0x4, RZ ;  /* 0x0480000020057989 */ /* 0x000e6200000e00ff */
[----:B0-----:R-:W-:-:S04]  /*5f10*/  SEL R4, R4, RZ, P4 ;  /* 0x000000ff04047207 */ /* 0x001fc80002000000 */
[----:B------:R-:W-:Y:S02]  /*5f20*/  IADD3 R9, P6, PT, R4, R33, RZ ;  /* 0x0000002104097210 */ /* 0x000fe40007fde0ff */
[----:B------:R-:W0:Y:S01]  /*5f30*/  SHFL.UP PT, R4, R43, 0x8, RZ ;  /* 0x050000002b047989 */ /* 0x000e2200000e00ff */
[----:B-1----:R-:W-:Y:S02]  /*5f40*/  SEL R5, R5, RZ, P4 ;  /* 0x000000ff05057207 */ /* 0x002fe40002000000 */
        /* <DEDUP_REMOVED lines=11> */
[----:B-1----:R-:W-:-:S05]  /*6000*/  SEL R5, R5, RZ, P4 ;  /* 0x000000ff05057207 */ /* 0x002fca0002000000 */
[----:B------:R-:W-:Y:S01]  /*6010*/  IMAD.X R32, R5, 0x1, R8, P6 ;  /* 0x0000000105207824 */ /* 0x000fe200030e0608 */
[----:B------:R-:W-:-:S04]  /*6020*/  ISETP.NE.U32.AND P6, PT, R33, RZ, PT ;  /* 0x000000ff2100720c */ /* 0x000fc80003fc5070 */
[----:B------:R-:W-:Y:S01]  /*6030*/  ISETP.NE.AND.EX P6, PT, R32, RZ, PT, P6 ;  /* 0x000000ff2000720c */ /* 0x000fe20003fc5360 */
[----:B------:R-:W1:Y:S01]  /*6040*/  SHFL.UP PT, R5, R32, 0x10, RZ ;  /* 0x0600000020057989 */ /* 0x000e6200000e00ff */
[----:B0-----:R-:W-:-:S05]  /*6050*/  FADD R4, R43, R4 ;  /* 0x000000042b047221 */ /* 0x001fca0000000000 */
[----:B------:R-:W-:Y:S02]  /*6060*/  FSEL R52, R4, R43, !P6 ;  /* 0x0000002b04347208 */ /* 0x000fe40007000000 */
[----:B------:R-:W0:Y:S01]  /*6070*/  SHFL.UP PT, R4, R33, 0x10, RZ ;  /* 0x0600000021047989 */ /* 0x000e2200000e00ff */
[----:B------:R-:W-:-:S04]  /*6080*/  ISETP.GE.AND P4, PT, R44, 0x10, PT ;  /* 0x000000102c00780c */ /* 0x000fc80003f86270 */
[----:B-1----:R-:W-:Y:S02]  /*6090*/  SEL R5, R5, RZ, P4 ;  /* 0x000000ff05057207 */ /* 0x002fe40002000000 */
[----:B0-----:R-:W-:-:S04]  /*60a0*/  SEL R4, R4, RZ, P4 ;  /* 0x000000ff04047207 */ /* 0x001fc80002000000 */
[----:B------:R-:W-:-:S05]  /*60b0*/  IADD3 R8, P6, PT, R4, R33, RZ ;  /* 0x0000002104087210 */ /* 0x000fca0007fde0ff */
[----:B------:R-:W-:Y:S01]  /*60c0*/  IMAD.X R9, R5, 0x1, R32, P6 ;  /* 0x0000000105097824 */ /* 0x000fe200030e0620 */
[----:B------:R-:W-:-:S13]  /*60d0*/  ISETP.NE.AND P6, PT, R44, 0x1f, PT ;  /* 0x0000001f2c00780c */ /* 0x000fda0003fc5270 */
[----:B------:R-:W-:-:S05]  /*60e0*/  @!P6 LEA R47, R3, UR4, 0x4 ;  /* 0x00000004032fec11 */ /* 0x000fca000f8e20ff */
[----:B------:R-:W-:Y:S04]  /*60f0*/  @!P6 STS [R47+0x8], R52 ;  /* 0x000008342f00e388 */ /* 0x000fe80000000800 */
[----:B------:R-:W-:Y:S01]  /*6100*/  @!P6 STS.64 [R47], R8 ;  /* 0x000000082f00e388 */ /* 0x000fe20000000a00 */
[----:B------:R-:W-:Y:S06]  /*6110*/  BAR.SYNC.DEFER_BLOCKING 0x0 ;  /* 0x0000000000007b1d */ /* 0x000fec0000010000 */
[----:B------:R-:W-:Y:S04]  /*6120*/  LDS.64 R32, [UR4+0x10] ;  /* 0x00001004ff207984 */ /* 0x000fe80008000a00 */
[----:B------:R-:W0:Y:S04]  /*6130*/  LDS.64 R4, [UR4] ;  /* 0x00000004ff047984 */ /* 0x000e280008000a00 */
[----:B------:R-:W-:Y:S04]  /*6140*/  LDS R50, [UR4+0x8] ;  /* 0x00000804ff327984 */ /* 0x000fe80008000800 */
[----:B------:R-:W1:Y:S01]  /*6150*/  LDS R51, [UR4+0x18] ;  /* 0x00001804ff337984 */ /* 0x000e620008000800 */
[----:B0-----:R-:W-:-:S05]  /*6160*/  IADD3 R55, P6, PT, R4, R32, RZ ;  /* 0x0000002004377210 */ /* 0x001fca0007fde0ff */
[----:B------:R-:W-:Y:S01]  /*6170*/  IMAD.X R53, R5, 0x1, R33, P6 ;  /* 0x0000000105357824 */ /* 0x000fe200030e0621 */
[----:B------:R-:W-:-:S04]  /*6180*/  ISETP.NE.U32.AND P6, PT, R32, RZ, PT ;  /* 0x000000ff2000720c */ /* 0x000fc80003fc5070 */
[----:B------:R-:W-:Y:S02]  /*6190*/  ISETP.NE.AND.EX P6, PT, R33, RZ, PT, P6 ;  /* 0x000000ff2100720c */ /* 0x000fe40003fc5360 */
[----:B------:R-:W0:Y:S01]  /*61a0*/  LDS.64 R32, [UR4+0x20] ;  /* 0x00002004ff207984 */ /* 0x000e220008000a00 */
[----:B------:R-:W-:-:S10]  /*61b0*/  FSEL R43, R43, R52, !P4 ;  /* 0x000000342b2b7208 */ /* 0x000fd40006000000 */
[----:B-1----:R-:W-:Y:S01]  /*61c0*/  @!P6 FADD R51, R50, R51 ;  /* 0x000000333233e221 */ /* 0x002fe20000000000 */
[----:B------:R-:W-:-:S04]  /*61d0*/  ISETP.NE.AND P6, PT, R3, 0x2, PT ;  /* 0x000000020300780c */ /* 0x000fc80003fc5270 */
[----:B------:R-:W-:Y:S02]  /*61e0*/  SEL R56, R55, R4, !P6 ;  /* 0x0000000437387207 */ /* 0x000fe40007000000 */
[----:B------:R-:W-:Y:S02]  /*61f0*/  SEL R47, R53, R5, !P6 ;  /* 0x00000005352f7207 */ /* 0x000fe40007000000 */
[----:B------:R-:W-:Y:S01]  /*6200*/  LDS.64 R4, [UR4+0x30] ;  /* 0x00003004ff047984 */ /* 0x000fe20008000a00 */
[----:B0-----:R-:W-:-:S05]  /*6210*/  IADD3 R55, P4, PT, R32, R55, RZ ;  /* 0x0000003720377210 */ /* 0x001fca0007f9e0ff */
[----:B------:R-:W-:Y:S01]  /*6220*/  IMAD.X R58, R33, 0x1, R53, P4 ;  /* 0x00000001213a7824 */ /* 0x000fe200020e0635 */
[----:B------:R-:W-:Y:S02]  /*6230*/  FSEL R53, R51, R50, !P6 ;  /* 0x0000003233357208 */ /* 0x000fe40007000000 */
[----:B------:R-:W0:Y:S01]  /*6240*/  LDS R50, [UR4+0x28] ;  /* 0x00002804ff327984 */ /* 0x000e220008000800 */
[----:B------:R-:W-:-:S04]  /*6250*/  ISETP.NE.U32.AND P6, PT, R32, RZ, PT ;  /* 0x000000ff2000720c */ /* 0x000fc80003fc5070 */
[----:B------:R-:W-:Y:S02]  /*6260*/  ISETP.NE.AND.EX P6, PT, R33, RZ, PT, P6 ;  /* 0x000000ff2100720c */ /* 0x000fe40003fc5360 */
[----:B------:R-:W1:Y:S11]  /*6270*/  LDS R33, [UR4+0x38] ;  /* 0x00003804ff217984 */ /* 0x000e760008000800 */
[----:B0-----:R-:W-:Y:S01]  /*6280*/  @!P6 FADD R50, R51, R50 ;  /* 0x000000323332e221 */ /* 0x001fe20000000000 */
[----:B------:R-:W-:-:S04]  /*6290*/  ISETP.NE.AND P6, PT, R3, 0x3, PT ;  /* 0x000000030300780c */ /* 0x000fc80003fc5270 */
[----:B------:R-:W-:Y:S02]  /*62a0*/  SEL R56, R55, R56, !P6 ;  /* 0x0000003837387207 */ /* 0x000fe40007000000 */
[----:B------:R-:W-:Y:S02]  /*62b0*/  IADD3 R55, P4, PT, R4, R55, RZ ;  /* 0x0000003704377210 */ /* 0x000fe40007f9e0ff */
[----:B------:R-:W-:-:S03]  /*62c0*/  FSEL R32, R50, R53, !P6 ;  /* 0x0000003532207208 */ /* 0x000fc60007000000 */
[----:B------:R-:W-:Y:S01]  /*62d0*/  IMAD.X R51, R5, 0x1, R58, P4 ;  /* 0x0000000105337824 */ /* 0x000fe200020e063a */
[----:B------:R-:W-:Y:S02]  /*62e0*/  SEL R58, R58, R47, !P6 ;  /* 0x0000002f3a3a7207 */ /* 0x000fe40007000000 */
[----:B------:R-:W-:-:S04]  /*62f0*/  ISETP.NE.U32.AND P6, PT, R4, RZ, PT ;  /* 0x000000ff0400720c */ /* 0x000fc80003fc5070 */
[----:B------:R-:W-:Y:S02]  /*6300*/  ISETP.NE.AND.EX P6, PT, R5, RZ, PT, P6 ;  /* 0x000000ff0500720c */ /* 0x000fe40003fc5360 */
[----:B------:R-:W0:Y:S11]  /*6310*/  LDS.64 R4, [UR4+0x40] ;  /* 0x00004004ff047984 */ /* 0x000e360008000a00 */
[----:B-1----:R-:W-:Y:S01]  /*6320*/  @!P6 FADD R33, R50, R33 ;  /* 0x000000213221e221 */ /* 0x002fe20000000000 */
[----:B------:R-:W-:-:S04]  /*6330*/  ISETP.NE.AND P6, PT, R3, 0x4, PT ;  /* 0x000000040300780c */ /* 0x000fc80003fc5270 */
[----:B------:R-:W-:Y:S02]  /*6340*/  SEL R56, R55, R56, !P6 ;  /* 0x0000003837387207 */ /* 0x000fe40007000000 */
[----:B------:R-:W-:Y:S02]  /*6350*/  SEL R58, R51, R58, !P6 ;  /* 0x0000003a333a7207 */ /* 0x000fe40007000000 */
[----:B0-----:R-:W-:-:S05]  /*6360*/  IADD3 R55, P4, PT, R4, R55, RZ ;  /* 0x0000003704377210 */ /* 0x001fca0007f9e0ff */
[----:B------:R-:W-:Y:S01]  /*6370*/  IMAD.X R47, R5, 0x1, R51, P4 ;  /* 0x00000001052f7824 */ /* 0x000fe200020e0633 */
[----:B------:R-:W-:Y:S02]  /*6380*/  FSEL R51, R33, R32, !P6 ;  /* 0x0000002021337208 */ /* 0x000fe40007000000 */
[----:B------:R-:W0:Y:S01]  /*6390*/  LDS R32, [UR4+0x48] ;  /* 0x00004804ff207984 */ /* 0x000e220008000800 */
[----:B------:R-:W-:-:S04]  /*63a0*/  ISETP.NE.U32.AND P6, PT, R4, RZ, PT ;  /* 0x000000ff0400720c */ /* 0x000fc80003fc5070 */
[----:B------:R-:W-:Y:S02]  /*63b0*/  ISETP.NE.AND.EX P6, PT, R5, RZ, PT, P6 ;  /* 0x000000ff0500720c */ /* 0x000fe40003fc5360 */
[----:B------:R-:W1:Y:S11]  /*63c0*/  LDS.64 R4, [UR4+0x50] ;  /* 0x00005004ff047984 */ /* 0x000e760008000a00 */
[----:B0-----:R-:W-:Y:S01]  /*63d0*/  @!P6 FADD R32, R33, R32 ;  /* 0x000000202120e221 */ /* 0x001fe20000000000 */
[----:B------:R-:W-:Y:S01]  /*63e0*/  ISETP.NE.AND P6, PT, R3, 0x5, PT ;  /* 0x000000050300780c */ /* 0x000fe20003fc5270 */
[----:B------:R-:W0:Y:S03]  /*63f0*/  LDS R33, [UR4+0x58] ;  /* 0x00005804ff217984 */ /* 0x000e260008000800 */
[----:B------:R-:W-:-:S02]  /*6400*/  SEL R56, R55, R56, !P6 ;  /* 0x0000003837387207 */ /* 0x000fc40007000000 */
[----:B-1----:R-:W-:Y:S02]  /*6410*/  IADD3 R55, P4, PT, R4, R55, RZ ;  /* 0x0000003704377210 */ /* 0x002fe40007f9e0ff */
[----:B------:R-:W-:Y:S02]  /*6420*/  SEL R58, R47, R58, !P6 ;  /* 0x0000003a2f3a7207 */ /* 0x000fe40007000000 */
[----:B------:R-:W-:Y:S02]  /*6430*/  FSEL R50, R32, R51, !P6 ;  /* 0x0000003320327208 */ /* 0x000fe40007000000 */
[----:B------:R-:W-:Y:S01]  /*6440*/  ISETP.NE.U32.AND P6, PT, R4, RZ, PT ;  /* 0x000000ff0400720c */ /* 0x000fe20003fc5070 */
[----:B------:R-:W-:-:S03]  /*6450*/  IMAD.X R53, R5, 0x1, R47, P4 ;  /* 0x0000000105357824 */ /* 0x000fc600020e062f */
[----:B------:R-:W-:Y:S02]  /*6460*/  ISETP.NE.AND.EX P6, PT, R5, RZ, PT, P6 ;  /* 0x000000ff0500720c */ /* 0x000fe40003fc5360 */
[----:B------:R-:W1:Y:S11]  /*6470*/  LDS.64 R4, [UR4+0x60] ;  /* 0x00006004ff047984 */ /* 0x000e760008000a00 */
[----:B0-----:R-:W-:Y:S01]  /*6480*/  @!P6 FADD R33, R32, R33 ;  /* 0x000000212021e221 */ /* 0x001fe20000000000 */
[----:B------:R-:W-:-:S04]  /*6490*/  ISETP.NE.AND P6, PT, R3, 0x6, PT ;  /* 0x000000060300780c */ /* 0x000fc80003fc5270 */
[----:B------:R-:W-:Y:S02]  /*64a0*/  SEL R58, R53, R58, !P6 ;  /* 0x0000003a353a7207 */ /* 0x000fe40007000000 */
[----:B-1----:R-:W-:-:S05]  /*64b0*/  IADD3 R51, P4, PT, R4, R55, RZ ;  /* 0x0000003704337210 */ /* 0x002fca0007f9e0ff */
[----:B------:R-:W-:Y:S01]  /*64c0*/  IMAD.X R47, R5, 0x1, R53, P4 ;  /* 0x00000001052f7824 */ /* 0x000fe200020e0635 */
[----:B------:R-:W-:Y:S02]  /*64d0*/  FSEL R53, R33, R50, !P6 ;  /* 0x0000003221357208 */ /* 0x000fe40007000000 */
[----:B------:R-:W0:Y:S01]  /*64e0*/  LDS R50, [UR4+0x68] ;  /* 0x00006804ff327984 */ /* 0x000e220008000800 */
[----:B------:R-:W-:Y:S02]  /*64f0*/  SEL R56, R55, R56, !P6 ;  /* 0x0000003837387207 */ /* 0x000fe40007000000 */
[----:B------:R-:W-:Y:S01]  /*6500*/  ISETP.NE.U32.AND P6, PT, R4, RZ, PT ;  /* 0x000000ff0400720c */ /* 0x000fe20003fc5070 */
[----:B------:R-:W1:Y:S03]  /*6510*/  SHFL.UP PT, R55, R8, 0x1, RZ ;  /* 0x0420000008377989 */ /* 0x000e6600000e00ff */
[----:B------:R-:W-:Y:S01]  /*6520*/  ISETP.NE.AND.EX P6, PT, R5, RZ, PT, P6 ;  /* 0x000000ff0500720c */ /* 0x000fe20003fc5360 */
[----:B------:R-:W2:Y:S04]  /*6530*/  SHFL.UP PT, R52, R9, 0x1, RZ ;  /* 0x0420000009347989 */ /* 0x000ea800000e00ff */
[----:B------:R-:W3:Y:S01]  /*6540*/  LDS.64 R8, [UR4+0x70] ;  /* 0x00007004ff087984 */ /* 0x000ee20008000a00 */
[----:B------:R-:W-:-:S02]  /*6550*/  P2R R39, PR, RZ, 0x20 ;  /* 0x00000020ff277803 */ /* 0x000fc40000000000 */
[----:B------:R-:W-:Y:S02]  /*6560*/  ISETP.NE.AND P5, PT, R44, RZ, PT ;  /* 0x000000ff2c00720c */ /* 0x000fe40003fa5270 */
[----:B------:R-:W-:-:S03]  /*6570*/  ISETP.GE.U32.AND P4, PT, R6, 0x20, PT ;  /* 0x000000200600780c */ /* 0x000fc60003f86070 */
[----:B0-----:R-:W-:Y:S01]  /*6580*/  @!P6 FADD R50, R33, R50 ;  /* 0x000000322132e221 */ /* 0x001fe20000000000 */
[----:B------:R-:W-:-:S04]  /*6590*/  ISETP.NE.AND P6, PT, R3, 0x7, PT ;  /* 0x000000070300780c */ /* 0x000fc80003fc5270 */
[----:B------:R-:W-:Y:S02]  /*65a0*/  SEL R5, R51, R56, !P6 ;  /* 0x0000003833057207 */ /* 0x000fe40007000000 */
[----:B------:R-:W-:Y:S02]  /*65b0*/  SEL R44, R47, R58, !P6 ;  /* 0x0000003a2f2c7207 */ /* 0x000fe40007000000 */
[----:B------:R-:W-:Y:S02]  /*65c0*/  FSEL R53, R50, R53, !P6 ;  /* 0x0000003532357208 */ /* 0x000fe40007000000 */
[----:B------:R-:W-:-:S04]  /*65d0*/  ISETP.NE.U32.AND P6, PT, R5, RZ, PT ;  /* 0x000000ff0500720c */ /* 0x000fc80003fc5070 */
[C---:B------:R-:W-:Y:S02]  /*65e0*/  ISETP.NE.AND.EX P6, PT, R44.reuse, RZ, PT, P6 ;  /* 0x000000ff2c00720c */ /* 0x040fe40003fc5360 */
[----:B-1----:R-:W-:Y:S02]  /*65f0*/  SEL R32, R55, RZ, P5 ;  /* 0x000000ff37207207 */ /* 0x002fe40002800000 */
[----:B------:R-:W-:Y:S02]  /*6600*/  SEL R3, R5, RZ, P4 ;  /* 0x000000ff05037207 */ /* 0x000fe40002000000 */
[----:B------:R-:W-:Y:S02]  /*6610*/  SEL R4, R44, RZ, P4 ;  /* 0x000000ff2c047207 */ /* 0x000fe40002000000 */
[----:B--2---:R-:W-:Y:S02]  /*6620*/  SEL R33, R52, RZ, P5 ;  /* 0x000000ff34217207 */ /* 0x004fe40002800000 */
[----:B------:R-:W-:-:S02]  /*6630*/  IADD3 R32, P4, PT, R32, R3, RZ ;  /* 0x0000000320207210 */ /* 0x000fc40007f9e0ff */
[----:B------:R-:W-:Y:S01]  /*6640*/  LDS R3, [UR4+0x78] ;  /* 0x00007804ff037984 */ /* 0x000fe20008000800 */
[----:B------:R-:W-:Y:S01]  /*6650*/  @!P6 FADD R53, RZ, R53 ;  /* 0x00000035ff35e221 */ /* 0x000fe20000000000 */
[----:B---3--:R-:W-:Y:S01]  /*6660*/  IADD3 R5, P6, PT, R8, R51, RZ ;  /* 0x0000003308057210 */ /* 0x008fe20007fde0ff */
[----:B------:R-:W-:-:S04]  /*6670*/  IMAD.X R33, R33, 0x1, R4, P4 ;  /* 0x0000000121217824 */ /* 0x000fc800020e0604 */
[----:B------:R-:W-:Y:S02]  /*6680*/  IMAD.X R4, R9, 0x1, R47, P6 ;  /* 0x0000000109047824 */ /* 0x000fe400030e062f */
[----:B------:R-:W0:Y:S01]  /*6690*/  SHFL.UP PT, R47, R43, 0x1, RZ ;  /* 0x042000002b2f7989 */ /* 0x000e2200000e00ff */
[----:B------:R-:W-:-:S04]  /*66a0*/  ISETP.GE.U32.AND P6, PT, R6, 0x20, PT ;  /* 0x000000200600780c */ /* 0x000fc80003fc6070 */
[----:B------:R-:W-:Y:S02]  /*66b0*/  FSEL R44, R53, RZ, P6 ;  /* 0x000000ff352c7208 */ /* 0x000fe40003000000 */
[----:B------:R-:W-:-:S04]  /*66c0*/  ISETP.NE.U32.AND P6, PT, R55, RZ, PT ;  /* 0x000000ff3700720c */ /* 0x000fc80003fc5070 */
[----:B------:R-:W-:-:S13]  /*66d0*/  ISETP.NE.AND.EX P6, PT, R52, RZ, PT, P6 ;  /* 0x000000ff3400720c */ /* 0x000fda0003fc5360 */
[----:B0-----:R-:W-:Y:S01]  /*66e0*/  @!P6 FADD R47, R47, R44 ;  /* 0x0000002c2f2fe221 */ /* 0x001fe20000000000 */
[----:B------:R-:W-:-:S04]  /*66f0*/  ISETP.NE.U32.AND P6, PT, R8, RZ, PT ;  /* 0x000000ff0800720c */ /* 0x000fc80003fc5070 */
[----:B------:R-:W-:-:S13]  /*6700*/  ISETP.NE.AND.EX P6, PT, R9, RZ, PT, P6 ;  /* 0x000000ff0900720c */ /* 0x000fda0003fc5360 */
[----:B------:R-:W-:Y:S01]  /*6710*/  @!P6 FADD R3, R50, R3 ;  /* 0x000000033203e221 */ /* 0x000fe20000000000 */
[----:B------:R-:W-:-:S05]  /*6720*/  IADD3 R35, P6, PT, R32, R35, RZ ;  /* 0x0000002320237210 */ /* 0x000fca0007fde0ff */
[----:B------:R-:W-:Y:S01]  /*6730*/  IMAD.X R34, R33, 0x1, R34, P6 ;  /* 0x0000000121227824 */ /* 0x000fe200030e0622 */
        /* <DEDUP_REMOVED lines=14> */
[----:B------:R-:W-:Y:S02]  /*6820*/  ISETP.NE.U32.AND P6, PT, R37, RZ, PT ;  /* 0x000000ff2500720c */ /* 0x000fe40003fc5070 */
[----:B------:R-:W-:Y:S02]  /*6830*/  FSEL R47, R44, R47, !P5 ;  /* 0x0000002f2c2f7208 */ /* 0x000fe40006800000 */
[----:B------:R-:W-:Y:S02]  /*6840*/  ISETP.NE.AND.EX P5, PT, R38, RZ, PT, P6 ;  /* 0x000000ff2600720c */ /* 0x000fe40003fa5360 */
[----:B------:R-:W-:Y:S02]  /*6850*/  ISETP.NE.AND P6, PT, R40, RZ, PT ;  /* 0x000000ff2800720c */ /* 0x000fe40003fc5270 */
[----:B------:R-:W-:Y:S02]  /*6860*/  P2R R37, PR, RZ, 0x20 ;  /* 0x00000020ff257803 */ /* 0x000fe40000000000 */
[----:B------:R-:W-:-:S07]  /*6870*/  ISETP.NE.AND P4, PT, R45, RZ, PT ;  /* 0x000000ff2d00720c */ /* 0x000fce0003f85270 */
[----:B------:R-:W-:Y:S01]  /*6880*/  @!P5 FADD R49, R49, R47 ;  /* 0x0000002f3131d221 */ /* 0x000fe20000000000 */
[----:B------:R-:W-:-:S03]  /*6890*/  ISETP.NE.AND P5, PT, R39, RZ, PT ;  /* 0x000000ff2700720c */ /* 0x000fc60003fa5270 */
[----:B------:R-:W-:Y:S01]  /*68a0*/  @!P6 FADD R31, R31, R49 ;  /* 0x000000311f1fe221 */ /* 0x000fe20000000000 */
[----:B------:R-:W-:-:S04]  /*68b0*/  ISETP.GE.U32.AND P6, PT, R5, 0x101, PT ;  /* 0x000001010500780c */ /* 0x000fc80003fc6070 */
[----:B------:R-:W-:-:S05]  /*68c0*/  ISETP.GE.AND.EX P6, PT, R4, RZ, PT, P6 ;  /* 0x000000ff0400720c */ /* 0x000fca0003fc6360 */
[----:B------:R-:W-:-:S04]  /*68d0*/  @!P5 FADD R29, R29, R31 ;  /* 0x0000001f1d1dd221 */ /* 0x000fc80000000000 */
[----:B------:R-:W-:-:S04]  /*68e0*/  @!P4 FADD R27, R27, R29 ;  /* 0x0000001d1b1bc221 */ /* 0x000fc80000000000 */
[----:B------:R-:W-:-:S04]  /*68f0*/  @!P3 FADD R25, R25, R27 ;  /* 0x0000001b1919b221 */ /* 0x000fc80000000000 */
[----:B------:R-:W-:-:S04]  /*6900*/  @!P2 FADD R23, R23, R25 ;  /* 0x000000191717a221 */ /* 0x000fc80000000000 */
[----:B------:R-:W-:-:S04]  /*6910*/  @!P1 FADD R21, R21, R23 ;  /* 0x0000001715159221 */ /* 0x000fc80000000000 */
[----:B------:R-:W-:Y:S01]  /*6920*/  @!P0 FADD R19, R19, R21 ;  /* 0x0000001513138221 */ /* 0x000fe20000000000 */
[----:B------:R-:W-:Y:S06]  /*6930*/  @!P6 BRA `(.L_x_1036) ;  /* 0x000000040078e947 */ /* 0x000fec0003800000 */
[----:B------:R-:W-:Y:S01]  /*6940*/  BAR.SYNC.DEFER_BLOCKING 0x0 ;  /* 0x0000000000007b1d */ /* 0x000fe20000010000 */
[----:B------:R-:W-:Y:S02]  /*6950*/  P2R R8, PR, RZ, 0x2 ;  /* 0x00000002ff087803 */ /* 0x000fe40000000000 */
[----:B------:R-:W-:Y:S02]  /*6960*/  ISETP.NE.AND P1, PT, R37, RZ, PT ;  /* 0x000000ff2500720c */ /* 0x000fe40003f25270 */
[----:B------:R-:W-:Y:S01]  /*6970*/  P2R R10, PR, RZ, 0x1 ;  /* 0x00000001ff0a7803 */ /* 0x000fe20000000000 */
[----:B------:R-:W0:Y:S01]  /*6980*/  LDCU.64 UR10, c[0x0][0x3a0] ;  /* 0x00007400ff0a77ac */ /* 0x000e220008000a00 */
[----:B------:R-:W-:Y:S01]  /*6990*/  ISETP.NE.AND P0, PT, R40, RZ, PT ;  /* 0x000000ff2800720c */ /* 0x000fe20003f05270 */
[----:B------:R-:W-:Y:S01]  /*69a0*/  BSSY.RECONVERGENT B0, `(.L_x_1037) ;  /* 0x0000056000007945 */ /* 0x000fe20003800200 */
[----:B------:R-:W-:Y:S02]  /*69b0*/  @P5 LEA R35, R35, UR4, 0x3 ;  /* 0x0000000423235c11 */ /* 0x000fe4000f8e18ff */
[----:B------:R-:W-:-:S02]  /*69c0*/  @P4 LEA R7, R7, UR4, 0x3 ;  /* 0x0000000407074c11 */ /* 0x000fc4000f8e18ff */
[----:B------:R-:W-:Y:S02]  /*69d0*/  @P3 LEA R9, R9, UR4, 0x3 ;  /* 0x0000000409093c11 */ /* 0x000fe4000f8e18ff */
[----:B------:R-:W-:Y:S02]  /*69e0*/  @P2 LEA R11, R11, UR4, 0x3 ;  /* 0x000000040b0b2c11 */ /* 0x000fe4000f8e18ff */
[----:B------:R-:W-:Y:S02]  /*69f0*/  @P1 LEA R32, R32, UR4, 0x3 ;  /* 0x0000000420201c11 */ /* 0x000fe4000f8e18ff */
[----:B------:R-:W-:-:S03]  /*6a00*/  ISETP.NE.AND P6, PT, R36, RZ, PT ;  /* 0x000000ff2400720c */ /* 0x000fc60003fc5270 */
[----:B------:R1:W-:Y:S01]  /*6a10*/  @P1 STS.64 [R32], R46 ;  /* 0x0000002e20001388 */ /* 0x0003e20000000a00 */
[----:B------:R-:W-:Y:S02]  /*6a20*/  ISETP.NE.AND P1, PT, R8, RZ, PT ;  /* 0x000000ff0800720c */ /* 0x000fe40003f25270 */
[----:B------:R-:W-:-:S05]  /*6a30*/  @P0 LEA R8, R41, UR4, 0x3 ;  /* 0x0000000429080c11 */ /* 0x000fca000f8e18ff */
[----:B------:R1:W-:Y:S01]  /*6a40*/  @P0 STS.64 [R8], R48 ;  /* 0x0000003008000388 */ /* 0x0003e20000000a00 */
[----:B------:R-:W-:Y:S02]  /*6a50*/  ISETP.NE.AND P0, PT, R10, RZ, PT ;  /* 0x000000ff0a00720c */ /* 0x000fe40003f05270 */
[----:B------:R-:W-:Y:S01]  /*6a60*/  @P6 LEA R17, R17, UR4, 0x3 ;  /* 0x0000000411116c11 */ /* 0x000fe2000f8e18ff */
[----:B------:R1:W-:Y:S02]  /*6a70*/  @P5 STS.64 [R35], R30 ;  /* 0x0000001e23005388 */ /* 0x0003e40000000a00 */
[----:B------:R-:W-:Y:S02]  /*6a80*/  @P1 LEA R13, R13, UR4, 0x3 ;  /* 0x000000040d0d1c11 */ /* 0x000fe4000f8e18ff */
[----:B------:R1:W-:Y:S04]  /*6a90*/  @P4 STS.64 [R7], R28 ;  /* 0x0000001c07004388 */ /* 0x0003e80000000a00 */
[----:B------:R1:W-:Y:S02]  /*6aa0*/  @P3 STS.64 [R9], R26 ;  /* 0x0000001a09003388 */ /* 0x0003e40000000a00 */
[----:B------:R-:W-:-:S02]  /*6ab0*/  @P0 LEA R15, R15, UR4, 0x3 ;  /* 0x000000040f0f0c11 */ /* 0x000fc4000f8e18ff */
[----:B------:R1:W-:Y:S04]  /*6ac0*/  @P2 STS.64 [R11], R24 ;  /* 0x000000180b002388 */ /* 0x0003e80000000a00 */
[----:B------:R1:W-:Y:S04]  /*6ad0*/  @P1 STS.64 [R13], R22 ;  /* 0x000000160d001388 */ /* 0x0003e80000000a00 */
[----:B------:R1:W-:Y:S01]  /*6ae0*/  @P0 STS.64 [R15], R20 ;  /* 0x000000140f000388 */ /* 0x0003e20000000a00 */
[----:B------:R-:W-:-:S03]  /*6af0*/  ISETP.GT.U32.AND P0, PT, R5, R6, PT ;  /* 0x000000060500720c */ /* 0x000fc60003f04070 */
[----:B------:R1:W-:Y:S01]  /*6b00*/  @P6 STS.64 [R17], R18 ;  /* 0x0000001211006388 */ /* 0x0003e20000000a00 */
[----:B------:R-:W-:Y:S01]  /*6b10*/  BAR.SYNC.DEFER_BLOCKING 0x0 ;  /* 0x0000000000007b1d */ /* 0x000fe20000010000 */
[----:B------:R-:W-:-:S13]  /*6b20*/  ISETP.GT.U32.AND.EX P0, PT, R4, RZ, PT, P0 ;  /* 0x000000ff0400720c */ /* 0x000fda0003f04100 */
[----:B01----:R-:W-:Y:S05]  /*6b30*/  @!P0 BRA `(.L_x_1038) ;  /* 0x0000000000f08947 */ /* 0x003fea0003800000 */
[----:B------:R-:W-:Y:S01]  /*6b40*/  IMAD.MOV.U32 R14, RZ, RZ, R6 ;  /* 0x000000ffff0e7224 */ /* 0x000fe200078e0006 */
[----:B------:R-:W-:Y:S01]  /*6b50*/  BSSY.RECONVERGENT B1, `(.L_x_1039) ;  /* 0x0000023000017945 */ /* 0x000fe20003800200 */
[----:B------:R-:W-:-:S03]  /*6b60*/  IMAD.MOV.U32 R21, RZ, RZ, RZ ;  /* 0x000000ffff157224 */ /* 0x000fc600078e00ff */
[----:B------:R-:W-:Y:S02]  /*6b70*/  LOP3.LUT R8, RZ, R14, RZ, 0x33, !PT ;  /* 0x0000000eff087212 */ /* 0x000fe400078e33ff */
[----:B------:R-:W-:Y:S02]  /*6b80*/  LOP3.LUT R7, RZ, R21, RZ, 0x33, !PT ;  /* 0x00000015ff077212 */ /* 0x000fe400078e33ff */
[----:B------:R-:W-:-:S04]  /*6b90*/  IADD3 R8, P0, PT, R8, R5, RZ ;  /* 0x0000000508087210 */ /* 0x000fc80007f1e0ff */
[C---:B------:R-:W-:Y:S01]  /*6ba0*/  LOP3.LUT R9, R8.reuse, 0x300, RZ, 0xc0, !PT ;  /* 0x0000030008097812 */ /* 0x040fe200078ec0ff */
[----:B------:R-:W-:Y:S01]  /*6bb0*/  IMAD.X R7, R7, 0x1, R4, P0 ;  /* 0x0000000107077824 */ /* 0x000fe200000e0604 */
[----:B------:R-:W-:Y:S02]  /*6bc0*/  ISETP.GE.U32.AND P0, PT, R8, 0x300, PT ;  /* 0x000003000800780c */ /* 0x000fe40003f06070 */
[----:B------:R-:W-:Y:S02]  /*6bd0*/  ISETP.NE.U32.AND P1, PT, R9, 0x300, PT ;  /* 0x000003000900780c */ /* 0x000fe40003f25070 */
[----:B------:R-:W-:Y:S02]  /*6be0*/  ISETP.GE.U32.AND.EX P0, PT, R7, RZ, PT, P0 ;  /* 0x000000ff0700720c */ /* 0x000fe40003f06100 */
[----:B------:R-:W-:-:S13]  /*6bf0*/  ISETP.NE.AND.EX P1, PT, RZ, RZ, PT, P1 ;  /* 0x000000ffff00720c */ /* 0x000fda0003f25310 */
[----:B------:R-:W-:Y:S05]  /*6c00*/  @!P1 BRA `(.L_x_1040) ;  /* 0x00000000005c9947 */ /* 0x000fea0003800000 */
        /* <DEDUP_REMOVED lines=11> */
.L_x_1041:
        /* <DEDUP_REMOVED lines=12> */
.L_x_1040:
[----:B------:R-:W-:Y:S05]  /*6d80*/  BSYNC.RECONVERGENT B1 ;  /* 0x0000000000017941 */ /* 0x000fea0003800200 */
.L_x_1039:
[----:B------:R-:W-:Y:S05]  /*6d90*/  @!P0 BRA `(.L_x_1038) ;  /* 0x0000000000588947 */ /* 0x000fea0003800000 */
.L_x_1042:
        /* <DEDUP_REMOVED lines=22> */
.L_x_1038:
[----:B------:R-:W-:Y:S05]  /*6f00*/  BSYNC.RECONVERGENT B0 ;  /* 0x0000000000007941 */ /* 0x000fea0003800200 */
.L_x_1037:
[----:B------:R-:W-:Y:S05]  /*6f10*/  BRA `(.L_x_1043) ;  /* 0x0000000000ac7947 */ /* 0x000fea0003800000 */
.L_x_1036:
[----:B------:R-:W-:Y:S01]  /*6f20*/  P2R R20, PR, RZ, 0x1 ;  /* 0x00000001ff147803 */ /* 0x000fe20000000000 */
[----:B------:R-:W0:Y:S01]  /*6f30*/  @P2 LDC.64 R38, c[0x0][0x3a0] ;  /* 0x0000e800ff262b82 */ /* 0x000e220000000a00 */
[----:B------:R-:W-:Y:S02]  /*6f40*/  ISETP.NE.AND P0, PT, R40, RZ, PT ;  /* 0x000000ff2800720c */ /* 0x000fe40003f05270 */
[----:B------:R-:W-:Y:S02]  /*6f50*/  P2R R18, PR, RZ, 0x2 ;  /* 0x00000002ff127803 */ /* 0x000fe40000000000 */
[----:B------:R-:W-:-:S09]  /*6f60*/  ISETP.NE.AND P1, PT, R37, RZ, PT ;  /* 0x000000ff2500720c */ /* 0x000fd20003f25270 */
[----:B------:R-:W1:Y:S08]  /*6f70*/  @P0 LDC.64 R50, c[0x0][0x3a0] ;  /* 0x0000e800ff320b82 */ /* 0x000e700000000a00 */
[----:B------:R-:W2:Y:S01]  /*6f80*/  @P1 LDC.64 R52, c[0x0][0x3a0] ;  /* 0x0000e800ff341b82 */ /* 0x000ea20000000a00 */
[----:B-1----:R-:W-:-:S04]  /*6f90*/  @P0 LEA R50, P6, R41, R50, 0x2 ;  /* 0x0000003229320211 */ /* 0x002fc800078c10ff */
[----:B------:R-:W-:Y:S02]  /*6fa0*/  @P0 LEA.HI.X R51, R41, R51, R42, 0x2, P6 ;  /* 0x0000003329330211 */ /* 0x000fe400030f142a */
[----:B--2---:R-:W-:-:S04]  /*6fb0*/  @P1 LEA R52, P6, R32, R52, 0x2 ;  /* 0x0000003420341211 */ /* 0x004fc800078c10ff */
[----:B------:R-:W-:Y:S02]  /*6fc0*/  @P1 LEA.HI.X R53, R32, R53, R33, 0x2, P6 ;  /* 0x0000003520351211 */ /* 0x000fe400030f1421 */
[----:B------:R-:W1:Y:S03]  /*6fd0*/  @P5 LDC.64 R32, c[0x0][0x3a0] ;  /* 0x0000e800ff205b82 */ /* 0x000e660000000a00 */
[----:B------:R2:W-:Y:S01]  /*6fe0*/  @P1 STG.E desc[UR8][R52.64], R47 ;  /* 0x0000002f34001986 */ /* 0x0005e2000c101908 */
[----:B------:R-:W-:-:S03]  /*6ff0*/  ISETP.NE.AND P1, PT, R18, RZ, PT ;  /* 0x000000ff1200720c */ /* 0x000fc60003f25270 */
[----:B------:R2:W-:Y:S01]  /*7000*/  @P0 STG.E desc[UR8][R50.64], R49 ;  /* 0x0000003132000986 */ /* 0x0005e2000c101908 */
[----:B------:R-:W-:-:S09]  /*7010*/  ISETP.NE.AND P0, PT, R20, RZ, PT ;  /* 0x000000ff1400720c */ /* 0x000fd20003f05270 */
[----:B------:R-:W3:Y:S01]  /*7020*/  @P1 LDC.64 R40, c[0x0][0x3a0] ;  /* 0x0000e800ff281b82 */ /* 0x000ee20000000a00 */
[----:B-1----:R-:W-:-:S07]  /*7030*/  @P5 LEA R32, P6, R35, R32, 0x2 ;  /* 0x0000002023205211 */ /* 0x002fce00078c10ff */
[----:B------:R-:W1:Y:S01]  /*7040*/  @P0 LDC.64 R42, c[0x0][0x3a0] ;  /* 0x0000e800ff2a0b82 */ /* 0x000e620000000a00 */
[----:B------:R-:W-:Y:S02]  /*7050*/  @P5 LEA.HI.X R33, R35, R33, R34, 0x2, P6 ;  /* 0x0000002123215211 */ /* 0x000fe400030f1422 */
[----:B------:R-:W-:-:S05]  /*7060*/  ISETP.NE.AND P6, PT, R36, RZ, PT ;  /* 0x000000ff2400720c */ /* 0x000fca0003fc5270 */
[----:B------:R-:W4:Y:S01]  /*7070*/  @P4 LDC.64 R34, c[0x0][0x3a0] ;  /* 0x0000e800ff224b82 */ /* 0x000f220000000a00 */
[----:B------:R2:W-:Y:S07]  /*7080*/  @P5 STG.E desc[UR8][R32.64], R31 ;  /* 0x0000001f20005986 */ /* 0x0005ee000c101908 */
[----:B------:R-:W5:Y:S08]  /*7090*/  @P3 LDC.64 R36, c[0x0][0x3a0] ;  /* 0x0000e800ff243b82 */ /* 0x000f700000000a00 */
[----:B------:R-:W2:Y:S01]  /*70a0*/  @P6 LDC.64 R44, c[0x0][0x3a0] ;  /* 0x0000e800ff2c6b82 */ /* 0x000ea20000000a00 */
[----:B----4-:R-:W-:-:S04]  /*70b0*/  @P4 LEA R34, P5, R7, R34, 0x2 ;  /* 0x0000002207224211 */ /* 0x010fc800078a10ff */
[----:B------:R-:W-:Y:S02]  /*70c0*/  @P4 LEA.HI.X R35, R7, R35, R8, 0x2, P5 ;  /* 0x0000002307234211 */ /* 0x000fe400028f1408 */
[----:B-----5:R-:W-:-:S03]  /*70d0*/  @P3 LEA R36, P5, R9, R36, 0x2 ;  /* 0x0000002409243211 */ /* 0x020fc600078a10ff */
[----:B------:R4:W-:Y:S01]  /*70e0*/  @P4 STG.E desc[UR8][R34.64], R29 ;  /* 0x0000001d22004986 */ /* 0x0009e2000c101908 */
[----:B0-----:R-:W-:Y:S02]  /*70f0*/  @P2 LEA R38, P4, R11, R38, 0x2 ;  /* 0x000000260b262211 */ /* 0x001fe400078810ff */
[----:B------:R-:W-:Y:S02]  /*7100*/  @P3 LEA.HI.X R37, R9, R37, R10, 0x2, P5 ;  /* 0x0000002509253211 */ /* 0x000fe400028f140a */
[----:B------:R-:W-:Y:S02]  /*7110*/  @P2 LEA.HI.X R39, R11, R39, R12, 0x2, P4 ;  /* 0x000000270b272211 */ /* 0x000fe400020f140c */
[----:B-1----:R-:W-:Y:S01]  /*7120*/  @P0 LEA R42, P4, R15, R42, 0x2 ;  /* 0x0000002a0f2a0211 */ /* 0x002fe200078810ff */
[----:B------:R4:W-:Y:S01]  /*7130*/  @P3 STG.E desc[UR8][R36.64], R27 ;  /* 0x0000001b24003986 */ /* 0x0009e2000c101908 */
[----:B---3--:R-:W-:Y:S02]  /*7140*/  @P1 LEA R40, P3, R13, R40, 0x2 ;  /* 0x000000280d281211 */ /* 0x008fe400078610ff */
[----:B--2---:R-:W-:Y:S01]  /*7150*/  @P6 LEA R44, P5, R17, R44, 0x2 ;  /* 0x0000002c112c6211 */ /* 0x004fe200078a10ff */
[----:B------:R4:W-:Y:S01]  /*7160*/  @P2 STG.E desc[UR8][R38.64], R25 ;  /* 0x0000001926002986 */ /* 0x0009e2000c101908 */
[----:B------:R-:W-:-:S02]  /*7170*/  @P1 LEA.HI.X R41, R13, R41, R14, 0x2, P3 ;  /* 0x000000290d291211 */ /* 0x000fc400018f140e */
[----:B------:R-:W-:Y:S02]  /*7180*/  @P0 LEA.HI.X R43, R15, R43, R16, 0x2, P4 ;  /* 0x0000002b0f2b0211 */ /* 0x000fe400020f1410 */
[----:B------:R-:W-:Y:S01]  /*7190*/  @P6 LEA.HI.X R45, R17, R45, R54, 0x2, P5 ;  /* 0x0000002d112d6211 */ /* 0x000fe200028f1436 */
[----:B------:R4:W-:Y:S04]  /*71a0*/  @P1 STG.E desc[UR8][R40.64], R23 ;  /* 0x0000001728001986 */ /* 0x0009e8000c101908 */
[----:B------:R4:W-:Y:S04]  /*71b0*/  @P0 STG.E desc[UR8][R42.64], R21 ;  /* 0x000000152a000986 */ /* 0x0009e8000c101908 */
[----:B------:R4:W-:Y:S02]  /*71c0*/  @P6 STG.E desc[UR8][R44.64], R19 ;  /* 0x000000132c006986 */ /* 0x0009e4000c101908 */
.L_x_1043:
[----:B------:R-:W-:-:S13]  /*71d0*/  ISETP.NE.AND P0, PT, R6, 0xff, PT ;  /* 0x000000ff0600780c */ /* 0x000fda0003f05270 */
[----:B------:R-:W-:Y:S05]  /*71e0*/  @P0 EXIT ;  /* 0x000000000000094d */ /* 0x000fea0003800000 */
[----:B------:R-:W1:Y:S01]  /*71f0*/  LDC.64 R6, c[0x0][0x3a8] ;  /* 0x0000ea00ff067b82 */ /* 0x000e620000000a00 */
[----:B------:R-:W-:-:S04]  /*7200*/  ISETP.NE.U32.AND P0, PT, R0, 0x900, PT ;  /* 0x000009000000780c */ /* 0x000fc80003f05070 */
[----:B------:R-:W-:-:S13]  /*7210*/  ISETP.NE.AND.EX P0, PT, R2, RZ, PT, P0 ;  /* 0x000000ff0200720c */ /* 0x000fda0003f05300 */
[----:B------:R-:W-:Y:S05]  /*7220*/  @P0 BRA `(.L_x_1044) ;  /* 0x0000000000180947 */ /* 0x000fea0003800000 */
[----:B0---4-:R-:W0:Y:S02]  /*7230*/  LDC.64 R8, c[0x0][0x3a0] ;  /* 0x0000e800ff087b82 */ /* 0x011e240000000a00 */
[----:B0-----:R-:W-:-:S04]  /*7240*/  LEA R8, P0, R5, R8, 0x2 ;  /* 0x0000000805087211 */ /* 0x001fc800078010ff */
[C---:B------:R-:W-:Y:S02]  /*7250*/  LEA.HI.X R9, R5.reuse, R9, R4, 0x2, P0 ;  /* 0x0000000905097211 */ /* 0x040fe400000f1404 */
[----:B------:R-:W-:-:S03]  /*7260*/  IADD3 R5, P0, PT, R5, 0x1, RZ ;  /* 0x0000000105057810 */ /* 0x000fc60007f1e0ff */
[----:B------:R2:W-:Y:S02]  /*7270*/  STG.E desc[UR8][R8.64], R3 ;  /* 0x0000000308007986 */ /* 0x0005e4000c101908 */
[----:B------:R-:W-:-:S08]  /*7280*/  IMAD.X R4, RZ, RZ, R4, P0 ;  /* 0x000000ffff047224 */ /* 0x000fd000000e0604 */
.L_x_1044:
[----:B------:R-:W-:-:S04]  /*7290*/  LOP3.LUT R5, R5, R4, RZ, 0x3c, !PT ;  /* 0x0000000405057212 */ /* 0x000fc800078e3cff */
[----:B------:R-:W-:-:S04]  /*72a0*/  LOP3.LUT R4, R5, R4, RZ, 0x3c, !PT ;  /* 0x0000000405047212 */ /* 0x000fc800078e3cff */
[----:B------:R-:W-:-:S05]  /*72b0*/  LOP3.LUT R5, R5, R4, RZ, 0x3c, !PT ;  /* 0x0000000405057212 */ /* 0x000fca00078e3cff */
[----:B-1----:R-:W-:Y:S01]  /*72c0*/  STG.E.64 desc[UR8][R6.64], R4 ;  /* 0x0000000406007986 */ /* 0x002fe2000c101b08 */
[----:B------:R-:W-:Y:S05]  /*72d0*/  EXIT ;  /* 0x000000000000794d */ /* 0x000fea0003800000 */
.L_x_1035:
[----:B------:R-:W0:Y:S08]  /*72e0*/  LDC.64 R4, c[0x0][0x380] ;  /* 0x0000e000ff047b82 */ /* 0x000e300000000a00 */
[----:B------:R-:W1:Y:S01]  /*72f0*/  LDC.64 R8, c[0x0][0x388] ;  /* 0x0000e200ff087b82 */ /* 0x000e620000000a00 */
[----:B0-----:R-:W-:-:S05]  /*7300*/  IMAD.WIDE.U32 R4, R12, 0x2400, R4 ;  /* 0x000024000c047825 */ /* 0x001fca00078e0004 */
[----:B------:R-:W2:Y:S01]  /*7310*/  LDG.E.CONSTANT R14, desc[UR8][R4.64] ;  /* 0x00000008040e7981 */ /* 0x000ea2000c1e9900 */
[----:B-1----:R-:W-:-:S05]  /*7320*/  IMAD.WIDE.U32 R8, R12, 0x2400, R8 ;  /* 0x000024000c087825 */ /* 0x002fca00078e0008 */
[----:B------:R0:W3:Y:S01]  /*7330*/  LDG.E.CONSTANT R23, desc[UR8][R8.64] ;  /* 0x0000000808177981 */ /* 0x0000e2000c1e9900 */
[----:B------:R-:W1:Y:S02]  /*7340*/  S2R R13, SR_TID.X ;  /* 0x00000000000d7919 */ /* 0x000e640000002100 */
[C---:B-1----:R-:W-:Y:S02]  /*7350*/  LOP3.LUT R3, R13.reuse, 0x1f, RZ, 0xc0, !PT ;  /* 0x0000001f0d037812 */ /* 0x042fe400078ec0ff */
[----:B------:R-:W-:-:S05]  /*7360*/  LOP3.LUT R6, R13, 0x3e0, RZ, 0xc0, !PT ;  /* 0x000003e00d067812 */ /* 0x000fca00078ec0ff */
[----:B------:R-:W-:-:S04]  /*7370*/  IMAD R15, R6, 0x9, R3 ;  /* 0x00000009060f7824 */ /* 0x000fc800078e0203 */
[C---:B------:R-:W-:Y:S02]  /*7380*/  VIADD R3, R15.reuse, 0x20 ;  /* 0x000000200f037836 */ /* 0x040fe40000000000 */
[----:B------:R-:W-:-:S03]  /*7390*/  IMAD.SHL.U32 R11, R15, 0x4, RZ ;  /* 0x000000040f0b7824 */ /* 0x000fc600078e00ff */
[----:B------:R-:W-:Y:S01]  /*73a0*/  ISETP.GE.U32.AND P5, PT, R3, R0, PT ;  /* 0x000000000300720c */ /* 0x000fe20003fa6070 */
[C---:B------:R-:W-:Y:S01]  /*73b0*/  VIADD R3, R15.reuse, 0x60 ;  /* 0x000000600f037836 */ /* 0x040fe20000000000 */
[----:B------:R-:W-:Y:S01]  /*73c0*/  IADD3 R6, P2, PT, R4, R11, RZ ;  /* 0x0000000b04067210 */ /* 0x000fe20007f5e0ff */
[----:B------:R-:W-:-:S03]  /*73d0*/  VIADD R7, R15, 0x40 ;  /* 0x000000400f077836 */ /* 0x000fc60000000000 */
[-C--:B------:R-:W-:Y:S01]  /*73e0*/  ISETP.GE.U32.AND P4, PT, R3, R0.reuse, PT ;  /* 0x000000000300720c */ /* 0x080fe20003f86070 */
[----:B------:R-:W-:Y:S01]  /*73f0*/  VIADD R3, R15, 0xa0 ;  /* 0x000000a00f037836 */ /* 0x000fe20000000000 */
[-C--:B------:R-:W-:Y:S01]  /*7400*/  ISETP.GE.U32.AND P0, PT, R7, R0.reuse, PT ;  /* 0x000000000700720c */ /* 0x080fe20003f06070 */
[----:B------:R-:W-:Y:S01]  /*7410*/  IMAD.X R7, RZ, RZ, R5, P2 ;  /* 0x000000ffff077224 */ /* 0x000fe200010e0605 */
[C---:B------:R-:W-:Y:S01]  /*7420*/  ISETP.GE.U32.AND P6, PT, R15.reuse, R0, PT ;  /* 0x000000000f00720c */ /* 0x040fe20003fc6070 */
[----:B------:R-:W-:Y:S01]  /*7430*/  VIADD R17, R15, 0x80 ;  /* 0x000000800f117836 */ /* 0x000fe20000000000 */
[----:B------:R-:W-:Y:S02]  /*7440*/  IADD3 R10, P1, PT, R11, R8, RZ ;  /* 0x000000080b0a7210 */ /* 0x000fe40007f3e0ff */
[-C--:B------:R-:W-:Y:S02]  /*7450*/  ISETP.GE.U32.AND P2, PT, R3, R0.reuse, PT ;  /* 0x000000000300720c */ /* 0x080fe40003f46070 */
[----:B------:R-:W-:Y:S01]  /*7460*/  ISETP.GE.U32.AND P3, PT, R17, R0, PT ;  /* 0x000000001100720c */ /* 0x000fe20003f66070 */
[----:B------:R-:W-:-:S02]  /*7470*/  IMAD.X R11, RZ, RZ, R9, P1 ;  /* 0x000000ffff0b7224 */ /* 0x000fc400008e0609 */
[C---:B------:R-:W-:Y:S02]  /*7480*/  VIADD R17, R15.reuse, 0xc0 ;  /* 0x000000c00f117836 */ /* 0x040fe40000000000 */
[C---:B0-----:R-:W-:Y:S02]  /*7490*/  VIADD R9, R15.reuse, 0xe0 ;  /* 0x000000e00f097836 */ /* 0x041fe40000000000 */
[----:B------:R-:W-:Y:S01]  /*74a0*/  VIADD R15, R15, 0x100 ;  /* 0x000001000f0f7836 */ /* 0x000fe20000000000 */
[----:B------:R-:W-:Y:S01]  /*74b0*/  ISETP.GE.U32.AND P1, PT, R17, R0, PT ;  /* 0x000000001100720c */ /* 0x000fe20003f26070 */
[----:B------:R-:W-:Y:S02]  /*74c0*/  IMAD.MOV.U32 R32, RZ, RZ, RZ ;  /* 0x000000ffff207224 */ /* 0x000fe400078e00ff */
[----:B--2---:R-:W-:Y:S02]  /*74d0*/  IMAD.MOV.U32 R3, RZ, RZ, R14 ;  /* 0x000000ffff037224 */ /* 0x004fe400078e000e */
[----:B------:R-:W2:Y:S02]  /*74e0*/  @!P6 LDG.E.CONSTANT R14, desc[UR8][R6.64] ;  /* 0x00000008060ee981 */ /* 0x000ea4000c1e9900 */
[----:B------:R-:W-:-:S02]  /*74f0*/  IMAD.MOV.U32 R8, RZ, RZ, R3 ;  /* 0x000000ffff087224 */ /* 0x000fc400078e0003 */
[----:B---3--:R-:W-:Y:S02]  /*7500*/  IMAD.MOV.U32 R33, RZ, RZ, R23 ;  /* 0x000000ffff217224 */ /* 0x008fe400078e0017 */
[----:B------:R-:W3:Y:S02]  /*7510*/  @!P6 LDG.E.CONSTANT R23, desc[UR8][R10.64] ;  /* 0x000000080a17e981 */ /* 0x000ee4000c1e9900 */
[----:B------:R-:W-:Y:S01]  /*7520*/  IMAD.MOV.U32 R25, RZ, RZ, R33 ;  /* 0x000000ffff197224 */ /* 0x000fe200078e0021 */
[-C--:B------:R-:W-:Y:S01]  /*7530*/  ISETP.GE.U32.AND P6, PT, R9, R0.reuse, PT ;  /* 0x000000000900720c */ /* 0x080fe20003fc6070 */
[----:B------:R-:W4:Y:S04]  /*7540*/  @!P5 LDG.E.CONSTANT R8, desc[UR8][R6.64+0x80] ;  /* 0x000080080608d981 */ /* 0x000f28000c1e9900 */
[----:B------:R-:W5:Y:S01]  /*7550*/  @!P5 LDG.E.CONSTANT R25, desc[UR8][R10.64+0x80] ;  /* 0x000080080a19d981 */ /* 0x000f62000c1e9900 */
[----:B------:R-:W-:Y:S01]  /*7560*/  ISETP.GE.U32.AND P5, PT, R15, R0, PT ;  /* 0x000000000f00720c */ /* 0x000fe20003fa6070 */
        /* <DEDUP_REMOVED lines=25> */
[----:B------:R-:W5:Y:S01]  /*7700*/  @!P5 LDG.E.CONSTANT R33, desc[UR8][R10.64+0x400] ;  /* 0x000400080a21d981 */ /* 0x000f62000c1e9900 */
[----:B------:R-:W-:-:S13]  /*7710*/  ISETP.NE.AND P6, PT, R13, RZ, PT ;  /* 0x000000ff0d00720c */ /* 0x000fda0003fc5270 */
[----:B------:R1:W5:Y:S01]  /*7720*/  @!P6 LDG.E.CONSTANT R32, desc[UR8][R4.64+-0x4] ;  /* 0xfffffc080420e981 */ /* 0x000362000c1e9900 */
[----:B------:R-:W0:Y:S01]  /*7730*/  S2R R36, SR_LANEID ;  /* 0x0000000000247919 */ /* 0x000e220000000000 */
[----:B------:R-:W1:Y:S01]  /*7740*/  S2UR UR5, SR_CgaCtaId ;  /* 0x00000000000579c3 */ /* 0x000e620000008800 */
[----:B------:R-:W-:Y:S01]  /*7750*/  SHF.R.U32.HI R9, RZ, 0x5, R13 ;  /* 0x00000005ff097819 */ /* 0x000fe2000001160d */
[----:B------:R-:W-:Y:S02]  /*7760*/  UMOV UR4, 0x400 ;  /* 0x0000040000047882 */ /* 0x000fe40000000000 */
[----:B-1----:R-:W-:Y:S02]  /*7770*/  ULEA UR4, UR5, UR4, 0x18 ;  /* 0x0000000405047291 */ /* 0x002fe4000f8ec0ff */
[----:B0-----:R-:W-:-:S05]  /*7780*/  IMAD R6, R9, 0x120, R36 ;  /* 0x0000012009067824 */ /* 0x001fca00078e0224 */
[----:B------:R-:W-:-:S05]  /*7790*/  LEA R6, R6, UR4, 0x2 ;  /* 0x0000000406067c11 */ /* 0x000fca000f8e10ff */
[----:B------:R-:W-:Y:S01]  /*77a0*/  IMAD R4, R36, 0x20, R6 ;  /* 0x0000002024047824 */ /* 0x000fe200078e0206 */
[----:B------:R-:W-:Y:S02]  /*77b0*/  ISETP.NE.AND P0, PT, R13, RZ, PT ;  /* 0x000000ff0d00720c */ /* 0x000fe40003f05270 */
[----:B------:R-:W-:Y:S01]  /*77c0*/  P2R R10, PR, RZ, 0x40 ;  /* 0x00000040ff0a7803 */ /* 0x000fe20000000000 */
        /* <DEDUP_REMOVED lines=13> */
[----:B------:R-:W3:Y:S04]  /*78a0*/  LDS R26, [R4+0x8] ;  /* 0x00000800041a7984 */ /* 0x000ee80000000800 */
[----:B------:R-:W-:Y:S04]  /*78b0*/  LDS R24, [R4+0xc] ;  /* 0x00000c0004187984 */ /* 0x000fe80000000800 */
        /* <DEDUP_REMOVED lines=11> */
[----:B------:R0:W-:Y:S04]  /*7970*/  STS [R6+0x280], R35 ;  /* 0x0002802306007388 */ /* 0x0001e80000000800 */
        /* <DEDUP_REMOVED lines=17> */
[----:B0-----:R-:W-:-:S04]  /*7a90*/  IMAD R35, R13, 0x9, RZ ;  /* 0x000000090d237824 */ /* 0x001fc800078e02ff */
[C---:B------:R-:W-:Y:S02]  /*7aa0*/  VIADD R3, R35.reuse, 0x1 ;  /* 0x0000000123037836 */ /* 0x040fe40000000000 */
[----:B------:R-:W-:Y:S01]  /*7ab0*/  VIADD R5, R35, 0x2 ;  /* 0x0000000223057836 */ /* 0x000fe20000000000 */
[C---:B------:R-:W-:Y:S02]  /*7ac0*/  ISETP.EQ.U32.AND P3, PT, R0.reuse, R35, PT ;  /* 0x000000230000720c */ /* 0x040fe40003f62070 */
[C---:B------:R-:W-:Y:S02]  /*7ad0*/  ISETP.EQ.U32.AND P5, PT, R0.reuse, R3, PT ;  /* 0x000000030000720c */ /* 0x040fe40003fa2070 */
[----:B------:R-:W-:Y:S02]  /*7ae0*/  ISETP.EQ.U32.AND P2, PT, R0, R5, PT ;  /* 0x000000050000720c */ /* 0x000fe40003f42070 */
[----:B--2---:R-:W-:Y:S02]  /*7af0*/  ISETP.NE.AND P1, PT, R30, R28, PT ;  /* 0x0000001c1e00720c */ /* 0x004fe40003f25270 */
[----:B---3--:R-:W-:-:S02]  /*7b00*/  ISETP.NE.AND P4, PT, R28, R26, PT ;  /* 0x0000001a1c00720c */ /* 0x008fc40003f85270 */
[C---:B------:R-:W-:Y:S02]  /*7b10*/  ISETP.EQ.OR.EX P1, PT, R2.reuse, RZ, P1, P5 ;  /* 0x000000ff0200720c */ /* 0x040fe40000f22750 */
[----:B------:R-:W-:Y:S02]  /*7b20*/  ISETP.EQ.OR.EX P2, PT, R2, RZ, P4, P2 ;  /* 0x000000ff0200720c */ /* 0x000fe40002742720 */
[----:B------:R-:W-:Y:S02]  /*7b30*/  SEL R3, RZ, 0x1, !P1 ;  /* 0x00000001ff037807 */ /* 0x000fe40004800000 */
[----:B----4-:R-:W-:Y:S01]  /*7b40*/  SEL R6, RZ, 0x1, !P2 ;  /* 0x00000001ff067807 */ /* 0x010fe20005000000 */
[----:B------:R-:W-:Y:S01]  /*7b50*/  VIADD R5, R35, 0x3 ;  /* 0x0000000323057836 */ /* 0x000fe20000000000 */
[----:B-1----:R-:W-:-:S04]  /*7b60*/  ISETP.NE.AND P0, PT, R32, R30, PT ;  /* 0x0000001e2000720c */ /* 0x002fc80003f05270 */
[----:B------:R-:W-:-:S04]  /*7b70*/  ISETP.EQ.OR.EX P3, PT, R2, RZ, P0, P3 ;  /* 0x000000ff0200720c */ /* 0x000fc80000762730 */
[----:B------:R-:W-:-:S04]  /*7b80*/  SEL R4, RZ, 0x1, !P3 ;  /* 0x00000001ff047807 */ /* 0x000fc80005800000 */
[----:B------:R-:W-:Y:S01]  /*7b90*/  IADD3 R6, P0, P5, R6, R3, R4 ;  /* 0x0000000306067210 */ /* 0x000fe20007d1e004 */
[C---:B------:R-:W-:Y:S01]  /*7ba0*/  VIADD R3, R35.reuse, 0x4 ;  /* 0x0000000423037836 */ /* 0x040fe20000000000 */
[----:B------:R-:W-:Y:S02]  /*7bb0*/  ISETP.EQ.U32.AND P4, PT, R0, R5, PT ;  /* 0x000000050000720c */ /* 0x000fe40003f82070 */
[----:B------:R-:W-:Y:S02]  /*7bc0*/  IADD3.X R11, PT, PT, RZ, RZ, RZ, P0, P5 ;  /* 0x000000ffff0b7210 */ /* 0x000fe400007ea4ff */
[----:B------:R-:W-:Y:S02]  /*7bd0*/  ISETP.NE.AND P5, PT, R26, R24, PT ;  /* 0x000000181a00720c */ /* 0x000fe40003fa5270 */
[----:B------:R-:W-:Y:S01]  /*7be0*/  P2R R14, PR, RZ, 0x8 ;  /* 0x00000008ff0e7803 */ /* 0x000fe20000000000 */
[----:B------:R-:W-:Y:S01]  /*7bf0*/  VIADD R5, R35, 0x5 ;  /* 0x0000000523057836 */ /* 0x000fe20000000000 */
[----:B------:R-:W-:-:S02]  /*7c00*/  ISETP.EQ.OR.EX P3, PT, R2, RZ, P5, P4 ;  /* 0x000000ff0200720c */ /* 0x000fc40002f62740 */
[----:B------:R-:W-:Y:S02]  /*7c10*/  ISETP.EQ.U32.AND P0, PT, R0, R3, PT ;  /* 0x000000030000720c */ /* 0x000fe40003f02070 */
[----:B------:R-:W-:-:S04]  /*7c20*/  ISETP.NE.AND P4, PT, R24, R22, PT ;  /* 0x000000161800720c */ /* 0x000fc80003f85270 */
[----:B------:R-:W-:Y:S02]  /*7c30*/  ISETP.EQ.OR.EX P5, PT, R2, RZ, P4, P0 ;  /* 0x000000ff0200720c */ /* 0x000fe400027a2700 */
[----:B------:R-:W-:Y:S01]  /*7c40*/  ISETP.EQ.U32.AND P0, PT, R0, R5, PT ;  /* 0x000000050000720c */ /* 0x000fe20003f02070 */
[----:B------:R-:W-:Y:S01]  /*7c50*/  VIADD R5, R35, 0x6 ;  /* 0x0000000623057836 */ /* 0x000fe20000000000 */
[----:B------:R-:W-:Y:S02]  /*7c60*/  ISETP.NE.AND P4, PT, R22, R20, PT ;  /* 0x000000141600720c */ /* 0x000fe40003f85270 */
[----:B------:R-:W-:Y:S02]  /*7c70*/  P2R R3, PR, RZ, 0x8 ;  /* 0x00000008ff037803 */ /* 0x000fe40000000000 */
[----:B------:R-:W-:Y:S02]  /*7c80*/  ISETP.EQ.OR.EX P6, PT, R2, RZ, P4, P0 ;  /* 0x000000ff0200720c */ /* 0x000fe400027c2700 */
[----:B------:R-:W-:-:S02]  /*7c90*/  ISETP.EQ.U32.AND P0, PT, R0, R5, PT ;  /* 0x000000050000720c */ /* 0x000fc40003f02070 */
[----:B------:R-:W-:-:S04]  /*7ca0*/  ISETP.NE.AND P4, PT, R20, R18, PT ;  /* 0x000000121400720c */ /* 0x000fc80003f85270 */
[----:B------:R-:W-:Y:S02]  /*7cb0*/  ISETP.EQ.OR.EX P3, PT, R2, RZ, P4, P0 ;  /* 0x000000ff0200720c */ /* 0x000fe40002762700 */
[----:B------:R-:W-:-:S04]  /*7cc0*/  ISETP.NE.AND P0, PT, R3, RZ, PT ;  /* 0x000000ff0300720c */ /* 0x000fc80003f05270 */
[----:B------:R-:W-:-:S04]  /*7cd0*/  SEL R15, RZ, 0x1, !P0 ;  /* 0x00000001ff0f7807 */ /* 0x000fc80004000000 */
[----:B------:R-:W-:Y:S02]  /*7ce0*/  IADD3 R15, P0, PT, R6, R15, RZ ;  /* 0x0000000f060f7210 */ /* 0x000fe40007f1e0ff */
[----:B------:R-:W-:-:S03]  /*7cf0*/  SEL R6, RZ, 0x1, !P5 ;  /* 0x00000001ff067807 */ /* 0x000fc60006800000 */
[----:B------:R-:W-:Y:S01]  /*7d00*/  IMAD.X R11, RZ, RZ, R11, P0 ;  /* 0x000000ffff0b7224 */ /* 0x000fe200000e060b */
[----:B------:R-:W-:Y:S02]  /*7d10*/  IADD3 R33, P0, PT, R15, R6, RZ ;  /* 0x000000060f217210 */ /* 0x000fe40007f1e0ff */
[----:B------:R-:W-:Y:S02]  /*7d20*/  SEL R6, RZ, 0x1, !P6 ;  /* 0x00000001ff067807 */ /* 0x000fe40007000000 */
[----:B------:R-:W-:Y:S01]  /*7d30*/  SEL R15, RZ, 0x1, !P3 ;  /* 0x00000001ff0f7807 */ /* 0x000fe20005800000 */
[----:B------:R-:W-:-:S03]  /*7d40*/  IMAD.X R11, RZ, RZ, R11, P0 ;  /* 0x000000ffff0b7224 */ /* 0x000fc600000e060b */
[----:B------:R-:W-:-:S04]  /*7d50*/  IADD3 R15, P0, P4, R15, R33, R6 ;  /* 0x000000210f0f7210 */ /* 0x000fc80007c1e006 */
[----:B------:R-:W-:Y:S01]  /*7d60*/  IADD3.X R34, PT, PT, RZ, R11, RZ, P0, P4 ;  /* 0x0000000bff227210 */ /* 0x000fe200007e84ff */
[C---:B------:R-:W-:Y:S01]  /*7d70*/  VIADD R11, R35.reuse, 0x7 ;  /* 0x00000007230b7836 */ /* 0x040fe20000000000 */
[----:B------:R-:W-:Y:S01]  /*7d80*/  ISETP.NE.AND P0, PT, R18, R16, PT ;  /* 0x000000101200720c */ /* 0x000fe20003f05270 */
[----:B------:R-:W-:-:S03]  /*7d90*/  VIADD R35, R35, 0x8 ;  /* 0x0000000823237836 */ /* 0x000fc60000000000 */
[----:B------:R-:W-:Y:S02]  /*7da0*/  ISETP.EQ.U32.AND P4, PT, R0, R11, PT ;  /* 0x0000000b0000720c */ /* 0x000fe40003f82070 */
[----:B------:R-:W-:Y:S02]  /*7db0*/  P2R R4, PR, RZ, 0x20 ;  /* 0x00000020ff047803 */ /* 0x000fe40000000000 */
[----:B------:R-:W-:Y:S02]  /*7dc0*/  ISETP.EQ.OR.EX P4, PT, R2, RZ, P0, P4 ;  /* 0x000000ff0200720c */ /* 0x000fe40000782740 */
[----:B------:R-:W-:Y:S02]  /*7dd0*/  ISETP.EQ.U32.AND P0, PT, R0, R35, PT ;  /* 0x000000230000720c */ /* 0x000fe40003f02070 */
[----:B------:R-:W-:Y:S02]  /*7de0*/  ISETP.NE.AND P5, PT, R16, R7, PT ;  /* 0x000000071000720c */ /* 0x000fe40003fa5270 */
[----:B------:R-:W-:-:S02]  /*7df0*/  P2R R5, PR, RZ, 0x40 ;  /* 0x00000040ff057803 */ /* 0x000fc40000000000 */
[----:B------:R-:W-:Y:S02]  /*7e00*/  ISETP.EQ.OR.EX P6, PT, R2, RZ, P5, P0 ;  /* 0x000000ff0200720c */ /* 0x000fe40002fc2700 */
[----:B------:R-:W-:Y:S02]  /*7e10*/  SEL R7, RZ, 0x1, !P4 ;  /* 0x00000001ff077807 */ /* 0x000fe40006000000 */
[----:B------:R-:W-:-:S04]  /*7e20*/  SEL R6, RZ, 0x1, !P6 ;  /* 0x00000001ff067807 */ /* 0x000fc80007000000 */
[----:B------:R-:W-:Y:S01]  /*7e30*/  IADD3 R15, P0, P5, R6, R15, R7 ;  /* 0x0000000f060f7210 */ /* 0x000fe20007d1e007 */
[----:B------:R-:W-:-:S05]  /*7e40*/  FADD R6, R31, R29 ;  /* 0x0000001d1f067221 */ /* 0x000fca0000000000 */
[----:B------:R-:W-:-:S05]  /*7e50*/  FSEL R6, R29, R6, P1 ;  /* 0x000000061d067208 */ /* 0x000fca0000800000 */
[----:B------:R-:W-:-:S05]  /*7e60*/  FADD R6, R27, R6 ;  /* 0x000000061b067221 */ /* 0x000fca0000000000 */
[----:B------:R-:W-:Y:S02]  /*7e70*/  FSEL R6, R27, R6, P2 ;  /* 0x000000061b067208 */ /* 0x000fe40001000000 */
[----:B------:R-:W-:Y:S02]  /*7e80*/  P2R R42, PR, RZ, 0x8 ;  /* 0x00000008ff2a7803 */ /* 0x000fe40000000000 */
[----:B------:R-:W-:Y:S01]  /*7e90*/  P2R R37, PR, RZ, 0x8 ;  /* 0x00000008ff257803 */ /* 0x000fe20000000000 */
[----:B------:R-:W-:Y:S01]  /*7ea0*/  FADD R6, R25, R6 ;  /* 0x0000000619067221 */ /* 0x000fe20000000000 */
[----:B------:R-:W-:-:S04]  /*7eb0*/  ISETP.NE.AND P3, PT, R3, RZ, PT ;  /* 0x000000ff0300720c */ /* 0x000fc80003f65270 */
[----:B------:R-:W-:Y:S02]  /*7ec0*/  FSEL R6, R25, R6, P3 ;  /* 0x0000000619067208 */ /* 0x000fe40001800000 */
[----:B------:R-:W-:Y:S02]  /*7ed0*/  IADD3.X R34, PT, PT, RZ, R34, RZ, P0, P5 ;  /* 0x00000022ff227210 */ /* 0x000fe400007ea4ff */
[----:B------:R-:W-:Y:S01]  /*7ee0*/  ISETP.NE.AND P0, PT, R4, RZ, PT ;  /* 0x000000ff0400720c */ /* 0x000fe20003f05270 */
[----:B------:R-:W-:-:S05]  /*7ef0*/  FADD R6, R23, R6 ;  /* 0x0000000617067221 */ /* 0x000fca0000000000 */
[----:B------:R-:W-:Y:S02]  /*7f00*/  FSEL R6, R23, R6, P0 ;  /* 0x0000000617067208 */ /* 0x000fe40000000000 */
[----:B------:R-:W-:-:S03]  /*7f10*/  ISETP.NE.AND P5, PT, R5, RZ, PT ;  /* 0x000000ff0500720c */ /* 0x000fc60003fa5270 */
[----:B------:R-:W-:-:S05]  /*7f20*/  FADD R6, R21, R6 ;  /* 0x0000000615067221 */ /* 0x000fca0000000000 */
[----:B------:R-:W-:Y:S02]  /*7f30*/  FSEL R6, R21, R6, P5 ;  /* 0x0000000615067208 */ /* 0x000fe40002800000 */
[----:B------:R-:W-:-:S03]  /*7f40*/  ISETP.NE.AND P3, PT, R37, RZ, PT ;  /* 0x000000ff2500720c */ /* 0x000fc60003f65270 */
[----:B------:R-:W-:-:S05]  /*7f50*/  FADD R6, R19, R6 ;  /* 0x0000000613067221 */ /* 0x000fca0000000000 */
[----:B------:R-:W-:-:S05]  /*7f60*/  FSEL R6, R19, R6, P3 ;  /* 0x0000000613067208 */ /* 0x000fca0001800000 */
[----:B------:R-:W-:-:S05]  /*7f70*/  FADD R6, R17, R6 ;  /* 0x0000000611067221 */ /* 0x000fca0000000000 */
[----:B------:R-:W-:-:S05]  /*7f80*/  FSEL R7, R17, R6, P4 ;  /* 0x0000000611077208 */ /* 0x000fca0002000000 */
[----:B------:R-:W-:-:S05]  /*7f90*/  @!P6 FADD R8, R8, R7 ;  /* 0x000000070808e221 */ /* 0x000fca0000000000 */
[----:B------:R-:W0:Y:S01]  /*7fa0*/  SHFL.UP PT, R7, R8, 0x1, RZ ;  /* 0x0420000008077989 */ /* 0x000e2200000e00ff */
[----:B------:R-:W-:Y:S02]  /*7fb0*/  ISETP.GE.AND P5, PT, R36, 0x1, PT ;  /* 0x000000012400780c */ /* 0x000fe40003fa6270 */
[----:B------:R-:W-:Y:S01]  /*7fc0*/  ISETP.NE.U32.AND P0, PT, R15, RZ, PT ;  /* 0x000000ff0f00720c */ /* 0x000fe20003f05070 */
[----:B------:R-:W1:Y:S03]  /*7fd0*/  SHFL.UP PT, R6, R15, 0x1, RZ ;  /* 0x042000000f067989 */ /* 0x000e6600000e00ff */
[----:B------:R-:W-:Y:S01]  /*7fe0*/  ISETP.NE.AND.EX P0, PT, R34, RZ, PT, P0 ;  /* 0x000000ff2200720c */ /* 0x000fe20003f05300 */
[----:B0-----:R-:W-:-:S06]  /*7ff0*/  FADD R7, R8, R7 ;  /* 0x0000000708077221 */ /* 0x001fcc0000000000 */
[----:B------:R-:W-:Y:S02]  /*8000*/  @P5 FSEL R8, R7, R8, !P0 ;  /* 0x0000000807085208 */ /* 0x000fe40004000000 */
[----:B------:R-:W0:Y:S01]  /*8010*/  SHFL.UP PT, R7, R34, 0x1, RZ ;  /* 0x0420000022077989 */ /* 0x000e2200000e00ff */
[----:B-1----:R-:W-:-:S04]  /*8020*/  SEL R6, R6, RZ, P5 ;  /* 0x000000ff06067207 */ /* 0x002fc80002800000 */
[----:B------:R-:W-:Y:S02]  /*8030*/  IADD3 R11, P0, PT, R6, R15, RZ ;  /* 0x0000000f060b7210 */ /* 0x000fe40007f1e0ff */
[----:B------:R-:W-:Y:S02]  /*8040*/  ISETP.NE.AND P3, PT, R14, RZ, PT ;  /* 0x000000ff0e00720c */ /* 0x000fe40003f65270 */
[----:B0-----:R-:W-:-:S05]  /*8050*/  SEL R7, R7, RZ, P5 ;  /* 0x000000ff07077207 */ /* 0x001fca0002800000 */
[----:B------:R-:W-:Y:S02]  /*8060*/  IMAD.X R14, R7, 0x1, R34, P0 ;  /* 0x00000001070e7824 */ /* 0x000fe400000e0622 */
        /* <DEDUP_REMOVED lines=10> */
[----:B------:R-:W-:Y:S02]  /*8110*/  P2R R43, PR, RZ, 0x40 ;  /* 0x00000040ff2b7803 */ /* 0x000fe40000000000 */
        /* <DEDUP_REMOVED lines=24> */
[----:B------:R-:W-:-:S05]  /*82a0*/  IADD3 R15, P0, PT, R6, R11, RZ ;  /* 0x0000000b060f7210 */ /* 0x000fca0007f1e0ff */
[----:B------:R-:W1:Y:S01]  /*82b0*/  SHFL.UP PT, R6, R15, 0x10, RZ ;  /* 0x060000000f067989 */ /* 0x000e6200000e00ff */
[----:B0-----:R-:W-:-:S05]  /*82c0*/  SEL R7, R7, RZ, P5 ;  /* 0x000000ff07077207 */ /* 0x001fca0002800000 */
[----:B------:R-:W-:-:S05]  /*82d0*/  IMAD.X R10, R7, 0x1, R14, P0 ;  /* 0x00000001070a7824 */ /* 0x000fca00000e060e */
[----:B------:R-:W0:Y:S04]  /*82e0*/  SHFL.UP PT, R7, R10, 0x10, RZ ;  /* 0x060000000a077989 */ /* 0x000e2800000e00ff */
[----:B------:R-:W2:Y:S01]  /*82f0*/  SHFL.UP PT, R11, R8, 0x10, RZ ;  /* 0x06000000080b7989 */ /* 0x000ea200000e00ff */
[----:B------:R-:W-:-:S04]  /*8300*/  ISETP.GE.AND P0, PT, R36, 0x10, PT ;  /* 0x000000102400780c */ /* 0x000fc80003f06270 */
[----:B-1----:R-:W-:-:S04]  /*8310*/  SEL R6, R6, RZ, P0 ;  /* 0x000000ff06067207 */ /* 0x002fc80000000000 */
[----:B------:R-:W-:Y:S02]  /*8320*/  IADD3 R6, P5, PT, R6, R15, RZ ;  /* 0x0000000f06067210 */ /* 0x000fe40007fbe0ff */
[----:B0-----:R-:W-:-:S05]  /*8330*/  SEL R7, R7, RZ, P0 ;  /* 0x000000ff07077207 */ /* 0x001fca0000000000 */
[----:B------:R-:W-:Y:S01]  /*8340*/  IMAD.X R7, R7, 0x1, R10, P5 ;  /* 0x0000000107077824 */ /* 0x000fe200028e060a */
[----:B------:R-:W-:Y:S01]  /*8350*/  ISETP.NE.U32.AND P5, PT, R15, RZ, PT ;  /* 0x000000ff0f00720c */ /* 0x000fe20003fa5070 */
[----:B--2---:R-:W-:-:S03]  /*8360*/  FADD R11, R8, R11 ;  /* 0x0000000b080b7221 */ /* 0x004fc60000000000 */
[----:B------:R-:W-:-:S04]  /*8370*/  ISETP.NE.AND.EX P5, PT, R10, RZ, PT, P5 ;  /* 0x000000ff0a00720c */ /* 0x000fc80003fa5350 */
[----:B------:R-:W-:Y:S02]  /*8380*/  FSEL R37, R11, R8, !P5 ;  /* 0x000000080b257208 */ /* 0x000fe40006800000 */
[----:B------:R-:W-:-:S13]  /*8390*/  ISETP.NE.AND P5, PT, R36, 0x1f, PT ;  /* 0x0000001f2400780c */ /* 0x000fda0003fa5270 */
[----:B------:R-:W-:-:S05]  /*83a0*/  @!P5 LEA R38, R9, UR4, 0x4 ;  /* 0x000000040926dc11 */ /* 0x000fca000f8e20ff */
[----:B------:R-:W-:Y:S04]  /*83b0*/  @!P5 STS.64 [R38], R6 ;  /* 0x000000062600d388 */ /* 0x000fe80000000a00 */
[----:B------:R-:W-:Y:S01]  /*83c0*/  @!P5 STS [R38+0x8], R37 ;  /* 0x000008252600d388 */ /* 0x000fe20000000800 */
[----:B------:R-:W-:Y:S06]  /*83d0*/  BAR.SYNC.DEFER_BLOCKING 0x0 ;  /* 0x0000000000007b1d */ /* 0x000fec0000010000 */
[----:B------:R-:W-:Y:S04]  /*83e0*/  LDS.64 R34, [UR4+0x10] ;  /* 0x00001004ff227984 */ /* 0x000fe80008000a00 */
[----:B------:R-:W0:Y:S04]  /*83f0*/  LDS.64 R14, [UR4] ;  /* 0x00000004ff0e7984 */ /* 0x000e280008000a00 */
[----:B------:R-:W1:Y:S01]  /*8400*/  LDS.64 R10, [UR4+0x20] ;  /* 0x00002004ff0a7984 */ /* 0x000e620008000a00 */
[----:B------:R-:W-:-:S03]  /*8410*/  FSEL R33, R8, R37, !P0 ;  /* 0x0000002508217208 */ /* 0x000fc60004000000 */
[----:B------:R-:W-:Y:S04]  /*8420*/  LDS R8, [UR4+0x8] ;  /* 0x00000804ff087984 */ /* 0x000fe80008000800 */
[----:B------:R-:W2:Y:S01]  /*8430*/  LDS R37, [UR4+0x18] ;  /* 0x00001804ff257984 */ /* 0x000ea20008000800 */
[----:B0-----:R-:W-:-:S05]  /*8440*/  IADD3 R39, P0, PT, R14, R34, RZ ;  /* 0x000000220e277210 */ /* 0x001fca0007f1e0ff */
[----:B------:R-:W-:Y:S01]  /*8450*/  IMAD.X R41, R15, 0x1, R35, P0 ;  /* 0x000000010f297824 */ /* 0x000fe200000e0623 */
[----:B-1----:R-:W-:-:S05]  /*8460*/  IADD3 R45, P0, PT, R10, R39, RZ ;  /* 0x000000270a2d7210 */ /* 0x002fca0007f1e0ff */
[----:B------:R-:W-:Y:S01]  /*8470*/  IMAD.X R47, R11, 0x1, R41, P0 ;  /* 0x000000010b2f7824 */ /* 0x000fe200000e0629 */
[----:B------:R-:W-:-:S04]  /*8480*/  ISETP.NE.U32.AND P0, PT, R34, RZ, PT ;  /* 0x000000ff2200720c */ /* 0x000fc80003f05070 */
[----:B------:R-:W-:-:S13]  /*8490*/  ISETP.NE.AND.EX P0, PT, R35, RZ, PT, P0 ;  /* 0x000000ff2300720c */ /* 0x000fda0003f05300 */
[----:B--2---:R-:W-:Y:S01]  /*84a0*/  @!P0 FADD R37, R8, R37 ;  /* 0x0000002508258221 */ /* 0x004fe20000000000 */
[----:B------:R-:W-:-:S04]  /*84b0*/  ISETP.NE.AND P0, PT, R9, 0x2, PT ;  /* 0x000000020900780c */ /* 0x000fc80003f05270 */
[----:B------:R-:W-:Y:S02]  /*84c0*/  SEL R34, R39, R14, !P0 ;  /* 0x0000000e27227207 */ /* 0x000fe40004000000 */
[----:B------:R-:W-:Y:S01]  /*84d0*/  SEL R40, R41, R15, !P0 ;  /* 0x0000000f29287207 */ /* 0x000fe20004000000 */
[----:B------:R-:W0:Y:S01]  /*84e0*/  LDS R14, [UR4+0x28] ;  /* 0x00002804ff0e7984 */ /* 0x000e220008000800 */
[----:B------:R-:W-:Y:S02]  /*84f0*/  FSEL R8, R37, R8, !P0 ;  /* 0x0000000825087208 */ /* 0x000fe40004000000 */
[----:B------:R-:W-:Y:S01]  /*8500*/  ISETP.NE.U32.AND P0, PT, R10, RZ, PT ;  /* 0x000000ff0a00720c */ /* 0x000fe20003f05070 */
[----:B------:R-:W-:Y:S03]  /*8510*/  LDS R15, [UR4+0x38] ;  /* 0x00003804ff0f7984 */ /* 0x000fe60008000800 */
[----:B------:R-:W-:-:S02]  /*8520*/  ISETP.NE.AND.EX P0, PT, R11, RZ, PT, P0 ;  /* 0x000000ff0b00720c */ /* 0x000fc40003f05300 */
[----:B------:R-:W1:Y:S11]  /*8530*/  LDS.64 R10, [UR4+0x30] ;  /* 0x00003004ff0a7984 */ /* 0x000e760008000a00 */
[----:B0-----:R-:W-:Y:S01]  /*8540*/  @!P0 FADD R14, R37, R14 ;  /* 0x0000000e250e8221 */ /* 0x001fe20000000000 */
        /* <DEDUP_REMOVED lines=9> */
[----:B------:R-:W-:-:S02]  /*85e0*/  @!P0 FADD R15, R14, R15 ;  /* 0x0000000f0e0f8221 */ /* 0x000fc40000000000 */
[----:B------:R-:W1:Y:S01]  /*85f0*/  LDS R14, [UR4+0x48] ;  /* 0x00004804ff0e7984 */ /* 0x000e620008000800 */
        /* <DEDUP_REMOVED lines=9> */
[----:B-1----:R-:W-:-:S02]  /*8690*/  @!P0 FADD R14, R15, R14 ;  /* 0x0000000e0f0e8221 */ /* 0x002fc40000000000 */
        /* <DEDUP_REMOVED lines=26> */
[----:B------:R-:W0:Y:S01]  /*8840*/  LDS R37, [UR4+0x78] ;  /* 0x00007804ff257984 */ /* 0x000e220008000800 */
[----:B------:R-:W-:Y:S02]  /*8850*/  SEL R34, R35, R34, !P0 ;  /* 0x0000002223227207 */ /* 0x000fe40004000000 */
[----:B------:R-:W-:Y:S02]  /*8860*/  FSEL R8, R14, R8, !P0 ;  /* 0x000000080e087208 */ /* 0x000fe40004000000 */
[----:B------:R-:W-:-:S04]  /*8870*/  ISETP.NE.U32.AND P0, PT, R10, RZ, PT ;  /* 0x000000ff0a00720c */ /* 0x000fc80003f05070 */
[----:B------:R-:W-:Y:S01]  /*8880*/  ISETP.NE.AND.EX P0, PT, R11, RZ, PT, P0 ;  /* 0x000000ff0b00720c */ /* 0x000fe20003f05300 */
[----:B------:R1:W2:Y:S04]  /*8890*/  SHFL.UP PT, R41, R6, 0x1, RZ ;  /* 0x0420000006297989 */ /* 0x0002a800000e00ff */
[----:B------:R1:W3:Y:S04]  /*88a0*/  SHFL.UP PT, R40, R7, 0x1, RZ ;  /* 0x0420000007287989 */ /* 0x0002e800000e00ff */
[----:B------:R-:W4:Y:S04]  /*88b0*/  SHFL.UP PT, R33, R33, 0x1, RZ ;  /* 0x0420000021217989 */ /* 0x000f2800000e00ff */
[----:B0-----:R-:W-:Y:S01]  /*88c0*/  @!P0 FADD R37, R14, R37 ;  /* 0x000000250e258221 */ /* 0x001fe20000000000 */
[----:B------:R-:W-:-:S13]  /*88d0*/  ISETP.GE.U32.AND P0, PT, R13, 0x20, PT ;  /* 0x000000200d00780c */ /* 0x000fda0003f06070 */
[----:B-1234-:R-:W-:Y:S05]  /*88e0*/  @!P0 BRA `(.L_x_1045) ;  /* 0x0000000000288947 */ /* 0x01efea0003800000 */
[----:B------:R-:W-:-:S04]  /*88f0*/  ISETP.NE.U32.AND P0, PT, R41, RZ, PT ;  /* 0x000000ff2900720c */ /* 0x000fc80003f05070 */
[----:B------:R-:W-:-:S13]  /*8900*/  ISETP.NE.AND.EX P0, PT, R40, RZ, PT, P0 ;  /* 0x000000ff2800720c */ /* 0x000fda0003f05300 */
[----:B------:R-:W-:Y:S01]  /*8910*/  @!P0 FADD R33, R33, R8 ;  /* 0x0000000821218221 */ /* 0x000fe20000000000 */
[----:B------:R-:W-:-:S04]  /*8920*/  ISETP.NE.AND P0, PT, R36, RZ, PT ;  /* 0x000000ff2400720c */ /* 0x000fc80003f05270 */
[----:B------:R-:W-:Y:S02]  /*8930*/  SEL R41, R41, RZ, P0 ;  /* 0x000000ff29297207 */ /* 0x000fe40000000000 */
[----:B------:R-:W-:Y:S02]  /*8940*/  SEL R40, R40, RZ, P0 ;  /* 0x000000ff28287207 */ /* 0x000fe40000000000 */
[----:B------:R-:W-:Y:S02]  /*8950*/  IADD3 R41, P5, PT, R41, R34, RZ ;  /* 0x0000002229297210 */ /* 0x000fe40007fbe0ff */
[----:B------:R-:W-:-:S03]  /*8960*/  FSEL R33, R8, R33, !P0 ;  /* 0x0000002108217208 */ /* 0x000fc60004000000 */
[----:B------:R-:W-:Y:S01]  /*8970*/  IMAD.X R40, R40, 0x1, R9, P5 ;  /* 0x0000000128287824 */ /* 0x000fe200028e0609 */
[----:B------:R-:W-:Y:S07]  /*8980*/  BRA `(.L_x_1046) ;  /* 0x00000010005c7947 */ /* 0x000fee0003800000 */
.L_x_1045:
        /* <DEDUP_REMOVED lines=15> */
.L_x_1047:
[----:B------:R-:W-:Y:S05]  /*8a80*/  NANOSLEEP 0x1c2 ;  /* 0x000001c20000795d */ /* 0x000fea0003800000 */
[----:B------:R-:W-:Y:S01]  /*8a90*/  NOP ;  /* 0x0000000000007918 */ /* 0x000fe20000000000 */
.L_x_1048:
[----:B------:R-:W-:-:S07]  /*8aa0*/  IMAD.WIDE R14, R49, 0x10, R6 ;  /* 0x00000010310e7825 */ /* 0x000fce00078e0206 */
.L_x_1050:
[----:B--2---:R-:W2:Y:S01]  /*8ab0*/  LD.E.128.STRONG.GPU R8, desc[UR8][R14.64+0x200] ;  /* 0x000200080e087980 */ /* 0x004ea2000c10fd00 */
[----:B------:R-:W-:Y:S05]  /*8ac0*/  YIELD ;  /* 0x0000000000007946 */ /* 0x000fea0003800000 */
[----:B------:R-:W-:Y:S01]  /*8ad0*/  UMOV UR5, 0xffffffff ;  /* 0xffffffff00057882 */ /* 0x000fe20000000000 */
[----:B--2---:R-:W-:Y:S02]  /*8ae0*/  ISETP.NE.AND P0, PT, R9, 0x63, PT ;  /* 0x000000630900780c */ /* 0x004fe40003f05270 */
[----:B------:R-:W-:Y:S11]  /*8af0*/  BRA.DIV UR5, `(.L_x_1049) ;  /* 0x00000036050c7947 */ /* 0x000ff6000b800000 */
[----:B------:R-:W-:-:S13]  /*8b00*/  VOTE.ANY P0, !P0 ;  /* 0x0000000000ff7806 */ /* 0x000fda0004000100 */
.L_x_1186:
[----:B------:R-:W-:Y:S05]  /*8b10*/  @P0 BRA `(.L_x_1050) ;  /* 0xfffffffc00e40947 */ /* 0x000fea000383ffff */
[----:B------:R-:W-:Y:S01]  /*8b20*/  UMOV UR5, 0xffffffff ;  /* 0xffffffff00057882 */ /* 0x000fe20000000000 */
[----:B------:R-:W-:Y:S01]  /*8b30*/  IMAD.MOV.U32 R44, RZ, RZ, R10 ;  /* 0x000000ffff2c7224 */ /* 0x000fe200078e000a */
[----:B------:R-:W-:Y:S01]  /*8b40*/  ISETP.NE.AND P0, PT, R9, 0x65, PT ;  /* 0x000000650900780c */ /* 0x000fe20003f05270 */
[----:B------:R-:W-:Y:S01]  /*8b50*/  IMAD.MOV.U32 R47, RZ, RZ, R11 ;  /* 0x000000ffff2f7224 */ /* 0x000fe200078e000b */
[----:B------:R-:W-:Y:S11]  /*8b60*/  BRA.DIV UR5, `(.L_x_1051) ;  /* 0x0000003605107947 */ /* 0x000ff6000b800000 */
        /* <DEDUP_REMOVED lines=10> */
.L_x_1192:
        /* <DEDUP_REMOVED lines=12> */
.L_x_1195:
[----:B------:R-:W-:-:S03]  /*8cd0*/  UMOV UR5, 0xffffffff ;  /* 0xffffffff00057882 */ /* 0x000fc60000000000 */
[----:B------:R-:W-:Y:S05]  /*8ce0*/  BRA.DIV UR5, `(.L_x_1053) ;  /* 0x0000003605487947 */ /* 0x000fea000b800000 */
[----:B------:R0:W1:Y:S04]  /*8cf0*/  SHFL.DOWN PT, R35, R44, 0x2, R14 ;  /* 0x084000002c237989 */ /* 0x00006800000e000e */
[----:B------:R0:W2:Y:S04]  /*8d00*/  SHFL.DOWN PT, R8, R47, 0x2, R14 ;  /* 0x084000002f087989 */ /* 0x0000a800000e000e */
[----:B------:R0:W3:Y:S02]  /*8d10*/  SHFL.DOWN PT, R15, R50, 0x2, R14 ;  /* 0x08400000320f7989 */ /* 0x0000e400000e000e */
.L_x_1200:
[----:B------:R-:W-:Y:S01]  /*8d20*/  VIADD R48, R36, 0x2 ;  /* 0x0000000224307836 */ /* 0x000fe20000000000 */
[----:B------:R-:W-:Y:S01]  /*8d30*/  PLOP3.LUT P0, PT, PT, PT, PT, 0x80, 0x8 ;  /* 0x000000000008781c */ /* 0x000fe20003f0f070 */
[----:B------:R-:W-:-:S03]  /*8d40*/  UMOV UR5, 0xffffffff ;  /* 0xffffffff00057882 */ /* 0x000fc60000000000 */
[----:B------:R-:W-:-:S13]  /*8d50*/  ISETP.GT.AND P5, PT, R48, R14, PT ;  /* 0x0000000e3000720c */ /* 0x000fda0003fa4270 */
[----:B------:R-:W-:-:S04]  /*8d60*/  @!P5 ISETP.NE.U32.AND P6, PT, R44, RZ, PT ;  /* 0x000000ff2c00d20c */ /* 0x000fc80003fc5070 */
[----:B------:R-:W-:-:S04]  /*8d70*/  @!P5 ISETP.NE.AND.EX P6, PT, R47, RZ, PT, P6 ;  /* 0x000000ff2f00d20c */ /* 0x000fc80003fc5360 */
[----:B------:R-:W-:Y:S02]  /*8d80*/  @!P5 PLOP3.LUT P0, PT, P6, PT, PT, 0x80, 0x8 ;  /* 0x000000000008d81c */ /* 0x000fe4000370f070 */
[----:B-1----:R-:W-:-:S05]  /*8d90*/  @!P5 IADD3 R35, P6, PT, R35, R44, RZ ;  /* 0x0000002c2323d210 */ /* 0x002fca0007fde0ff */
[----:B--2---:R-:W-:Y:S02]  /*8da0*/  @!P5 IMAD.X R8, R8, 0x1, R47, P6 ;  /* 0x000000010808d824 */ /* 0x004fe400030e062f */
[----:B0-----:R-:W-:Y:S02]  /*8db0*/  @!P5 IMAD.MOV.U32 R44, RZ, RZ, R35 ;  /* 0x000000ffff2cd224 */ /* 0x001fe400078e0023 */
[----:B------:R-:W-:Y:S02]  /*8dc0*/  @!P5 IMAD.MOV.U32 R47, RZ, RZ, R8 ;  /* 0x000000ffff2fd224 */ /* 0x000fe400078e0008 */
[----:B---3--:R-:W-:Y:S01]  /*8dd0*/  @!P0 FADD R50, R50, R15 ;  /* 0x0000000f32328221 */ /* 0x008fe20000000000 */
[----:B------:R-:W-:Y:S06]  /*8de0*/  BRA.DIV UR5, `(.L_x_1054) ;  /* 0x00000036055c7947 */ /* 0x000fec000b800000 */
.L_x_1203:
[----:B------:R-:W-:-:S03]  /*8df0*/  UMOV UR5, 0xffffffff ;  /* 0xffffffff00057882 */ /* 0x000fc60000000000 */
[----:B------:R-:W-:Y:S05]  /*8e00*/  BRA.DIV UR5, `(.L_x_1055) ;  /* 0x0000003605747947 */ /* 0x000fea000b800000 */
[----:B------:R0:W1:Y:S04]  /*8e10*/  SHFL.DOWN PT, R35, R44, 0x4, R14 ;  /* 0x088000002c237989 */ /* 0x00006800000e000e */
[----:B------:R0:W2:Y:S04]  /*8e20*/  SHFL.DOWN PT, R8, R47, 0x4, R14 ;  /* 0x088000002f087989 */ /* 0x0000a800000e000e */
[----:B------:R0:W3:Y:S02]  /*8e30*/  SHFL.DOWN PT, R15, R50, 0x4, R14 ;  /* 0x08800000320f7989 */ /* 0x0000e400000e000e */
.L_x_1208:
        /* <DEDUP_REMOVED lines=13> */
.L_x_1211:
[----:B------:R-:W-:-:S03]  /*8f10*/  UMOV UR5, 0xffffffff ;  /* 0xffffffff00057882 */ /* 0x000fc60000000000 */
[----:B------:R-:W-:Y:S05]  /*8f20*/  BRA.DIV UR5, `(.L_x_1057) ;  /* 0x0000003605a07947 */ /* 0x000fea000b800000 */
[----:B------:R0:W1:Y:S04]  /*8f30*/  SHFL.DOWN PT, R35, R44, 0x8, R14 ;  /* 0x090000002c237989 */ /* 0x00006800000e000e */
[----:B------:R0:W2:Y:S04]  /*8f40*/  SHFL.DOWN PT, R8, R47, 0x8, R14 ;  /* 0x090000002f087989 */ /* 0x0000a800000e000e */
[----:B------:R0:W3:Y:S02]  /*8f50*/  SHFL.DOWN PT, R15, R50, 0x8, R14 ;  /* 0x09000000320f7989 */ /* 0x0000e400000e000e */
.L_x_1216:
        /* <DEDUP_REMOVED lines=13> */
.L_x_1219:
[----:B------:R-:W-:-:S03]  /*9030*/  UMOV UR5, 0xffffffff ;  /* 0xffffffff00057882 */ /* 0x000fc60000000000 */
[----:B------:R-:W-:Y:S05]  /*9040*/  BRA.DIV UR5, `(.L_x_1059) ;  /* 0x0000003605cc7947 */ /* 0x000fea000b800000 */
[----:B------:R0:W1:Y:S04]  /*9050*/  SHFL.DOWN PT, R35, R44, 0x10, R14 ;  /* 0x0a0000002c237989 */ /* 0x00006800000e000e */
[----:B------:R0:W2:Y:S04]  /*9060*/  SHFL.DOWN PT, R8, R47, 0x10, R14 ;  /* 0x0a0000002f087989 */ /* 0x0000a800000e000e */
[----:B------:R0:W3:Y:S02]  /*9070*/  SHFL.DOWN PT, R15, R50, 0x10, R14 ;  /* 0x0a000000320f7989 */ /* 0x0000e400000e000e */
.L_x_1224:
[----:B------:R-:W-:Y:S01]  /*9080*/  VIADD R11, R36, 0x10 ;  /* 0x00000010240b7836 */ /* 0x000fe20000000000 */
[----:B------:R-:W-:Y:S01]  /*9090*/  PLOP3.LUT P0, PT, PT, PT, PT, 0x80, 0x8 ;  /* 0x000000000008781c */ /* 0x000fe20003f0f070 */
[----:B------:R-:W-:Y:S01]  /*90a0*/  UMOV UR5, 0xffffffff ;  /* 0xffffffff00057882 */ /* 0x000fe20000000000 */
[----:B------:R-:W-:Y:S02]  /*90b0*/  IMAD.IADD R49, R49, 0x1, R12 ;  /* 0x0000000131317824 */ /* 0x000fe400078e020c */
[----:B------:R-:W-:-:S13]  /*90c0*/  ISETP.GT.AND P5, PT, R11, R14, PT ;  /* 0x0000000e0b00720c */ /* 0x000fda0003fa4270 */
[----:B------:R-:W-:-:S04]  /*90d0*/  @!P5 ISETP.NE.U32.AND P6, PT, R44, RZ, PT ;  /* 0x000000ff2c00d20c */ /* 0x000fc80003fc5070 */
[----:B------:R-:W-:-:S04]  /*90e0*/  @!P5 ISETP.NE.AND.EX P6, PT, R47, RZ, PT, P6 ;  /* 0x000000ff2f00d20c */ /* 0x000fc80003fc5360 */
[----:B------:R-:W-:Y:S02]  /*90f0*/  @!P5 PLOP3.LUT P0, PT, P6, PT, PT, 0x80, 0x8 ;  /* 0x000000000008d81c */ /* 0x000fe4000370f070 */
[----:B-1----:R-:W-:Y:S02]  /*9100*/  @!P5 IADD3 R10, P6, PT, R35, R44, RZ ;  /* 0x0000002c230ad210 */ /* 0x002fe40007fde0ff */
[----:B------:R-:W1:Y:S03]  /*9110*/  LDC.64 R34, c[0x0][0x3b0] ;  /* 0x0000ec00ff227b82 */ /* 0x000e660000000a00 */
[----:B--2---:R-:W-:Y:S02]  /*9120*/  @!P5 IMAD.X R8, R8, 0x1, R47, P6 ;  /* 0x000000010808d824 */ /* 0x004fe400030e062f */
[----:B0-----:R-:W-:Y:S02]  /*9130*/  @!P5 IMAD.MOV.U32 R44, RZ, RZ, R10 ;  /* 0x000000ffff2cd224 */ /* 0x001fe400078e000a */
[----:B------:R-:W-:-:S02]  /*9140*/  @!P5 IMAD.MOV.U32 R47, RZ, RZ, R8 ;  /* 0x000000ffff2fd224 */ /* 0x000fc400078e0008 */
[----:B---3--:R-:W-:Y:S01]  /*9150*/  @!P0 FADD R50, R50, R15 ;  /* 0x0000000f32328221 */ /* 0x008fe20000000000 */
[----:B-1----:R-:W-:-:S05]  /*9160*/  IADD3 R34, P0, PT, R34, 0x200, RZ ;  /* 0x0000020022227810 */ /* 0x002fca0007f1e0ff */
[----:B------:R-:W-:Y:S01]  /*9170*/  IMAD.X R35, RZ, RZ, R35, P0 ;  /* 0x000000ffff237224 */ /* 0x000fe200000e0623 */
[----:B------:R-:W-:Y:S07]  /*9180*/  BRA.DIV UR5, `(.L_x_1060) ;  /* 0x0000003605d07947 */ /* 0x000fee000b800000 */
.L_x_1227:
[----:B------:R-:W-:Y:S01]  /*9190*/  UMOV UR5, 0xffffffff ;  /* 0xffffffff00057882 */ /* 0x000fe20000000000 */
[----:B------:R-:W-:Y:S02]  /*91a0*/  ISETP.NE.AND P0, PT, R9, 0x65, PT ;  /* 0x000000650900780c */ /* 0x000fe40003f05270 */
[----:B------:R-:W-:Y:S11]  /*91b0*/  BRA.DIV UR5, `(.L_x_1061) ;  /* 0x0000003605e47947 */ /* 0x000ff6000b800000 */
[----:B------:R-:W-:-:S13]  /*91c0*/  VOTE.ALL P0, P0 ;  /* 0x0000000000ff7806 */ /* 0x000fda0000000000 */
.L_x_1230:
[----:B------:R-:W-:Y:S05]  /*91d0*/  @!P0 BRA `(.L_x_1062) ;  /* 0x0000000400d08947 */ /* 0x000fea0003800000 */
.L_x_1076:
[----:B------:R-:W-:-:S07]  /*91e0*/  IMAD.WIDE R14, R49, 0x10, R34 ;  /* 0x00000010310e7825 */ /* 0x000fce00078e0222 */
.L_x_1064:
[----:B------:R-:W2:Y:S01]  /*91f0*/  LD.E.128.STRONG.GPU R8, desc[UR8][R14.64+-0x200] ;  /* 0xfffe00080e087980 */ /* 0x000ea2000c10fd00 */
[----:B------:R-:W-:Y:S05]  /*9200*/  YIELD ;  /* 0x0000000000007946 */ /* 0x000fea0003800000 */
[----:B------:R-:W-:Y:S01]  /*9210*/  UMOV UR5, 0xffffffff ;  /* 0xffffffff00057882 */ /* 0x000fe20000000000 */
[----:B--2---:R-:W-:Y:S02]  /*9220*/  ISETP.NE.AND P0, PT, R9, 0x63, PT ;  /* 0x000000630900780c */ /* 0x004fe40003f05270 */
[----:B------:R-:W-:Y:S11]  /*9230*/  BRA.DIV UR5, `(.L_x_1063) ;  /* 0x0000003605e07947 */ /* 0x000ff6000b800000 */
[----:B------:R-:W-:-:S13]  /*9240*/  VOTE.ANY P0, !P0 ;  /* 0x0000000000ff7806 */ /* 0x000fda0004000100 */
.L_x_1233:
[----:B------:R-:W-:Y:S05]  /*9250*/  @P0 BRA `(.L_x_1064) ;  /* 0xfffffffc00e40947 */ /* 0x000fea000383ffff */
[----:B------:R-:W-:Y:S01]  /*9260*/  UMOV UR5, 0xffffffff ;  /* 0xffffffff00057882 */ /* 0x000fe20000000000 */
[----:B------:R-:W-:Y:S01]  /*9270*/  IMAD.MOV.U32 R51, RZ, RZ, R10 ;  /* 0x000000ffff337224 */ /* 0x000fe200078e000a */
[----:B------:R-:W-:Y:S01]  /*9280*/  ISETP.NE.AND P0, PT, R9, 0x65, PT ;  /* 0x000000650900780c */ /* 0x000fe20003f05270 */
[----:B------:R-:W-:Y:S01]  /*9290*/  IMAD.MOV.U32 R12, RZ, RZ, R11 ;  /* 0x000000ffff0c7224 */ /* 0x000fe200078e000b */
        /* <DEDUP_REMOVED lines=9> */
.L_x_1239:
        /* <DEDUP_REMOVED lines=12> */
.L_x_1242:
[----:B------:R-:W-:-:S03]  /*93f0*/  UMOV UR5, 0xffffffff ;  /* 0xffffffff00057882 */ /* 0x000fc60000000000 */
[----:B------:R-:W-:Y:S05]  /*9400*/  BRA.DIV UR5, `(.L_x_1067) ;  /* 0x0000003a051c7947 */ /* 0x000fea000b800000 */
[----:B------:R0:W1:Y:S04]  /*9410*/  SHFL.DOWN PT, R52, R51, 0x2, R14 ;  /* 0x0840000033347989 */ /* 0x00006800000e000e */
[----:B------:R0:W2:Y:S04]  /*9420*/  SHFL.DOWN PT, R53, R12, 0x2, R14 ;  /* 0x084000000c357989 */ /* 0x0000a800000e000e */
[----:B------:R0:W3:Y:S02]  /*9430*/  SHFL.DOWN PT, R15, R8, 0x2, R14 ;  /* 0x08400000080f7989 */ /* 0x0000e400000e000e */
.L_x_1247:
[----:B------:R-:W-:Y:S01]  /*9440*/  ISETP.GT.AND P5, PT, R48, R14, PT ;  /* 0x0000000e3000720c */ /* 0x000fe20003fa4270 */
[----:B------:R-:W-:Y:S01]  /*9450*/  UMOV UR5, 0xffffffff ;  /* 0xffffffff00057882 */ /* 0x000fe20000000000 */
[----:B------:R-:W-:-:S11]  /*9460*/  PLOP3.LUT P0, PT, PT, PT, PT, 0x80, 0x8 ;  /* 0x000000000008781c */ /* 0x000fd60003f0f070 */
        /* <DEDUP_REMOVED lines=9> */
.L_x_1250:
[----:B------:R-:W-:-:S03]  /*9500*/  UMOV UR5, 0xffffffff ;  /* 0xffffffff00057882 */ /* 0x000fc60000000000 */
[----:B------:R-:W-:Y:S05]  /*9510*/  BRA.DIV UR5, `(.L_x_1069) ;  /* 0x0000003a054c7947 */ /* 0x000fea000b800000 */
[----:B------:R0:W1:Y:S04]  /*9520*/  SHFL.DOWN PT, R52, R51, 0x4, R14 ;  /* 0x0880000033347989 */ /* 0x00006800000e000e */
[----:B------:R0:W2:Y:S04]  /*9530*/  SHFL.DOWN PT, R53, R12, 0x4, R14 ;  /* 0x088000000c357989 */ /* 0x0000a800000e000e */
[----:B------:R0:W3:Y:S02]  /*9540*/  SHFL.DOWN PT, R15, R8, 0x4, R14 ;  /* 0x08800000080f7989 */ /* 0x0000e400000e000e */
.L_x_1255:
        /* <DEDUP_REMOVED lines=12> */
.L_x_1258:
[----:B------:R-:W-:-:S03]  /*9610*/  UMOV UR5, 0xffffffff ;  /* 0xffffffff00057882 */ /* 0x000fc60000000000 */
[----:B------:R-:W-:Y:S05]  /*9620*/  BRA.DIV UR5, `(.L_x_1071) ;  /* 0x0000003a057c7947 */ /* 0x000fea000b800000 */
[----:B------:R0:W1:Y:S01]  /*9630*/  SHFL.DOWN PT, R52, R51, 0x8, R14 ;  /* 0x0900000033347989 */ /* 0x00006200000e000e */
[----:B------:R-:W-:-:S03]  /*9640*/  VIADD R55, R36, 0x8 ;  /* 0x0000000824377836 */ /* 0x000fc60000000000 */
[----:B------:R0:W2:Y:S04]  /*9650*/  SHFL.DOWN PT, R53, R12, 0x8, R14 ;  /* 0x090000000c357989 */ /* 0x0000a800000e000e */
[----:B------:R0:W3:Y:S02]  /*9660*/  SHFL.DOWN PT, R15, R8, 0x8, R14 ;  /* 0x09000000080f7989 */ /* 0x0000e400000e000e */
.L_x_1263:
        /* <DEDUP_REMOVED lines=12> */
.L_x_1266:
[----:B------:R-:W-:Y:S01]  /*9730*/  UMOV UR5, 0xffffffff ;  /* 0xffffffff00057882 */ /* 0x000fe20000000000 */
[----:B------:R-:W-:Y:S02]  /*9740*/  VIADD R55, R36, 0x10 ;  /* 0x0000001024377836 */ /* 0x000fe40000000000 */
[----:B------:R-:W-:Y:S05]  /*9750*/  BRA.DIV UR5, `(.L_x_1073) ;  /* 0x0000003a05a87947 */ /* 0x000fea000b800000 */
[----:B------:R0:W1:Y:S04]  /*9760*/  SHFL.DOWN PT, R52, R51, 0x10, R14 ;  /* 0x0a00000033347989 */ /* 0x00006800000e000e */
[----:B------:R0:W2:Y:S04]  /*9770*/  SHFL.DOWN PT, R53, R12, 0x10, R14 ;  /* 0x0a0000000c357989 */ /* 0x0000a800000e000e */
[----:B------:R0:W3:Y:S02]  /*9780*/  SHFL.DOWN PT, R15, R8, 0x10, R14 ;  /* 0x0a000000080f7989 */ /* 0x0000e400000e000e */
.L_x_1271:
[----:B------:R-:W-:Y:S01]  /*9790*/  ISETP.GT.AND P5, PT, R55, R14, PT ;  /* 0x0000000e3700720c */ /* 0x000fe20003fa4270 */
[----:B------:R-:W-:Y:S01]  /*97a0*/  UMOV UR5, 0xffffffff ;  /* 0xffffffff00057882 */ /* 0x000fe20000000000 */
[----:B------:R-:W-:-:S11]  /*97b0*/  PLOP3.LUT P0, PT, PT, PT, PT, 0x80, 0x8 ;  /* 0x000000000008781c */ /* 0x000fd60003f0f070 */
[----:B------:R-:W-:-:S04]  /*97c0*/  @!P5 ISETP.NE.U32.AND P6, PT, R51, RZ, PT ;  /* 0x000000ff3300d20c */ /* 0x000fc80003fc5070 */
[----:B------:R-:W-:-:S04]  /*97d0*/  @!P5 ISETP.NE.AND.EX P6, PT, R12, RZ, PT, P6 ;  /* 0x000000ff0c00d20c */ /* 0x000fc80003fc5360 */
[----:B------:R-:W-:Y:S02]  /*97e0*/  @!P5 PLOP3.LUT P0, PT, P6, PT, PT, 0x80, 0x8 ;  /* 0x000000000008d81c */ /* 0x000fe4000370f070 */
[----:B-1----:R-:W-:-:S05]  /*97f0*/  @!P5 IADD3 R52, P6, PT, R52, R51, RZ ;  /* 0x000000333434d210 */ /* 0x002fca0007fde0ff */
[----:B0-----:R-:W-:Y:S02]  /*9800*/  @!P5 IMAD.MOV.U32 R51, RZ, RZ, R52 ;  /* 0x000000ffff33d224 */ /* 0x001fe400078e0034 */
[----:B--2---:R-:W-:-:S04]  /*9810*/  @!P5 IMAD.X R53, R53, 0x1, R12, P6 ;  /* 0x000000013535d824 */ /* 0x004fc800030e060c */
[----:B---3--:R-:W-:Y:S01]  /*9820*/  @!P0 FADD R8, R8, R15 ;  /* 0x0000000f08088221 */ /* 0x008fe20000000000 */
[----:B------:R-:W-:Y:S01]  /*9830*/  IADD3 R51, P0, PT, R44, R51, RZ ;  /* 0x000000332c337210 */ /* 0x000fe20007f1e0ff */
[----:B------:R-:W-:-:S04]  /*9840*/  @!P5 IMAD.MOV.U32 R12, RZ, RZ, R53 ;  /* 0x000000ffff0cd224 */ /* 0x000fc800078e0035 */
[----:B------:R-:W-:Y:S01]  /*9850*/  IMAD.X R12, R47, 0x1, R12, P0 ;  /* 0x000000012f0c7824 */ /* 0x000fe200000e060c */
[----:B------:R-:W-:-:S04]  /*9860*/  ISETP.NE.U32.AND P0, PT, R44, RZ, PT ;  /* 0x000000ff2c00720c */ /* 0x000fc80003f05070 */
[----:B------:R-:W-:-:S13]  /*9870*/  ISETP.NE.AND.EX P0, PT, R47, RZ, PT, P0 ;  /* 0x000000ff2f00720c */ /* 0x000fda0003f05300 */
[----:B------:R-:W-:Y:S01]  /*9880*/  @!P0 FADD R50, R8, R50 ;  /* 0x0000003208328221 */ /* 0x000fe20000000000 */
[----:B------:R-:W-:Y:S06]  /*9890*/  BRA.DIV UR5, `(.L_x_1074) ;  /* 0x0000003a05ac7947 */ /* 0x000fec000b800000 */
.L_x_1274:
[----:B------:R-:W-:Y:S01]  /*98a0*/  UMOV UR5, 0xffffffff ;  /* 0xffffffff00057882 */ /* 0x000fe20000000000 */
[----:B------:R-:W-:Y:S01]  /*98b0*/  VIADD R49, R49, 0xffffffe0 ;  /* 0xffffffe031317836 */ /* 0x000fe20000000000 */
[----:B------:R-:W-:Y:S01]  /*98c0*/  ISETP.NE.AND P0, PT, R9, 0x65, PT ;  /* 0x000000650900780c */ /* 0x000fe20003f05270 */
[----:B------:R-:W-:Y:S02]  /*98d0*/  IMAD.MOV.U32 R44, RZ, RZ, R51 ;  /* 0x000000ffff2c7224 */ /* 0x000fe400078e0033 */
[----:B------:R-:W-:Y:S01]  /*98e0*/  IMAD.MOV.U32 R47, RZ, RZ, R12 ;  /* 0x000000ffff2f7224 */ /* 0x000fe200078e000c */
[----:B------:R-:W-:Y:S09]  /*98f0*/  BRA.DIV UR5, `(.L_x_1075) ;  /* 0x0000003a05b47947 */ /* 0x000ff2000b800000 */
[----:B------:R-:W-:-:S13]  /*9900*/  VOTE.ALL P0, P0 ;  /* 0x0000000000ff7806 */ /* 0x000fda0000000000 */
.L_x_1277:
[----:B------:R-:W-:Y:S05]  /*9910*/  @P0 BRA `(.L_x_1076) ;  /* 0xfffffff800300947 */ /* 0x000fea000383ffff */
.L_x_1062:
[----:B------:R-:W0:Y:S01]  /*9920*/  S2R R8, SR_TID.X ;  /* 0x0000000000087919 */ /* 0x000e220000002100 */
[----:B------:R-:W-:Y:S01]  /*9930*/  BSSY.RECONVERGENT B0, `(.L_x_1077) ;  /* 0x0000013000007945 */ /* 0x000fe20003800200 */
[----:B------:R-:W-:Y:S01]  /*9940*/  IMAD.MOV.U32 R45, RZ, RZ, R47 ;  /* 0x000000ffff2d7224 */ /* 0x000fe200078e002f */
[----:B0-----:R-:W-:-:S13]  /*9950*/  ISETP.NE.AND P0, PT, R8, RZ, PT ;  /* 0x000000ff0800720c */ /* 0x001fda0003f05270 */
[----:B------:R-:W-:Y:S05]  /*9960*/  @P0 BRA `(.L_x_1078) ;  /* 0x00000000003c0947 */ /* 0x000fea0003800000 */
[----:B------:R-:W0:Y:S01]  /*9970*/  S2UR UR6, SR_CgaCtaId ;  /* 0x00000000000679c3 */ /* 0x000e220000008800 */
[----:B------:R-:W-:Y:S01]  /*9980*/  IADD3 R10, P0, PT, R44, R39, RZ ;  /* 0x000000272c0a7210 */ /* 0x000fe20007f1e0ff */
[----:B------:R-:W-:Y:S01]  /*9990*/  FADD R8, R37, R50 ;  /* 0x0000003225087221 */ /* 0x000fe20000000000 */
[----:B------:R-:W-:Y:S01]  /*99a0*/  UMOV UR5, 0x400 ;  /* 0x0000040000057882 */ /* 0x000fe20000000000 */
[----:B------:R-:W-:Y:S02]  /*99b0*/  IMAD.MOV.U32 R9, RZ, RZ, 0x65 ;  /* 0x00000065ff097424 */ /* 0x000fe400078e00ff */
[----:B------:R-:W-:Y:S01]  /*99c0*/  IMAD.X R11, R45, 0x1, R38, P0 ;  /* 0x000000012d0b7824 */ /* 0x000fe200000e0626 */
[----:B------:R-:W-:-:S04]  /*99d0*/  ISETP.NE.U32.AND P0, PT, R39, RZ, PT ;  /* 0x000000ff2700720c */ /* 0x000fc80003f05070 */
[----:B------:R-:W-:-:S04]  /*99e0*/  ISETP.NE.AND.EX P0, PT, R38, RZ, PT, P0 ;  /* 0x000000ff2600720c */ /* 0x000fc80003f05300 */
[----:B------:R-:W-:-:S05]  /*99f0*/  FSEL R8, R8, R37, !P0 ;  /* 0x0000002508087208 */ /* 0x000fca0004000000 */
[----:B------:R1:W-:Y:S01]  /*9a00*/  ST.E.128.STRONG.GPU desc[UR8][R6.64+0x200], R8 ;  /* 0x0002000806007985 */ /* 0x0003e2000c10fd08 */
[----:B0-----:R-:W-:-:S09]  /*9a10*/  ULEA UR5, UR6, UR5, 0x18 ;  /* 0x0000000506057291 */ /* 0x001fd2000f8ec0ff */
[----:B------:R1:W-:Y:S04]  /*9a20*/  STS.64 [UR5+0xb8], R10 ;  /* 0x0000b80aff007988 */ /* 0x0003e80008000a05 */
[----:B------:R1:W-:Y:S04]  /*9a30*/  STS [UR5+0xc0], R8 ;  /* 0x0000c008ff007988 */ /* 0x0003e80008000805 */
[----:B------:R1:W-:Y:S04]  /*9a40*/  STS.64 [UR5+0xa8], R44 ;  /* 0x0000a82cff007988 */ /* 0x0003e80008000a05 */
[----:B------:R1:W-:Y:S02]  /*9a50*/  STS [UR5+0xb0], R50 ;  /* 0x0000b032ff007988 */ /* 0x0003e40008000805 */
.L_x_1078:
[----:B------:R-:W-:Y:S05]  /*9a60*/  BSYNC.RECONVERGENT B0 ;  /* 0x0000000000007941 */ /* 0x000fea0003800200 */
.L_x_1077:
[----:B------:R-:W-:-:S13]  /*9a70*/  ISETP.NE.AND P0, PT, R36, RZ, PT ;  /* 0x000000ff2400720c */ /* 0x000fda0003f05270 */
[----:B-1----:R-:W0:Y:S01]  /*9a80*/  @!P0 S2R R7, SR_CgaCtaId ;  /* 0x0000000000078919 */ /* 0x002e220000008800 */
[----:B------:R-:W-:Y:S01]  /*9a90*/  @!P0 MOV R6, 0x400 ;  /* 0x0000040000068802 */ /* 0x000fe20000000f00 */
[----:B------:R-:W-:Y:S02]  /*9aa0*/  @!P0 IMAD.MOV.U32 R41, RZ, RZ, R44 ;  /* 0x000000ffff298224 */ /* 0x000fe400078e002c */
[----:B------:R-:W-:Y:S02]  /*9ab0*/  @!P0 IMAD.MOV.U32 R40, RZ, RZ, R45 ;  /* 0x000000ffff288224 */ /* 0x000fe400078e002d */
[----:B------:R-:W-:Y:S01]  /*9ac0*/  @!P0 IMAD.MOV.U32 R33, RZ, RZ, R50 ;  /* 0x000000ffff218224 */ /* 0x000fe200078e0032 */
[----:B0-----:R-:W-:-:S05]  /*9ad0*/  @!P0 LEA R7, R7, R6, 0x18 ;  /* 0x0000000607078211 */ /* 0x001fca00078ec0ff */
[----:B------:R0:W-:Y:S04]  /*9ae0*/  @!P0 STS.64 [R7+0x88], R44 ;  /* 0x0000882c07008388 */ /* 0x0001e80000000a00 */
[----:B------:R0:W-:Y:S02]  /*9af0*/  @!P0 STS [R7+0x90], R50 ;  /* 0x0000903207008388 */ /* 0x0001e40000000800 */
.L_x_1046:
[----:B------:R-:W-:Y:S01]  /*9b00*/  SEL R6, RZ, 0x1, !P3 ;  /* 0x00000001ff067807 */ /* 0x000fe20005800000 */
[----:B------:R-:W-:Y:S05]  /*9b10*/  WARPSYNC.ALL ;  /* 0x0000000000007948 */ /* 0x000fea0003800000 */
[----:B0-----:R-:W-:Y:S01]  /*9b20*/  SEL R7, RZ, 0x1, !P1 ;  /* 0x00000001ff077807 */ /* 0x001fe20004800000 */
[----:B------:R-:W-:Y:S01]  /*9b30*/  BAR.SYNC.DEFER_BLOCKING 0x0 ;  /* 0x0000000000007b1d */ /* 0x000fe20000010000 */
[----:B------:R-:W-:Y:S02]  /*9b40*/  SEL R8, RZ, 0x1, !P2 ;  /* 0x00000001ff087807 */ /* 0x000fe40005000000 */
[----:B------:R-:W-:-:S02]  /*9b50*/  SEL R12, RZ, 0x1, !P3 ;  /* 0x00000001ff0c7807 */ /* 0x000fc40005800000 */
[----:B------:R-:W-:Y:S01]  /*9b60*/  IADD3 R10, P0, P5, R8, R7, R6 ;  /* 0x00000007080a7210 */ /* 0x000fe20007d1e006 */
[----:B------:R-:W-:Y:S01]  /*9b70*/  BSSY.RECONVERGENT B0, `(.L_x_1079) ;  /* 0x0000012000007945 */ /* 0x000fe20003800200 */
[----:B------:R-:W-:Y:S01]  /*9b80*/  SEL R44, RZ, 0x1, !P1 ;  /* 0x00000001ff2c7807 */ /* 0x000fe20004800000 */
[----:B------:R-:W0:Y:S01]  /*9b90*/  S2R R6, SR_TID.X ;  /* 0x0000000000067919 */ /* 0x000e220000002100 */
[----:B------:R-:W-:Y:S02]  /*9ba0*/  IADD3.X R11, PT, PT, RZ, RZ, RZ, P0, P5 ;  /* 0x000000ffff0b7210 */ /* 0x000fe400007ea4ff */
[----:B0-----:R-:W-:-:S13]  /*9bb0*/  ISETP.NE.AND P0, PT, R6, RZ, PT ;  /* 0x000000ff0600720c */ /* 0x001fda0003f05270 */
[----:B------:R-:W-:Y:S05]  /*9bc0*/  @!P0 BRA `(.L_x_1080) ;  /* 0x0000000000308947 */ /* 0x000fea0003800000 */
[----:B------:R-:W0:Y:S01]  /*9bd0*/  S2UR UR6, SR_CgaCtaId ;  /* 0x00000000000679c3 */ /* 0x000e220000008800 */
[----:B------:R-:W-:Y:S02]  /*9be0*/  UMOV UR5, 0x400 ;  /* 0x0000040000057882 */ /* 0x000fe40000000000 */
[----:B0-----:R-:W-:-:S09]  /*9bf0*/  ULEA UR5, UR6, UR5, 0x18 ;  /* 0x0000000506057291 */ /* 0x001fd2000f8ec0ff */
[----:B------:R-:W0:Y:S02]  /*9c00*/  LDS.64 R8, [UR5+0x88] ;  /* 0x00008805ff087984 */ /* 0x000e240008000a00 */
[----:B0-----:R-:W-:Y:S02]  /*9c10*/  IADD3 R7, P0, PT, R8, R41, RZ ;  /* 0x0000002908077210 */ /* 0x001fe40007f1e0ff */
[----:B------:R-:W0:Y:S03]  /*9c20*/  LDS R8, [UR5+0x90] ;  /* 0x00009005ff087984 */ /* 0x000e260008000800 */
[----:B------:R-:W-:Y:S01]  /*9c30*/  IMAD.X R9, R9, 0x1, R40, P0 ;  /* 0x0000000109097824 */ /* 0x000fe200000e0628 */
[----:B------:R-:W-:Y:S01]  /*9c40*/  ISETP.NE.U32.AND P0, PT, R41, RZ, PT ;  /* 0x000000ff2900720c */ /* 0x000fe20003f05070 */
[----:B------:R-:W-:-:S03]  /*9c50*/  IMAD.MOV.U32 R41, RZ, RZ, R7 ;  /* 0x000000ffff297224 */ /* 0x000fc600078e0007 */
[----:B------:R-:W-:Y:S01]  /*9c60*/  ISETP.NE.AND.EX P0, PT, R40, RZ, PT, P0 ;  /* 0x000000ff2800720c */ /* 0x000fe20003f05300 */
[----:B------:R-:W-:-:S12]  /*9c70*/  IMAD.MOV.U32 R40, RZ, RZ, R9 ;  /* 0x000000ffff287224 */ /* 0x000fd800078e0009 */
[----:B0-----:R-:W-:-:S07]  /*9c80*/  @!P0 FADD R33, R33, R8 ;  /* 0x0000000821218221 */ /* 0x001fce0000000000 */
.L_x_1080:
[----:B------:R-:W-:Y:S05]  /*9c90*/  BSYNC.RECONVERGENT B0 ;  /* 0x0000000000007941 */ /* 0x000fea0003800200 */
.L_x_1079:
[----:B------:R-:W-:Y:S01]  /*9ca0*/  IADD3 R44, P0, P5, R41, R44, R12 ;  /* 0x0000002c292c7210 */ /* 0x000fe20007d1e00c */
[----:B------:R-:W0:Y:S01]  /*9cb0*/  S2UR UR5, SR_CgaCtaId ;  /* 0x00000000000579c3 */ /* 0x000e220000008800 */
[----:B------:R-:W-:Y:S01]  /*9cc0*/  UMOV UR4, 0x400 ;  /* 0x0000040000047882 */ /* 0x000fe20000000000 */
[----:B------:R-:W-:Y:S01]  /*9cd0*/  SEL R15, RZ, 0x1, !P2 ;  /* 0x00000001ff0f7807 */ /* 0x000fe20005000000 */
[----:B------:R-:W-:Y:S01]  /*9ce0*/  @!P3 FADD R31, R31, R33 ;  /* 0x000000211f1fb221 */ /* 0x000fe20000000000 */
[----:B------:R-:W-:Y:S02]  /*9cf0*/  IADD3.X R45, PT, PT, R40, RZ, RZ, P0, P5 ;  /* 0x000000ff282d7210 */ /* 0x000fe400007ea4ff */
[----:B------:R-:W-:Y:S01]  /*9d00*/  ISETP.NE.AND P0, PT, R3, RZ, PT ;  /* 0x000000ff0300720c */ /* 0x000fe20003f05270 */
[----:B------:R-:W-:Y:S01]  /*9d10*/  @!P1 FADD R29, R29, R31 ;  /* 0x0000001f1d1d9221 */ /* 0x000fe20000000000 */
[----:B------:R-:W-:Y:S02]  /*9d20*/  ISETP.NE.AND P6, PT, R5, RZ, PT ;  /* 0x000000ff0500720c */ /* 0x000fe40003fc5270 */
[----:B------:R-:W-:Y:S01]  /*9d30*/  SEL R7, RZ, 0x1, !P0 ;  /* 0x00000001ff077807 */ /* 0x000fe20004000000 */
[----:B------:R-:W-:Y:S01]  /*9d40*/  @!P2 FADD R27, R27, R29 ;  /* 0x0000001d1b1ba221 */ /* 0x000fe20000000000 */
[----:B------:R-:W-:-:S02]  /*9d50*/  SEL R13, RZ, 0x1, !P6 ;  /* 0x00000001ff0d7807 */ /* 0x000fc40007000000 */
[----:B------:R-:W-:Y:S02]  /*9d60*/  IADD3 R10, P0, PT, R10, R7, RZ ;  /* 0x000000070a0a7210 */ /* 0x000fe40007f1e0ff */
[----:B------:R-:W-:Y:S02]  /*9d70*/  ISETP.NE.AND P5, PT, R42, RZ, PT ;  /* 0x000000ff2a00720c */ /* 0x000fe40003fa5270 */
[----:B------:R-:W-:Y:S01]  /*9d80*/  P2R R48, PR, RZ, 0x40 ;  /* 0x00000040ff307803 */ /* 0x000fe20000000000 */
[----:B------:R-:W-:Y:S01]  /*9d90*/  IMAD.X R11, RZ, RZ, R11, P0 ;  /* 0x000000ffff0b7224 */ /* 0x000fe200000e060b */
[----:B------:R-:W-:Y:S02]  /*9da0*/  ISETP.NE.AND P0, PT, R4, RZ, PT ;  /* 0x000000ff0400720c */ /* 0x000fe40003f05270 */
[----:B------:R-:W-:Y:S02]  /*9db0*/  ISETP.NE.AND P6, PT, R3, RZ, PT ;  /* 0x000000ff0300720c */ /* 0x000fe40003fc5270 */
[----:B------:R-:W-:Y:S01]  /*9dc0*/  SEL R7, RZ, 0x1, !P0 ;  /* 0x00000001ff077807 */ /* 0x000fe20004000000 */
[----:B0-----:R-:W-:-:S03]  /*9dd0*/  ULEA UR4, UR5, UR4, 0x18 ;  /* 0x0000000405047291 */ /* 0x001fc6000f8ec0ff */
[----:B------:R-:W-:-:S05]  /*9de0*/  IADD3 R34, P0, PT, R10, R7, RZ ;  /* 0x000000070a227210 */ /* 0x000fca0007f1e0ff */
[----:B------:R-:W-:Y:S01]  /*9df0*/  IMAD.X R51, RZ, RZ, R11, P0 ;  /* 0x000000ffff337224 */ /* 0x000fe200000e060b */
[----:B------:R-:W-:Y:S01]  /*9e00*/  IADD3 R35, P0, PT, R41, R10, RZ ;  /* 0x0000000a29237210 */ /* 0x000fe20007f1e0ff */
[----:B------:R-:W0:Y:S01]  /*9e10*/  LDS.64 R38, [UR4+0xc8] ;  /* 0x0000c804ff267984 */ /* 0x000e220008000a00 */
[----:B------:R-:W-:Y:S01]  /*9e20*/  @!P6 FADD R25, R25, R27 ;  /* 0x0000001b1919e221 */ /* 0x000fe20000000000 */
[----:B------:R-:W-:Y:S02]  /*9e30*/  ISETP.NE.AND P6, PT, R48, RZ, PT ;  /* 0x000000ff3000720c */ /* 0x000fe40003fc5270 */
[C---:B------:R-:W-:Y:S01]  /*9e40*/  IMAD.X R10, R40.reuse, 0x1, R11, P0 ;  /* 0x00000001280a7824 */ /* 0x040fe200000e060b */
[C---:B------:R-:W-:Y:S01]  /*9e50*/  IADD3 R34, P0, PT, R41.reuse, R34, RZ ;  /* 0x0000002229227210 */ /* 0x040fe20007f1e0ff */
[----:B------:R-:W1:Y:S04]  /*9e60*/  LDS R7, [UR4+0xc0] ;  /* 0x0000c004ff077984 */ /* 0x000e680008000800 */
[----:B------:R-:W-:Y:S01]  /*9e70*/  IMAD.X R51, R40, 0x1, R51, P0 ;  /* 0x0000000128337824 */ /* 0x000fe200000e0633 */
[----:B------:R-:W-:Y:S01]  /*9e80*/  IADD3 R47, P0, PT, R41, R12, RZ ;  /* 0x0000000c292f7210 */ /* 0x000fe20007f1e0ff */
[----:B------:R-:W2:Y:S01]  /*9e90*/  LDS.64 R36, [UR4+0xb8] ;  /* 0x0000b804ff247984 */ /* 0x000ea20008000a00 */
[----:B------:R-:W-:-:S03]  /*9ea0*/  SEL R12, RZ, 0x1, !P5 ;  /* 0x00000001ff0c7807 */ /* 0x000fc60006800000 */
[----:B------:R-:W-:Y:S01]  /*9eb0*/  IMAD.X R46, RZ, RZ, R40, P0 ;  /* 0x000000ffff2e7224 */ /* 0x000fe200000e0628 */
[----:B------:R-:W-:-:S05]  /*9ec0*/  IADD3 R15, P0, PT, R44, R15, RZ ;  /* 0x0000000f2c0f7210 */ /* 0x000fca0007f1e0ff */
[----:B------:R-:W-:Y:S01]  /*9ed0*/  IMAD.X R50, RZ, RZ, R45, P0 ;  /* 0x000000ffff327224 */ /* 0x000fe200000e062d */
[----:B------:R-:W-:-:S05]  /*9ee0*/  IADD3 R13, P0, PT, R34, R13, RZ ;  /* 0x0000000d220d7210 */ /* 0x000fca0007f1e0ff */
[----:B------:R-:W-:Y:S01]  /*9ef0*/  IMAD.X R8, RZ, RZ, R51, P0 ;  /* 0x000000ffff087224 */ /* 0x000fe200000e0633 */
[----:B------:R-:W-:Y:S02]  /*9f00*/  IADD3 R11, P0, PT, R13, R12, RZ ;  /* 0x0000000c0d0b7210 */ /* 0x000fe40007f1e0ff */
[----:B------:R-:W-:-:S03]  /*9f10*/  SEL R12, RZ, 0x1, !P4 ;  /* 0x00000001ff0c7807 */ /* 0x000fc60006000000 */
[----:B------:R-:W-:Y:S01]  /*9f20*/  IMAD.X R14, RZ, RZ, R8, P0 ;  /* 0x000000ffff0e7224 */ /* 0x000fe200000e0608 */
[----:B------:R-:W-:-:S05]  /*9f30*/  IADD3 R9, P0, PT, R11, R12, RZ ;  /* 0x0000000c0b097210 */ /* 0x000fca0007f1e0ff */
[----:B------:R-:W-:Y:S01]  /*9f40*/  IMAD.X R12, RZ, RZ, R14, P0 ;  /* 0x000000ffff0c7224 */ /* 0x000fe200000e060e */
[----:B------:R-:W-:-:S13]  /*9f50*/  ISETP.NE.AND P0, PT, R4, RZ, PT ;  /* 0x000000ff0400720c */ /* 0x000fda0003f05270 */
[----:B------:R-:W-:Y:S01]  /*9f60*/  @!P0 FADD R23, R23, R25 ;  /* 0x0000001917178221 */ /* 0x000fe20000000000 */
[----:B0-----:R-:W-:-:S03]  /*9f70*/  ISETP.GE.U32.AND P0, PT, R38, 0x101, PT ;  /* 0x000001012600780c */ /* 0x001fc60003f06070 */
[----:B------:R-:W-:Y:S01]  /*9f80*/  @!P6 FADD R21, R21, R23 ;  /* 0x000000171515e221 */ /* 0x000fe20000000000 */
[----:B------:R-:W-:-:S03]  /*9f90*/  ISETP.GE.AND.EX P0, PT, R39, RZ, PT, P0 ;  /* 0x000000ff2700720c */ /* 0x000fc60003f06300 */
[----:B------:R-:W-:-:S04]  /*9fa0*/  @!P5 FADD R19, R19, R21 ;  /* 0x000000151313d221 */ /* 0x000fc80000000000 */
[----:B------:R-:W-:-:S06]  /*9fb0*/  @!P4 FADD R17, R17, R19 ;  /* 0x000000131111c221 */ /* 0x000fcc0000000000 */
[----:B-12---:R-:W-:Y:S05]  /*9fc0*/  @!P0 BRA `(.L_x_1081) ;  /* 0x0000000400988947 */ /* 0x006fea0003800000 */
[----:B------:R-:W-:Y:S01]  /*9fd0*/  ISETP.NE.AND P6, PT, R43, RZ, PT ;  /* 0x000000ff2b00720c */ /* 0x000fe20003fc5270 */
[----:B------:R-:W0:Y:S01]  /*9fe0*/  LDCU.64 UR10, c[0x0][0x3a0] ;  /* 0x00007400ff0a77ac */ /* 0x000e220008000a00 */
[----:B------:R-:W1:Y:S01]  /*9ff0*/  LDS.64 R42, [UR4+0xa8] ;  /* 0x0000a804ff2a7984 */ /* 0x000e620008000a00 */
[----:B------:R-:W-:Y:S01]  /*a000*/  ISETP.NE.AND P0, PT, R5, RZ, PT ;  /* 0x000000ff0500720c */ /* 0x000fe20003f05270 */
[----:B------:R-:W-:Y:S01]  /*a010*/  BSSY.RECONVERGENT B0, `(.L_x_1082) ;  /* 0x0000060000007945 */ /* 0x000fe20003800200 */
[--C-:B-1----:R-:W-:Y:S02]  /*a020*/  @P3 IMAD.IADD R41, R41, 0x1, -R42.reuse ;  /* 0x0000000129293824 */ /* 0x102fe400078e0a2a */
[--C-:B------:R-:W-:Y:S02]  /*a030*/  @P1 IMAD.IADD R47, R47, 0x1, -R42.reuse ;  /* 0x000000012f2f1824 */ /* 0x100fe400078e0a2a */
[----:B------:R-:W-:Y:S01]  /*a040*/  @P2 IMAD.IADD R44, R44, 0x1, -R42 ;  /* 0x000000012c2c2824 */ /* 0x000fe200078e0a2a */
[----:B------:R-:W-:Y:S01]  /*a050*/  @P3 LEA R41, R41, UR4, 0x3 ;  /* 0x0000000429293c11 */ /* 0x000fe2000f8e18ff */
[----:B------:R-:W-:Y:S01]  /*a060*/  BAR.SYNC.DEFER_BLOCKING 0x0 ;  /* 0x0000000000007b1d */ /* 0x000fe20000010000 */
[----:B------:R-:W-:-:S04]  /*a070*/  @P1 LEA R47, R47, UR4, 0x3 ;  /* 0x000000042f2f1c11 */ /* 0x000fc8000f8e18ff */
[--C-:B------:R-:W-:Y:S01]  /*a080*/  @P0 IMAD.IADD R34, R34, 0x1, -R42.reuse ;  /* 0x0000000122220824 */ /* 0x100fe200078e0a2a */
[----:B------:R-:W-:Y:S01]  /*a090*/  @P2 LEA R44, R44, UR4, 0x3 ;  /* 0x000000042c2c2c11 */ /* 0x000fe2000f8e18ff */
[--C-:B------:R-:W-:Y:S02]  /*a0a0*/  @P5 IMAD.IADD R13, R13, 0x1, -R42.reuse ;  /* 0x000000010d0d5824 */ /* 0x100fe400078e0a2a */
[--C-:B------:R-:W-:Y:S01]  /*a0b0*/  @P4 IMAD.IADD R11, R11, 0x1, -R42.reuse ;  /* 0x000000010b0b4824 */ /* 0x100fe200078e0a2a */
[----:B------:R-:W-:Y:S01]  /*a0c0*/  @P0 LEA R34, R34, UR4, 0x3 ;  /* 0x0000000422220c11 */ /* 0x000fe2000f8e18ff */
[----:B------:R-:W-:Y:S01]  /*a0d0*/  @P6 IMAD.IADD R9, R9, 0x1, -R42 ;  /* 0x0000000109096824 */ /* 0x000fe200078e0a2a */
[----:B------:R-:W-:Y:S02]  /*a0e0*/  @P5 LEA R13, R13, UR4, 0x3 ;  /* 0x000000040d0d5c11 */ /* 0x000fe4000f8e18ff */
[----:B------:R-:W-:Y:S02]  /*a0f0*/  @P4 LEA R11, R11, UR4, 0x3 ;  /* 0x000000040b0b4c11 */ /* 0x000fe4000f8e18ff */
[----:B------:R-:W-:Y:S01]  /*a100*/  @P6 LEA R9, R9, UR4, 0x3 ;  /* 0x0000000409096c11 */ /* 0x000fe2000f8e18ff */
[----:B------:R1:W-:Y:S01]  /*a110*/  @P3 STS.64 [R41], R32 ;  /* 0x0000002029003388 */ /* 0x0003e20000000a00 */
[----:B------:R-:W-:-:S03]  /*a120*/  ISETP.NE.AND P3, PT, R4, RZ, PT ;  /* 0x000000ff0400720c */ /* 0x000fc60003f65270 */
[----:B------:R1:W-:Y:S01]  /*a130*/  @P1 STS.64 [R47], R30 ;  /* 0x0000001e2f001388 */ /* 0x0003e20000000a00 */
[----:B------:R-:W-:-:S03]  /*a140*/  ISETP.NE.AND P1, PT, R3, RZ, PT ;  /* 0x000000ff0300720c */ /* 0x000fc60003f25270 */
[----:B------:R1:W-:Y:S06]  /*a150*/  @P2 STS.64 [R44], R28 ;  /* 0x0000001c2c002388 */ /* 0x0003ec0000000a00 */
[----:B------:R-:W-:-:S04]  /*a160*/  @P3 IMAD.IADD R35, R35, 0x1, -R42 ;  /* 0x0000000123233824 */ /* 0x000fc800078e0a2a */
[----:B------:R-:W-:Y:S01]  /*a170*/  @P1 IMAD.IADD R15, R15, 0x1, -R42 ;  /* 0x000000010f0f1824 */ /* 0x000fe200078e0a2a */
[----:B------:R-:W-:-:S04]  /*a180*/  @P3 LEA R35, R35, UR4, 0x3 ;  /* 0x0000000423233c11 */ /* 0x000fc8000f8e18ff */
[----:B------:R-:W-:-:S05]  /*a190*/  @P1 LEA R15, R15, UR4, 0x3 ;  /* 0x000000040f0f1c11 */ /* 0x000fca000f8e18ff */
[----:B------:R1:W-:Y:S04]  /*a1a0*/  @P1 STS.64 [R15], R26 ;  /* 0x0000001a0f001388 */ /* 0x0003e80000000a00 */
[----:B------:R1:W-:Y:S04]  /*a1b0*/  @P3 STS.64 [R35], R24 ;  /* 0x0000001823003388 */ /* 0x0003e80000000a00 */
[----:B------:R1:W-:Y:S01]  /*a1c0*/  @P0 STS.64 [R34], R22 ;  /* 0x0000001622000388 */ /* 0x0003e20000000a00 */
[----:B------:R-:W-:-:S03]  /*a1d0*/  ISETP.GT.U32.AND P0, PT, R38, R6, PT ;  /* 0x000000062600720c */ /* 0x000fc60003f04070 */
[----:B------:R1:W-:Y:S01]  /*a1e0*/  @P5 STS.64 [R13], R20 ;  /* 0x000000140d005388 */ /* 0x0003e20000000a00 */
[----:B------:R-:W-:-:S03]  /*a1f0*/  ISETP.GT.U32.AND.EX P0, PT, R39, RZ, PT, P0 ;  /* 0x000000ff2700720c */ /* 0x000fc60003f04100 */
[----:B------:R1:W-:Y:S04]  /*a200*/  @P4 STS.64 [R11], R18 ;  /* 0x000000120b004388 */ /* 0x0003e80000000a00 */
[----:B------:R1:W-:Y:S01]  /*a210*/  @P6 STS.64 [R9], R16 ;  /* 0x0000001009006388 */ /* 0x0003e20000000a00 */
[----:B------:R-:W-:Y:S06]  /*a220*/  BAR.SYNC.DEFER_BLOCKING 0x0 ;  /* 0x0000000000007b1d */ /* 0x000fec0000010000 */
[----:B0-----:R-:W-:Y:S05]  /*a230*/  @!P0 BRA `(.L_x_1083) ;  /* 0x0000000000f48947 */ /* 0x001fea0003800000 */
[----:B-1----:R-:W-:Y:S01]  /*a240*/  IMAD.MOV.U32 R19, RZ, RZ, R6 ;  /* 0x000000ffff137224 */ /* 0x002fe200078e0006 */
[----:B------:R-:W-:Y:S01]  /*a250*/  BSSY.RECONVERGENT B1, `(.L_x_1084) ;  /* 0x0000025000017945 */ /* 0x000fe20003800200 */
[----:B------:R-:W-:-:S03]  /*a260*/  IMAD.MOV.U32 R21, RZ, RZ, RZ ;  /* 0x000000ffff157224 */ /* 0x000fc600078e00ff */
        /* <DEDUP_REMOVED lines=9> */
[----:B------:R-:W-:Y:S05]  /*a300*/  @!P1 BRA `(.L_x_1085) ;  /* 0x0000000000649947 */ /* 0x000fea0003800000 */
[----:B------:R-:W0:Y:S01]  /*a310*/  LDCU.64 UR6, c[0x0][0x3a0] ;  /* 0x00007400ff0677ac */ /* 0x000e220008000a00 */
[----:B------:R-:W-:Y:S01]  /*a320*/  SHF.R.U64 R10, R10, 0x8, R3 ;  /* 0x000000080a0a7819 */ /* 0x000fe20000001203 */
[----:B------:R-:W-:Y:S01]  /*a330*/  IMAD.MOV.U32 R13, RZ, RZ, RZ ;  /* 0x000000ffff0d7224 */ /* 0x000fe200078e00ff */
[----:B------:R-:W-:Y:S02]  /*a340*/  IADD3 R11, P1, PT, R42, R19, RZ ;  /* 0x000000132a0b7210 */ /* 0x000fe40007f3e0ff */
[----:B------:R-:W-:Y:S01]  /*a350*/  LEA R3, R6, UR4, 0x3 ;  /* 0x0000000406037c11 */ /* 0x000fe2000f8e18ff */
[----:B------:R-:W-:Y:S02]  /*a360*/  VIADD R10, R10, 0x1 ;  /* 0x000000010a0a7836 */ /* 0x000fe40000000000 */
[----:B------:R-:W-:Y:S02]  /*a370*/  IMAD.X R4, R43, 0x1, R21, P1 ;  /* 0x000000012b047824 */ /* 0x000fe400008e0615 */
[----:B------:R-:W-:Y:S01]  /*a380*/  VIADD R3, R3, 0x4 ;  /* 0x0000000403037836 */ /* 0x000fe20000000000 */
[----:B------:R-:W-:-:S04]  /*a390*/  LOP3.LUT R10, R10, 0x3, RZ, 0xc0, !PT ;  /* 0x000000030a0a7812 */ /* 0x000fc800078ec0ff */
[C---:B------:R-:W-:Y:S02]  /*a3a0*/  LEA R19, P2, R10.reuse, R19, 0x8 ;  /* 0x000000130a137211 */ /* 0x040fe400078440ff */
[C---:B0-----:R-:W-:Y:S02]  /*a3b0*/  LEA R8, P1, R11.reuse, UR6, 0x2 ;  /* 0x000000060b087c11 */ /* 0x041fe4000f8210ff */
[----:B------:R-:W-:Y:S02]  /*a3c0*/  LEA.HI.X R21, R10, R21, R13, 0x8, P2 ;  /* 0x000000150a157211 */ /* 0x000fe400010f440d */
[----:B------:R-:W-:-:S09]  /*a3d0*/  LEA.HI.X R11, R11, UR7, R4, 0x2, P1 ;  /* 0x000000070b0b7c11 */ /* 0x000fd200088f1404 */
.L_x_1086:
        /* <DEDUP_REMOVED lines=12> */
.L_x_1085:
[----:B------:R-:W-:Y:S05]  /*a4a0*/  BSYNC.RECONVERGENT B1 ;  /* 0x0000000000017941 */ /* 0x000fea0003800200 */
.L_x_1084:
[----:B------:R-:W-:Y:S05]  /*a4b0*/  @!P0 BRA `(.L_x_1083) ;  /* 0x0000000000548947 */ /* 0x000fea0003800000 */
.L_x_1087:
        /* <DEDUP_REMOVED lines=21> */
.L_x_1083:
[----:B------:R-:W-:Y:S05]  /*a610*/  BSYNC.RECONVERGENT B0 ;  /* 0x0000000000007941 */ /* 0x000fea0003800200 */
.L_x_1082:
[----:B------:R-:W-:Y:S05]  /*a620*/  BRA `(.L_x_1088) ;  /* 0x0000000000a87947 */ /* 0x000fea0003800000 */
.L_x_1081:
[----:B------:R-:W0:Y:S01]  /*a630*/  @P1 LDC.64 R38, c[0x0][0x3a0] ;  /* 0x0000e800ff261b82 */ /* 0x000e220000000a00 */
[----:B------:R-:W-:Y:S02]  /*a640*/  ISETP.NE.AND P6, PT, R42, RZ, PT ;  /* 0x000000ff2a00720c */ /* 0x000fe40003fc5270 */
[----:B------:R-:W-:-:S13]  /*a650*/  ISETP.NE.AND P5, PT, R43, RZ, PT ;  /* 0x000000ff2b00720c */ /* 0x000fda0003fa5270 */
[----:B------:R-:W1:Y:S01]  /*a660*/  @P5 LDC.64 R48, c[0x0][0x3a0] ;  /* 0x0000e800ff305b82 */ /* 0x000e620000000a00 */
[----:B0-----:R-:W-:-:S04]  /*a670*/  @P1 LEA R52, P0, R47, R38, 0x2 ;  /* 0x000000262f341211 */ /* 0x001fc800078010ff */
[----:B------:R-:W-:-:S03]  /*a680*/  @P1 LEA.HI.X R53, R47, R39, R46, 0x2, P0 ;  /* 0x000000272f351211 */ /* 0x000fc600000f142e */
[----:B------:R-:W0:Y:S08]  /*a690*/  @P3 LDC.64 R38, c[0x0][0x3a0] ;  /* 0x0000e800ff263b82 */ /* 0x000e300000000a00 */
[----:B------:R-:W2:Y:S01]  /*a6a0*/  @P4 LDC.64 R46, c[0x0][0x3a0] ;  /* 0x0000e800ff2e4b82 */ /* 0x000ea20000000a00 */
[----:B0-----:R-:W-:-:S04]  /*a6b0*/  @P3 LEA R54, P0, R41, R38, 0x2 ;  /* 0x0000002629363211 */ /* 0x001fc800078010ff */
[----:B------:R-:W-:-:S03]  /*a6c0*/  @P3 LEA.HI.X R55, R41, R39, R40, 0x2, P0 ;  /* 0x0000002729373211 */ /* 0x000fc600000f1428 */
[----:B------:R-:W0:Y:S02]  /*a6d0*/  @P2 LDC.64 R38, c[0x0][0x3a0] ;  /* 0x0000e800ff262b82 */ /* 0x000e240000000a00 */
[----:B------:R3:W-:Y:S01]  /*a6e0*/  @P3 STG.E desc[UR8][R54.64], R33 ;  /* 0x0000002136003986 */ /* 0x0007e2000c101908 */
[----:B------:R-:W-:-:S03]  /*a6f0*/  ISETP.NE.AND P3, PT, R5, RZ, PT ;  /* 0x000000ff0500720c */ /* 0x000fc60003f65270 */
[----:B------:R3:W-:Y:S01]  /*a700*/  @P1 STG.E desc[UR8][R52.64], R31 ;  /* 0x0000001f34001986 */ /* 0x0007e2000c101908 */
[----:B------:R-:W-:-:S09]  /*a710*/  ISETP.NE.AND P1, PT, R4, RZ, PT ;  /* 0x000000ff0400720c */ /* 0x000fd20003f25270 */
[----:B------:R-:W4:Y:S01]  /*a720*/  @P3 LDC.64 R42, c[0x0][0x3a0] ;  /* 0x0000e800ff2a3b82 */ /* 0x000f220000000a00 */
[----:B0-----:R-:W-:-:S07]  /*a730*/  @P2 LEA R38, P0, R44, R38, 0x2 ;  /* 0x000000262c262211 */ /* 0x001fce00078010ff */
[----:B------:R-:W0:Y:S01]  /*a740*/  @P1 LDC.64 R40, c[0x0][0x3a0] ;  /* 0x0000e800ff281b82 */ /* 0x000e220000000a00 */
[----:B------:R-:W-:Y:S02]  /*a750*/  @P2 LEA.HI.X R39, R44, R39, R45, 0x2, P0 ;  /* 0x000000272c272211 */ /* 0x000fe400000f142d */
[----:B------:R-:W-:-:S03]  /*a760*/  ISETP.NE.AND P0, PT, R3, RZ, PT ;  /* 0x000000ff0300720c */ /* 0x000fc60003f05270 */
[----:B------:R3:W-:Y:S01]  /*a770*/  @P2 STG.E desc[UR8][R38.64], R29 ;  /* 0x0000001d26002986 */ /* 0x0007e2000c101908 */
[----:B------:R-:W-:Y:S01]  /*a780*/  ISETP.NE.AND P2, PT, R3, RZ, PT ;  /* 0x000000ff0300720c */ /* 0x000fe20003f45270 */
[----:B------:R-:W5:Y:S08]  /*a790*/  @P6 LDC.64 R44, c[0x0][0x3a0] ;  /* 0x0000e800ff2c6b82 */ /* 0x000f700000000a00 */
[----:B------:R-:W1:Y:S04]  /*a7a0*/  @P0 LDC.64 R4, c[0x0][0x3a0] ;  /* 0x0000e800ff040b82 */ /* 0x000e680000000a00 */
[----:B-1----:R-:W-:-:S04]  /*a7b0*/  @P2 LEA R4, P0, R15, R4, 0x2 ;  /* 0x000000040f042211 */ /* 0x002fc800078010ff */
[----:B------:R-:W-:Y:S02]  /*a7c0*/  @P2 LEA.HI.X R5, R15, R5, R50, 0x2, P0 ;  /* 0x000000050f052211 */ /* 0x000fe400000f1432 */
[----:B0-----:R-:W-:-:S03]  /*a7d0*/  @P1 LEA R40, P0, R35, R40, 0x2 ;  /* 0x0000002823281211 */ /* 0x001fc600078010ff */
[----:B------:R3:W-:Y:S01]  /*a7e0*/  @P2 STG.E desc[UR8][R4.64], R27 ;  /* 0x0000001b04002986 */ /* 0x0007e2000c101908 */
[----:B------:R-:W-:Y:S02]  /*a7f0*/  @P1 LEA.HI.X R41, R35, R41, R10, 0x2, P0 ;  /* 0x0000002923291211 */ /* 0x000fe400000f140a */
[C---:B----4-:R-:W-:Y:S02]  /*a800*/  @P3 LEA R42, P0, R34.reuse, R42, 0x2 ;  /* 0x0000002a222a3211 */ /* 0x050fe400078010ff */
[----:B------:R-:W-:Y:S01]  /*a810*/  @P5 LEA R48, P2, R9, R48, 0x2 ;  /* 0x0000003009305211 */ /* 0x000fe200078410ff */
[----:B------:R3:W-:Y:S01]  /*a820*/  @P1 STG.E desc[UR8][R40.64], R25 ;  /* 0x0000001928001986 */ /* 0x0007e2000c101908 */
[----:B------:R-:W-:Y:S02]  /*a830*/  @P3 LEA.HI.X R43, R34, R43, R51, 0x2, P0 ;  /* 0x0000002b222b3211 */ /* 0x000fe400000f1433 */
[----:B-----5:R-:W-:Y:S02]  /*a840*/  @P6 LEA R44, P0, R13, R44, 0x2 ;  /* 0x0000002c0d2c6211 */ /* 0x020fe400078010ff */
        /* <DEDUP_REMOVED lines=8> */
.L_x_1088:
[----:B------:R-:W-:-:S13]  /*a8d0*/  ISETP.NE.AND P0, PT, R6, 0xff, PT ;  /* 0x000000ff0600780c */ /* 0x000fda0003f05270 */
[----:B------:R-:W-:Y:S05]  /*a8e0*/  @P0 EXIT ;  /* 0x000000000000094d */ /* 0x000fea0003800000 */
[----:B0--34-:R-:W0:Y:S01]  /*a8f0*/  LDC.64 R4, c[0x0][0x3a8] ;  /* 0x0000ea00ff047b82 */ /* 0x019e220000000a00 */
[----:B------:R-:W-:-:S04]  /*a900*/  ISETP.NE.U32.AND P0, PT, R0, 0x900, PT ;  /* 0x000009000000780c */ /* 0x000fc80003f05070 */
[----:B------:R-:W-:-:S13]  /*a910*/  ISETP.NE.AND.EX P0, PT, R2, RZ, PT, P0 ;  /* 0x000000ff0200720c */ /* 0x000fda0003f05300 */
[----:B------:R-:W-:Y:S05]  /*a920*/  @P0 BRA `(.L_x_1089) ;  /* 0x0000000000180947 */ /* 0x000fea0003800000 */
[----:B------:R-:W2:Y:S02]  /*a930*/  LDC.64 R2, c[0x0][0x3a0] ;  /* 0x0000e800ff027b82 */ /* 0x000ea40000000a00 */
[----:B--2---:R-:W-:-:S04]  /*a940*/  LEA R2, P0, R36, R2, 0x2 ;  /* 0x0000000224027211 */ /* 0x004fc800078010ff */
[C---:B------:R-:W-:Y:S02]  /*a950*/  LEA.HI.X R3, R36.reuse, R3, R37, 0x2, P0 ;  /* 0x0000000324037211 */ /* 0x040fe400000f1425 */
[----:B------:R-:W-:-:S03]  /*a960*/  IADD3 R36, P0, PT, R36, 0x1, RZ ;  /* 0x0000000124247810 */ /* 0x000fc60007f1e0ff */
[----:B------:R2:W-:Y:S02]  /*a970*/  STG.E desc[UR8][R2.64], R7 ;  /* 0x0000000702007986 */ /* 0x0005e4000c101908 */
[----:B------:R-:W-:-:S08]  /*a980*/  IMAD.X R37, RZ, RZ, R37, P0 ;  /* 0x000000ffff257224 */ /* 0x000fd000000e0625 */
.L_x_1089:
[----:B0-----:R-:W-:Y:S01]  /*a990*/  STG.E.64 desc[UR8][R4.64], R36 ;  /* 0x0000002404007986 */ /* 0x001fe2000c101b08 */
[----:B------:R-:W-:Y:S05]  /*a9a0*/  EXIT ;  /* 0x000000000000794d */ /* 0x000fea0003800000 */
.L_x_998:
[----:B------:R-:W-:Y:S01]  /*a9b0*/  BSSY B0, `(.L_x_1090) ;  /* 0x0000006000007945 */ /* 0x000fe20003800000 */
[----:B------:R-:W-:Y:S01]  /*a9c0*/  PLOP3.LUT P0, PT, P0, PT, PT, 0x8, 0x80 ;  /* 0x000000000080781c */ /* 0x000fe2000070e170 */
[----:B------:R-:W-:-:S12]  /*a9d0*/  IMAD.MOV.U32 R13, RZ, RZ, -0x1 ;  /* 0xffffffffff0d7424 */ /* 0x000fd800078e00ff */
[----:B------:R-:W-:Y:S05]  /*a9e0*/  WARPSYNC.COLLECTIVE R13, `(.L_x_1091) ;  /* 0x000000000d087348 */ /* 0x000fea0003c00000 */
[----:B------:R-:W-:Y:S01]  /*a9f0*/  VOTE.ANY P0, P0 ;  /* 0x0000000000ff7806 */ /* 0x000fe20000000100 */
[----:B------:R-:W-:-:S12]  /*aa00*/  ENDCOLLECTIVE ;  /* 0x000000000000791b */ /* 0x000fd80003800000 */
.L_x_1091:
[----:B------:R-:W-:Y:S05]  /*aa10*/  BSYNC B0 ;  /* 0x0000000000007941 */ /* 0x000fea0003800000 */
.L_x_1090:
[----:B------:R-:W-:Y:S05]  /*aa20*/  BRA `(.L_x_1092) ;  /* 0xffffff8400fc7947 */ /* 0x000fea000383ffff */
.L_x_1000:
[----:B------:R-:W0:Y:S01]  /*aa30*/  S2R R48, SR_GEMASK ;  /* 0x0000000000307919 */ /* 0x000e220000003c00 */
[----:B------:R-:W-:Y:S01]  /*aa40*/  BSSY B0, `(.L_x_1093) ;  /* 0x0000006000007945 */ /* 0x000fe20003800000 */
[----:B------:R-:W-:Y:S01]  /*aa50*/  PLOP3.LUT P0, PT, P0, PT, PT, 0x8, 0x80 ;  /* 0x000000000080781c */ /* 0x000fe2000070e170 */
[----:B------:R-:W-:-:S12]  /*aa60*/  IMAD.MOV.U32 R13, RZ, RZ, -0x1 ;  /* 0xffffffffff0d7424 */ /* 0x000fd800078e00ff */
[----:B0-----:R-:W-:Y:S05]  /*aa70*/  WARPSYNC.COLLECTIVE R13, `(.L_x_1094) ;  /* 0x000000000d087348 */ /* 0x001fea0003c00000 */
[----:B------:R-:W-:Y:S01]  /*aa80*/  VOTE.ANY R13, PT, P0 ;  /* 0x00000000000d7806 */ /* 0x000fe200000e0100 */
[----:B0-----:R-:W-:Y:S06]  /*aa90*/  ENDCOLLECTIVE ;  /* 0x000000000000791b */ /* 0x001fec0003800000 */
.L_x_1094:
[----:B------:R-:W-:Y:S05]  /*aaa0*/  BSYNC B0 ;  /* 0x0000000000007941 */ /* 0x000fea0003800000 */
.L_x_1093:
[----:B------:R-:W-:Y:S01]  /*aab0*/  LOP3.LUT R13, R13, 0x80000000, R48, 0xec, !PT ;  /* 0x800000000d0d7812 */ /* 0x000fe200078eec30 */
[----:B------:R-:W-:Y:S02]  /*aac0*/  IMAD.MOV.U32 R10, RZ, RZ, R46 ;  /* 0x000000ffff0a7224 */ /* 0x000fe400078e002e */
[----:B------:R-:W-:Y:S02]  /*aad0*/  IMAD.MOV.U32 R11, RZ, RZ, 0x1 ;  /* 0x00000001ff0b7424 */ /* 0x000fe400078e00ff */
[----:B------:R-:W-:Y:S02]  /*aae0*/  VIADD R6, R13, 0xffffffff ;  /* 0xffffffff0d067836 */ /* 0x000fe40000000000 */
[----:B------:R-:W-:-:S03]  /*aaf0*/  IMAD.MOV.U32 R57, RZ, RZ, R4 ;  /* 0x000000ffff397224 */ /* 0x000fc600078e0004 */
[----:B------:R-:W-:Y:S01]  /*ab00*/  LOP3.LUT R6, R13, R6, RZ, 0xc, !PT ;  /* 0x000000060d067212 */ /* 0x000fe200078e0cff */
[----:B------:R-:W-:-:S03]  /*ab10*/  IMAD.MOV.U32 R13, RZ, RZ, -0x1 ;  /* 0xffffffffff0d7424 */ /* 0x000fc600078e00ff */
[----:B------:R0:W1:Y:S04]  /*ab20*/  POPC R14, R6 ;  /* 0x00000006000e7309 */ /* 0x0000680000000000 */
[----:B01----:R-:W-:Y:S05]  /*ab30*/  WARPSYNC.COLLECTIVE R13, `(.L_x_1095) ;  /* 0x000000000d087348 */ /* 0x003fea0003c00000 */
[----:B-1----:R1:W2:Y:S02]  /*ab40*/  SHFL.DOWN P0, R15, R10, R11, R14 ;  /* 0x0800000b0a0f7389 */ /* 0x0022a4000000000e */
[----:B012---:R-:W-:Y:S05]  /*ab50*/  ENDCOLLECTIVE ;  /* 0x000000000000791b */ /* 0x007fea0003800000 */
.L_x_1095:
[----:B------:R-:W-:Y:S02]  /*ab60*/  IMAD.MOV.U32 R10, RZ, RZ, R49 ;  /* 0x000000ffff0a7224 */ /* 0x000fe400078e0031 */
[----:B------:R-:W-:-:S07]  /*ab70*/  IMAD.MOV.U32 R7, RZ, RZ, R15 ;  /* 0x000000ffff077224 */ /* 0x000fce00078e000f */
[----:B------:R-:W-:Y:S05]  /*ab80*/  WARPSYNC.COLLECTIVE R13, `(.L_x_1096) ;  /* 0x000000000d087348 */ /* 0x000fea0003c00000 */
[----:B------:R0:W1:Y:S02]  /*ab90*/  SHFL.DOWN P0, R15, R10, R11, R14 ;  /* 0x0800000b0a0f7389 */ /* 0x000064000000000e */
[----:B01----:R-:W-:Y:S05]  /*aba0*/  ENDCOLLECTIVE ;  /* 0x000000000000791b */ /* 0x003fea0003800000 */
.L_x_1096:
[----:B------:R-:W-:Y:S02]  /*abb0*/  IMAD.MOV.U32 R10, RZ, RZ, R4 ;  /* 0x000000ffff0a7224 */ /* 0x000fe400078e0004 */
[----:B------:R-:W-:-:S07]  /*abc0*/  IMAD.MOV.U32 R32, RZ, RZ, R15 ;  /* 0x000000ffff207224 */ /* 0x000fce00078e000f */
[----:B------:R-:W-:Y:S05]  /*abd0*/  WARPSYNC.COLLECTIVE R13, `(.L_x_1097) ;  /* 0x000000000d087348 */ /* 0x000fea0003c00000 */
[----:B------:R0:W1:Y:S02]  /*abe0*/  SHFL.DOWN P0, R15, R10, R11, R14 ;  /* 0x0800000b0a0f7389 */ /* 0x000064000000000e */
[----:B01----:R-:W-:Y:S05]  /*abf0*/  ENDCOLLECTIVE ;  /* 0x000000000000791b */ /* 0x003fea0003800000 */
.L_x_1097:
[----:B------:R-:W-:Y:S05]  /*ac00*/  BRA `(.L_x_1098) ;  /* 0xffffff8400c47947 */ /* 0x000fea000383ffff */
.L_x_1001:
[----:B------:R-:W-:Y:S01]  /*ac10*/  BSSY B0, `(.L_x_1099) ;  /* 0x0000006000007945 */ /* 0x000fe20003800000 */
[----:B------:R-:W-:Y:S02]  /*ac20*/  IMAD.MOV.U32 R11, RZ, RZ, 0x1 ;  /* 0x00000001ff0b7424 */ /* 0x000fe400078e00ff */
[----:B------:R-:W-:-:S07]  /*ac30*/  IMAD.MOV.U32 R13, RZ, RZ, -0x1 ;  /* 0xffffffffff0d7424 */ /* 0x000fce00078e00ff */
[----:B------:R-:W-:Y:S05]  /*ac40*/  WARPSYNC.COLLECTIVE R13, `(.L_x_1100) ;  /* 0x000000000d087348 */ /* 0x000fea0003c00000 */
[----:B------:R0:W1:Y:S02]  /*ac50*/  SHFL.DOWN P0, R15, R10, R11, R14 ;  /* 0x0800000b0a0f7389 */ /* 0x000064000000000e */
[----:B01----:R-:W-:Y:S05]  /*ac60*/  ENDCOLLECTIVE ;  /* 0x000000000000791b */ /* 0x003fea0003800000 */
.L_x_1100:
[----:B------:R-:W-:Y:S05]  /*ac70*/  BSYNC B0 ;  /* 0x0000000000007941 */ /* 0x000fea0003800000 */
.L_x_1099:
[----:B------:R-:W-:Y:S05]  /*ac80*/  BRA `(.L_x_1101) ;  /* 0xffffff8400d07947 */ /* 0x000fea000383ffff */
.L_x_1002:
[----:B------:R-:W-:Y:S01]  /*ac90*/  BSSY B0, `(.L_x_1102) ;  /* 0x0000007000007945 */ /* 0x000fe20003800000 */
[----:B------:R-:W-:Y:S02]  /*aca0*/  IMAD.MOV.U32 R10, RZ, RZ, R46 ;  /* 0x000000ffff0a7224 */ /* 0x000fe400078e002e */
[----:B------:R-:W-:Y:S02]  /*acb0*/  IMAD.MOV.U32 R11, RZ, RZ, 0x2 ;  /* 0x00000002ff0b7424 */ /* 0x000fe400078e00ff */
[----:B------:R-:W-:-:S07]  /*acc0*/  IMAD.MOV.U32 R13, RZ, RZ, -0x1 ;  /* 0xffffffffff0d7424 */ /* 0x000fce00078e00ff */
[----:B------:R-:W-:Y:S05]  /*acd0*/  WARPSYNC.COLLECTIVE R13, `(.L_x_1103) ;  /* 0x000000000d087348 */ /* 0x000fea0003c00000 */
[----:B------:R0:W1:Y:S02]  /*ace0*/  SHFL.DOWN P0, R15, R10, R11, R14 ;  /* 0x0800000b0a0f7389 */ /* 0x000064000000000e */
[----:B01----:R-:W-:Y:S05]  /*acf0*/  ENDCOLLECTIVE ;  /* 0x000000000000791b */ /* 0x003fea0003800000 */
.L_x_1103:
[----:B------:R-:W-:Y:S05]  /*ad00*/  BSYNC B0 ;  /* 0x0000000000007941 */ /* 0x000fea0003800000 */
.L_x_1102:
[----:B------:R-:W-:Y:S02]  /*ad10*/  IMAD.MOV.U32 R10, RZ, RZ, R49 ;  /* 0x000000ffff0a7224 */ /* 0x000fe400078e0031 */
[----:B------:R-:W-:Y:S02]  /*ad20*/  IMAD.MOV.U32 R11, RZ, RZ, 0x2 ;  /* 0x00000002ff0b7424 */ /* 0x000fe400078e00ff */
[----:B------:R-:W-:Y:S02]  /*ad30*/  IMAD.MOV.U32 R13, RZ, RZ, -0x1 ;  /* 0xffffffffff0d7424 */ /* 0x000fe400078e00ff */
[----:B------:R-:W-:-:S07]  /*ad40*/  IMAD.MOV.U32 R7, RZ, RZ, R15 ;  /* 0x000000ffff077224 */ /* 0x000fce00078e000f */
[----:B------:R-:W-:Y:S05]  /*ad50*/  WARPSYNC.COLLECTIVE R13, `(.L_x_1104) ;  /* 0x000000000d087348 */ /* 0x000fea0003c00000 */
[----:B------:R0:W1:Y:S02]  /*ad60*/  SHFL.DOWN P0, R15, R10, R11, R14 ;  /* 0x0800000b0a0f7389 */ /* 0x000064000000000e */
[----:B01----:R-:W-:Y:S05]  /*ad70*/  ENDCOLLECTIVE ;  /* 0x000000000000791b */ /* 0x003fea0003800000 */
.L_x_1104:
[----:B------:R-:W-:Y:S02]  /*ad80*/  IMAD.MOV.U32 R10, RZ, RZ, R57 ;  /* 0x000000ffff0a7224 */ /* 0x000fe400078e0039 */
[----:B------:R-:W-:-:S07]  /*ad90*/  IMAD.MOV.U32 R4, RZ, RZ, R15 ;  /* 0x000000ffff047224 */ /* 0x000fce00078e000f */
[----:B------:R-:W-:Y:S05]  /*ada0*/  WARPSYNC.COLLECTIVE R13, `(.L_x_1105) ;  /* 0x000000000d087348 */ /* 0x000fea0003c00000 */
[----:B------:R0:W1:Y:S02]  /*adb0*/  SHFL.DOWN P0, R15, R10, R11, R14 ;  /* 0x0800000b0a0f7389 */ /* 0x000064000000000e */
[----:B01----:R-:W-:Y:S05]  /*adc0*/  ENDCOLLECTIVE ;  /* 0x000000000000791b */ /* 0x003fea0003800000 */
.L_x_1105:
[----:B------:R-:W-:Y:S05]  /*add0*/  BRA `(.L_x_1106) ;  /* 0xffffff8400947947 */ /* 0x000fea000383ffff */
.L_x_1003:
[----:B------:R-:W-:Y:S01]  /*ade0*/  BSSY B0, `(.L_x_1107) ;  /* 0x0000006000007945 */ /* 0x000fe20003800000 */
[----:B------:R-:W-:Y:S02]  /*adf0*/  IMAD.MOV.U32 R11, RZ, RZ, 0x2 ;  /* 0x00000002ff0b7424 */ /* 0x000fe400078e00ff */
[----:B------:R-:W-:-:S07]  /*ae00*/  IMAD.MOV.U32 R13, RZ, RZ, -0x1 ;  /* 0xffffffffff0d7424 */ /* 0x000fce00078e00ff */
[----:B------:R-:W-:Y:S05]  /*ae10*/  WARPSYNC.COLLECTIVE R13, `(.L_x_1108) ;  /* 0x000000000d087348 */ /* 0x000fea0003c00000 */
[----:B------:R0:W1:Y:S02]  /*ae20*/  SHFL.DOWN P0, R15, R10, R11, R14 ;  /* 0x0800000b0a0f7389 */ /* 0x000064000000000e */
[----:B01----:R-:W-:Y:S05]  /*ae30*/  ENDCOLLECTIVE ;  /* 0x000000000000791b */ /* 0x003fea0003800000 */
.L_x_1108:
[----:B------:R-:W-:Y:S05]  /*ae40*/  BSYNC B0 ;  /* 0x0000000000007941 */ /* 0x000fea0003800000 */
.L_x_1107:
[----:B------:R-:W-:Y:S05]  /*ae50*/  BRA `(.L_x_1109) ;  /* 0xffffff8400a07947 */ /* 0x000fea000383ffff */
.L_x_1004:
[----:B------:R-:W-:Y:S01]  /*ae60*/  BSSY B0, `(.L_x_1110) ;  /* 0x0000007000007945 */ /* 0x000fe20003800000 */
[----:B------:R-:W-:Y:S02]  /*ae70*/  IMAD.MOV.U32 R10, RZ, RZ, R46 ;  /* 0x000000ffff0a7224 */ /* 0x000fe400078e002e */
[----:B------:R-:W-:Y:S02]  /*ae80*/  IMAD.MOV.U32 R11, RZ, RZ, 0x4 ;  /* 0x00000004ff0b7424 */ /* 0x000fe400078e00ff */
[----:B------:R-:W-:-:S07]  /*ae90*/  IMAD.MOV.U32 R13, RZ, RZ, -0x1 ;  /* 0xffffffffff0d7424 */ /* 0x000fce00078e00ff */
[----:B------:R-:W-:Y:S05]  /*aea0*/  WARPSYNC.COLLECTIVE R13, `(.L_x_1111) ;  /* 0x000000000d087348 */ /* 0x000fea0003c00000 */
[----:B------:R0:W1:Y:S02]  /*aeb0*/  SHFL.DOWN P0, R15, R10, R11, R14 ;  /* 0x0800000b0a0f7389 */ /* 0x000064000000000e */
[----:B01----:R-:W-:Y:S05]  /*aec0*/  ENDCOLLECTIVE ;  /* 0x000000000000791b */ /* 0x003fea0003800000 */
.L_x_1111:
[----:B------:R-:W-:Y:S05]  /*aed0*/  BSYNC B0 ;  /* 0x0000000000007941 */ /* 0x000fea0003800000 */
.L_x_1110:
[----:B------:R-:W-:Y:S02]  /*aee0*/  IMAD.MOV.U32 R10, RZ, RZ, R49 ;  /* 0x000000ffff0a7224 */ /* 0x000fe400078e0031 */
[----:B------:R-:W-:Y:S02]  /*aef0*/  IMAD.MOV.U32 R11, RZ, RZ, 0x4 ;  /* 0x00000004ff0b7424 */ /* 0x000fe400078e00ff */
[----:B------:R-:W-:Y:S02]  /*af00*/  IMAD.MOV.U32 R13, RZ, RZ, -0x1 ;  /* 0xffffffffff0d7424 */ /* 0x000fe400078e00ff */
[----:B------:R-:W-:-:S07]  /*af10*/  IMAD.MOV.U32 R7, RZ, RZ, R15 ;  /* 0x000000ffff077224 */ /* 0x000fce00078e000f */
[----:B------:R-:W-:Y:S05]  /*af20*/  WARPSYNC.COLLECTIVE R13, `(.L_x_1112) ;  /* 0x000000000d087348 */ /* 0x000fea0003c00000 */
[----:B------:R0:W1:Y:S02]  /*af30*/  SHFL.DOWN P0, R15, R10, R11, R14 ;  /* 0x0800000b0a0f7389 */ /* 0x000064000000000e */
[----:B01----:R-:W-:Y:S05]  /*af40*/  ENDCOLLECTIVE ;  /* 0x000000000000791b */ /* 0x003fea0003800000 */
.L_x_1112:
[----:B------:R-:W-:Y:S02]  /*af50*/  IMAD.MOV.U32 R10, RZ, RZ, R57 ;  /* 0x000000ffff0a7224 */ /* 0x000fe400078e0039 */
[----:B------:R-:W-:-:S07]  /*af60*/  IMAD.MOV.U32 R4, RZ, RZ, R15 ;  /* 0x000000ffff047224 */ /* 0x000fce00078e000f */
[----:B------:R-:W-:Y:S05]  /*af70*/  WARPSYNC.COLLECTIVE R13, `(.L_x_1113) ;  /* 0x000000000d087348 */ /* 0x000fea0003c00000 */
[----:B------:R0:W1:Y:S02]  /*af80*/  SHFL.DOWN P0, R15, R10, R11, R14 ;  /* 0x0800000b0a0f7389 */ /* 0x000064000000000e */
[----:B01----:R-:W-:Y:S05]  /*af90*/  ENDCOLLECTIVE ;  /* 0x000000000000791b */ /* 0x003fea0003800000 */
.L_x_1113:
[----:B------:R-:W-:Y:S05]  /*afa0*/  BRA `(.L_x_1114) ;  /* 0xffffff8400687947 */ /* 0x000fea000383ffff */
.L_x_1005:
[----:B------:R-:W-:Y:S01]  /*afb0*/  BSSY B0, `(.L_x_1115) ;  /* 0x0000006000007945 */ /* 0x000fe20003800000 */
[----:B------:R-:W-:Y:S02]  /*afc0*/  IMAD.MOV.U32 R11, RZ, RZ, 0x4 ;  /* 0x00000004ff0b7424 */ /* 0x000fe400078e00ff */
[----:B------:R-:W-:-:S07]  /*afd0*/  IMAD.MOV.U32 R13, RZ, RZ, -0x1 ;  /* 0xffffffffff0d7424 */ /* 0x000fce00078e00ff */
[----:B------:R-:W-:Y:S05]  /*afe0*/  WARPSYNC.COLLECTIVE R13, `(.L_x_1116) ;  /* 0x000000000d087348 */ /* 0x000fea0003c00000 */
[----:B------:R0:W1:Y:S02]  /*aff0*/  SHFL.DOWN P0, R15, R10, R11, R14 ;  /* 0x0800000b0a0f7389 */ /* 0x000064000000000e */
[----:B01----:R-:W-:Y:S05]  /*b000*/  ENDCOLLECTIVE ;  /* 0x000000000000791b */ /* 0x003fea0003800000 */
.L_x_1116:
[----:B------:R-:W-:Y:S05]  /*b010*/  BSYNC B0 ;  /* 0x0000000000007941 */ /* 0x000fea0003800000 */
.L_x_1115:
[----:B------:R-:W-:Y:S05]  /*b020*/  BRA `(.L_x_1117) ;  /* 0xffffff8400747947 */ /* 0x000fea000383ffff */
.L_x_1006:
[----:B------:R-:W-:Y:S01]  /*b030*/  BSSY B0, `(.L_x_1118) ;  /* 0x0000007000007945 */ /* 0x000fe20003800000 */
[----:B------:R-:W-:Y:S02]  /*b040*/  IMAD.MOV.U32 R10, RZ, RZ, R46 ;  /* 0x000000ffff0a7224 */ /* 0x000fe400078e002e */
[----:B------:R-:W-:Y:S02]  /*b050*/  IMAD.MOV.U32 R11, RZ, RZ, 0x8 ;  /* 0x00000008ff0b7424 */ /* 0x000fe400078e00ff */
[----:B------:R-:W-:-:S07]  /*b060*/  IMAD.MOV.U32 R13, RZ, RZ, -0x1 ;  /* 0xffffffffff0d7424 */ /* 0x000fce00078e00ff */
[----:B------:R-:W-:Y:S05]  /*b070*/  WARPSYNC.COLLECTIVE R13, `(.L_x_1119) ;  /* 0x000000000d087348 */ /* 0x000fea0003c00000 */
[----:B------:R0:W1:Y:S02]  /*b080*/  SHFL.DOWN P0, R15, R10, R11, R14 ;  /* 0x0800000b0a0f7389 */ /* 0x000064000000000e */
[----:B01----:R-:W-:Y:S05]  /*b090*/  ENDCOLLECTIVE ;  /* 0x000000000000791b */ /* 0x003fea0003800000 */
.L_x_1119:
[----:B------:R-:W-:Y:S05]  /*b0a0*/  BSYNC B0 ;  /* 0x0000000000007941 */ /* 0x000fea0003800000 */
.L_x_1118:
[----:B------:R-:W-:Y:S02]  /*b0b0*/  IMAD.MOV.U32 R10, RZ, RZ, R49 ;  /* 0x000000ffff0a7224 */ /* 0x000fe400078e0031 */
[----:B------:R-:W-:Y:S02]  /*b0c0*/  IMAD.MOV.U32 R11, RZ, RZ, 0x8 ;  /* 0x00000008ff0b7424 */ /* 0x000fe400078e00ff */
[----:B------:R-:W-:Y:S02]  /*b0d0*/  IMAD.MOV.U32 R13, RZ, RZ, -0x1 ;  /* 0xffffffffff0d7424 */ /* 0x000fe400078e00ff */
[----:B------:R-:W-:-:S07]  /*b0e0*/  IMAD.MOV.U32 R7, RZ, RZ, R15 ;  /* 0x000000ffff077224 */ /* 0x000fce00078e000f */
[----:B------:R-:W-:Y:S05]  /*b0f0*/  WARPSYNC.COLLECTIVE R13, `(.L_x_1120) ;  /* 0x000000000d087348 */ /* 0x000fea0003c00000 */
[----:B------:R0:W1:Y:S02]  /*b100*/  SHFL.DOWN P0, R15, R10, R11, R14 ;  /* 0x0800000b0a0f7389 */ /* 0x000064000000000e */
[----:B01----:R-:W-:Y:S05]  /*b110*/  ENDCOLLECTIVE ;  /* 0x000000000000791b */ /* 0x003fea0003800000 */
.L_x_1120:
[----:B------:R-:W-:Y:S02]  /*b120*/  IMAD.MOV.U32 R10, RZ, RZ, R57 ;  /* 0x000000ffff0a7224 */ /* 0x000fe400078e0039 */
[----:B------:R-:W-:-:S07]  /*b130*/  IMAD.MOV.U32 R4, RZ, RZ, R15 ;  /* 0x000000ffff047224 */ /* 0x000fce00078e000f */
[----:B------:R-:W-:Y:S05]  /*b140*/  WARPSYNC.COLLECTIVE R13, `(.L_x_1121) ;  /* 0x000000000d087348 */ /* 0x000fea0003c00000 */
[----:B------:R0:W1:Y:S02]  /*b150*/  SHFL.DOWN P0, R15, R10, R11, R14 ;  /* 0x0800000b0a0f7389 */ /* 0x000064000000000e */
[----:B01----:R-:W-:Y:S05]  /*b160*/  ENDCOLLECTIVE ;  /* 0x000000000000791b */ /* 0x003fea0003800000 */
.L_x_1121:
[----:B------:R-:W-:Y:S01]  /*b170*/  IMAD.MOV.U32 R6, RZ, RZ, R15 ;  /* 0x000000ffff067224 */ /* 0x000fe200078e000f */
[----:B------:R-:W-:Y:S06]  /*b180*/  BRA `(.L_x_1122) ;  /* 0xffffff8400387947 */ /* 0x000fec000383ffff */
.L_x_1007:
[----:B------:R-:W-:Y:S01]  /*b190*/  BSSY B0, `(.L_x_1123) ;  /* 0x0000006000007945 */ /* 0x000fe20003800000 */
[----:B------:R-:W-:Y:S02]  /*b1a0*/  IMAD.MOV.U32 R11, RZ, RZ, 0x8 ;  /* 0x00000008ff0b7424 */ /* 0x000fe400078e00ff */
[----:B------:R-:W-:-:S07]  /*b1b0*/  IMAD.MOV.U32 R13, RZ, RZ, -0x1 ;  /* 0xffffffffff0d7424 */ /* 0x000fce00078e00ff */
[----:B0123--:R-:W-:Y:S05]  /*b1c0*/  WARPSYNC.COLLECTIVE R13, `(.L_x_1124) ;  /* 0x000000000d087348 */ /* 0x00ffea0003c00000 */
[----:B------:R4:W0:Y:S02]  /*b1d0*/  SHFL.DOWN P0, R15, R10, R11, R14 ;  /* 0x0800000b0a0f7389 */ /* 0x000824000000000e */
[----:B01234-:R-:W-:Y:S05]  /*b1e0*/  ENDCOLLECTIVE ;  /* 0x000000000000791b */ /* 0x01ffea0003800000 */
.L_x_1124:
[----:B------:R-:W-:Y:S05]  /*b1f0*/  BSYNC B0 ;  /* 0x0000000000007941 */ /* 0x000fea0003800000 */
.L_x_1123:
[----:B------:R-:W-:Y:S05]  /*b200*/  BRA `(.L_x_1125) ;  /* 0xffffff8400387947 */ /* 0x000fea000383ffff */
.L_x_1008:
[----:B------:R-:W-:Y:S01]  /*b210*/  BSSY B0, `(.L_x_1126) ;  /* 0x0000007000007945 */ /* 0x000fe20003800000 */
[----:B------:R-:W-:Y:S02]  /*b220*/  IMAD.MOV.U32 R10, RZ, RZ, R46 ;  /* 0x000000ffff0a7224 */ /* 0x000fe400078e002e */
[----:B------:R-:W-:Y:S02]  /*b230*/  IMAD.MOV.U32 R11, RZ, RZ, 0x10 ;  /* 0x00000010ff0b7424 */ /* 0x000fe400078e00ff */
[----:B------:R-:W-:-:S07]  /*b240*/  IMAD.MOV.U32 R13, RZ, RZ, -0x1 ;  /* 0xffffffffff0d7424 */ /* 0x000fce00078e00ff */
[----:B------:R-:W-:Y:S05]  /*b250*/  WARPSYNC.COLLECTIVE R13, `(.L_x_1127) ;  /* 0x000000000d087348 */ /* 0x000fea0003c00000 */
[----:B------:R0:W1:Y:S02]  /*b260*/  SHFL.DOWN P0, R15, R10, R11, R14 ;  /* 0x0800000b0a0f7389 */ /* 0x000064000000000e */
[----:B01----:R-:W-:Y:S05]  /*b270*/  ENDCOLLECTIVE ;  /* 0x000000000000791b */ /* 0x003fea0003800000 */
.L_x_1127:
[----:B------:R-:W-:Y:S05]  /*b280*/  BSYNC B0 ;  /* 0x0000000000007941 */ /* 0x000fea0003800000 */
.L_x_1126:
[----:B------:R-:W-:Y:S02]  /*b290*/  IMAD.MOV.U32 R10, RZ, RZ, R49 ;  /* 0x000000ffff0a7224 */ /* 0x000fe400078e0031 */
[----:B------:R-:W-:Y:S02]  /*b2a0*/  IMAD.MOV.U32 R11, RZ, RZ, 0x10 ;  /* 0x00000010ff0b7424 */ /* 0x000fe400078e00ff */
[----:B------:R-:W-:Y:S02]  /*b2b0*/  IMAD.MOV.U32 R13, RZ, RZ, -0x1 ;  /* 0xffffffffff0d7424 */ /* 0x000fe400078e00ff */
[----:B------:R-:W-:-:S07]  /*b2c0*/  IMAD.MOV.U32 R7, RZ, RZ, R15 ;  /* 0x000000ffff077224 */ /* 0x000fce00078e000f */
[----:B------:R-:W-:Y:S05]  /*b2d0*/  WARPSYNC.COLLECTIVE R13, `(.L_x_1128) ;  /* 0x000000000d087348 */ /* 0x000fea0003c00000 */
[----:B------:R0:W1:Y:S02]  /*b2e0*/  SHFL.DOWN P0, R15, R10, R11, R14 ;  /* 0x0800000b0a0f7389 */ /* 0x000064000000000e */
[----:B01----:R-:W-:Y:S05]  /*b2f0*/  ENDCOLLECTIVE ;  /* 0x000000000000791b */ /* 0x003fea0003800000 */
.L_x_1128:
[----:B------:R-:W-:Y:S02]  /*b300*/  IMAD.MOV.U32 R10, RZ, RZ, R57 ;  /* 0x000000ffff0a7224 */ /* 0x000fe400078e0039 */
[----:B------:R-:W-:-:S07]  /*b310*/  IMAD.MOV.U32 R4, RZ, RZ, R15 ;  /* 0x000000ffff047224 */ /* 0x000fce00078e000f */
[----:B------:R-:W-:Y:S05]  /*b320*/  WARPSYNC.COLLECTIVE R13, `(.L_x_1129) ;  /* 0x000000000d087348 */ /* 0x000fea0003c00000 */
[----:B------:R0:W1:Y:S02]  /*b330*/  SHFL.DOWN P0, R15, R10, R11, R14 ;  /* 0x0800000b0a0f7389 */ /* 0x000064000000000e */
[----:B01----:R-:W-:Y:S05]  /*b340*/  ENDCOLLECTIVE ;  /* 0x000000000000791b */ /* 0x003fea0003800000 */
.L_x_1129:
[----:B------:R-:W-:Y:S01]  /*b350*/  IMAD.MOV.U32 R6, RZ, RZ, R15 ;  /* 0x000000ffff067224 */ /* 0x000fe200078e000f */
[----:B------:R-:W-:Y:S06]  /*b360*/  BRA `(.L_x_1130) ;  /* 0xffffff8400087947 */ /* 0x000fec000383ffff */
.L_x_1009:
[----:B------:R-:W-:Y:S01]  /*b370*/  BSSY B0, `(.L_x_1131) ;  /* 0x0000006000007945 */ /* 0x000fe20003800000 */
[----:B------:R-:W-:Y:S02]  /*b380*/  IMAD.MOV.U32 R11, RZ, RZ, 0x10 ;  /* 0x00000010ff0b7424 */ /* 0x000fe400078e00ff */
[----:B------:R-:W-:-:S07]  /*b390*/  IMAD.MOV.U32 R13, RZ, RZ, -0x1 ;  /* 0xffffffffff0d7424 */ /* 0x000fce00078e00ff */
[----:B0123--:R-:W-:Y:S05]  /*b3a0*/  WARPSYNC.COLLECTIVE R13, `(.L_x_1132) ;  /* 0x000000000d087348 */ /* 0x00ffea0003c00000 */
[----:B------:R4:W0:Y:S02]  /*b3b0*/  SHFL.DOWN P0, R15, R10, R11, R14 ;  /* 0x0800000b0a0f7389 */ /* 0x000824000000000e */
[----:B01234-:R-:W-:Y:S05]  /*b3c0*/  ENDCOLLECTIVE ;  /* 0x000000000000791b */ /* 0x01ffea0003800000 */
.L_x_1132:
[----:B------:R-:W-:Y:S05]  /*b3d0*/  BSYNC B0 ;  /* 0x0000000000007941 */ /* 0x000fea0003800000 */
.L_x_1131:
[----:B------:R-:W-:Y:S05]  /*b3e0*/  BRA `(.L_x_1133) ;  /* 0xffffff8000f07947 */ /* 0x000fea000383ffff */
.L_x_1010:
[----:B------:R-:W-:Y:S01]  /*b3f0*/  BSSY B0, `(.L_x_1134) ;  /* 0x0000006000007945 */ /* 0x000fe20003800000 */
[----:B------:R-:W-:Y:S01]  /*b400*/  PLOP3.LUT P0, PT, P2, PT, PT, 0x80, 0x8 ;  /* 0x000000000008781c */ /* 0x000fe2000170f070 */
[----:B------:R-:W-:-:S12]  /*b410*/  IMAD.MOV.U32 R13, RZ, RZ, -0x1 ;  /* 0xffffffffff0d7424 */ /* 0x000fd800078e00ff */
[----:B------:R-:W-:Y:S05]  /*b420*/  WARPSYNC.COLLECTIVE R13, `(.L_x_1135) ;  /* 0x000000000d087348 */ /* 0x000fea0003c00000 */
[----:B------:R-:W-:Y:S01]  /*b430*/  VOTE.ALL P0, P0 ;  /* 0x0000000000ff7806 */ /* 0x000fe20000000000 */
[----:B------:R-:W-:-:S12]  /*b440*/  ENDCOLLECTIVE ;  /* 0x000000000000791b */ /* 0x000fd80003800000 */
.L_x_1135:
[----:B------:R-:W-:Y:S05]  /*b450*/  BSYNC B0 ;  /* 0x0000000000007941 */ /* 0x000fea0003800000 */
.L_x_1134:
[----:B------:R-:W-:Y:S05]  /*b460*/  BRA `(.L_x_1136) ;  /* 0xffffff84001c7947 */ /* 0x000fea000383ffff */
.L_x_1012:
[----:B------:R-:W-:Y:S01]  /*b470*/  BSSY B0, `(.L_x_1137) ;  /* 0x0000006000007945 */ /* 0x000fe20003800000 */
[----:B------:R-:W-:Y:S01]  /*b480*/  PLOP3.LUT P0, PT, P0, PT, PT, 0x8, 0x80 ;  /* 0x000000000080781c */ /* 0x000fe2000070e170 */
[----:B------:R-:W-:-:S12]  /*b490*/  IMAD.MOV.U32 R13, RZ, RZ, -0x1 ;  /* 0xffffffffff0d7424 */ /* 0x000fd800078e00ff */
[----:B------:R-:W-:Y:S05]  /*b4a0*/  WARPSYNC.COLLECTIVE R13, `(.L_x_1138) ;  /* 0x000000000d087348 */ /* 0x000fea0003c00000 */
[----:B------:R-:W-:Y:S01]  /*b4b0*/  VOTE.ANY P0, P0 ;  /* 0x0000000000ff7806 */ /* 0x000fe20000000100 */
[----:B------:R-:W-:-:S12]  /*b4c0*/  ENDCOLLECTIVE ;  /* 0x000000000000791b */ /* 0x000fd80003800000 */
.L_x_1138:
[----:B------:R-:W-:Y:S05]  /*b4d0*/  BSYNC B0 ;  /* 0x0000000000007941 */ /* 0x000fea0003800000 */
.L_x_1137:
[----:B------:R-:W-:Y:S05]  /*b4e0*/  BRA `(.L_x_1139) ;  /* 0xffffff84001c7947 */ /* 0x000fea000383ffff */
.L_x_1014:
[----:B------:R-:W-:Y:S01]  /*b4f0*/  BSSY B0, `(.L_x_1140) ;  /* 0x0000006000007945 */ /* 0x000fe20003800000 */
[----:B------:R-:W-:Y:S01]  /*b500*/  PLOP3.LUT P0, PT, P0, PT, PT, 0x8, 0x80 ;  /* 0x000000000080781c */ /* 0x000fe2000070e170 */
[----:B------:R-:W-:-:S12]  /*b510*/  IMAD.MOV.U32 R13, RZ, RZ, -0x1 ;  /* 0xffffffffff0d7424 */ /* 0x000fd800078e00ff */
[----:B------:R-:W-:Y:S05]  /*b520*/  WARPSYNC.COLLECTIVE R13, `(.L_x_1141) ;  /* 0x000000000d087348 */ /* 0x000fea0003c00000 */
[----:B------:R-:W-:Y:S01]  /*b530*/  VOTE.ANY R13, PT, P0 ;  /* 0x00000000000d7806 */ /* 0x000fe200000e0100 */
[----:B------:R-:W-:Y:S06]  /*b540*/  ENDCOLLECTIVE ;  /* 0x000000000000791b */ /* 0x000fec0003800000 */
.L_x_1141:
[----:B------:R-:W-:Y:S05]  /*b550*/  BSYNC B0 ;  /* 0x0000000000007941 */ /* 0x000fea0003800000 */
.L_x_1140:
[----:B------:R-:W-:Y:S01]  /*b560*/  LOP3.LUT R13, R13, 0x80000000, R48, 0xec, !PT ;  /* 0x800000000d0d7812 */ /* 0x000fe200078eec30 */
[----:B------:R-:W-:-:S04]  /*b570*/  IMAD.MOV.U32 R11, RZ, RZ, 0x1 ;  /* 0x00000001ff0b7424 */ /* 0x000fc800078e00ff */
[----:B------:R-:W-:-:S05]  /*b580*/  VIADD R10, R13, 0xffffffff ;  /* 0xffffffff0d0a7836 */ /* 0x000fca0000000000 */
[----:B------:R-:W-:Y:S01]  /*b590*/  LOP3.LUT R12, R13, R10, RZ, 0xc, !PT ;  /* 0x0000000a0d0c7212 */ /* 0x000fe200078e0cff */
[----:B------:R-:W-:Y:S02]  /*b5a0*/  IMAD.MOV.U32 R10, RZ, RZ, R6 ;  /* 0x000000ffff0a7224 */ /* 0x000fe400078e0006 */
[----:B------:R-:W-:Y:S01]  /*b5b0*/  IMAD.MOV.U32 R13, RZ, RZ, -0x1 ;  /* 0xffffffffff0d7424 */ /* 0x000fe200078e00ff */
[----:B------:R0:W1:Y:S06]  /*b5c0*/  POPC R14, R12 ;  /* 0x0000000c000e7309 */ /* 0x00006c0000000000 */
[----:B01----:R-:W-:Y:S05]  /*b5d0*/  WARPSYNC.COLLECTIVE R13, `(.L_x_1142) ;  /* 0x000000000d087348 */ /* 0x003fea0003c00000 */
[----:B-1----:R1:W2:Y:S02]  /*b5e0*/  SHFL.DOWN P0, R15, R10, R11, R14 ;  /* 0x0800000b0a0f7389 */ /* 0x0022a4000000000e */
[----:B012---:R-:W-:Y:S05]  /*b5f0*/  ENDCOLLECTIVE ;  /* 0x000000000000791b */ /* 0x007fea0003800000 */
.L_x_1142:
[----:B------:R-:W-:Y:S02]  /*b600*/  IMAD.MOV.U32 R10, RZ, RZ, R7 ;  /* 0x000000ffff0a7224 */ /* 0x000fe400078e0007 */
[----:B------:R-:W-:-:S07]  /*b610*/  IMAD.MOV.U32 R59, RZ, RZ, R15 ;  /* 0x000000ffff3b7224 */ /* 0x000fce00078e000f */
[----:B------:R-:W-:Y:S05]  /*b620*/  WARPSYNC.COLLECTIVE R13, `(.L_x_1143) ;  /* 0x000000000d087348 */ /* 0x000fea0003c00000 */
[----:B------:R0:W1:Y:S02]  /*b630*/  SHFL.DOWN P0, R15, R10, R11, R14 ;  /* 0x0800000b0a0f7389 */ /* 0x000064000000000e */
[----:B01----:R-:W-:Y:S05]  /*b640*/  ENDCOLLECTIVE ;  /* 0x000000000000791b */ /* 0x003fea0003800000 */
.L_x_1143:
[----:B------:R-:W-:Y:S02]  /*b650*/  IMAD.MOV.U32 R10, RZ, RZ, R4 ;  /* 0x000000ffff0a7224 */ /* 0x000fe400078e0004 */
[----:B------:R-:W-:-:S07]  /*b660*/  IMAD.MOV.U32 R12, RZ, RZ, R15 ;  /* 0x000000ffff0c7224 */ /* 0x000fce00078e000f */
[----:B------:R-:W-:Y:S05]  /*b670*/  WARPSYNC.COLLECTIVE R13, `(.L_x_1144) ;  /* 0x000000000d087348 */ /* 0x000fea0003c00000 */
[----:B------:R0:W1:Y:S02]  /*b680*/  SHFL.DOWN P0, R15, R10, R11, R14 ;  /* 0x0800000b0a0f7389 */ /* 0x000064000000000e */
[----:B01----:R-:W-:Y:S05]  /*b690*/  ENDCOLLECTIVE ;  /* 0x000000000000791b */ /* 0x003fea0003800000 */
.L_x_1144:
[----:B------:R-:W-:Y:S01]  /*b6a0*/  IMAD.MOV.U32 R61, RZ, RZ, R15 ;  /* 0x000000ffff3d7224 */ /* 0x000fe200078e000f */
[----:B------:R-:W-:Y:S06]  /*b6b0*/  BRA `(.L_x_1145) ;  /* 0xffffff8000d87947 */ /* 0x000fec000383ffff */
.L_x_1015:
[----:B------:R-:W-:Y:S01]  /*b6c0*/  BSSY B0, `(.L_x_1146) ;  /* 0x0000006000007945 */ /* 0x000fe20003800000 */
[----:B------:R-:W-:Y:S02]  /*b6d0*/  IMAD.MOV.U32 R11, RZ, RZ, 0x1 ;  /* 0x00000001ff0b7424 */ /* 0x000fe400078e00ff */
[----:B------:R-:W-:-:S07]  /*b6e0*/  IMAD.MOV.U32 R13, RZ, RZ, -0x1 ;  /* 0xffffffffff0d7424 */ /* 0x000fce00078e00ff */
[----:B0123--:R-:W-:Y:S05]  /*b6f0*/  WARPSYNC.COLLECTIVE R13, `(.L_x_1147) ;  /* 0x000000000d087348 */ /* 0x00ffea0003c00000 */
[----:B------:R4:W0:Y:S02]  /*b700*/  SHFL.DOWN P0, R15, R10, R11, R14 ;  /* 0x0800000b0a0f7389 */ /* 0x000824000000000e */
[----:B01234-:R-:W-:Y:S05]  /*b710*/  ENDCOLLECTIVE ;  /* 0x000000000000791b */ /* 0x01ffea0003800000 */
.L_x_1147:
[----:B------:R-:W-:Y:S05]  /*b720*/  BSYNC B0 ;  /* 0x0000000000007941 */ /* 0x000fea0003800000 */
.L_x_1146:
[----:B------:R-:W-:Y:S05]  /*b730*/  BRA `(.L_x_1148) ;  /* 0xffffff8000c07947 */ /* 0x000fea000383ffff */
.L_x_1016:
[----:B------:R-:W-:Y:S01]  /*b740*/  BSSY B0, `(.L_x_1149) ;  /* 0x0000007000007945 */ /* 0x000fe20003800000 */
[----:B------:R-:W-:Y:S02]  /*b750*/  IMAD.MOV.U32 R10, RZ, RZ, R6 ;  /* 0x000000ffff0a7224 */ /* 0x000fe400078e0006 */
[----:B------:R-:W-:Y:S02]  /*b760*/  IMAD.MOV.U32 R11, RZ, RZ, 0x2 ;  /* 0x00000002ff0b7424 */ /* 0x000fe400078e00ff */
[----:B------:R-:W-:-:S07]  /*b770*/  IMAD.MOV.U32 R13, RZ, RZ, -0x1 ;  /* 0xffffffffff0d7424 */ /* 0x000fce00078e00ff */
[----:B------:R-:W-:Y:S05]  /*b780*/  WARPSYNC.COLLECTIVE R13, `(.L_x_1150) ;  /* 0x000000000d087348 */ /* 0x000fea0003c00000 */
[----:B------:R0:W1:Y:S02]  /*b790*/  SHFL.DOWN P0, R15, R10, R11, R14 ;  /* 0x0800000b0a0f7389 */ /* 0x000064000000000e */
[----:B01----:R-:W-:Y:S05]  /*b7a0*/  ENDCOLLECTIVE ;  /* 0x000000000000791b */ /* 0x003fea0003800000 */
.L_x_1150:
[----:B------:R-:W-:Y:S05]  /*b7b0*/  BSYNC B0 ;  /* 0x0000000000007941 */ /* 0x000fea0003800000 */
.L_x_1149:
[----:B------:R-:W-:Y:S02]  /*b7c0*/  IMAD.MOV.U32 R10, RZ, RZ, R7 ;  /* 0x000000ffff0a7224 */ /* 0x000fe400078e0007 */
[----:B------:R-:W-:Y:S02]  /*b7d0*/  IMAD.MOV.U32 R11, RZ, RZ, 0x2 ;  /* 0x00000002ff0b7424 */ /* 0x000fe400078e00ff */
[----:B------:R-:W-:Y:S02]  /*b7e0*/  IMAD.MOV.U32 R13, RZ, RZ, -0x1 ;  /* 0xffffffffff0d7424 */ /* 0x000fe400078e00ff */
[----:B------:R-:W-:-:S07]  /*b7f0*/  IMAD.MOV.U32 R59, RZ, RZ, R15 ;  /* 0x000000ffff3b7224 */ /* 0x000fce00078e000f */
[----:B------:R-:W-:Y:S05]  /*b800*/  WARPSYNC.COLLECTIVE R13, `(.L_x_1151) ;  /* 0x000000000d087348 */ /* 0x000fea0003c00000 */
[----:B------:R0:W1:Y:S02]  /*b810*/  SHFL.DOWN P0, R15, R10, R11, R14 ;  /* 0x0800000b0a0f7389 */ /* 0x000064000000000e */
[----:B01----:R-:W-:Y:S05]  /*b820*/  ENDCOLLECTIVE ;  /* 0x000000000000791b */ /* 0x003fea0003800000 */
.L_x_1151:
[----:B------:R-:W-:Y:S02]  /*b830*/  IMAD.MOV.U32 R10, RZ, RZ, R4 ;  /* 0x000000ffff0a7224 */ /* 0x000fe400078e0004 */
[----:B------:R-:W-:-:S07]  /*b840*/  IMAD.MOV.U32 R12, RZ, RZ, R15 ;  /* 0x000000ffff0c7224 */ /* 0x000fce00078e000f */
[----:B------:R-:W-:Y:S05]  /*b850*/  WARPSYNC.COLLECTIVE R13, `(.L_x_1152) ;  /* 0x000000000d087348 */ /* 0x000fea0003c00000 */
[----:B------:R0:W1:Y:S02]  /*b860*/  SHFL.DOWN P0, R15, R10, R11, R14 ;  /* 0x0800000b0a0f7389 */ /* 0x000064000000000e */
[----:B01----:R-:W-:Y:S05]  /*b870*/  ENDCOLLECTIVE ;  /* 0x000000000000791b */ /* 0x003fea0003800000 */
.L_x_1152:
[----:B------:R-:W-:Y:S01]  /*b880*/  IMAD.MOV.U32 R61, RZ, RZ, R15 ;  /* 0x000000ffff3d7224 */ /* 0x000fe200078e000f */
[----:B------:R-:W-:Y:S06]  /*b890*/  BRA `(.L_x_1153) ;  /* 0xffffff8000a47947 */ /* 0x000fec000383ffff */
.L_x_1017:
[----:B------:R-:W-:Y:S01]  /*b8a0*/  BSSY B0, `(.L_x_1154) ;  /* 0x0000006000007945 */ /* 0x000fe20003800000 */
[----:B------:R-:W-:Y:S02]  /*b8b0*/  IMAD.MOV.U32 R11, RZ, RZ, 0x2 ;  /* 0x00000002ff0b7424 */ /* 0x000fe400078e00ff */
[----:B------:R-:W-:-:S07]  /*b8c0*/  IMAD.MOV.U32 R13, RZ, RZ, -0x1 ;  /* 0xffffffffff0d7424 */ /* 0x000fce00078e00ff */
[----:B0123--:R-:W-:Y:S05]  /*b8d0*/  WARPSYNC.COLLECTIVE R13, `(.L_x_1155) ;  /* 0x000000000d087348 */ /* 0x00ffea0003c00000 */
[----:B------:R4:W0:Y:S02]  /*b8e0*/  SHFL.DOWN P0, R15, R10, R11, R14 ;  /* 0x0800000b0a0f7389 */ /* 0x000824000000000e */
[----:B01234-:R-:W-:Y:S05]  /*b8f0*/  ENDCOLLECTIVE ;  /* 0x000000000000791b */ /* 0x01ffea0003800000 */
.L_x_1155:
[----:B------:R-:W-:Y:S05]  /*b900*/  BSYNC B0 ;  /* 0x0000000000007941 */ /* 0x000fea0003800000 */
.L_x_1154:
[----:B------:R-:W-:Y:S05]  /*b910*/  BRA `(.L_x_1156) ;  /* 0xffffff80008c7947 */ /* 0x000fea000383ffff */
.L_x_1018:
[----:B------:R-:W-:Y:S01]  /*b920*/  BSSY B0, `(.L_x_1157) ;  /* 0x0000007000007945 */ /* 0x000fe20003800000 */
[----:B------:R-:W-:Y:S02]  /*b930*/  IMAD.MOV.U32 R10, RZ, RZ, R6 ;  /* 0x000000ffff0a7224 */ /* 0x000fe400078e0006 */
[----:B------:R-:W-:Y:S02]  /*b940*/  IMAD.MOV.U32 R11, RZ, RZ, 0x4 ;  /* 0x00000004ff0b7424 */ /* 0x000fe400078e00ff */
[----:B------:R-:W-:-:S07]  /*b950*/  IMAD.MOV.U32 R13, RZ, RZ, -0x1 ;  /* 0xffffffffff0d7424 */ /* 0x000fce00078e00ff */
[----:B------:R-:W-:Y:S05]  /*b960*/  WARPSYNC.COLLECTIVE R13, `(.L_x_1158) ;  /* 0x000000000d087348 */ /* 0x000fea0003c00000 */
[----:B------:R0:W1:Y:S02]  /*b970*/  SHFL.DOWN P0, R15, R10, R11, R14 ;  /* 0x0800000b0a0f7389 */ /* 0x000064000000000e */
[----:B01----:R-:W-:Y:S05]  /*b980*/  ENDCOLLECTIVE ;  /* 0x000000000000791b */ /* 0x003fea0003800000 */
.L_x_1158:
[----:B------:R-:W-:Y:S05]  /*b990*/  BSYNC B0 ;  /* 0x0000000000007941 */ /* 0x000fea0003800000 */
.L_x_1157:
[----:B------:R-:W-:Y:S02]  /*b9a0*/  IMAD.MOV.U32 R10, RZ, RZ, R7 ;  /* 0x000000ffff0a7224 */ /* 0x000fe400078e0007 */
[----:B------:R-:W-:Y:S02]  /*b9b0*/  IMAD.MOV.U32 R11, RZ, RZ, 0x4 ;  /* 0x00000004ff0b7424 */ /* 0x000fe400078e00ff */
[----:B------:R-:W-:Y:S02]  /*b9c0*/  IMAD.MOV.U32 R13, RZ, RZ, -0x1 ;  /* 0xffffffffff0d7424 */ /* 0x000fe400078e00ff */
[----:B------:R-:W-:-:S07]  /*b9d0*/  IMAD.MOV.U32 R59, RZ, RZ, R15 ;  /* 0x000000ffff3b7224 */ /* 0x000fce00078e000f */
[----:B------:R-:W-:Y:S05]  /*b9e0*/  WARPSYNC.COLLECTIVE R13, `(.L_x_1159) ;  /* 0x000000000d087348 */ /* 0x000fea0003c00000 */
[----:B------:R0:W1:Y:S02]  /*b9f0*/  SHFL.DOWN P0, R15, R10, R11, R14 ;  /* 0x0800000b0a0f7389 */ /* 0x000064000000000e */
[----:B01----:R-:W-:Y:S05]  /*ba00*/  ENDCOLLECTIVE ;  /* 0x000000000000791b */ /* 0x003fea0003800000 */
.L_x_1159:
[----:B------:R-:W-:Y:S02]  /*ba10*/  IMAD.MOV.U32 R10, RZ, RZ, R4 ;  /* 0x000000ffff0a7224 */ /* 0x000fe400078e0004 */
[----:B------:R-:W-:-:S07]  /*ba20*/  IMAD.MOV.U32 R12, RZ, RZ, R15 ;  /* 0x000000ffff0c7224 */ /* 0x000fce00078e000f */
[----:B------:R-:W-:Y:S05]  /*ba30*/  WARPSYNC.COLLECTIVE R13, `(.L_x_1160) ;  /* 0x000000000d087348 */ /* 0x000fea0003c00000 */
[----:B------:R0:W1:Y:S02]  /*ba40*/  SHFL.DOWN P0, R15, R10, R11, R14 ;  /* 0x0800000b0a0f7389 */ /* 0x000064000000000e */
[----:B01----:R-:W-:Y:S05]  /*ba50*/  ENDCOLLECTIVE ;  /* 0x000000000000791b */ /* 0x003fea0003800000 */
.L_x_1160:
[----:B------:R-:W-:Y:S01]  /*ba60*/  IMAD.MOV.U32 R61, RZ, RZ, R15 ;  /* 0x000000ffff3d7224 */ /* 0x000fe200078e000f */
[----:B------:R-:W-:Y:S06]  /*ba70*/  BRA `(.L_x_1161) ;  /* 0xffffff8000707947 */ /* 0x000fec000383ffff */
.L_x_1019:
[----:B------:R-:W-:Y:S01]  /*ba80*/  BSSY B0, `(.L_x_1162) ;  /* 0x0000006000007945 */ /* 0x000fe20003800000 */
[----:B------:R-:W-:Y:S02]  /*ba90*/  IMAD.MOV.U32 R11, RZ, RZ, 0x4 ;  /* 0x00000004ff0b7424 */ /* 0x000fe400078e00ff */
[----:B------:R-:W-:-:S07]  /*baa0*/  IMAD.MOV.U32 R13, RZ, RZ, -0x1 ;  /* 0xffffffffff0d7424 */ /* 0x000fce00078e00ff */
[----:B0123--:R-:W-:Y:S05]  /*bab0*/  WARPSYNC.COLLECTIVE R13, `(.L_x_1163) ;  /* 0x000000000d087348 */ /* 0x00ffea0003c00000 */
[----:B------:R4:W0:Y:S02]  /*bac0*/  SHFL.DOWN P0, R15, R10, R11, R14 ;  /* 0x0800000b0a0f7389 */ /* 0x000824000000000e */
[----:B01234-:R-:W-:Y:S05]  /*bad0*/  ENDCOLLECTIVE ;  /* 0x000000000000791b */ /* 0x01ffea0003800000 */
.L_x_1163:
[----:B------:R-:W-:Y:S05]  /*bae0*/  BSYNC B0 ;  /* 0x0000000000007941 */ /* 0x000fea0003800000 */
.L_x_1162:
[----:B------:R-:W-:Y:S05]  /*baf0*/  BRA `(.L_x_1164) ;  /* 0xffffff8000587947 */ /* 0x000fea000383ffff */
.L_x_1020:
[----:B------:R-:W-:Y:S01]  /*bb00*/  BSSY B0, `(.L_x_1165) ;  /* 0x0000007000007945 */ /* 0x000fe20003800000 */
[----:B------:R-:W-:Y:S02]  /*bb10*/  IMAD.MOV.U32 R10, RZ, RZ, R6 ;  /* 0x000000ffff0a7224 */ /* 0x000fe400078e0006 */
[----:B------:R-:W-:Y:S02]  /*bb20*/  IMAD.MOV.U32 R11, RZ, RZ, 0x8 ;  /* 0x00000008ff0b7424 */ /* 0x000fe400078e00ff */
[----:B------:R-:W-:-:S07]  /*bb30*/  IMAD.MOV.U32 R13, RZ, RZ, -0x1 ;  /* 0xffffffffff0d7424 */ /* 0x000fce00078e00ff */
[----:B------:R-:W-:Y:S05]  /*bb40*/  WARPSYNC.COLLECTIVE R13, `(.L_x_1166) ;  /* 0x000000000d087348 */ /* 0x000fea0003c00000 */
[----:B------:R0:W1:Y:S02]  /*bb50*/  SHFL.DOWN P0, R15, R10, R11, R14 ;  /* 0x0800000b0a0f7389 */ /* 0x000064000000000e */
[----:B01----:R-:W-:Y:S05]  /*bb60*/  ENDCOLLECTIVE ;  /* 0x000000000000791b */ /* 0x003fea0003800000 */
.L_x_1166:
[----:B------:R-:W-:Y:S05]  /*bb70*/  BSYNC B0 ;  /* 0x0000000000007941 */ /* 0x000fea0003800000 */
.L_x_1165:
[----:B------:R-:W-:Y:S02]  /*bb80*/  IMAD.MOV.U32 R10, RZ, RZ, R7 ;  /* 0x000000ffff0a7224 */ /* 0x000fe400078e0007 */
[----:B------:R-:W-:Y:S02]  /*bb90*/  IMAD.MOV.U32 R11, RZ, RZ, 0x8 ;  /* 0x00000008ff0b7424 */ /* 0x000fe400078e00ff */
[----:B------:R-:W-:Y:S02]  /*bba0*/  IMAD.MOV.U32 R13, RZ, RZ, -0x1 ;  /* 0xffffffffff0d7424 */ /* 0x000fe400078e00ff */
[----:B------:R-:W-:-:S07]  /*bbb0*/  IMAD.MOV.U32 R59, RZ, RZ, R15 ;  /* 0x000000ffff3b7224 */ /* 0x000fce00078e000f */
[----:B------:R-:W-:Y:S05]  /*bbc0*/  WARPSYNC.COLLECTIVE R13, `(.L_x_1167) ;  /* 0x000000000d087348 */ /* 0x000fea0003c00000 */
[----:B------:R0:W1:Y:S02]  /*bbd0*/  SHFL.DOWN P0, R15, R10, R11, R14 ;  /* 0x0800000b0a0f7389 */ /* 0x000064000000000e */
[----:B01----:R-:W-:Y:S05]  /*bbe0*/  ENDCOLLECTIVE ;  /* 0x000000000000791b */ /* 0x003fea0003800000 */
.L_x_1167:
[----:B------:R-:W-:Y:S02]  /*bbf0*/  IMAD.MOV.U32 R10, RZ, RZ, R4 ;  /* 0x000000ffff0a7224 */ /* 0x000fe400078e0004 */
[----:B------:R-:W-:-:S07]  /*bc00*/  IMAD.MOV.U32 R12, RZ, RZ, R15 ;  /* 0x000000ffff0c7224 */ /* 0x000fce00078e000f */
[----:B------:R-:W-:Y:S05]  /*bc10*/  WARPSYNC.COLLECTIVE R13, `(.L_x_1168) ;  /* 0x000000000d087348 */ /* 0x000fea0003c00000 */
[----:B------:R0:W1:Y:S02]  /*bc20*/  SHFL.DOWN P0, R15, R10, R11, R14 ;  /* 0x0800000b0a0f7389 */ /* 0x000064000000000e */
[----:B01----:R-:W-:Y:S05]  /*bc30*/  ENDCOLLECTIVE ;  /* 0x000000000000791b */ /* 0x003fea0003800000 */
.L_x_1168:
[----:B------:R-:W-:Y:S01]  /*bc40*/  IMAD.MOV.U32 R61, RZ, RZ, R15 ;  /* 0x000000ffff3d7224 */ /* 0x000fe200078e000f */
[----:B------:R-:W-:Y:S06]  /*bc50*/  BRA `(.L_x_1169) ;  /* 0xffffff80003c7947 */ /* 0x000fec000383ffff */
.L_x_1021:
[----:B------:R-:W-:Y:S01]  /*bc60*/  BSSY B0, `(.L_x_1170) ;  /* 0x0000006000007945 */ /* 0x000fe20003800000 */
[----:B------:R-:W-:Y:S02]  /*bc70*/  IMAD.MOV.U32 R11, RZ, RZ, 0x8 ;  /* 0x00000008ff0b7424 */ /* 0x000fe400078e00ff */
[----:B------:R-:W-:-:S07]  /*bc80*/  IMAD.MOV.U32 R13, RZ, RZ, -0x1 ;  /* 0xffffffffff0d7424 */ /* 0x000fce00078e00ff */
[----:B0123--:R-:W-:Y:S05]  /*bc90*/  WARPSYNC.COLLECTIVE R13, `(.L_x_1171) ;  /* 0x000000000d087348 */ /* 0x00ffea0003c00000 */
[----:B------:R4:W0:Y:S02]  /*bca0*/  SHFL.DOWN P0, R15, R10, R11, R14 ;  /* 0x0800000b0a0f7389 */ /* 0x000824000000000e */
[----:B01234-:R-:W-:Y:S05]  /*bcb0*/  ENDCOLLECTIVE ;  /* 0x000000000000791b */ /* 0x01ffea0003800000 */
.L_x_1171:
[----:B------:R-:W-:Y:S05]  /*bcc0*/  BSYNC B0 ;  /* 0x0000000000007941 */ /* 0x000fea0003800000 */
.L_x_1170:
[----:B------:R-:W-:Y:S05]  /*bcd0*/  BRA `(.L_x_1172) ;  /* 0xffffff8000247947 */ /* 0x000fea000383ffff */
.L_x_1022:
[----:B------:R-:W-:Y:S01]  /*bce0*/  BSSY B0, `(.L_x_1173) ;  /* 0x0000007000007945 */ /* 0x000fe20003800000 */
[----:B------:R-:W-:Y:S02]  /*bcf0*/  IMAD.MOV.U32 R10, RZ, RZ, R6 ;  /* 0x000000ffff0a7224 */ /* 0x000fe400078e0006 */
[----:B------:R-:W-:Y:S02]  /*bd00*/  IMAD.MOV.U32 R11, RZ, RZ, 0x10 ;  /* 0x00000010ff0b7424 */ /* 0x000fe400078e00ff */
[----:B------:R-:W-:-:S07]  /*bd10*/  IMAD.MOV.U32 R13, RZ, RZ, -0x1 ;  /* 0xffffffffff0d7424 */ /* 0x000fce00078e00ff */
[----:B------:R-:W-:Y:S05]  /*bd20*/  WARPSYNC.COLLECTIVE R13, `(.L_x_1174) ;  /* 0x000000000d087348 */ /* 0x000fea0003c00000 */
[----:B------:R0:W1:Y:S02]  /*bd30*/  SHFL.DOWN P0, R15, R10, R11, R14 ;  /* 0x0800000b0a0f7389 */ /* 0x000064000000000e */
[----:B01----:R-:W-:Y:S05]  /*bd40*/  ENDCOLLECTIVE ;  /* 0x000000000000791b */ /* 0x003fea0003800000 */
.L_x_1174:
[----:B------:R-:W-:Y:S05]  /*bd50*/  BSYNC B0 ;  /* 0x0000000000007941 */ /* 0x000fea0003800000 */
.L_x_1173:
[----:B------:R-:W-:Y:S02]  /*bd60*/  IMAD.MOV.U32 R10, RZ, RZ, R7 ;  /* 0x000000ffff0a7224 */ /* 0x000fe400078e0007 */
[----:B------:R-:W-:Y:S02]  /*bd70*/  IMAD.MOV.U32 R11, RZ, RZ, 0x10 ;  /* 0x00000010ff0b7424 */ /* 0x000fe400078e00ff */
[----:B------:R-:W-:Y:S02]  /*bd80*/  IMAD.MOV.U32 R13, RZ, RZ, -0x1 ;  /* 0xffffffffff0d7424 */ /* 0x000fe400078e00ff */
[----:B------:R-:W-:-:S07]  /*bd90*/  IMAD.MOV.U32 R59, RZ, RZ, R15 ;  /* 0x000000ffff3b7224 */ /* 0x000fce00078e000f */
[----:B------:R-:W-:Y:S05]  /*bda0*/  WARPSYNC.COLLECTIVE R13, `(.L_x_1175) ;  /* 0x000000000d087348 */ /* 0x000fea0003c00000 */
[----:B------:R0:W1:Y:S02]  /*bdb0*/  SHFL.DOWN P0, R15, R10, R11, R14 ;  /* 0x0800000b0a0f7389 */ /* 0x000064000000000e */
[----:B01----:R-:W-:Y:S05]  /*bdc0*/  ENDCOLLECTIVE ;  /* 0x000000000000791b */ /* 0x003fea0003800000 */
.L_x_1175:
[----:B------:R-:W-:Y:S02]  /*bdd0*/  IMAD.MOV.U32 R10, RZ, RZ, R4 ;  /* 0x000000ffff0a7224 */ /* 0x000fe400078e0004 */
[----:B------:R-:W-:-:S07]  /*bde0*/  IMAD.MOV.U32 R12, RZ, RZ, R15 ;  /* 0x000000ffff0c7224 */ /* 0x000fce00078e000f */
[----:B------:R-:W-:Y:S05]  /*bdf0*/  WARPSYNC.COLLECTIVE R13, `(.L_x_1176) ;  /* 0x000000000d087348 */ /* 0x000fea0003c00000 */
[----:B------:R0:W1:Y:S02]  /*be00*/  SHFL.DOWN P0, R15, R10, R11, R14 ;  /* 0x0800000b0a0f7389 */ /* 0x000064000000000e */
[----:B01----:R-:W-:Y:S05]  /*be10*/  ENDCOLLECTIVE ;  /* 0x000000000000791b */ /* 0x003fea0003800000 */
.L_x_1176:
[----:B------:R-:W-:Y:S01]  /*be20*/  IMAD.MOV.U32 R61, RZ, RZ, R15 ;  /* 0x000000ffff3d7224 */ /* 0x000fe200078e000f */
[----:B------:R-:W-:Y:S06]  /*be30*/  BRA `(.L_x_1177) ;  /* 0xffffff8000087947 */ /* 0x000fec000383ffff */
.L_x_1023:
[----:B------:R-:W-:Y:S01]  /*be40*/  BSSY B0, `(.L_x_1178) ;  /* 0x0000006000007945 */ /* 0x000fe20003800000 */
[----:B------:R-:W-:Y:S02]  /*be50*/  IMAD.MOV.U32 R11, RZ, RZ, 0x10 ;  /* 0x00000010ff0b7424 */ /* 0x000fe400078e00ff */
[----:B------:R-:W-:-:S07]  /*be60*/  IMAD.MOV.U32 R13, RZ, RZ, -0x1 ;  /* 0xffffffffff0d7424 */ /* 0x000fce00078e00ff */
[----:B0123--:R-:W-:Y:S05]  /*be70*/  WARPSYNC.COLLECTIVE R13, `(.L_x_1179) ;  /* 0x000000000d087348 */ /* 0x00ffea0003c00000 */
[----:B------:R4:W0:Y:S02]  /*be80*/  SHFL.DOWN P0, R15, R10, R11, R14 ;  /* 0x0800000b0a0f7389 */ /* 0x000824000000000e */
[----:B01234-:R-:W-:Y:S05]  /*be90*/  ENDCOLLECTIVE ;  /* 0x000000000000791b */ /* 0x01ffea0003800000 */
.L_x_1179:
[----:B------:R-:W-:Y:S05]  /*bea0*/  BSYNC B0 ;  /* 0x0000000000007941 */ /* 0x000fea0003800000 */
.L_x_1178:
[----:B------:R-:W-:Y:S05]  /*beb0*/  BRA `(.L_x_1180) ;  /* 0xffffff7c00f07947 */ /* 0x000fea000383ffff */
.L_x_1024:
[----:B------:R-:W-:Y:S01]  /*bec0*/  BSSY B0, `(.L_x_1181) ;  /* 0x0000005000007945 */ /* 0x000fe20003800000 */
[----:B------:R-:W-:-:S07]  /*bed0*/  IMAD.MOV.U32 R13, RZ, RZ, -0x1 ;  /* 0xffffffffff0d7424 */ /* 0x000fce00078e00ff */
[----:B------:R-:W-:Y:S05]  /*bee0*/  WARPSYNC.COLLECTIVE R13, `(.L_x_1182) ;  /* 0x000000000d087348 */ /* 0x000fea0003c00000 */
[----:B------:R-:W-:Y:S01]  /*bef0*/  VOTE.ALL P0, P0 ;  /* 0x0000000000ff7806 */ /* 0x000fe20000000000 */
[----:B------:R-:W-:-:S12]  /*bf00*/  ENDCOLLECTIVE ;  /* 0x000000000000791b */ /* 0x000fd80003800000 */
.L_x_1182:
[----:B------:R-:W-:Y:S05]  /*bf10*/  BSYNC B0 ;  /* 0x0000000000007941 */ /* 0x000fea0003800000 */
.L_x_1181:
[----:B------:R-:W-:Y:S05]  /*bf20*/  BRA `(.L_x_1183) ;  /* 0xffffff8000247947 */ /* 0x000fea000383ffff */
.L_x_1049:
[----:B------:R-:W-:Y:S01]  /*bf30*/  BSSY B0, `(.L_x_1184) ;  /* 0x0000006000007945 */ /* 0x000fe20003800000 */
[----:B------:R-:W-:Y:S01]  /*bf40*/  PLOP3.LUT P0, PT, P0, PT, PT, 0x8, 0x80 ;  /* 0x000000000080781c */ /* 0x000fe2000070e170 */
[----:B------:R-:W-:-:S12]  /*bf50*/  IMAD.MOV.U32 R13, RZ, RZ, -0x1 ;  /* 0xffffffffff0d7424 */ /* 0x000fd800078e00ff */
[----:B------:R-:W-:Y:S05]  /*bf60*/  WARPSYNC.COLLECTIVE R13, `(.L_x_1185) ;  /* 0x000000000d087348 */ /* 0x000fea0003c00000 */
[----:B------:R-:W-:Y:S01]  /*bf70*/  VOTE.ANY P0, P0 ;  /* 0x0000000000ff7806 */ /* 0x000fe20000000100 */
[----:B------:R-:W-:-:S12]  /*bf80*/  ENDCOLLECTIVE ;  /* 0x000000000000791b */ /* 0x000fd80003800000 */
.L_x_1185:
[----:B------:R-:W-:Y:S05]  /*bf90*/  BSYNC B0 ;  /* 0x0000000000007941 */ /* 0x000fea0003800000 */
.L_x_1184:
[----:B------:R-:W-:Y:S05]  /*bfa0*/  BRA `(.L_x_1186) ;  /* 0xffffffc800d87947 */ /* 0x000fea000383ffff */
.L_x_1051:
[----:B------:R-:W-:Y:S01]  /*bfb0*/  BSSY B0, `(.L_x_1187) ;  /* 0x0000006000007945 */ /* 0x000fe20003800000 */
[----:B------:R-:W-:Y:S01]  /*bfc0*/  PLOP3.LUT P0, PT, P0, PT, PT, 0x8, 0x80 ;  /* 0x000000000080781c */ /* 0x000fe2000070e170 */
[----:B------:R-:W-:-:S12]  /*bfd0*/  IMAD.MOV.U32 R13, RZ, RZ, -0x1 ;  /* 0xffffffffff0d7424 */ /* 0x000fd800078e00ff */
[----:B------:R-:W-:Y:S05]  /*bfe0*/  WARPSYNC.COLLECTIVE R13, `(.L_x_1188) ;  /* 0x000000000d087348 */ /* 0x000fea0003c00000 */
[----:B------:R-:W-:Y:S01]  /*bff0*/  VOTE.ANY R13, PT, P0 ;  /* 0x00000000000d7806 */ /* 0x000fe200000e0100 */
[----:B------:R-:W-:Y:S06]  /*c000*/  ENDCOLLECTIVE ;  /* 0x000000000000791b */ /* 0x000fec0003800000 */
.L_x_1188:
[----:B------:R-:W-:Y:S05]  /*c010*/  BSYNC B0 ;  /* 0x0000000000007941 */ /* 0x000fea0003800000 */
.L_x_1187:
[----:B------:R-:W0:Y:S01]  /*c020*/  S2R R45, SR_GEMASK ;  /* 0x00000000002d7919 */ /* 0x000e220000003c00 */
[----:B------:R-:W-:Y:S02]  /*c030*/  IMAD.MOV.U32 R11, RZ, RZ, 0x1 ;  /* 0x00000001ff0b7424 */ /* 0x000fe400078e00ff */
[----:B------:R-:W-:Y:S01]  /*c040*/  IMAD.MOV.U32 R50, RZ, RZ, R8 ;  /* 0x000000ffff327224 */ /* 0x000fe200078e0008 */
[----:B0-----:R-:W-:-:S05]  /*c050*/  LOP3.LUT R13, R13, 0x80000000, R45, 0xec, !PT ;  /* 0x800000000d0d7812 */ /* 0x001fca00078eec2d */
        /* <DEDUP_REMOVED lines=8> */
.L_x_1189:
[----:B------:R-:W-:Y:S02]  /*c0e0*/  IMAD.MOV.U32 R10, RZ, RZ, R47 ;  /* 0x000000ffff0a7224 */ /* 0x000fe400078e002f */
[----:B------:R-:W-:-:S07]  /*c0f0*/  IMAD.MOV.U32 R35, RZ, RZ, R15 ;  /* 0x000000ffff237224 */ /* 0x000fce00078e000f */
[----:B------:R-:W-:Y:S05]  /*c100*/  WARPSYNC.COLLECTIVE R13, `(.L_x_1190) ;  /* 0x000000000d087348 */ /* 0x000fea0003c00000 */
[----:B------:R0:W1:Y:S02]  /*c110*/  SHFL.DOWN P0, R15, R10, R11, R14 ;  /* 0x0800000b0a0f7389 */ /* 0x000064000000000e */
[----:B01----:R-:W-:Y:S05]  /*c120*/  ENDCOLLECTIVE ;  /* 0x000000000000791b */ /* 0x003fea0003800000 */
.L_x_1190:
[----:B------:R-:W-:Y:S02]  /*c130*/  IMAD.MOV.U32 R10, RZ, RZ, R8 ;  /* 0x000000ffff0a7224 */ /* 0x000fe400078e0008 */
[----:B------:R-:W-:-:S07]  /*c140*/  IMAD.MOV.U32 R34, RZ, RZ, R15 ;  /* 0x000000ffff227224 */ /* 0x000fce00078e000f */
[----:B------:R-:W-:Y:S05]  /*c150*/  WARPSYNC.COLLECTIVE R13, `(.L_x_1191) ;  /* 0x000000000d087348 */ /* 0x000fea0003c00000 */
[----:B------:R0:W1:Y:S02]  /*c160*/  SHFL.DOWN P0, R15, R10, R11, R14 ;  /* 0x0800000b0a0f7389 */ /* 0x000064000000000e */
[----:B01----:R-:W-:Y:S05]  /*c170*/  ENDCOLLECTIVE ;  /* 0x000000000000791b */ /* 0x003fea0003800000 */
.L_x_1191:
[----:B------:R-:W-:Y:S05]  /*c180*/  BRA `(.L_x_1192) ;  /* 0xffffffc800a07947 */ /* 0x000fea000383ffff */
.L_x_1052:
[----:B------:R-:W-:Y:S01]  /*c190*/  BSSY B0, `(.L_x_1193) ;  /* 0x0000006000007945 */ /* 0x000fe20003800000 */
[----:B------:R-:W-:Y:S02]  /*c1a0*/  IMAD.MOV.U32 R11, RZ, RZ, 0x1 ;  /* 0x00000001ff0b7424 */ /* 0x000fe400078e00ff */
[----:B------:R-:W-:-:S07]  /*c1b0*/  IMAD.MOV.U32 R13, RZ, RZ, -0x1 ;  /* 0xffffffffff0d7424 */ /* 0x000fce00078e00ff */
[----:B------:R-:W-:Y:S05]  /*c1c0*/  WARPSYNC.COLLECTIVE R13, `(.L_x_1194) ;  /* 0x000000000d087348 */ /* 0x000fea0003c00000 */
[----:B------:R0:W1:Y:S02]  /*c1d0*/  SHFL.DOWN P0, R15, R10, R11, R14 ;  /* 0x0800000b0a0f7389 */ /* 0x000064000000000e */
[----:B01----:R-:W-:Y:S05]  /*c1e0*/  ENDCOLLECTIVE ;  /* 0x000000000000791b */ /* 0x003fea0003800000 */
.L_x_1194:
[----:B------:R-:W-:Y:S05]  /*c1f0*/  BSYNC B0 ;  /* 0x0000000000007941 */ /* 0x000fea0003800000 */
.L_x_1193:
[----:B------:R-:W-:Y:S05]  /*c200*/  BRA `(.L_x_1195) ;  /* 0xffffffc800b07947 */ /* 0x000fea000383ffff */
.L_x_1053:
[----:B------:R-:W-:Y:S01]  /*c210*/  BSSY B0, `(.L_x_1196) ;  /* 0x0000007000007945 */ /* 0x000fe20003800000 */
[----:B------:R-:W-:Y:S02]  /*c220*/  IMAD.MOV.U32 R10, RZ, RZ, R44 ;  /* 0x000000ffff0a7224 */ /* 0x000fe400078e002c */
[----:B------:R-:W-:Y:S02]  /*c230*/  IMAD.MOV.U32 R11, RZ, RZ, 0x2 ;  /* 0x00000002ff0b7424 */ /* 0x000fe400078e00ff */
[----:B------:R-:W-:-:S07]  /*c240*/  IMAD.MOV.U32 R13, RZ, RZ, -0x1 ;  /* 0xffffffffff0d7424 */ /* 0x000fce00078e00ff */
[----:B------:R-:W-:Y:S05]  /*c250*/  WARPSYNC.COLLECTIVE R13, `(.L_x_1197) ;  /* 0x000000000d087348 */ /* 0x000fea0003c00000 */
[----:B------:R0:W1:Y:S02]  /*c260*/  SHFL.DOWN P0, R15, R10, R11, R14 ;  /* 0x0800000b0a0f7389 */ /* 0x000064000000000e */
[----:B01----:R-:W-:Y:S05]  /*c270*/  ENDCOLLECTIVE ;  /* 0x000000000000791b */ /* 0x003fea0003800000 */
.L_x_1197:
[----:B------:R-:W-:Y:S05]  /*c280*/  BSYNC B0 ;  /* 0x0000000000007941 */ /* 0x000fea0003800000 */
.L_x_1196:
[----:B------:R-:W-:Y:S02]  /*c290*/  IMAD.MOV.U32 R10, RZ, RZ, R47 ;  /* 0x000000ffff0a7224 */ /* 0x000fe400078e002f */
[----:B------:R-:W-:Y:S02]  /*c2a0*/  IMAD.MOV.U32 R11, RZ, RZ, 0x2 ;  /* 0x00000002ff0b7424 */ /* 0x000fe400078e00ff */
[----:B------:R-:W-:Y:S02]  /*c2b0*/  IMAD.MOV.U32 R13, RZ, RZ, -0x1 ;  /* 0xffffffffff0d7424 */ /* 0x000fe400078e00ff */
[----:B------:R-:W-:-:S07]  /*c2c0*/  IMAD.MOV.U32 R35, RZ, RZ, R15 ;  /* 0x000000ffff237224 */ /* 0x000fce00078e000f */
[----:B------:R-:W-:Y:S05]  /*c2d0*/  WARPSYNC.COLLECTIVE R13, `(.L_x_1198) ;  /* 0x000000000d087348 */ /* 0x000fea0003c00000 */
[----:B------:R0:W1:Y:S02]  /*c2e0*/  SHFL.DOWN P0, R15, R10, R11, R14 ;  /* 0x0800000b0a0f7389 */ /* 0x000064000000000e */
[----:B01----:R-:W-:Y:S05]  /*c2f0*/  ENDCOLLECTIVE ;  /* 0x000000000000791b */ /* 0x003fea0003800000 */
.L_x_1198:
[----:B------:R-:W-:Y:S02]  /*c300*/  IMAD.MOV.U32 R10, RZ, RZ, R50 ;  /* 0x000000ffff0a7224 */ /* 0x000fe400078e0032 */
[----:B------:R-:W-:-:S07]  /*c310*/  IMAD.MOV.U32 R8, RZ, RZ, R15 ;  /* 0x000000ffff087224 */ /* 0x000fce00078e000f */
[----:B------:R-:W-:Y:S05]  /*c320*/  WARPSYNC.COLLECTIVE R13, `(.L_x_1199) ;  /* 0x000000000d087348 */ /* 0x000fea0003c00000 */
[----:B------:R0:W1:Y:S02]  /*c330*/  SHFL.DOWN P0, R15, R10, R11, R14 ;  /* 0x0800000b0a0f7389 */ /* 0x000064000000000e */
[----:B01----:R-:W-:Y:S05]  /*c340*/  ENDCOLLECTIVE ;  /* 0x000000000000791b */ /* 0x003fea0003800000 */
.L_x_1199:
[----:B------:R-:W-:Y:S05]  /*c350*/  BRA `(.L_x_1200) ;  /* 0xffffffc800707947 */ /* 0x000fea000383ffff */
.L_x_1054:
[----:B------:R-:W-:Y:S01]  /*c360*/  BSSY B0, `(.L_x_1201) ;  /* 0x0000006000007945 */ /* 0x000fe20003800000 */
[----:B------:R-:W-:Y:S02]  /*c370*/  IMAD.MOV.U32 R11, RZ, RZ, 0x2 ;  /* 0x00000002ff0b7424 */ /* 0x000fe400078e00ff */
[----:B------:R-:W-:-:S07]  /*c380*/  IMAD.MOV.U32 R13, RZ, RZ, -0x1 ;  /* 0xffffffffff0d7424 */ /* 0x000fce00078e00ff */
[----:B------:R-:W-:Y:S05]  /*c390*/  WARPSYNC.COLLECTIVE R13, `(.L_x_1202) ;  /* 0x000000000d087348 */ /* 0x000fea0003c00000 */
[----:B------:R0:W1:Y:S02]  /*c3a0*/  SHFL.DOWN P0, R15, R10, R11, R14 ;  /* 0x0800000b0a0f7389 */ /* 0x000064000000000e */
[----:B01----:R-:W-:Y:S05]  /*c3b0*/  ENDCOLLECTIVE ;  /* 0x000000000000791b */ /* 0x003fea0003800000 */
.L_x_1202:
[----:B------:R-:W-:Y:S05]  /*c3c0*/  BSYNC B0 ;  /* 0x0000000000007941 */ /* 0x000fea0003800000 */
.L_x_1201:
[----:B------:R-:W-:Y:S05]  /*c3d0*/  BRA `(.L_x_1203) ;  /* 0xffffffc800847947 */ /* 0x000fea000383ffff */
.L_x_1055:
[----:B------:R-:W-:Y:S01]  /*c3e0*/  BSSY B0, `(.L_x_1204) ;  /* 0x0000007000007945 */ /* 0x000fe20003800000 */
[----:B------:R-:W-:Y:S02]  /*c3f0*/  IMAD.MOV.U32 R10, RZ, RZ, R44 ;  /* 0x000000ffff0a7224 */ /* 0x000fe400078e002c */
[----:B------:R-:W-:Y:S02]  /*c400*/  IMAD.MOV.U32 R11, RZ, RZ, 0x4 ;  /* 0x00000004ff0b7424 */ /* 0x000fe400078e00ff */
[----:B------:R-:W-:-:S07]  /*c410*/  IMAD.MOV.U32 R13, RZ, RZ, -0x1 ;  /* 0xffffffffff0d7424 */ /* 0x000fce00078e00ff */
[----:B------:R-:W-:Y:S05]  /*c420*/  WARPSYNC.COLLECTIVE R13, `(.L_x_1205) ;  /* 0x000000000d087348 */ /* 0x000fea0003c00000 */
[----:B------:R0:W1:Y:S02]  /*c430*/  SHFL.DOWN P0, R15, R10, R11, R14 ;  /* 0x0800000b0a0f7389 */ /* 0x000064000000000e */
[----:B01----:R-:W-:Y:S05]  /*c440*/  ENDCOLLECTIVE ;  /* 0x000000000000791b */ /* 0x003fea0003800000 */
.L_x_1205:
[----:B------:R-:W-:Y:S05]  /*c450*/  BSYNC B0 ;  /* 0x0000000000007941 */ /* 0x000fea0003800000 */
.L_x_1204:
[----:B------:R-:W-:Y:S02]  /*c460*/  IMAD.MOV.U32 R10, RZ, RZ, R47 ;  /* 0x000000ffff0a7224 */ /* 0x000fe400078e002f */
[----:B------:R-:W-:Y:S02]  /*c470*/  IMAD.MOV.U32 R11, RZ, RZ, 0x4 ;  /* 0x00000004ff0b7424 */ /* 0x000fe400078e00ff */
[----:B------:R-:W-:Y:S02]  /*c480*/  IMAD.MOV.U32 R13, RZ, RZ, -0x1 ;  /* 0xffffffffff0d7424 */ /* 0x000fe400078e00ff */
[----:B------:R-:W-:-:S07]  /*c490*/  IMAD.MOV.U32 R35, RZ, RZ, R15 ;  /* 0x000000ffff237224 */ /* 0x000fce00078e000f */
[----:B------:R-:W-:Y:S05]  /*c4a0*/  WARPSYNC.COLLECTIVE R13, `(.L_x_1206) ;  /* 0x000000000d087348 */ /* 0x000fea0003c00000 */
[----:B------:R0:W1:Y:S02]  /*c4b0*/  SHFL.DOWN P0, R15, R10, R11, R14 ;  /* 0x0800000b0a0f7389 */ /* 0x000064000000000e */
[----:B01----:R-:W-:Y:S05]  /*c4c0*/  ENDCOLLECTIVE ;  /* 0x000000000000791b */ /* 0x003fea0003800000 */
.L_x_1206:
[----:B------:R-:W-:Y:S02]  /*c4d0*/  IMAD.MOV.U32 R10, RZ, RZ, R50 ;  /* 0x000000ffff0a7224 */ /* 0x000fe400078e0032 */
[----:B------:R-:W-:-:S07]  /*c4e0*/  IMAD.MOV.U32 R8, RZ, RZ, R15 ;  /* 0x000000ffff087224 */ /* 0x000fce00078e000f */
[----:B------:R-:W-:Y:S05]  /*c4f0*/  WARPSYNC.COLLECTIVE R13, `(.L_x_1207) ;  /* 0x000000000d087348 */ /* 0x000fea0003c00000 */
[----:B------:R0:W1:Y:S02]  /*c500*/  SHFL.DOWN P0, R15, R10, R11, R14 ;  /* 0x0800000b0a0f7389 */ /* 0x000064000000000e */
[----:B01----:R-:W-:Y:S05]  /*c510*/  ENDCOLLECTIVE ;  /* 0x000000000000791b */ /* 0x003fea0003800000 */
.L_x_1207:
[----:B------:R-:W-:Y:S05]  /*c520*/  BRA `(.L_x_1208) ;  /* 0xffffffc800447947 */ /* 0x000fea000383ffff */
.L_x_1056:
[----:B------:R-:W-:Y:S01]  /*c530*/  BSSY B0, `(.L_x_1209) ;  /* 0x0000006000007945 */ /* 0x000fe20003800000 */
[----:B------:R-:W-:Y:S02]  /*c540*/  IMAD.MOV.U32 R11, RZ, RZ, 0x4 ;  /* 0x00000004ff0b7424 */ /* 0x000fe400078e00ff */
[----:B------:R-:W-:-:S07]  /*c550*/  IMAD.MOV.U32 R13, RZ, RZ, -0x1 ;  /* 0xffffffffff0d7424 */ /* 0x000fce00078e00ff */
[----:B------:R-:W-:Y:S05]  /*c560*/  WARPSYNC.COLLECTIVE R13, `(.L_x_1210) ;  /* 0x000000000d087348 */ /* 0x000fea0003c00000 */
[----:B------:R0:W1:Y:S02]  /*c570*/  SHFL.DOWN P0, R15, R10, R11, R14 ;  /* 0x0800000b0a0f7389 */ /* 0x000064000000000e */
[----:B01----:R-:W-:Y:S05]  /*c580*/  ENDCOLLECTIVE ;  /* 0x000000000000791b */ /* 0x003fea0003800000 */
.L_x_1210:
[----:B------:R-:W-:Y:S05]  /*c590*/  BSYNC B0 ;  /* 0x0000000000007941 */ /* 0x000fea0003800000 */
.L_x_1209:
[----:B------:R-:W-:Y:S05]  /*c5a0*/  BRA `(.L_x_1211) ;  /* 0xffffffc800587947 */ /* 0x000fea000383ffff */
.L_x_1057:
[----:B------:R-:W-:Y:S01]  /*c5b0*/  BSSY B0, `(.L_x_1212) ;  /* 0x0000007000007945 */ /* 0x000fe20003800000 */
[----:B------:R-:W-:Y:S02]  /*c5c0*/  IMAD.MOV.U32 R10, RZ, RZ, R44 ;  /* 0x000000ffff0a7224 */ /* 0x000fe400078e002c */
[----:B------:R-:W-:Y:S02]  /*c5d0*/  IMAD.MOV.U32 R11, RZ, RZ, 0x8 ;  /* 0x00000008ff0b7424 */ /* 0x000fe400078e00ff */
[----:B------:R-:W-:-:S07]  /*c5e0*/  IMAD.MOV.U32 R13, RZ, RZ, -0x1 ;  /* 0xffffffffff0d7424 */ /* 0x000fce00078e00ff */
[----:B------:R-:W-:Y:S05]  /*c5f0*/  WARPSYNC.COLLECTIVE R13, `(.L_x_1213) ;  /* 0x000000000d087348 */ /* 0x000fea0003c00000 */
[----:B------:R0:W1:Y:S02]  /*c600*/  SHFL.DOWN P0, R15, R10, R11, R14 ;  /* 0x0800000b0a0f7389 */ /* 0x000064000000000e */
[----:B01----:R-:W-:Y:S05]  /*c610*/  ENDCOLLECTIVE ;  /* 0x000000000000791b */ /* 0x003fea0003800000 */
.L_x_1213:
[----:B------:R-:W-:Y:S05]  /*c620*/  BSYNC B0 ;  /* 0x0000000000007941 */ /* 0x000fea0003800000 */
.L_x_1212:
[----:B------:R-:W-:Y:S02]  /*c630*/  IMAD.MOV.U32 R10, RZ, RZ, R47 ;  /* 0x000000ffff0a7224 */ /* 0x000fe400078e002f */
[----:B------:R-:W-:Y:S02]  /*c640*/  IMAD.MOV.U32 R11, RZ, RZ, 0x8 ;  /* 0x00000008ff0b7424 */ /* 0x000fe400078e00ff */
[----:B------:R-:W-:Y:S02]  /*c650*/  IMAD.MOV.U32 R13, RZ, RZ, -0x1 ;  /* 0xffffffffff0d7424 */ /* 0x000fe400078e00ff */
[----:B------:R-:W-:-:S07]  /*c660*/  IMAD.MOV.U32 R35, RZ, RZ, R15 ;  /* 0x000000ffff237224 */ /* 0x000fce00078e000f */
[----:B------:R-:W-:Y:S05]  /*c670*/  WARPSYNC.COLLECTIVE R13, `(.L_x_1214) ;  /* 0x000000000d087348 */ /* 0x000fea0003c00000 */
[----:B------:R0:W1:Y:S02]  /*c680*/  SHFL.DOWN P0, R15, R10, R11, R14 ;  /* 0x0800000b0a0f7389 */ /* 0x000064000000000e */
[----:B01----:R-:W-:Y:S05]  /*c690*/  ENDCOLLECTIVE ;  /* 0x000000000000791b */ /* 0x003fea0003800000 */
.L_x_1214:
[----:B------:R-:W-:Y:S02]  /*c6a0*/  IMAD.MOV.U32 R10, RZ, RZ, R50 ;  /* 0x000000ffff0a7224 */ /* 0x000fe400078e0032 */
[----:B------:R-:W-:-:S07]  /*c6b0*/  IMAD.MOV.U32 R8, RZ, RZ, R15 ;  /* 0x000000ffff087224 */ /* 0x000fce00078e000f */
[----:B------:R-:W-:Y:S05]  /*c6c0*/  WARPSYNC.COLLECTIVE R13, `(.L_x_1215) ;  /* 0x000000000d087348 */ /* 0x000fea0003c00000 */
[----:B------:R0:W1:Y:S02]  /*c6d0*/  SHFL.DOWN P0, R15, R10, R11, R14 ;  /* 0x0800000b0a0f7389 */ /* 0x000064000000000e */
[----:B01----:R-:W-:Y:S05]  /*c6e0*/  ENDCOLLECTIVE ;  /* 0x000000000000791b */ /* 0x003fea0003800000 */
.L_x_1215:
[----:B------:R-:W-:Y:S05]  /*c6f0*/  BRA `(.L_x_1216) ;  /* 0xffffffc800187947 */ /* 0x000fea000383ffff */
.L_x_1058:
[----:B------:R-:W-:Y:S01]  /*c700*/  BSSY B0, `(.L_x_1217) ;  /* 0x0000006000007945 */ /* 0x000fe20003800000 */
[----:B------:R-:W-:Y:S02]  /*c710*/  IMAD.MOV.U32 R11, RZ, RZ, 0x8 ;  /* 0x00000008ff0b7424 */ /* 0x000fe400078e00ff */
[----:B------:R-:W-:-:S07]  /*c720*/  IMAD.MOV.U32 R13, RZ, RZ, -0x1 ;  /* 0xffffffffff0d7424 */ /* 0x000fce00078e00ff */
[----:B------:R-:W-:Y:S05]  /*c730*/  WARPSYNC.COLLECTIVE R13, `(.L_x_1218) ;  /* 0x000000000d087348 */ /* 0x000fea0003c00000 */
[----:B------:R0:W1:Y:S02]  /*c740*/  SHFL.DOWN P0, R15, R10, R11, R14 ;  /* 0x0800000b0a0f7389 */ /* 0x000064000000000e */
[----:B01----:R-:W-:Y:S05]  /*c750*/  ENDCOLLECTIVE ;  /* 0x000000000000791b */ /* 0x003fea0003800000 */
.L_x_1218:
[----:B------:R-:W-:Y:S05]  /*c760*/  BSYNC B0 ;  /* 0x0000000000007941 */ /* 0x000fea0003800000 */
.L_x_1217:
[----:B------:R-:W-:Y:S05]  /*c770*/  BRA `(.L_x_1219) ;  /* 0xffffffc8002c7947 */ /* 0x000fea000383ffff */
.L_x_1059:
[----:B------:R-:W-:Y:S01]  /*c780*/  BSSY B0, `(.L_x_1220) ;  /* 0x0000007000007945 */ /* 0x000fe20003800000 */
[----:B------:R-:W-:Y:S02]  /*c790*/  IMAD.MOV.U32 R10, RZ, RZ, R44 ;  /* 0x000000ffff0a7224 */ /* 0x000fe400078e002c */
[----:B------:R-:W-:Y:S02]  /*c7a0*/  IMAD.MOV.U32 R11, RZ, RZ, 0x10 ;  /* 0x00000010ff0b7424 */ /* 0x000fe400078e00ff */
[----:B------:R-:W-:-:S07]  /*c7b0*/  IMAD.MOV.U32 R13, RZ, RZ, -0x1 ;  /* 0xffffffffff0d7424 */ /* 0x000fce00078e00ff */
[----:B------:R-:W-:Y:S05]  /*c7c0*/  WARPSYNC.COLLECTIVE R13, `(.L_x_1221) ;  /* 0x000000000d087348 */ /* 0x000fea0003c00000 */
[----:B------:R0:W1:Y:S02]  /*c7d0*/  SHFL.DOWN P0, R15, R10, R11, R14 ;  /* 0x0800000b0a0f7389 */ /* 0x000064000000000e */
[----:B01----:R-:W-:Y:S05]  /*c7e0*/  ENDCOLLECTIVE ;  /* 0x000000000000791b */ /* 0x003fea0003800000 */
.L_x_1221:
[----:B------:R-:W-:Y:S05]  /*c7f0*/  BSYNC B0 ;  /* 0x0000000000007941 */ /* 0x000fea0003800000 */
.L_x_1220:
[----:B------:R-:W-:Y:S02]  /*c800*/  IMAD.MOV.U32 R10, RZ, RZ, R47 ;  /* 0x000000ffff0a7224 */ /* 0x000fe400078e002f */
[----:B------:R-:W-:Y:S02]  /*c810*/  IMAD.MOV.U32 R11, RZ, RZ, 0x10 ;  /* 0x00000010ff0b7424 */ /* 0x000fe400078e00ff */
[----:B------:R-:W-:Y:S02]  /*c820*/  IMAD.MOV.U32 R13, RZ, RZ, -0x1 ;  /* 0xffffffffff0d7424 */ /* 0x000fe400078e00ff */
[----:B------:R-:W-:-:S07]  /*c830*/  IMAD.MOV.U32 R35, RZ, RZ, R15 ;  /* 0x000000ffff237224 */ /* 0x000fce00078e000f */
[----:B------:R-:W-:Y:S05]  /*c840*/  WARPSYNC.COLLECTIVE R13, `(.L_x_1222) ;  /* 0x000000000d087348 */ /* 0x000fea0003c00000 */
[----:B------:R0:W1:Y:S02]  /*c850*/  SHFL.DOWN P0, R15, R10, R11, R14 ;  /* 0x0800000b0a0f7389 */ /* 0x000064000000000e */
[----:B01----:R-:W-:Y:S05]  /*c860*/  ENDCOLLECTIVE ;  /* 0x000000000000791b */ /* 0x003fea0003800000 */
.L_x_1222:
[----:B------:R-:W-:Y:S02]  /*c870*/  IMAD.MOV.U32 R10, RZ, RZ, R50 ;  /* 0x000000ffff0a7224 */ /* 0x000fe400078e0032 */
[----:B------:R-:W-:-:S07]  /*c880*/  IMAD.MOV.U32 R8, RZ, RZ, R15 ;  /* 0x000000ffff087224 */ /* 0x000fce00078e000f */
[----:B------:R-:W-:Y:S05]  /*c890*/  WARPSYNC.COLLECTIVE R13, `(.L_x_1223) ;  /* 0x000000000d087348 */ /* 0x000fea0003c00000 */
[----:B------:R0:W1:Y:S02]  /*c8a0*/  SHFL.DOWN P0, R15, R10, R11, R14 ;  /* 0x0800000b0a0f7389 */ /* 0x000064000000000e */
[----:B01----:R-:W-:Y:S05]  /*c8b0*/  ENDCOLLECTIVE ;  /* 0x000000000000791b */ /* 0x003fea0003800000 */
.L_x_1223:
[----:B------:R-:W-:Y:S05]  /*c8c0*/  BRA `(.L_x_1224) ;  /* 0xffffffc400ec7947 */ /* 0x000fea000383ffff */
.L_x_1060:
[----:B------:R-:W-:Y:S01]  /*c8d0*/  BSSY B0, `(.L_x_1225) ;  /* 0x0000006000007945 */ /* 0x000fe20003800000 */
[----:B------:R-:W-:Y:S02]  /*c8e0*/  IMAD.MOV.U32 R11, RZ, RZ, 0x10 ;  /* 0x00000010ff0b7424 */ /* 0x000fe400078e00ff */
[----:B------:R-:W-:-:S07]  /*c8f0*/  IMAD.MOV.U32 R13, RZ, RZ, -0x1 ;  /* 0xffffffffff0d7424 */ /* 0x000fce00078e00ff */
[----:B------:R-:W-:Y:S05]  /*c900*/  WARPSYNC.COLLECTIVE R13, `(.L_x_1226) ;  /* 0x000000000d087348 */ /* 0x000fea0003c00000 */
[----:B------:R0:W1:Y:S02]  /*c910*/  SHFL.DOWN P0, R15, R10, R11, R14 ;  /* 0x0800000b0a0f7389 */ /* 0x000064000000000e */
[----:B01----:R-:W-:Y:S05]  /*c920*/  ENDCOLLECTIVE ;  /* 0x000000000000791b */ /* 0x003fea0003800000 */
.L_x_1226:
[----:B------:R-:W-:Y:S05]  /*c930*/  BSYNC B0 ;  /* 0x0000000000007941 */ /* 0x000fea0003800000 */
.L_x_1225:
[----:B------:R-:W-:Y:S05]  /*c940*/  BRA `(.L_x_1227) ;  /* 0xffffffc800107947 */ /* 0x000fea000383ffff */
.L_x_1061:
[----:B------:R-:W-:Y:S01]  /*c950*/  BSSY B0, `(.L_x_1228) ;  /* 0x0000005000007945 */ /* 0x000fe20003800000 */
[----:B------:R-:W-:-:S07]  /*c960*/  IMAD.MOV.U32 R13, RZ, RZ, -0x1 ;  /* 0xffffffffff0d7424 */ /* 0x000fce00078e00ff */
[----:B------:R-:W-:Y:S05]  /*c970*/  WARPSYNC.COLLECTIVE R13, `(.L_x_1229) ;  /* 0x000000000d087348 */ /* 0x000fea0003c00000 */
[----:B------:R-:W-:Y:S01]  /*c980*/  VOTE.ALL P0, P0 ;  /* 0x0000000000ff7806 */ /* 0x000fe20000000000 */
[----:B------:R-:W-:-:S12]  /*c990*/  ENDCOLLECTIVE ;  /* 0x000000000000791b */ /* 0x000fd80003800000 */
.L_x_1229:
[----:B------:R-:W-:Y:S05]  /*c9a0*/  BSYNC B0 ;  /* 0x0000000000007941 */ /* 0x000fea0003800000 */
.L_x_1228:
[----:B------:R-:W-:Y:S05]  /*c9b0*/  BRA `(.L_x_1230) ;  /* 0xffffffc800047947 */ /* 0x000fea000383ffff */
.L_x_1063:
[----:B------:R-:W-:Y:S01]  /*c9c0*/  BSSY B0, `(.L_x_1231) ;  /* 0x0000006000007945 */ /* 0x000fe20003800000 */
[----:B------:R-:W-:Y:S01]  /*c9d0*/  PLOP3.LUT P0, PT, P0, PT, PT, 0x8, 0x80 ;  /* 0x000000000080781c */ /* 0x000fe2000070e170 */
[----:B------:R-:W-:-:S12]  /*c9e0*/  IMAD.MOV.U32 R13, RZ, RZ, -0x1 ;  /* 0xffffffffff0d7424 */ /* 0x000fd800078e00ff */
[----:B------:R-:W-:Y:S05]  /*c9f0*/  WARPSYNC.COLLECTIVE R13, `(.L_x_1232) ;  /* 0x000000000d087348 */ /* 0x000fea0003c00000 */
[----:B------:R-:W-:Y:S01]  /*ca00*/  VOTE.ANY P0, P0 ;  /* 0x0000000000ff7806 */ /* 0x000fe20000000100 */
[----:B------:R-:W-:-:S12]  /*ca10*/  ENDCOLLECTIVE ;  /* 0x000000000000791b */ /* 0x000fd80003800000 */
.L_x_1232:
[----:B------:R-:W-:Y:S05]  /*ca20*/  BSYNC B0 ;  /* 0x0000000000007941 */ /* 0x000fea0003800000 */
.L_x_1231:
[----:B------:R-:W-:Y:S05]  /*ca30*/  BRA `(.L_x_1233) ;  /* 0xffffffc800047947 */ /* 0x000fea000383ffff */
.L_x_1065:
[----:B------:R-:W-:Y:S01]  /*ca40*/  BSSY B0, `(.L_x_1234) ;  /* 0x0000006000007945 */ /* 0x000fe20003800000 */
[----:B------:R-:W-:Y:S01]  /*ca50*/  PLOP3.LUT P0, PT, P0, PT, PT, 0x8, 0x80 ;  /* 0x000000000080781c */ /* 0x000fe2000070e170 */
[----:B------:R-:W-:-:S12]  /*ca60*/  IMAD.MOV.U32 R13, RZ, RZ, -0x1 ;  /* 0xffffffffff0d7424 */ /* 0x000fd800078e00ff */
[----:B------:R-:W-:Y:S05]  /*ca70*/  WARPSYNC.COLLECTIVE R13, `(.L_x_1235) ;  /* 0x000000000d087348 */ /* 0x000fea0003c00000 */
[----:B------:R-:W-:Y:S01]  /*ca80*/  VOTE.ANY R13, PT, P0 ;  /* 0x00000000000d7806 */ /* 0x000fe200000e0100 */
[----:B------:R-:W-:Y:S06]  /*ca90*/  ENDCOLLECTIVE ;  /* 0x000000000000791b */ /* 0x000fec0003800000 */
.L_x_1235:
[----:B------:R-:W-:Y:S05]  /*caa0*/  BSYNC B0 ;  /* 0x0000000000007941 */ /* 0x000fea0003800000 */
.L_x_1234:
        /* <DEDUP_REMOVED lines=10> */
.L_x_1236:
[----:B------:R-:W-:Y:S02]  /*cb50*/  IMAD.MOV.U32 R10, RZ, RZ, R12 ;  /* 0x000000ffff0a7224 */ /* 0x000fe400078e000c */
[----:B------:R-:W-:-:S07]  /*cb60*/  IMAD.MOV.U32 R52, RZ, RZ, R15 ;  /* 0x000000ffff347224 */ /* 0x000fce00078e000f */
[----:B------:R-:W-:Y:S05]  /*cb70*/  WARPSYNC.COLLECTIVE R13, `(.L_x_1237) ;  /* 0x000000000d087348 */ /* 0x000fea0003c00000 */
[----:B------:R0:W1:Y:S02]  /*cb80*/  SHFL.DOWN P0, R15, R10, R11, R14 ;  /* 0x0800000b0a0f7389 */ /* 0x000064000000000e */
[----:B01----:R-:W-:Y:S05]  /*cb90*/  ENDCOLLECTIVE ;  /* 0x000000000000791b */ /* 0x003fea0003800000 */
.L_x_1237:
[----:B------:R-:W-:Y:S02]  /*cba0*/  IMAD.MOV.U32 R10, RZ, RZ, R8 ;  /* 0x000000ffff0a7224 */ /* 0x000fe400078e0008 */
[----:B------:R-:W-:-:S07]  /*cbb0*/  IMAD.MOV.U32 R53, RZ, RZ, R15 ;  /* 0x000000ffff357224 */ /* 0x000fce00078e000f */
[----:B------:R-:W-:Y:S05]  /*cbc0*/  WARPSYNC.COLLECTIVE R13, `(.L_x_1238) ;  /* 0x000000000d087348 */ /* 0x000fea0003c00000 */
[----:B------:R0:W1:Y:S02]  /*cbd0*/  SHFL.DOWN P0, R15, R10, R11, R14 ;  /* 0x0800000b0a0f7389 */ /* 0x000064000000000e */
[----:B01----:R-:W-:Y:S05]  /*cbe0*/  ENDCOLLECTIVE ;  /* 0x000000000000791b */ /* 0x003fea0003800000 */
.L_x_1238:
[----:B------:R-:W-:Y:S05]  /*cbf0*/  BRA `(.L_x_1239) ;  /* 0xffffffc400cc7947 */ /* 0x000fea000383ffff */
.L_x_1066:
[----:B------:R-:W-:Y:S01]  /*cc00*/  BSSY B0, `(.L_x_1240) ;  /* 0x0000006000007945 */ /* 0x000fe20003800000 */
[----:B------:R-:W-:Y:S02]  /*cc10*/  IMAD.MOV.U32 R11, RZ, RZ, 0x1 ;  /* 0x00000001ff0b7424 */ /* 0x000fe400078e00ff */
[----:B------:R-:W-:-:S07]  /*cc20*/  IMAD.MOV.U32 R13, RZ, RZ, -0x1 ;  /* 0xffffffffff0d7424 */ /* 0x000fce00078e00ff */
[----:B------:R-:W-:Y:S05]  /*cc30*/  WARPSYNC.COLLECTIVE R13, `(.L_x_1241) ;  /* 0x000000000d087348 */ /* 0x000fea0003c00000 */
[----:B------:R0:W1:Y:S02]  /*cc40*/  SHFL.DOWN P0, R15, R10, R11, R14 ;  /* 0x0800000b0a0f7389 */ /* 0x000064000000000e */
[----:B01----:R-:W-:Y:S05]  /*cc50*/  ENDCOLLECTIVE ;  /* 0x000000000000791b */ /* 0x003fea0003800000 */
.L_x_1241:
[----:B------:R-:W-:Y:S05]  /*cc60*/  BSYNC B0 ;  /* 0x0000000000007941 */ /* 0x000fea0003800000 */
.L_x_1240:
[----:B------:R-:W-:Y:S05]  /*cc70*/  BRA `(.L_x_1242) ;  /* 0xffffffc400dc7947 */ /* 0x000fea000383ffff */
.L_x_1067:
[----:B------:R-:W-:Y:S01]  /*cc80*/  BSSY B0, `(.L_x_1243) ;  /* 0x0000007000007945 */ /* 0x000fe20003800000 */
[----:B------:R-:W-:Y:S02]  /*cc90*/  IMAD.MOV.U32 R10, RZ, RZ, R51 ;  /* 0x000000ffff0a7224 */ /* 0x000fe400078e0033 */
[----:B------:R-:W-:Y:S02]  /*cca0*/  IMAD.MOV.U32 R11, RZ, RZ, 0x2 ;  /* 0x00000002ff0b7424 */ /* 0x000fe400078e00ff */
[----:B------:R-:W-:-:S07]  /*ccb0*/  IMAD.MOV.U32 R13, RZ, RZ, -0x1 ;  /* 0xffffffffff0d7424 */ /* 0x000fce00078e00ff */
[----:B------:R-:W-:Y:S05]  /*ccc0*/  WARPSYNC.COLLECTIVE R13, `(.L_x_1244) ;  /* 0x000000000d087348 */ /* 0x000fea0003c00000 */
[----:B------:R0:W1:Y:S02]  /*ccd0*/  SHFL.DOWN P0, R15, R10, R11, R14 ;  /* 0x0800000b0a0f7389 */ /* 0x000064000000000e */
[----:B01----:R-:W-:Y:S05]  /*cce0*/  ENDCOLLECTIVE ;  /* 0x000000000000791b */ /* 0x003fea0003800000 */
.L_x_1244:
[----:B------:R-:W-:Y:S05]  /*ccf0*/  BSYNC B0 ;  /* 0x0000000000007941 */ /* 0x000fea0003800000 */
.L_x_1243:
[----:B------:R-:W-:Y:S02]  /*cd00*/  IMAD.MOV.U32 R10, RZ, RZ, R12 ;  /* 0x000000ffff0a7224 */ /* 0x000fe400078e000c */
[----:B------:R-:W-:Y:S02]  /*cd10*/  IMAD.MOV.U32 R11, RZ, RZ, 0x2 ;  /* 0x00000002ff0b7424 */ /* 0x000fe400078e00ff */
[----:B------:R-:W-:Y:S02]  /*cd20*/  IMAD.MOV.U32 R13, RZ, RZ, -0x1 ;  /* 0xffffffffff0d7424 */ /* 0x000fe400078e00ff */
[----:B------:R-:W-:-:S07]  /*cd30*/  IMAD.MOV.U32 R52, RZ, RZ, R15 ;  /* 0x000000ffff347224 */ /* 0x000fce00078e000f */
[----:B------:R-:W-:Y:S05]  /*cd40*/  WARPSYNC.COLLECTIVE R13, `(.L_x_1245) ;  /* 0x000000000d087348 */ /* 0x000fea0003c00000 */
[----:B------:R0:W1:Y:S02]  /*cd50*/  SHFL.DOWN P0, R15, R10, R11, R14 ;  /* 0x0800000b0a0f7389 */ /* 0x000064000000000e */
[----:B01----:R-:W-:Y:S05]  /*cd60*/  ENDCOLLECTIVE ;  /* 0x000000000000791b */ /* 0x003fea0003800000 */
.L_x_1245:
[----:B------:R-:W-:Y:S02]  /*cd70*/  IMAD.MOV.U32 R10, RZ, RZ, R8 ;  /* 0x000000ffff0a7224 */ /* 0x000fe400078e0008 */
[----:B------:R-:W-:-:S07]  /*cd80*/  IMAD.MOV.U32 R53, RZ, RZ, R15 ;  /* 0x000000ffff357224 */ /* 0x000fce00078e000f */
[----:B------:R-:W-:Y:S05]  /*cd90*/  WARPSYNC.COLLECTIVE R13, `(.L_x_1246) ;  /* 0x000000000d087348 */ /* 0x000fea0003c00000 */
[----:B------:R0:W1:Y:S02]  /*cda0*/  SHFL.DOWN P0, R15, R10, R11, R14 ;  /* 0x0800000b0a0f7389 */ /* 0x000064000000000e */
[----:B01----:R-:W-:Y:S05]  /*cdb0*/  ENDCOLLECTIVE ;  /* 0x000000000000791b */ /* 0x003fea0003800000 */
.L_x_1246:
[----:B------:R-:W-:Y:S05]  /*cdc0*/  BRA `(.L_x_1247) ;  /* 0xffffffc4009c7947 */ /* 0x000fea000383ffff */
.L_x_1068:
[----:B------:R-:W-:Y:S01]  /*cdd0*/  BSSY B0, `(.L_x_1248) ;  /* 0x0000006000007945 */ /* 0x000fe20003800000 */
[----:B------:R-:W-:Y:S02]  /*cde0*/  IMAD.MOV.U32 R11, RZ, RZ, 0x2 ;  /* 0x00000002ff0b7424 */ /* 0x000fe400078e00ff */
[----:B------:R-:W-:-:S07]  /*cdf0*/  IMAD.MOV.U32 R13, RZ, RZ, -0x1 ;  /* 0xffffffffff0d7424 */ /* 0x000fce00078e00ff */
[----:B------:R-:W-:Y:S05]  /*ce00*/  WARPSYNC.COLLECTIVE R13, `(.L_x_1249) ;  /* 0x000000000d087348 */ /* 0x000fea0003c00000 */
[----:B------:R0:W1:Y:S02]  /*ce10*/  SHFL.DOWN P0, R15, R10, R11, R14 ;  /* 0x0800000b0a0f7389 */ /* 0x000064000000000e */
[----:B01----:R-:W-:Y:S05]  /*ce20*/  ENDCOLLECTIVE ;  /* 0x000000000000791b */ /* 0x003fea0003800000 */
.L_x_1249:
[----:B------:R-:W-:Y:S05]  /*ce30*/  BSYNC B0 ;  /* 0x0000000000007941 */ /* 0x000fea0003800000 */
.L_x_1248:
[----:B------:R-:W-:Y:S05]  /*ce40*/  BRA `(.L_x_1250) ;  /* 0xffffffc400ac7947 */ /* 0x000fea000383ffff */
.L_x_1069:
[----:B------:R-:W-:Y:S01]  /*ce50*/  BSSY B0, `(.L_x_1251) ;  /* 0x0000007000007945 */ /* 0x000fe20003800000 */
[----:B------:R-:W-:Y:S02]  /*ce60*/  IMAD.MOV.U32 R10, RZ, RZ, R51 ;  /* 0x000000ffff0a7224 */ /* 0x000fe400078e0033 */
[----:B------:R-:W-:Y:S02]  /*ce70*/  IMAD.MOV.U32 R11, RZ, RZ, 0x4 ;  /* 0x00000004ff0b7424 */ /* 0x000fe400078e00ff */
[----:B------:R-:W-:-:S07]  /*ce80*/  IMAD.MOV.U32 R13, RZ, RZ, -0x1 ;  /* 0xffffffffff0d7424 */ /* 0x000fce00078e00ff */
[----:B------:R-:W-:Y:S05]  /*ce90*/  WARPSYNC.COLLECTIVE R13, `(.L_x_1252) ;  /* 0x000000000d087348 */ /* 0x000fea0003c00000 */
[----:B------:R0:W1:Y:S02]  /*cea0*/  SHFL.DOWN P0, R15, R10, R11, R14 ;  /* 0x0800000b0a0f7389 */ /* 0x000064000000000e */
[----:B01----:R-:W-:Y:S05]  /*ceb0*/  ENDCOLLECTIVE ;  /* 0x000000000000791b */ /* 0x003fea0003800000 */
.L_x_1252:
[----:B------:R-:W-:Y:S05]  /*cec0*/  BSYNC B0 ;  /* 0x0000000000007941 */ /* 0x000fea0003800000 */
.L_x_1251:
[----:B------:R-:W-:Y:S02]  /*ced0*/  IMAD.MOV.U32 R10, RZ, RZ, R12 ;  /* 0x000000ffff0a7224 */ /* 0x000fe400078e000c */
[----:B------:R-:W-:Y:S02]  /*cee0*/  IMAD.MOV.U32 R11, RZ, RZ, 0x4 ;  /* 0x00000004ff0b7424 */ /* 0x000fe400078e00ff */
[----:B------:R-:W-:Y:S02]  /*cef0*/  IMAD.MOV.U32 R13, RZ, RZ, -0x1 ;  /* 0xffffffffff0d7424 */ /* 0x000fe400078e00ff */
[----:B------:R-:W-:-:S07]  /*cf00*/  IMAD.MOV.U32 R52, RZ, RZ, R15 ;  /* 0x000000ffff347224 */ /* 0x000fce00078e000f */
[----:B------:R-:W-:Y:S05]  /*cf10*/  WARPSYNC.COLLECTIVE R13, `(.L_x_1253) ;  /* 0x000000000d087348 */ /* 0x000fea0003c00000 */
[----:B------:R0:W1:Y:S02]  /*cf20*/  SHFL.DOWN P0, R15, R10, R11, R14 ;  /* 0x0800000b0a0f7389 */ /* 0x000064000000000e */
[----:B01----:R-:W-:Y:S05]  /*cf30*/  ENDCOLLECTIVE ;  /* 0x000000000000791b */ /* 0x003fea0003800000 */
.L_x_1253:
[----:B------:R-:W-:Y:S02]  /*cf40*/  IMAD.MOV.U32 R10, RZ, RZ, R8 ;  /* 0x000000ffff0a7224 */ /* 0x000fe400078e0008 */
[----:B------:R-:W-:-:S07]  /*cf50*/  IMAD.MOV.U32 R53, RZ, RZ, R15 ;  /* 0x000000ffff357224 */ /* 0x000fce00078e000f */
[----:B------:R-:W-:Y:S05]  /*cf60*/  WARPSYNC.COLLECTIVE R13, `(.L_x_1254) ;  /* 0x000000000d087348 */ /* 0x000fea0003c00000 */
[----:B------:R0:W1:Y:S02]  /*cf70*/  SHFL.DOWN P0, R15, R10, R11, R14 ;  /* 0x0800000b0a0f7389 */ /* 0x000064000000000e */
[----:B01----:R-:W-:Y:S05]  /*cf80*/  ENDCOLLECTIVE ;  /* 0x000000000000791b */ /* 0x003fea0003800000 */
.L_x_1254:
[----:B------:R-:W-:Y:S05]  /*cf90*/  BRA `(.L_x_1255) ;  /* 0xffffffc4006c7947 */ /* 0x000fea000383ffff */
.L_x_1070:
[----:B------:R-:W-:Y:S01]  /*cfa0*/  BSSY B0, `(.L_x_1256) ;  /* 0x0000006000007945 */ /* 0x000fe20003800000 */
[----:B------:R-:W-:Y:S02]  /*cfb0*/  IMAD.MOV.U32 R11, RZ, RZ, 0x4 ;  /* 0x00000004ff0b7424 */ /* 0x000fe400078e00ff */
[----:B------:R-:W-:-:S07]  /*cfc0*/  IMAD.MOV.U32 R13, RZ, RZ, -0x1 ;  /* 0xffffffffff0d7424 */ /* 0x000fce00078e00ff */
[----:B------:R-:W-:Y:S05]  /*cfd0*/  WARPSYNC.COLLECTIVE R13, `(.L_x_1257) ;  /* 0x000000000d087348 */ /* 0x000fea0003c00000 */
[----:B------:R0:W1:Y:S02]  /*cfe0*/  SHFL.DOWN P0, R15, R10, R11, R14 ;  /* 0x0800000b0a0f7389 */ /* 0x000064000000000e */
[----:B01----:R-:W-:Y:S05]  /*cff0*/  ENDCOLLECTIVE ;  /* 0x000000000000791b */ /* 0x003fea0003800000 */
.L_x_1257:
[----:B------:R-:W-:Y:S05]  /*d000*/  BSYNC B0 ;  /* 0x0000000000007941 */ /* 0x000fea0003800000 */
.L_x_1256:
[----:B------:R-:W-:Y:S05]  /*d010*/  BRA `(.L_x_1258) ;  /* 0xffffffc4007c7947 */ /* 0x000fea000383ffff */
.L_x_1071:
[----:B------:R-:W-:Y:S01]  /*d020*/  BSSY B0, `(.L_x_1259) ;  /* 0x0000007000007945 */ /* 0x000fe20003800000 */
[----:B------:R-:W-:Y:S02]  /*d030*/  IMAD.MOV.U32 R10, RZ, RZ, R51 ;  /* 0x000000ffff0a7224 */ /* 0x000fe400078e0033 */
[----:B------:R-:W-:Y:S02]  /*d040*/  IMAD.MOV.U32 R11, RZ, RZ, 0x8 ;  /* 0x00000008ff0b7424 */ /* 0x000fe400078e00ff */
[----:B------:R-:W-:-:S07]  /*d050*/  IMAD.MOV.U32 R13, RZ, RZ, -0x1 ;  /* 0xffffffffff0d7424 */ /* 0x000fce00078e00ff */
[----:B------:R-:W-:Y:S05]  /*d060*/  WARPSYNC.COLLECTIVE R13, `(.L_x_1260) ;  /* 0x000000000d087348 */ /* 0x000fea0003c00000 */
[----:B------:R0:W1:Y:S02]  /*d070*/  SHFL.DOWN P0, R15, R10, R11, R14 ;  /* 0x0800000b0a0f7389 */ /* 0x000064000000000e */
[----:B01----:R-:W-:Y:S05]  /*d080*/  ENDCOLLECTIVE ;  /* 0x000000000000791b */ /* 0x003fea0003800000 */
.L_x_1260:
[----:B------:R-:W-:Y:S05]  /*d090*/  BSYNC B0 ;  /* 0x0000000000007941 */ /* 0x000fea0003800000 */
.L_x_1259:
[----:B------:R-:W-:Y:S02]  /*d0a0*/  IMAD.MOV.U32 R10, RZ, RZ, R12 ;  /* 0x000000ffff0a7224 */ /* 0x000fe400078e000c */
[----:B------:R-:W-:Y:S02]  /*d0b0*/  IMAD.MOV.U32 R11, RZ, RZ, 0x8 ;  /* 0x00000008ff0b7424 */ /* 0x000fe400078e00ff */
[----:B------:R-:W-:Y:S02]  /*d0c0*/  IMAD.MOV.U32 R13, RZ, RZ, -0x1 ;  /* 0xffffffffff0d7424 */ /* 0x000fe400078e00ff */
[----:B------:R-:W-:Y:S02]  /*d0d0*/  IMAD.MOV.U32 R52, RZ, RZ, R15 ;  /* 0x000000ffff347224 */ /* 0x000fe400078e000f */
[----:B------:R-:W-:-:S07]  /*d0e0*/  VIADD R55, R36, 0x8 ;  /* 0x0000000824377836 */ /* 0x000fce0000000000 */
[----:B------:R-:W-:Y:S05]  /*d0f0*/  WARPSYNC.COLLECTIVE R13, `(.L_x_1261) ;  /* 0x000000000d087348 */ /* 0x000fea0003c00000 */
[----:B------:R0:W1:Y:S02]  /*d100*/  SHFL.DOWN P0, R15, R10, R11, R14 ;  /* 0x0800000b0a0f7389 */ /* 0x000064000000000e */
[----:B01----:R-:W-:Y:S05]  /*d110*/  ENDCOLLECTIVE ;  /* 0x000000000000791b */ /* 0x003fea0003800000 */
.L_x_1261:
[----:B------:R-:W-:Y:S02]  /*d120*/  IMAD.MOV.U32 R10, RZ, RZ, R8 ;  /* 0x000000ffff0a7224 */ /* 0x000fe400078e0008 */
[----:B------:R-:W-:-:S07]  /*d130*/  IMAD.MOV.U32 R53, RZ, RZ, R15 ;  /* 0x000000ffff357224 */ /* 0x000fce00078e000f */
[----:B------:R-:W-:Y:S05]  /*d140*/  WARPSYNC.COLLECTIVE R13, `(.L_x_1262) ;  /* 0x000000000d087348 */ /* 0x000fea0003c00000 */
[----:B------:R0:W1:Y:S02]  /*d150*/  SHFL.DOWN P0, R15, R10, R11, R14 ;  /* 0x0800000b0a0f7389 */ /* 0x000064000000000e */
[----:B01----:R-:W-:Y:S05]  /*d160*/  ENDCOLLECTIVE ;  /* 0x000000000000791b */ /* 0x003fea0003800000 */
.L_x_1262:
[----:B------:R-:W-:Y:S05]  /*d170*/  BRA `(.L_x_1263) ;  /* 0xffffffc4003c7947 */ /* 0x000fea000383ffff */
.L_x_1072:
[----:B------:R-:W-:Y:S01]  /*d180*/  BSSY B0, `(.L_x_1264) ;  /* 0x0000006000007945 */ /* 0x000fe20003800000 */
[----:B------:R-:W-:Y:S02]  /*d190*/  IMAD.MOV.U32 R11, RZ, RZ, 0x8 ;  /* 0x00000008ff0b7424 */ /* 0x000fe400078e00ff */
[----:B------:R-:W-:-:S07]  /*d1a0*/  IMAD.MOV.U32 R13, RZ, RZ, -0x1 ;  /* 0xffffffffff0d7424 */ /* 0x000fce00078e00ff */
[----:B------:R-:W-:Y:S05]  /*d1b0*/  WARPSYNC.COLLECTIVE R13, `(.L_x_1265) ;  /* 0x000000000d087348 */ /* 0x000fea0003c00000 */
[----:B------:R0:W1:Y:S02]  /*d1c0*/  SHFL.DOWN P0, R15, R10, R11, R14 ;  /* 0x0800000b0a0f7389 */ /* 0x000064000000000e */
[----:B01----:R-:W-:Y:S05]  /*d1d0*/  ENDCOLLECTIVE ;  /* 0x000000000000791b */ /* 0x003fea0003800000 */
.L_x_1265:
[----:B------:R-:W-:Y:S05]  /*d1e0*/  BSYNC B0 ;  /* 0x0000000000007941 */ /* 0x000fea0003800000 */
.L_x_1264:
[----:B------:R-:W-:Y:S05]  /*d1f0*/  BRA `(.L_x_1266) ;  /* 0xffffffc4004c7947 */ /* 0x000fea000383ffff */
.L_x_1073:
[----:B------:R-:W-:Y:S01]  /*d200*/  BSSY B0, `(.L_x_1267) ;  /* 0x0000007000007945 */ /* 0x000fe20003800000 */
[----:B------:R-:W-:Y:S02]  /*d210*/  IMAD.MOV.U32 R10, RZ, RZ, R51 ;  /* 0x000000ffff0a7224 */ /* 0x000fe400078e0033 */
[----:B------:R-:W-:Y:S02]  /*d220*/  IMAD.MOV.U32 R11, RZ, RZ, 0x10 ;  /* 0x00000010ff0b7424 */ /* 0x000fe400078e00ff */
[----:B------:R-:W-:-:S07]  /*d230*/  IMAD.MOV.U32 R13, RZ, RZ, -0x1 ;  /* 0xffffffffff0d7424 */ /* 0x000fce00078e00ff */
[----:B------:R-:W-:Y:S05]  /*d240*/  WARPSYNC.COLLECTIVE R13, `(.L_x_1268) ;  /* 0x000000000d087348 */ /* 0x000fea0003c00000 */
[----:B------:R0:W1:Y:S02]  /*d250*/  SHFL.DOWN P0, R15, R10, R11, R14 ;  /* 0x0800000b0a0f7389 */ /* 0x000064000000000e */
[----:B01----:R-:W-:Y:S05]  /*d260*/  ENDCOLLECTIVE ;  /* 0x000000000000791b */ /* 0x003fea0003800000 */
.L_x_1268:
[----:B------:R-:W-:Y:S05]  /*d270*/  BSYNC B0 ;  /* 0x0000000000007941 */ /* 0x000fea0003800000 */
.L_x_1267:
[----:B------:R-:W-:Y:S02]  /*d280*/  IMAD.MOV.U32 R10, RZ, RZ, R12 ;  /* 0x000000ffff0a7224 */ /* 0x000fe400078e000c */
[----:B------:R-:W-:Y:S02]  /*d290*/  IMAD.MOV.U32 R11, RZ, RZ, 0x10 ;  /* 0x00000010ff0b7424 */ /* 0x000fe400078e00ff */
[----:B------:R-:W-:Y:S02]  /*d2a0*/  IMAD.MOV.U32 R13, RZ, RZ, -0x1 ;  /* 0xffffffffff0d7424 */ /* 0x000fe400078e00ff */
[----:B------:R-:W-:-:S07]  /*d2b0*/  IMAD.MOV.U32 R52, RZ, RZ, R15 ;  /* 0x000000ffff347224 */ /* 0x000fce00078e000f */
[----:B------:R-:W-:Y:S05]  /*d2c0*/  WARPSYNC.COLLECTIVE R13, `(.L_x_1269) ;  /* 0x000000000d087348 */ /* 0x000fea0003c00000 */
[----:B------:R0:W1:Y:S02]  /*d2d0*/  SHFL.DOWN P0, R15, R10, R11, R14 ;  /* 0x0800000b0a0f7389 */ /* 0x000064000000000e */
[----:B01----:R-:W-:Y:S05]  /*d2e0*/  ENDCOLLECTIVE ;  /* 0x000000000000791b */ /* 0x003fea0003800000 */
.L_x_1269:
[----:B------:R-:W-:Y:S02]  /*d2f0*/  IMAD.MOV.U32 R10, RZ, RZ, R8 ;  /* 0x000000ffff0a7224 */ /* 0x000fe400078e0008 */
[----:B------:R-:W-:-:S07]  /*d300*/  IMAD.MOV.U32 R53, RZ, RZ, R15 ;  /* 0x000000ffff357224 */ /* 0x000fce00078e000f */
[----:B------:R-:W-:Y:S05]  /*d310*/  WARPSYNC.COLLECTIVE R13, `(.L_x_1270) ;  /* 0x000000000d087348 */ /* 0x000fea0003c00000 */
[----:B------:R0:W1:Y:S02]  /*d320*/  SHFL.DOWN P0, R15, R10, R11, R14 ;  /* 0x0800000b0a0f7389 */ /* 0x000064000000000e */
[----:B01----:R-:W-:Y:S05]  /*d330*/  ENDCOLLECTIVE ;  /* 0x000000000000791b */ /* 0x003fea0003800000 */
.L_x_1270:
[----:B------:R-:W-:Y:S05]  /*d340*/  BRA `(.L_x_1271) ;  /* 0xffffffc400107947 */ /* 0x000fea000383ffff */
.L_x_1074:
[----:B------:R-:W-:Y:S01]  /*d350*/  BSSY B0, `(.L_x_1272) ;  /* 0x0000006000007945 */ /* 0x000fe20003800000 */
[----:B------:R-:W-:Y:S02]  /*d360*/  IMAD.MOV.U32 R11, RZ, RZ, 0x10 ;  /* 0x00000010ff0b7424 */ /* 0x000fe400078e00ff */
[----:B------:R-:W-:-:S07]  /*d370*/  IMAD.MOV.U32 R13, RZ, RZ, -0x1 ;  /* 0xffffffffff0d7424 */ /* 0x000fce00078e00ff */
[----:B------:R-:W-:Y:S05]  /*d380*/  WARPSYNC.COLLECTIVE R13, `(.L_x_1273) ;  /* 0x000000000d087348 */ /* 0x000fea0003c00000 */
[----:B------:R0:W1:Y:S02]  /*d390*/  SHFL.DOWN P0, R15, R10, R11, R14 ;  /* 0x0800000b0a0f7389 */ /* 0x000064000000000e */
[----:B01----:R-:W-:Y:S05]  /*d3a0*/  ENDCOLLECTIVE ;  /* 0x000000000000791b */ /* 0x003fea0003800000 */
.L_x_1273:
[----:B------:R-:W-:Y:S05]  /*d3b0*/  BSYNC B0 ;  /* 0x0000000000007941 */ /* 0x000fea0003800000 */
.L_x_1272:
[----:B------:R-:W-:Y:S05]  /*d3c0*/  BRA `(.L_x_1274) ;  /* 0xffffffc400347947 */ /* 0x000fea000383ffff */
.L_x_1075:
[----:B------:R-:W-:Y:S01]  /*d3d0*/  BSSY B0, `(.L_x_1275) ;  /* 0x0000005000007945 */ /* 0x000fe20003800000 */
[----:B------:R-:W-:-:S07]  /*d3e0*/  IMAD.MOV.U32 R13, RZ, RZ, -0x1 ;  /* 0xffffffffff0d7424 */ /* 0x000fce00078e00ff */
[----:B------:R-:W-:Y:S05]  /*d3f0*/  WARPSYNC.COLLECTIVE R13, `(.L_x_1276) ;  /* 0x000000000d087348 */ /* 0x000fea0003c00000 */
[----:B------:R-:W-:Y:S01]  /*d400*/  VOTE.ALL P0, P0 ;  /* 0x0000000000ff7806 */ /* 0x000fe20000000000 */
[----:B------:R-:W-:-:S12]  /*d410*/  ENDCOLLECTIVE ;  /* 0x000000000000791b */ /* 0x000fd80003800000 */
.L_x_1276:
[----:B------:R-:W-:Y:S05]  /*d420*/  BSYNC B0 ;  /* 0x0000000000007941 */ /* 0x000fea0003800000 */
.L_x_1275:
[----:B------:R-:W-:Y:S05]  /*d430*/  BRA `(.L_x_1277) ;  /* 0xffffffc400347947 */ /* 0x000fea000383ffff */
.L_x_1278:
        /* <DEDUP_REMOVED lines=12> */
.L_x_2126:


//--------------------- .text._ZN6thrust24THRUST_300001_SM_1000_NS8cuda_cub4core6detail13_kernel_agentINS1_15__reduce_by_key9InitAgentIN3cub18CUB_300001_SM_100024ReduceByKeyScanTileStateIflLb1EEElPlEEJSA_lSB_EEEvDpT0_ --------------------------
	.section	.text._ZN6thrust24THRUST_300001_SM_1000_NS8cuda_cub4core6detail13_kernel_agentINS1_15__reduce_by_key9InitAgentIN3cub18CUB_300001_SM_100024ReduceByKeyScanTileStateIflLb1EEElPlEEJSA_lSB_EEEvDpT0_,"ax",@progbits
	.align	128
        .global         _ZN6thrust24THRUST_300001_SM_1000_NS8cuda_cub4core6detail13_kernel_agentINS1_15__reduce_by_key9InitAgentIN3cub18CUB_300001_SM_100024ReduceByKeyScanTileStateIflLb1EEElPlEEJSA_lSB_EEEvDpT0_
        .type           _ZN6thrust24THRUST_300001_SM_1000_NS8cuda_cub4core6detail13_kernel_agentINS1_15__reduce_by_key9InitAgentIN3cub18CUB_300001_SM_100024ReduceByKeyScanTileStateIflLb1EEElPlEEJSA_lSB_EEEvDpT0_,@function
        .size           _ZN6thrust24THRUST_300001_SM_1000_NS8cuda_cub4core6detail13_kernel_agentINS1_15__reduce_by_key9InitAgentIN3cub18CUB_300001_SM_100024ReduceByKeyScanTileStateIflLb1EEElPlEEJSA_lSB_EEEvDpT0_,(.L_x_2127 - _ZN6thrust24THRUST_300001_SM_1000_NS8cuda_cub4core6detail13_kernel_agentINS1_15__reduce_by_key9InitAgentIN3cub18CUB_300001_SM_100024ReduceByKeyScanTileStateIflLb1EEElPlEEJSA_lSB_EEEvDpT0_)
        .other          _ZN6thrust24THRUST_300001_SM_1000_NS8cuda_cub4core6detail13_kernel_agentINS1_15__reduce_by_key9InitAgentIN3cub18CUB_300001_SM_100024ReduceByKeyScanTileStateIflLb1EEElPlEEJSA_lSB_EEEvDpT0_,@"STO_CUDA_ENTRY STV_DEFAULT"
_ZN6thrust24THRUST_300001_SM_1000_NS8cuda_cub4core6detail13_kernel_agentINS1_15__reduce_by_key9InitAgentIN3cub18CUB_300001_SM_100024ReduceByKeyScanTileStateIflLb1EEElPlEEJSA_lSB_EEEvDpT0_:
.text._ZN6thrust24THRUST_300001_SM_1000_NS8cuda_cub4core6detail13_kernel_agentINS1_15__reduce_by_key9InitAgentIN3cub18CUB_300001_SM_100024ReduceByKeyScanTileStateIflLb1EEElPlEEJSA_lSB_EEEvDpT0_:
[----:B------:R-:W-:Y:S01]  /*0000*/  LDC R1, c[0x0][0x37c] ;  /* 0x0000df00ff017b82 */ /* 0x000fe20000000800 */
[----:B------:R-:W0:Y:S07]  /*0010*/  S2R R0, SR_TID.X ;  /* 0x0000000000007919 */ /* 0x000e2e0000002100 */
[----:B------:R-:W1:Y:S01]  /*0020*/  S2UR UR6, SR_CTAID.X ;  /* 0x00000000000679c3 */ /* 0x000e620000002500 */
[----:B------:R-:W2:Y:S01]  /*0030*/  LDCU UR4, c[0x0][0x388] ;  /* 0x00007100ff0477ac */ /* 0x000ea20008000800 */
[----:B------:R-:W-:-:S06]  /*0040*/  CS2R R10, SRZ ;  /* 0x00000000000a7805 */ /* 0x000fcc000001ff00 */
[----:B------:R-:W1:Y:S01]  /*0050*/  LDC R7, c[0x0][0x360] ;  /* 0x0000d800ff077b82 */ /* 0x000e620000000800 */
[C---:B0-----:R-:W-:Y:S01]  /*0060*/  ISETP.GT.U32.AND P0, PT, R0.reuse, 0x1f, PT ;  /* 0x0000001f0000780c */ /* 0x041fe20003f04070 */
[----:B-1----:R-:W-:Y:S01]  /*0070*/  IMAD R7, R7, UR6, R0 ;  /* 0x0000000607077c24 */ /* 0x002fe2000f8e0200 */
[----:B------:R-:W-:Y:S02]  /*0080*/  LOP3.LUT P2, RZ, R0, UR6, RZ, 0xfc, !PT ;  /* 0x0000000600ff7c12 */ /* 0x000fe4000f84fcff */
[----:B------:R-:W-:Y:S02]  /*0090*/  ISETP.NE.OR P0, PT, RZ, UR6, P0 ;  /* 0x00000006ff007c0c */ /* 0x000fe40008705670 */
[----:B--2---:R-:W-:Y:S01]  /*00a0*/  ISETP.GE.AND P1, PT, R7, UR4, PT ;  /* 0x0000000407007c0c */ /* 0x004fe2000bf26270 */
[----:B------:R-:W0:Y:S10]  /*00b0*/  LDCU.64 UR4, c[0x0][0x358] ;  /* 0x00006b00ff0477ac */ /* 0x000e340008000a00 */
[----:B------:R-:W1:Y:S02]  /*00c0*/  @!P0 LDC.64 R4, c[0x0][0x380] ;  /* 0x0000e000ff048b82 */ /* 0x000e640000000a00 */
[----:B------:R-:W-:-:S02]  /*00d0*/  @!P1 IMAD.MOV.U32 R8, RZ, RZ, 0x0 ;  /* 0x00000000ff089424 */ /* 0x000fc400078e00ff */
[----:B------:R-:W-:-:S04]  /*00e0*/  @!P1 IMAD.MOV.U32 R9, RZ, RZ, 0x63 ;  /* 0x00000063ff099424 */ /* 0x000fc800078e00ff */
[----:B------:R-:W2:Y:S01]  /*00f0*/  @!P1 LDC.64 R2, c[0x0][0x380] ;  /* 0x0000e000ff029b82 */ /* 0x000ea20000000a00 */
[----:B-1----:R-:W-:-:S04]  /*0100*/  @!P0 IMAD.WIDE.U32 R4, R0, 0x10, R4 ;  /* 0x0000001000048825 */ /* 0x002fc800078e0004 */
[----:B--2---:R-:W-:-:S05]  /*0110*/  @!P1 IMAD.WIDE R2, R7, 0x10, R2 ;  /* 0x0000001007029825 */ /* 0x004fca00078e0202 */
[----:B0-----:R0:W-:Y:S04]  /*0120*/  @!P1 STG.E.128 desc[UR4][R2.64+0x200], R8 ;  /* 0x0002000802009986 */ /* 0x0011e8000c101d04 */
[----:B------:R0:W-:Y:S01]  /*0130*/  @!P0 STG.E.128 desc[UR4][R4.64], RZ ;  /* 0x000000ff04008986 */ /* 0x0001e2000c101d04 */
[----:B------:R-:W-:Y:S05]  /*0140*/  @P2 EXIT ;  /* 0x000000000000294d */ /* 0x000fea0003800000 */
[----:B0-----:R-:W0:Y:S02]  /*0150*/  LDC.64 R2, c[0x0][0x390] ;  /* 0x0000e400ff027b82 */ /* 0x001e240000000a00 */
[----:B0-----:R-:W-:Y:S01]  /*0160*/  STG.E.64 desc[UR4][R2.64], RZ ;  /* 0x000000ff02007986 */ /* 0x001fe2000c101b04 */
[----:B------:R-:W-:Y:S05]  /*0170*/  EXIT ;  /* 0x000000000000794d */ /* 0x000fea0003800000 */
.L_x_1279:
        /* <DEDUP_REMOVED lines=16> */
.L_x_2127:


//--------------------- .text._ZN6thrust24THRUST_300001_SM_1000_NS8cuda_cub4core6detail13_kernel_agentINS1_15__reduce_by_key16ReduceByKeyAgentIPiPfNS0_16discard_iteratorINS0_11use_defaultEEES8_N4cuda3std3__48equal_toIiEENSE_4plusIfEES7_iEEJS7_S8_SB_S8_S7_N3cub18CUB_300001_SM_100024ReduceByKeyScanTileStateIfiLb1EEESG_SI_iiEEEvDpT0_ --------------------------
	.section	.text._ZN6thrust24THRUST_300001_SM_1000_NS8cuda_cub4core6detail13_kernel_agentINS1_15__reduce_by_key16ReduceByKeyAgentIPiPfNS0_16discard_iteratorINS0_11use_defaultEEES8_N4cuda3std3__48equal_toIiEENSE_4plusIfEES7_iEEJS7_S8_SB_S8_S7_N3cub18CUB_300001_SM_100024ReduceByKeyScanTileStateIfiLb1EEESG_SI_iiEEEvDpT0_,"ax",@progbits
	.align	128
        .global         _ZN6thrust24THRUST_300001_SM_1000_NS8cuda_cub4core6detail13_kernel_agentINS1_15__reduce_by_key16ReduceByKeyAgentIPiPfNS0_16discard_iteratorINS0_11use_defaultEEES8_N4cuda3std3__48equal_toIiEENSE_4plusIfEES7_iEEJS7_S8_SB_S8_S7_N3cub18CUB_300001_SM_100024ReduceByKeyScanTileStateIfiLb1EEESG_SI_iiEEEvDpT0_
        .type           _ZN6thrust24THRUST_300001_SM_1000_NS8cuda_cub4core6detail13_kernel_agentINS1_15__reduce_by_key16ReduceByKeyAgentIPiPfNS0_16discard_iteratorINS0_11use_defaultEEES8_N4cuda3std3__48equal_toIiEENSE_4plusIfEES7_iEEJS7_S8_SB_S8_S7_N3cub18CUB_300001_SM_100024ReduceByKeyScanTileStateIfiLb1EEESG_SI_iiEEEvDpT0_,@function
        .size           _ZN6thrust24THRUST_300001_SM_1000_NS8cuda_cub4core6detail13_kernel_agentINS1_15__reduce_by_key16ReduceByKeyAgentIPiPfNS0_16discard_iteratorINS0_11use_defaultEEES8_N4cuda3std3__48equal_toIiEENSE_4plusIfEES7_iEEJS7_S8_SB_S8_S7_N3cub18CUB_300001_SM_100024ReduceByKeyScanTileStateIfiLb1EEESG_SI_iiEEEvDpT0_,(.L_x_2128 - _ZN6thrust24THRUST_300001_SM_1000_NS8cuda_cub4core6detail13_kernel_agentINS1_15__reduce_by_key16ReduceByKeyAgentIPiPfNS0_16discard_iteratorINS0_11use_defaultEEES8_N4cuda3std3__48equal_toIiEENSE_4plusIfEES7_iEEJS7_S8_SB_S8_S7_N3cub18CUB_300001_SM_100024ReduceByKeyScanTileStateIfiLb1EEESG_SI_iiEEEvDpT0_)
        .other          _ZN6thrust24THRUST_300001_SM_1000_NS8cuda_cub4core6detail13_kernel_agentINS1_15__reduce_by_key16ReduceByKeyAgentIPiPfNS0_16discard_iteratorINS0_11use_defaultEEES8_N4cuda3std3__48equal_toIiEENSE_4plusIfEES7_iEEJS7_S8_SB_S8_S7_N3cub18CUB_300001_SM_100024ReduceByKeyScanTileStateIfiLb1EEESG_SI_iiEEEvDpT0_,@"STO_CUDA_ENTRY STV_DEFAULT"
_ZN6thrust24THRUST_300001_SM_1000_NS8cuda_cub4core6detail13_kernel_agentINS1_15__reduce_by_key16ReduceByKeyAgentIPiPfNS0_16discard_iteratorINS0_11use_defaultEEES8_N4cuda3std3__48equal_toIiEENSE_4plusIfEES7_iEEJS7_S8_SB_S8_S7_N3cub18CUB_300001_SM_100024ReduceByKeyScanTileStateIfiLb1EEESG_SI_iiEEEvDpT0_:
.text._ZN6thrust24THRUST_300001_SM_1000_NS8cuda_cub4core6detail13_kernel_agentINS1_15__reduce_by_key16ReduceByKeyAgentIPiPfNS0_16discard_iteratorINS0_11use_defaultEEES8_N4cuda3std3__48equal_toIiEENSE_4plusIfEES7_iEEJS7_S8_SB_S8_S7_N3cub18CUB_300001_SM_100024ReduceByKeyScanTileStateIfiLb1EEESG_SI_iiEEEvDpT0_:
[----:B------:R-:W-:Y:S01]  /*0000*/  LDC R1, c[0x0][0x37c] ;  /* 0x0000df00ff017b82 */ /* 0x000fe20000000800 */
[----:B------:R-:W0:Y:S01]  /*0010*/  S2R R38, SR_CTAID.X ;  /* 0x0000000000267919 */ /* 0x000e220000002500 */
[----:B------:R-:W1:Y:S01]  /*0020*/  LDCU UR4, c[0x0][0x3bc] ;  /* 0x00007780ff0477ac */ /* 0x000e620008000800 */
[----:B------:R-:W2:Y:S01]  /*0030*/  LDCU.64 UR8, c[0x0][0x358] ;  /* 0x00006b00ff0877ac */ /* 0x000ea20008000a00 */
[----:B0-----:R-:W-:-:S05]  /*0040*/  IMAD R0, R38, 0x900, RZ ;  /* 0x0000090026007824 */ /* 0x001fca00078e02ff */
[----:B-1----:R-:W-:-:S04]  /*0050*/  IADD3 R29, PT, PT, -R0, UR4, RZ ;  /* 0x00000004001d7c10 */ /* 0x002fc8000fffe1ff */
[----:B------:R-:W-:-:S13]  /*0060*/  ISETP.GE.AND P0, PT, R29, 0x901, PT ;  /* 0x000009011d00780c */ /* 0x000fda0003f06270 */
[----:B--2---:R-:W-:Y:S05]  /*0070*/  @!P0 BRA `(.L_x_1280) ;  /* 0x0000004400908947 */ /* 0x004fea0003800000 */
[----:B------:R-:W-:-:S13]  /*0080*/  ISETP.NE.AND P0, PT, R38, RZ, PT ;  /* 0x000000ff2600720c */ /* 0x000fda0003f05270 */
[----:B------:R-:W-:Y:S05]  /*0090*/  @P0 BRA `(.L_x_1281) ;  /* 0x0000001c00000947 */ /* 0x000fea0003800000 */
[----:B------:R-:W0:Y:S01]  /*00a0*/  S2R R42, SR_TID.X ;  /* 0x00000000002a7919 */ /* 0x000e220000002100 */
[----:B------:R-:W1:Y:S01]  /*00b0*/  LDC.64 R4, c[0x0][0x380] ;  /* 0x0000e000ff047b82 */ /* 0x000e620000000a00 */
[C---:B0-----:R-:W-:Y:S02]  /*00c0*/  LOP3.LUT R3, R42.reuse, 0x1f, RZ, 0xc0, !PT ;  /* 0x0000001f2a037812 */ /* 0x041fe400078ec0ff */
[----:B------:R-:W-:-:S03]  /*00d0*/  LOP3.LUT R6, R42, 0x3e0, RZ, 0xc0, !PT ;  /* 0x000003e02a067812 */ /* 0x000fc600078ec0ff */
[----:B------:R-:W-:-:S04]  /*00e0*/  IMAD.IADD R3, R0, 0x1, R3 ;  /* 0x0000000100037824 */ /* 0x000fc800078e0203 */
[----:B------:R-:W-:Y:S02]  /*00f0*/  IMAD R3, R6, 0x9, R3 ;  /* 0x0000000906037824 */ /* 0x000fe400078e0203 */
[----:B------:R-:W0:Y:S02]  /*0100*/  LDC.64 R6, c[0x0][0x388] ;  /* 0x0000e200ff067b82 */ /* 0x000e240000000a00 */
[----:B-1----:R-:W-:-:S05]  /*0110*/  IMAD.WIDE.U32 R4, R3, 0x4, R4 ;  /* 0x0000000403047825 */ /* 0x002fca00078e0004 */
        /* <DEDUP_REMOVED lines=9> */
[----:B0-----:R-:W-:-:S05]  /*01b0*/  IMAD.WIDE.U32 R6, R3, 0x4, R6 ;  /* 0x0000000403067825 */ /* 0x001fca00078e0006 */
        /* <DEDUP_REMOVED lines=9> */
[----:B------:R-:W0:Y:S01]  /*0250*/  S2UR UR5, SR_CgaCtaId ;  /* 0x00000000000579c3 */ /* 0x000e220000008800 */
[----:B-1----:R-:W-:Y:S01]  /*0260*/  SHF.R.U32.HI R4, RZ, 0x5, R42 ;  /* 0x00000005ff047819 */ /* 0x002fe2000001162a */
[----:B------:R-:W-:Y:S01]  /*0270*/  UMOV UR4, 0x400 ;  /* 0x0000040000047882 */ /* 0x000fe20000000000 */
[----:B------:R-:W1:Y:S01]  /*0280*/  S2R R3, SR_LANEID ;  /* 0x0000000000037919 */ /* 0x000e620000000000 */
[----:B------:R-:W-:Y:S01]  /*0290*/  ISETP.NE.AND P1, PT, R42, RZ, PT ;  /* 0x000000ff2a00720c */ /* 0x000fe20003f25270 */
[----:B0-----:R-:W-:Y:S01]  /*02a0*/  ULEA UR4, UR5, UR4, 0x18 ;  /* 0x0000000405047291 */ /* 0x001fe2000f8ec0ff */
[----:B-1----:R-:W-:-:S05]  /*02b0*/  IMAD R5, R4, 0x120, R3 ;  /* 0x0000012004057824 */ /* 0x002fca00078e0203 */
[----:B------:R-:W-:-:S05]  /*02c0*/  LEA R5, R5, UR4, 0x2 ;  /* 0x0000000405057c11 */ /* 0x000fca000f8e10ff */
[----:B------:R-:W-:Y:S01]  /*02d0*/  IMAD R7, R3, 0x20, R5 ;  /* 0x0000002003077824 */ /* 0x000fe200078e0205 */
[----:B--2---:R0:W-:Y:S04]  /*02e0*/  STS [R5], R0 ;  /* 0x0000000005007388 */ /* 0x0041e80000000800 */
[----:B---3--:R-:W-:Y:S04]  /*02f0*/  STS [R5+0x80], R8 ;  /* 0x0000800805007388 */ /* 0x008fe80000000800 */
[----:B----4-:R-:W-:Y:S01]  /*0300*/  STS [R5+0x100], R9 ;  /* 0x0001000905007388 */ /* 0x010fe20000000800 */
[----:B0-----:R-:W-:-:S03]  /*0310*/  LEA R0, R42, UR4, 0x2 ;  /* 0x000000042a007c11 */ /* 0x001fc6000f8e10ff */
        /* <DEDUP_REMOVED lines=12> */
[----:B------:R-:W-:Y:S04]  /*03e0*/  LDS R30, [R7+0x10] ;  /* 0x00001000071e7984 */ /* 0x000fe80000000800 */
[----:B------:R-:W-:Y:S04]  /*03f0*/  LDS R28, [R7+0x14] ;  /* 0x00001400071c7984 */ /* 0x000fe80000000800 */
[----:B------:R-:W-:Y:S04]  /*0400*/  LDS R26, [R7+0x18] ;  /* 0x00001800071a7984 */ /* 0x000fe80000000800 */
[----:B------:R-:W3:Y:S01]  /*0410*/  LDS R24, [R7+0x1c] ;  /* 0x00001c0007187984 */ /* 0x000ee20000000800 */
[----:B------:R-:W-:Y:S01]  /*0420*/  BAR.SYNC.DEFER_BLOCKING 0x0 ;  /* 0x0000000000007b1d */ /* 0x000fe20000010000 */
[----:B0-----:R-:W-:-:S02]  /*0430*/  ISETP.NE.AND P3, PT, R38, R36, PT ;  /* 0x000000242600720c */ /* 0x001fc40003f65270 */
[----:B-1----:R-:W-:Y:S02]  /*0440*/  ISETP.NE.AND P2, PT, R36, R34, PT ;  /* 0x000000222400720c */ /* 0x002fe40003f45270 */
[----:B--2---:R-:W-:Y:S01]  /*0450*/  ISETP.NE.AND P4, PT, R34, R32, PT ;  /* 0x000000202200720c */ /* 0x004fe20003f85270 */
[----:B------:R-:W-:Y:S03]  /*0460*/  STS [R5], R16 ;  /* 0x0000001005007388 */ /* 0x000fe60000000800 */
[----:B------:R-:W-:Y:S01]  /*0470*/  P2R R23, PR, RZ, 0x10 ;  /* 0x00000010ff177803 */ /* 0x000fe20000000000 */
[----:B------:R-:W-:Y:S04]  /*0480*/  STS [R5+0x80], R18 ;  /* 0x0000801205007388 */ /* 0x000fe80000000800 */
[----:B------:R-:W-:Y:S04]  /*0490*/  STS [R5+0x100], R20 ;  /* 0x0001001405007388 */ /* 0x000fe80000000800 */
[----:B------:R-:W-:Y:S01]  /*04a0*/  STS [R5+0x180], R22 ;  /* 0x0001801605007388 */ /* 0x000fe20000000800 */
[----:B---3--:R-:W-:-:S03]  /*04b0*/  ISETP.NE.AND P5, PT, R24, R41, PT ;  /* 0x000000291800720c */ /* 0x008fc60003fa5270 */
[----:B------:R-:W-:Y:S04]  /*04c0*/  STS [R5+0x200], R40 ;  /* 0x0002002805007388 */ /* 0x000fe80000000800 */
[----:B------:R0:W-:Y:S04]  /*04d0*/  STS [R5+0x280], R44 ;  /* 0x0002802c05007388 */ /* 0x0001e80000000800 */
[----:B------:R-:W-:Y:S04]  /*04e0*/  STS [R5+0x300], R46 ;  /* 0x0003002e05007388 */ /* 0x000fe80000000800 */
[----:B------:R-:W-:Y:S01]  /*04f0*/  STS [R5+0x380], R48 ;  /* 0x0003803005007388 */ /* 0x000fe20000000800 */
[----:B0-----:R-:W-:-:S03]  /*0500*/  IMAD.MOV.U32 R44, RZ, RZ, RZ ;  /* 0x000000ffff2c7224 */ /* 0x001fc600078e00ff */
        /* <DEDUP_REMOVED lines=8> */
[----:B------:R-:W-:Y:S04]  /*0590*/  LDS R29, [R7+0x14] ;  /* 0x00001400071d7984 */ /* 0x000fe80000000800 */
[----:B------:R-:W-:Y:S04]  /*05a0*/  LDS R27, [R7+0x18] ;  /* 0x00001800071b7984 */ /* 0x000fe80000000800 */
[----:B------:R-:W-:Y:S01]  /*05b0*/  LDS R25, [R7+0x1c] ;  /* 0x00001c0007197984 */ /* 0x000fe20000000800 */
[----:B------:R-:W-:Y:S01]  /*05c0*/  BAR.SYNC.DEFER_BLOCKING 0x0 ;  /* 0x0000000000007b1d */ /* 0x000fe20000010000 */
[----:B0-----:R-:W-:-:S05]  /*05d0*/  FADD R8, R39, R37 ;  /* 0x0000002527087221 */ /* 0x001fca0000000000 */
[----:B------:R-:W-:-:S05]  /*05e0*/  FSEL R8, R37, R8, P3 ;  /* 0x0000000825087208 */ /* 0x000fca0001800000 */
[C---:B-1----:R-:W-:Y:S01]  /*05f0*/  FADD R8, R35.reuse, R8 ;  /* 0x0000000823087221 */ /* 0x042fe20000000000 */
[----:B------:R-:W-:Y:S04]  /*0600*/  STS [R0+0x47c], R41 ;  /* 0x00047c2900007388 */ /* 0x000fe80000000800 */
[----:B------:R-:W-:Y:S01]  /*0610*/  FSEL R8, R35, R8, P2 ;  /* 0x0000000823087208 */ /* 0x000fe20001000000 */
[----:B------:R-:W-:Y:S04]  /*0620*/  BAR.SYNC.DEFER_BLOCKING 0x0 ;  /* 0x0000000000007b1d */ /* 0x000fe80000010000 */
[----:B--2---:R-:W-:-:S05]  /*0630*/  FADD R8, R33, R8 ;  /* 0x0000000821087221 */ /* 0x004fca0000000000 */
[----:B------:R-:W-:-:S05]  /*0640*/  FSEL R8, R33, R8, P4 ;  /* 0x0000000821087208 */ /* 0x000fca0002000000 */
[----:B---3--:R-:W-:Y:S01]  /*0650*/  FADD R8, R31, R8 ;  /* 0x000000081f087221 */ /* 0x008fe20000000000 */
[----:B------:R-:W0:Y:S02]  /*0660*/  @P1 LDS R2, [R0+0x478] ;  /* 0x0004780000021984 */ /* 0x000e240000000800 */
[----:B0-----:R-:W-:-:S04]  /*0670*/  @P1 ISETP.NE.AND P0, PT, R2, R38, PT ;  /* 0x000000260200120c */ /* 0x001fc80003f05270 */
[----:B------:R-:W-:Y:S02]  /*0680*/  @P1 SEL R44, RZ, 0x1, !P0 ;  /* 0x00000001ff2c1807 */ /* 0x000fe40004000000 */
[----:B------:R-:W-:Y:S02]  /*0690*/  ISETP.NE.AND P0, PT, R32, R30, PT ;  /* 0x0000001e2000720c */ /* 0x000fe40003f05270 */
[----:B------:R-:W-:Y:S01]  /*06a0*/  ISETP.NE.AND P1, PT, R26, R24, PT ;  /* 0x000000181a00720c */ /* 0x000fe20003f25270 */
[----:B------:R-:W-:Y:S01]  /*06b0*/  VIADD R45, R44, 0x1 ;  /* 0x000000012c2d7836 */ /* 0x000fe20000000000 */
[----:B------:R-:W-:Y:S01]  /*06c0*/  FSEL R8, R31, R8, P0 ;  /* 0x000000081f087208 */ /* 0x000fe20000000000 */
[----:B------:R-:W-:Y:S01]  /*06d0*/  @!P3 IMAD.MOV R45, RZ, RZ, R44 ;  /* 0x000000ffff2db224 */ /* 0x000fe200078e022c */
[----:B------:R-:W-:Y:S02]  /*06e0*/  ISETP.NE.AND P3, PT, R30, R28, PT ;  /* 0x0000001c1e00720c */ /* 0x000fe40003f65270 */
[----:B------:R-:W-:Y:S01]  /*06f0*/  P2R R48, PR, RZ, 0x1 ;  /* 0x00000001ff307803 */ /* 0x000fe20000000000 */
[----:B------:R-:W-:Y:S01]  /*0700*/  FADD R8, R29, R8 ;  /* 0x000000081d087221 */ /* 0x000fe20000000000 */
[----:B------:R-:W-:Y:S01]  /*0710*/  VIADD R43, R45, 0x1 ;  /* 0x000000012d2b7836 */ /* 0x000fe20000000000 */
[----:B------:R-:W-:Y:S01]  /*0720*/  P2R R49, PR, RZ, 0x8 ;  /* 0x00000008ff317803 */ /* 0x000fe20000000000 */
[----:B------:R-:W-:Y:S01]  /*0730*/  @!P2 IMAD.MOV R43, RZ, RZ, R45 ;  /* 0x000000ffff2ba224 */ /* 0x000fe200078e022d */
[----:B------:R-:W-:-:S02]  /*0740*/  ISETP.NE.AND P2, PT, R28, R26, PT ;  /* 0x0000001a1c00720c */ /* 0x000fc40003f45270 */
[----:B------:R-:W-:Y:S01]  /*0750*/  FSEL R8, R29, R8, P3 ;  /* 0x000000081d087208 */ /* 0x000fe20001800000 */
[----:B------:R-:W-:Y:S02]  /*0760*/  VIADD R46, R43, 0x1 ;  /* 0x000000012b2e7836 */ /* 0x000fe40000000000 */
[----:B------:R-:W-:Y:S02]  /*0770*/  @!P4 IMAD.MOV R46, RZ, RZ, R43 ;  /* 0x000000ffff2ec224 */ /* 0x000fe400078e022b */
[C---:B------:R-:W-:Y:S02]  /*0780*/  FADD R8, R27.reuse, R8 ;  /* 0x000000081b087221 */ /* 0x040fe40000000000 */
[----:B------:R-:W-:Y:S02]  /*0790*/  VIADD R40, R46, 0x1 ;  /* 0x000000012e287836 */ /* 0x000fe40000000000 */
[----:B------:R-:W-:Y:S01]  /*07a0*/  @!P0 IMAD.MOV R40, RZ, RZ, R46 ;  /* 0x000000ffff288224 */ /* 0x000fe200078e022e */
[----:B------:R-:W-:-:S03]  /*07b0*/  FSEL R8, R27, R8, P2 ;  /* 0x000000081b087208 */ /* 0x000fc60001000000 */
        /* <DEDUP_REMOVED lines=8> */
[----:B------:R-:W-:Y:S02]  /*0840*/  @!P5 FADD R6, R6, R5 ;  /* 0x000000050606d221 */ /* 0x000fe40000000000 */
[----:B------:R-:W-:Y:S02]  /*0850*/  VIADD R5, R7, 0x1 ;  /* 0x0000000107057836 */ /* 0x000fe40000000000 */
[----:B------:R-:W-:Y:S01]  /*0860*/  @!P5 IMAD.MOV R5, RZ, RZ, R7 ;  /* 0x000000ffff05d224 */ /* 0x000fe200078e0207 */
[----:B------:R-:W-:Y:S01]  /*0870*/  ISETP.GE.AND P5, PT, R3, 0x1, PT ;  /* 0x000000010300780c */ /* 0x000fe20003fa6270 */
[----:B------:R-:W0:Y:S03]  /*0880*/  SHFL.UP PT, R7, R6, 0x1, RZ ;  /* 0x0420000006077989 */ /* 0x000e2600000e00ff */
[----:B------:R-:W-:Y:S01]  /*0890*/  ISETP.NE.AND P6, PT, R5, RZ, PT ;  /* 0x000000ff0500720c */ /* 0x000fe20003fc5270 */
[----:B0-----:R-:W-:-:S08]  /*08a0*/  FADD R7, R6, R7 ;  /* 0x0000000706077221 */ /* 0x001fd00000000000 */
[----:B------:R-:W-:Y:S02]  /*08b0*/  @P5 FSEL R6, R7, R6, !P6 ;  /* 0x0000000607065208 */ /* 0x000fe40007000000 */
[----:B------:R-:W0:Y:S02]  /*08c0*/  SHFL.UP PT, R7, R5, 0x1, RZ ;  /* 0x0420000005077989 */ /* 0x000e2400000e00ff */
[----:B0-----:R-:W-:Y:S02]  /*08d0*/  SEL R8, R7, RZ, P5 ;  /* 0x000000ff07087207 */ /* 0x001fe40002800000 */
[----:B------:R-:W0:Y:S01]  /*08e0*/  SHFL.UP PT, R7, R6, 0x2, RZ ;  /* 0x0440000006077989 */ /* 0x000e2200000e00ff */
[----:B------:R-:W-:Y:S02]  /*08f0*/  ISETP.GE.AND P5, PT, R3, 0x2, PT ;  /* 0x000000020300780c */ /* 0x000fe40003fa6270 */
[----:B------:R-:W-:-:S05]  /*0900*/  IMAD.IADD R8, R8, 0x1, R5 ;  /* 0x0000000108087824 */ /* 0x000fca00078e0205 */
[----:B------:R-:W-:Y:S01]  /*0910*/  ISETP.NE.AND P6, PT, R8, RZ, PT ;  /* 0x000000ff0800720c */ /* 0x000fe20003fc5270 */
[----:B0-----:R-:W-:-:S05]  /*0920*/  FADD R7, R6, R7 ;  /* 0x0000000706077221 */ /* 0x001fca0000000000 */
[----:B------:R-:W-:Y:S02]  /*0930*/  @P5 FSEL R6, R7, R6, !P6 ;  /* 0x0000000607065208 */ /* 0x000fe40007000000 */
[----:B------:R-:W0:Y:S04]  /*0940*/  SHFL.UP PT, R7, R8, 0x2, RZ ;  /* 0x0440000008077989 */ /* 0x000e2800000e00ff */
[----:B------:R-:W1:Y:S01]  /*0950*/  SHFL.UP PT, R9, R6, 0x4, RZ ;  /* 0x0480000006097989 */ /* 0x000e6200000e00ff */
[----:B0-----:R-:W-:Y:S02]  /*0960*/  SEL R7, R7, RZ, P5 ;  /* 0x000000ff07077207 */ /* 0x001fe40002800000 */
[----:B------:R-:W-:Y:S01]  /*0970*/  ISETP.GE.AND P5, PT, R3, 0x4, PT ;  /* 0x000000040300780c */ /* 0x000fe20003fa6270 */
[----:B-1----:R-:W-:-:S02]  /*0980*/  FADD R9, R6, R9 ;  /* 0x0000000906097221 */ /* 0x002fc40000000000 */
[----:B------:R-:W-:-:S05]  /*0990*/  IMAD.IADD R7, R8, 0x1, R7 ;  /* 0x0000000108077824 */ /* 0x000fca00078e0207 */
[----:B------:R-:W0:Y:S01]  /*09a0*/  SHFL.UP PT, R5, R7, 0x4, RZ ;  /* 0x0480000007057989 */ /* 0x000e2200000e00ff */
[----:B------:R-:W-:-:S04]  /*09b0*/  ISETP.NE.AND P6, PT, R7, RZ, PT ;  /* 0x000000ff0700720c */ /* 0x000fc80003fc5270 */
[----:B------:R-:W-:Y:S02]  /*09c0*/  @P5 FSEL R6, R9, R6, !P6 ;  /* 0x0000000609065208 */ /* 0x000fe40007000000 */
[----:B0-----:R-:W-:-:S03]  /*09d0*/  SEL R10, R5, RZ, P5 ;  /* 0x000000ff050a7207 */ /* 0x001fc60002800000 */
[----:B------:R-:W0:Y:S01]  /*09e0*/  SHFL.UP PT, R5, R6, 0x8, RZ ;  /* 0x0500000006057989 */ /* 0x000e2200000e00ff */
[----:B------:R-:W-:Y:S01]  /*09f0*/  ISETP.GE.AND P5, PT, R3, 0x8, PT ;  /* 0x000000080300780c */ /* 0x000fe20003fa6270 */
[----:B------:R-:W-:-:S05]  /*0a00*/  IMAD.IADD R10, R7, 0x1, R10 ;  /* 0x00000001070a7824 */ /* 0x000fca00078e020a */
[----:B------:R-:W-:Y:S01]  /*0a10*/  ISETP.NE.AND P6, PT, R10, RZ, PT ;  /* 0x000000ff0a00720c */ /* 0x000fe20003fc5270 */
[----:B0-----:R-:W-:-:S06]  /*0a20*/  FADD R5, R6, R5 ;  /* 0x0000000506057221 */ /* 0x001fcc0000000000 */
[----:B------:R-:W-:Y:S02]  /*0a30*/  @P5 FSEL R6, R5, R6, !P6 ;  /* 0x0000000605065208 */ /* 0x000fe40007000000 */
[----:B------:R-:W0:Y:S04]  /*0a40*/  SHFL.UP PT, R5, R10, 0x8, RZ ;  /* 0x050000000a057989 */ /* 0x000e2800000e00ff */
[----:B------:R-:W1:Y:S01]  /*0a50*/  SHFL.UP PT, R9, R6, 0x10, RZ ;  /* 0x0600000006097989 */ /* 0x000e6200000e00ff */
[----:B0-----:R-:W-:Y:S01]  /*0a60*/  SEL R5, R5, RZ, P5 ;  /* 0x000000ff05057207 */ /* 0x001fe20002800000 */
[----:B-1----:R-:W-:-:S04]  /*0a70*/  FADD R9, R6, R9 ;  /* 0x0000000906097221 */ /* 0x002fc80000000000 */
[----:B------:R-:W-:-:S05]  /*0a80*/  IMAD.IADD R5, R10, 0x1, R5 ;  /* 0x000000010a057824 */ /* 0x000fca00078e0205 */
[----:B------:R-:W0:Y:S01]  /*0a90*/  SHFL.UP PT, R7, R5, 0x10, RZ ;  /* 0x0600000005077989 */ /* 0x000e2200000e00ff */
[----:B------:R-:W-:-:S04]  /*0aa0*/  ISETP.NE.AND P5, PT, R5, RZ, PT ;  /* 0x000000ff0500720c */ /* 0x000fc80003fa5270 */
[----:B------:R-:W-:Y:S02]  /*0ab0*/  FSEL R21, R9, R6, !P5 ;  /* 0x0000000609157208 */ /* 0x000fe40006800000 */
[----:B------:R-:W-:-:S04]  /*0ac0*/  ISETP.GE.AND P5, PT, R3, 0x10, PT ;  /* 0x000000100300780c */ /* 0x000fc80003fa6270 */
[----:B------:R-:W-:Y:S02]  /*0ad0*/  FSEL R22, R6, R21, !P5 ;  /* 0x0000001506167208 */ /* 0x000fe40006800000 */
[----:B0-----:R-:W-:Y:S02]  /*0ae0*/  SEL R20, R7, RZ, P5 ;  /* 0x000000ff07147207 */ /* 0x001fe40002800000 */
[----:B------:R-:W-:-:S03]  /*0af0*/  ISETP.NE.AND P5, PT, R3, 0x1f, PT ;  /* 0x0000001f0300780c */ /* 0x000fc60003fa5270 */
[----:B------:R-:W-:-:S10]  /*0b00*/  IMAD.IADD R20, R5, 0x1, R20 ;  /* 0x0000000105147824 */ /* 0x000fd400078e0214 */
[----:B------:R-:W-:-:S05]  /*0b10*/  @!P5 LEA R4, R4, UR4, 0x3 ;  /* 0x000000040404dc11 */ /* 0x000fca000f8e18ff */
[----:B------:R0:W-:Y:S01]  /*0b20*/  @!P5 STS.64 [R4], R20 ;  /* 0x000000140400d388 */ /* 0x0001e20000000a00 */
[----:B------:R-:W-:Y:S01]  /*0b30*/  BAR.SYNC.DEFER_BLOCKING 0x0 ;  /* 0x0000000000007b1d */ /* 0x000fe20000010000 */
[----:B0-----:R-:W-:-:S05]  /*0b40*/  SHF.R.U32.HI R21, RZ, 0x5, R42 ;  /* 0x00000005ff157819 */ /* 0x001fca000001162a */
[----:B------:R-:W-:Y:S01]  /*0b50*/  SHFL.UP PT, R20, R20, 0x1, RZ ;  /* 0x0420000014147989 */ /* 0x000fe200000e00ff */
[C---:B------:R-:W-:Y:S02]  /*0b60*/  ISETP.NE.AND P3, PT, R21.reuse, 0x2, PT ;  /* 0x000000021500780c */ /* 0x040fe40003f65270 */
[C---:B------:R-:W-:Y:S02]  /*0b70*/  ISETP.NE.AND P0, PT, R21.reuse, 0x3, PT ;  /* 0x000000031500780c */ /* 0x040fe40003f05270 */
[----:B------:R-:W-:Y:S01]  /*0b80*/  ISETP.NE.AND P4, PT, R21, 0x4, PT ;  /* 0x000000041500780c */ /* 0x000fe20003f85270 */
[----:B------:R-:W0:Y:S04]  /*0b90*/  LDS.128 R16, [UR4] ;  /* 0x00000004ff107984 */ /* 0x000e280008000c00 */
[----:B------:R-:W1:Y:S04]  /*0ba0*/  LDS.128 R12, [UR4+0x10] ;  /* 0x00001004ff0c7984 */ /* 0x000e680008000c00 */
[----:B------:R-:W2:Y:S01]  /*0bb0*/  LDS.128 R8, [UR4+0x20] ;  /* 0x00002004ff087984 */ /* 0x000ea20008000c00 */
[----:B0-----:R-:W-:-:S13]  /*0bc0*/  ISETP.NE.AND P5, PT, R18, RZ, PT ;  /* 0x000000ff1200720c */ /* 0x001fda0003fa5270 */
[----:B------:R-:W-:Y:S01]  /*0bd0*/  @!P5 FADD R19, R17, R19 ;  /* 0x000000131113d221 */ /* 0x000fe20000000000 */
[----:B-1----:R-:W-:-:S04]  /*0be0*/  ISETP.NE.AND P5, PT, R12, RZ, PT ;  /* 0x000000ff0c00720c */ /* 0x002fc80003fa5270 */
[----:B------:R-:W-:-:S09]  /*0bf0*/  FSEL R4, R19, R17, !P3 ;  /* 0x0000001113047208 */ /* 0x000fd20005800000 */
[----:B------:R-:W-:Y:S01]  /*0c00*/  @!P5 FADD R13, R19, R13 ;  /* 0x0000000d130dd221 */ /* 0x000fe20000000000 */
[----:B------:R-:W-:-:S04]  /*0c10*/  ISETP.NE.AND P5, PT, R14, RZ, PT ;  /* 0x000000ff0e00720c */ /* 0x000fc80003fa5270 */
[----:B------:R-:W-:-:S09]  /*0c20*/  FSEL R4, R13, R4, !P0 ;  /* 0x000000040d047208 */ /* 0x000fd20004000000 */
[----:B------:R-:W-:Y:S01]  /*0c30*/  @!P5 FADD R15, R15, R13 ;  /* 0x0000000d0f0fd221 */ /* 0x000fe20000000000 */
[----:B--2---:R-:W-:-:S04]  /*0c40*/  ISETP.NE.AND P5, PT, R8, RZ, PT ;  /* 0x000000ff0800720c */ /* 0x004fc80003fa5270 */
[----:B------:R-:W-:-:S09]  /*0c50*/  FSEL R4, R15, R4, !P4 ;  /* 0x000000040f047208 */ /* 0x000fd20006000000 */
[----:B------:R-:W-:Y:S01]  /*0c60*/  @!P5 FADD R9, R15, R9 ;  /* 0x000000090f09d221 */ /* 0x000fe20000000000 */
[----:B------:R-:W-:-:S13]  /*0c70*/  ISETP.NE.AND P5, PT, R10, RZ, PT ;  /* 0x000000ff0a00720c */ /* 0x000fda0003fa5270 */
[----:B------:R-:W-:Y:S01]  /*0c80*/  @!P5 FADD R11, R11, R9 ;  /* 0x000000090b0bd221 */ /* 0x000fe20000000000 */
[----:B------:R-:W-:-:S04]  /*0c90*/  ISETP.NE.AND P5, PT, R21, 0x5, PT ;  /* 0x000000051500780c */ /* 0x000fc80003fa5270 */
[----:B------:R-:W-:Y:S01]  /*0ca0*/  FSEL R50, R9, R4, !P5 ;  /* 0x0000000409327208 */ /* 0x000fe20006800000 */
[----:B------:R-:W-:Y:S01]  /*0cb0*/  IMAD.IADD R9, R16, 0x1, R18 ;  /* 0x0000000110097824 */ /* 0x000fe200078e0212 */
[----:B------:R-:W0:Y:S02]  /*0cc0*/  LDS.128 R4, [UR4+0x30] ;  /* 0x00003004ff047984 */ /* 0x000e240008000c00 */
[----:B0-----:R-:W-:-:S13]  /*0cd0*/  ISETP.NE.AND P6, PT, R4, RZ, PT ;  /* 0x000000ff0400720c */ /* 0x001fda0003fc5270 */
[----:B------:R-:W-:Y:S01]  /*0ce0*/  @!P6 FADD R5, R11, R5 ;  /* 0x000000050b05e221 */ /* 0x000fe20000000000 */
[----:B------:R-:W-:-:S04]  /*0cf0*/  ISETP.NE.AND P6, PT, R21, 0x6, PT ;  /* 0x000000061500780c */ /* 0x000fc80003fc5270 */
[----:B------:R-:W-:Y:S02]  /*0d00*/  FSEL R50, R11, R50, !P6 ;  /* 0x000000320b327208 */ /* 0x000fe40007000000 */
[C---:B------:R-:W-:Y:S01]  /*0d10*/  SEL R11, R9.reuse, R16, !P3 ;  /* 0x00000010090b7207 */ /* 0x040fe20005800000 */
[----:B------:R-:W-:Y:S01]  /*0d20*/  IMAD.IADD R9, R9, 0x1, R12 ;  /* 0x0000000109097824 */ /* 0x000fe200078e020c */
[----:B------:R-:W-:-:S04]  /*0d30*/  ISETP.NE.AND P3, PT, R49, RZ, PT ;  /* 0x000000ff3100720c */ /* 0x000fc80003f65270 */
[----:B------:R-:W-:Y:S01]  /*0d40*/  SEL R11, R9, R11, !P0 ;  /* 0x0000000b090b7207 */ /* 0x000fe20004000000 */
[----:B------:R-:W-:Y:S01]  /*0d50*/  IMAD.IADD R9, R14, 0x1, R9 ;  /* 0x000000010e097824 */ /* 0x000fe200078e0209 */
[----:B------:R-:W-:-:S04]  /*0d60*/  ISETP.NE.AND P0, PT, R38, R36, PT ;  /* 0x000000242600720c */ /* 0x000fc80003f05270 */
[C---:B------:R-:W-:Y:S01]  /*0d70*/  SEL R11, R9.reuse, R11, !P4 ;  /* 0x0000000b090b7207 */ /* 0x040fe20006000000 */
[----:B------:R-:W-:Y:S01]  /*0d80*/  IMAD.IADD R9, R9, 0x1, R8 ;  /* 0x0000000109097824 */ /* 0x000fe200078e0208 */
[----:B------:R-:W-:-:S04]  /*0d90*/  ISETP.NE.AND P4, PT, R3, RZ, PT ;  /* 0x000000ff0300720c */ /* 0x000fc80003f85270 */
[----:B------:R-:W-:Y:S01]  /*0da0*/  SEL R11, R9, R11, !P5 ;  /* 0x0000000b090b7207 */ /* 0x000fe20006800000 */
[----:B------:R-:W-:Y:S01]  /*0db0*/  IMAD.IADD R9, R10, 0x1, R9 ;  /* 0x000000010a097824 */ /* 0x000fe200078e0209 */
[----:B------:R-:W-:-:S03]  /*0dc0*/  ISETP.NE.AND P5, PT, R21, 0x7, PT ;  /* 0x000000071500780c */ /* 0x000fc60003fa5270 */
[C---:B------:R-:W-:Y:S01]  /*0dd0*/  IMAD.IADD R13, R9.reuse, 0x1, R4 ;  /* 0x00000001090d7824 */ /* 0x040fe200078e0204 */
[----:B------:R-:W-:Y:S02]  /*0de0*/  SEL R11, R9, R11, !P6 ;  /* 0x0000000b090b7207 */ /* 0x000fe40007000000 */
[----:B------:R-:W-:Y:S01]  /*0df0*/  FSEL R50, R5, R50, !P5 ;  /* 0x0000003205327208 */ /* 0x000fe20006800000 */
[----:B------:R-:W0:Y:S01]  /*0e00*/  SHFL.UP PT, R9, R22, 0x1, RZ ;  /* 0x0420000016097989 */ /* 0x000e2200000e00ff */
[----:B------:R-:W-:Y:S02]  /*0e10*/  SEL R11, R13, R11, !P5 ;  /* 0x0000000b0d0b7207 */ /* 0x000fe40006800000 */
[----:B------:R-:W-:Y:S02]  /*0e20*/  ISETP.GE.U32.AND P6, PT, R42, 0x20, PT ;  /* 0x000000202a00780c */ /* 0x000fe40003fc6070 */
[C---:B------:R-:W-:Y:S02]  /*0e30*/  ISETP.NE.AND P5, PT, R11.reuse, RZ, PT ;  /* 0x000000ff0b00720c */ /* 0x040fe40003fa5270 */
[----:B------:R-:W-:-:S11]  /*0e40*/  SEL R11, R11, RZ, P6 ;  /* 0x000000ff0b0b7207 */ /* 0x000fd60003000000 */
[----:B------:R-:W-:Y:S01]  /*0e50*/  @!P5 FADD R50, RZ, R50 ;  /* 0x00000032ff32d221 */ /* 0x000fe20000000000 */
[C---:B------:R-:W-:Y:S02]  /*0e60*/  ISETP.NE.AND P5, PT, R20.reuse, RZ, PT ;  /* 0x000000ff1400720c */ /* 0x040fe40003fa5270 */
[----:B------:R-:W-:Y:S02]  /*0e70*/  SEL R20, R20, RZ, P4 ;  /* 0x000000ff14147207 */ /* 0x000fe40002000000 */
[----:B------:R-:W-:Y:S02]  /*0e80*/  FSEL R50, R50, RZ, P6 ;  /* 0x000000ff32327208 */ /* 0x000fe40003000000 */
[----:B------:R-:W-:Y:S01]  /*0e90*/  ISETP.NE.AND P6, PT, R36, R34, PT ;  /* 0x000000222400720c */ /* 0x000fe20003fc5270 */
[----:B------:R-:W-:Y:S02]  /*0ea0*/  IMAD.IADD R17, R11, 0x1, R20 ;  /* 0x000000010b117824 */ /* 0x000fe400078e0214 */
[----:B------:R-:W-:-:S02]  /*0eb0*/  IMAD.IADD R20, R6, 0x1, R13 ;  /* 0x0000000106147824 */ /* 0x000fc400078e020d */
[--C-:B------:R-:W-:Y:S02]  /*0ec0*/  IMAD.IADD R13, R45, 0x1, R17.reuse ;  /* 0x000000012d0d7824 */ /* 0x100fe400078e0211 */
[----:B0-----:R-:W-:Y:S01]  /*0ed0*/  @!P5 FADD R9, R9, R50 ;  /* 0x000000320909d221 */ /* 0x001fe20000000000 */
[----:B------:R-:W-:Y:S01]  /*0ee0*/  ISETP.NE.AND P5, PT, R44, RZ, PT ;  /* 0x000000ff2c00720c */ /* 0x000fe20003fa5270 */
[----:B------:R-:W-:Y:S02]  /*0ef0*/  IMAD.IADD R44, R17, 0x1, R44 ;  /* 0x00000001112c7824 */ /* 0x000fe400078e022c */
[--C-:B------:R-:W-:Y:S01]  /*0f00*/  IMAD.IADD R11, R43, 0x1, R17.reuse ;  /* 0x000000012b0b7824 */ /* 0x100fe200078e0211 */
[----:B------:R-:W-:Y:S01]  /*0f10*/  FSEL R3, R50, R9, !P4 ;  /* 0x0000000932037208 */ /* 0x000fe20006000000 */
[--C-:B------:R-:W-:Y:S01]  /*0f20*/  IMAD.IADD R9, R46, 0x1, R17.reuse ;  /* 0x000000012e097824 */ /* 0x100fe200078e0211 */
[----:B------:R-:W-:Y:S01]  /*0f30*/  ISETP.NE.AND P4, PT, R23, RZ, PT ;  /* 0x000000ff1700720c */ /* 0x000fe20003f85270 */
[----:B------:R-:W-:-:S02]  /*0f40*/  IMAD.IADD R40, R40, 0x1, R17 ;  /* 0x0000000128287824 */ /* 0x000fc400078e0211 */
[----:B------:R-:W-:-:S04]  /*0f50*/  IMAD.IADD R0, R0, 0x1, R17 ;  /* 0x0000000100007824 */ /* 0x000fc800078e0211 */
[----:B------:R-:W-:-:S04]  /*0f60*/  @!P5 FADD R39, R39, R3 ;  /* 0x000000032727d221 */ /* 0x000fc80000000000 */
[----:B------:R-:W-:Y:S01]  /*0f70*/  @!P0 FADD R37, R37, R39 ;  /* 0x0000002725258221 */ /* 0x000fe20000000000 */
[----:B------:R-:W-:-:S03]  /*0f80*/  ISETP.NE.AND P0, PT, R48, RZ, PT ;  /* 0x000000ff3000720c */ /* 0x000fc60003f05270 */
[----:B------:R-:W-:Y:S01]  /*0f90*/  @!P6 FADD R35, R35, R37 ;  /* 0x000000252323e221 */ /* 0x000fe20000000000 */
[----:B------:R-:W-:-:S03]  /*0fa0*/  ISETP.NE.AND P6, PT, R6, RZ, PT ;  /* 0x000000ff0600720c */ /* 0x000fc60003fc5270 */
[----:B------:R-:W-:Y:S01]  /*0fb0*/  @!P4 FADD R33, R33, R35 ;  /* 0x000000232121c221 */ /* 0x000fe20000000000 */
[----:B------:R-:W-:-:S05]  /*0fc0*/  ISETP.GE.AND P4, PT, R20, 0x101, PT ;  /* 0x000001011400780c */ /* 0x000fca0003f86270 */
[----:B------:R-:W-:-:S04]  /*0fd0*/  @!P0 FADD R31, R31, R33 ;  /* 0x000000211f1f8221 */ /* 0x000fc80000000000 */
[----:B------:R-:W-:Y:S01]  /*0fe0*/  @!P6 FADD R7, R7, R5 ;  /* 0x000000050707e221 */ /* 0x000fe20000000000 */
[----:B------:R-:W-:Y:S01]  /*0ff0*/  ISETP.NE.AND P6, PT, R42, RZ, PT ;  /* 0x000000ff2a00720c */ /* 0x000fe20003fc5270 */
[----:B------:R-:W-:-:S04]  /*1000*/  @!P3 FADD R29, R29, R31 ;  /* 0x0000001f1d1db221 */ /* 0x000fc80000000000 */
[----:B------:R-:W-:-:S04]  /*1010*/  @!P2 FADD R27, R27, R29 ;  /* 0x0000001d1b1ba221 */ /* 0x000fc80000000000 */
[----:B------:R-:W-:-:S04]  /*1020*/  @!P1 FADD R25, R25, R27 ;  /* 0x0000001b19199221 */ /* 0x000fc80000000000 */
[----:B------:R-:W0:Y:S01]  /*1030*/  @!P6 LDC.64 R48, c[0x0][0x3b0] ;  /* 0x0000ec00ff30eb82 */ /* 0x000e220000000a00 */
[----:B------:R-:W-:Y:S02]  /*1040*/  @!P6 IMAD.MOV.U32 R22, RZ, RZ, 0x65 ;  /* 0x00000065ff16e424 */ /* 0x000fe400078e00ff */
[----:B------:R-:W-:Y:S02]  /*1050*/  @!P6 IMAD.MOV.U32 R23, RZ, RZ, 0x0 ;  /* 0x00000000ff17e424 */ /* 0x000fe400078e00ff */
[----:B------:R-:W-:Y:S02]  /*1060*/  @!P6 IMAD.MOV.U32 R21, RZ, RZ, R7 ;  /* 0x000000ffff15e224 */ /* 0x000fe400078e0007 */
[----:B------:R-:W-:-:S04]  /*1070*/  IMAD.IADD R7, R47, 0x1, R17 ;  /* 0x000000012f077824 */ /* 0x000fc800078e0211 */
[----:B------:R-:W-:Y:S02]  /*1080*/  VIADD R5, R7, 0x1 ;  /* 0x0000000107057836 */ /* 0x000fe40000000000 */
[----:B------:R-:W-:Y:S01]  /*1090*/  @!P1 IMAD.MOV R5, RZ, RZ, R7 ;  /* 0x000000ffff059224 */ /* 0x000fe200078e0207 */
[----:B0-----:R0:W-:Y:S01]  /*10a0*/  @!P6 ST.E.128.STRONG.GPU desc[UR8][R48.64+0x200], R20 ;  /* 0x000200143000e985 */ /* 0x0011e2000c10fd08 */
[----:B------:R-:W-:Y:S05]  /*10b0*/  @!P4 BRA `(.L_x_1282) ;  /* 0x000000080064c947 */ /* 0x000fea0003800000 */
        /* <DEDUP_REMOVED lines=19> */
[----:B------:R-:W-:-:S03]  /*11f0*/  ISETP.GE.U32.AND P0, PT, R42, R20, PT ;  /* 0x000000142a00720c */ /* 0x000fc60003f06070 */
[----:B------:R1:W-:Y:S02]  /*1200*/  @P1 STS.64 [R11], R34 ;  /* 0x000000220b001388 */ /* 0x0003e40000000a00 */
[----:B------:R-:W-:Y:S02]  /*1210*/  @P5 LEA R40, R40, UR4, 0x3 ;  /* 0x0000000428285c11 */ /* 0x000fe4000f8e18ff */
[----:B------:R1:W-:Y:S02]  /*1220*/  @P6 STS.64 [R9], R32 ;  /* 0x0000002009006388 */ /* 0x0003e40000000a00 */
[----:B------:R-:W-:Y:S02]  /*1230*/  @P2 LEA R5, R5, UR4, 0x3 ;  /* 0x0000000405052c11 */ /* 0x000fe4000f8e18ff */
[----:B------:R1:W-:Y:S04]  /*1240*/  @P5 STS.64 [R40], R30 ;  /* 0x0000001e28005388 */ /* 0x0003e80000000a00 */
[----:B------:R1:W-:Y:S04]  /*1250*/  @P4 STS.64 [R0], R28 ;  /* 0x0000001c00004388 */ /* 0x0003e80000000a00 */
[----:B------:R1:W-:Y:S04]  /*1260*/  @P3 STS.64 [R7], R26 ;  /* 0x0000001a07003388 */ /* 0x0003e80000000a00 */
[----:B------:R1:W-:Y:S01]  /*1270*/  @P2 STS.64 [R5], R24 ;  /* 0x0000001805002388 */ /* 0x0003e20000000a00 */
[----:B------:R-:W-:Y:S06]  /*1280*/  BAR.SYNC.DEFER_BLOCKING 0x0 ;  /* 0x0000000000007b1d */ /* 0x000fec0000010000 */
[----:B------:R-:W-:Y:S05]  /*1290*/  @P0 EXIT ;  /* 0x000000000000094d */ /* 0x000fea0003800000 */
[----:B-1----:R-:W-:Y:S01]  /*12a0*/  IADD3 R3, PT, PT, R14, R18, R12 ;  /* 0x000000120e037210 */ /* 0x002fe20007ffe00c */
[----:B------:R-:W-:Y:S01]  /*12b0*/  BSSY.RECONVERGENT B0, `(.L_x_1283) ;  /* 0x000001b000007945 */ /* 0x000fe20003800200 */
[----:B------:R-:W-:Y:S02]  /*12c0*/  LOP3.LUT R0, RZ, R42, RZ, 0x33, !PT ;  /* 0x0000002aff007212 */ /* 0x000fe400078e33ff */
[----:B------:R-:W-:-:S04]  /*12d0*/  IADD3 R3, PT, PT, R10, R3, R8 ;  /* 0x000000030a037210 */ /* 0x000fc80007ffe008 */
[----:B------:R-:W-:-:S04]  /*12e0*/  IADD3 R3, PT, PT, R6, R3, R4 ;  /* 0x0000000306037210 */ /* 0x000fc80007ffe004 */
[----:B------:R-:W-:-:S04]  /*12f0*/  IADD3 R0, PT, PT, R0, R3, R16 ;  /* 0x0000000300007210 */ /* 0x000fc80007ffe010 */
[C---:B------:R-:W-:Y:S02]  /*1300*/  LOP3.LUT R2, R0.reuse, 0x300, RZ, 0xc0, !PT ;  /* 0x0000030000027812 */ /* 0x040fe400078ec0ff */
[----:B------:R-:W-:Y:S02]  /*1310*/  ISETP.GE.U32.AND P1, PT, R0, 0x300, PT ;  /* 0x000003000000780c */ /* 0x000fe40003f26070 */
[----:B------:R-:W-:-:S13]  /*1320*/  ISETP.NE.AND P0, PT, R2, 0x300, PT ;  /* 0x000003000200780c */ /* 0x000fda0003f05270 */
[----:B------:R-:W-:Y:S05]  /*1330*/  @!P0 BRA `(.L_x_1284) ;  /* 0x0000000000488947 */ /* 0x000fea0003800000 */
[----:B------:R-:W1:Y:S01]  /*1340*/  LDC.64 R2, c[0x0][0x3a0] ;  /* 0x0000e800ff027b82 */ /* 0x000e620000000a00 */
[----:B------:R-:W-:Y:S02]  /*1350*/  LEA.HI R0, R0, 0x1, RZ, 0x18 ;  /* 0x0000000100007811 */ /* 0x000fe400078fc0ff */
[----:B------:R-:W-:-:S03]  /*1360*/  LEA R4, R42, UR4, 0x3 ;  /* 0x000000042a047c11 */ /* 0x000fc6000f8e18ff */
[C---:B------:R-:W-:Y:S01]  /*1370*/  IMAD.SHL.U32 R5, R0.reuse, 0x100, RZ ;  /* 0x0000010000057824 */ /* 0x040fe200078e00ff */
[----:B------:R-:W-:Y:S01]  /*1380*/  LOP3.LUT R0, R0, 0x3, RZ, 0xc0, !PT ;  /* 0x0000000300007812 */ /* 0x000fe200078ec0ff */
[----:B------:R-:W-:-:S03]  /*1390*/  VIADD R4, R4, 0x4 ;  /* 0x0000000404047836 */ /* 0x000fc60000000000 */
[----:B------:R-:W-:Y:S01]  /*13a0*/  LOP3.LUT R5, R5, 0x300, RZ, 0xc0, !PT ;  /* 0x0000030005057812 */ /* 0x000fe200078ec0ff */
[----:B------:R-:W-:Y:S02]  /*13b0*/  IMAD.MOV R0, RZ, RZ, -R0 ;  /* 0x000000ffff007224 */ /* 0x000fe400078e0a00 */
[----:B-1----:R-:W-:-:S04]  /*13c0*/  IMAD.WIDE.U32 R2, R42, 0x4, R2 ;  /* 0x000000042a027825 */ /* 0x002fc800078e0002 */
[----:B------:R-:W-:-:S07]  /*13d0*/  IMAD.IADD R42, R42, 0x1, R5 ;  /* 0x000000012a2a7824 */ /* 0x000fce00078e0205 */
.L_x_1285:
[----:B------:R1:W2:Y:S01]  /*13e0*/  LDS R5, [R4] ;  /* 0x0000000004057984 */ /* 0x0002a20000000800 */
[----:B------:R-:W-:-:S05]  /*13f0*/  VIADD R0, R0, 0x1 ;  /* 0x0000000100007836 */ /* 0x000fca0000000000 */
[----:B------:R-:W-:Y:S01]  /*1400*/  ISETP.NE.AND P0, PT, R0, RZ, PT ;  /* 0x000000ff0000720c */ /* 0x000fe20003f05270 */
[----:B-1----:R-:W-:Y:S01]  /*1410*/  VIADD R4, R4, 0x800 ;  /* 0x0000080004047836 */ /* 0x002fe20000000000 */
[----:B--2---:R1:W-:Y:S02]  /*1420*/  STG.E desc[UR8][R2.64], R5 ;  /* 0x0000000502007986 */ /* 0x0043e4000c101908 */
[----:B-1----:R-:W-:-:S05]  /*1430*/  IADD3 R2, P2, PT, R2, 0x400, RZ ;  /* 0x0000040002027810 */ /* 0x002fca0007f5e0ff */
[----:B------:R-:W-:-:S04]  /*1440*/  IMAD.X R3, RZ, RZ, R3, P2 ;  /* 0x000000ffff037224 */ /* 0x000fc800010e0603 */
[----:B------:R-:W-:Y:S05]  /*1450*/  @P0 BRA `(.L_x_1285) ;  /* 0xfffffffc00e00947 */ /* 0x000fea000383ffff */
.L_x_1284:
[----:B------:R-:W-:Y:S05]  /*1460*/  BSYNC.RECONVERGENT B0 ;  /* 0x0000000000007941 */ /* 0x000fea0003800200 */
.L_x_1283:
[----:B------:R-:W-:Y:S05]  /*1470*/  @!P1 EXIT ;  /* 0x000000000000994d */ /* 0x000fea0003800000 */
[----:B------:R-:W1:Y:S01]  /*1480*/  LDC.64 R2, c[0x0][0x3a0] ;  /* 0x0000e800ff027b82 */ /* 0x000e620000000a00 */
[----:B------:R-:W-:Y:S01]  /*1490*/  IMAD.IADD R0, R20, 0x1, -R42 ;  /* 0x0000000114007824 */ /* 0x000fe200078e0a2a */
[----:B------:R-:W-:Y:S04]  /*14a0*/  BSSY.RECONVERGENT B0, `(.L_x_1286) ;  /* 0x0000033000007945 */ /* 0x000fe80003800200 */
[----:B------:R-:W-:Y:S02]  /*14b0*/  ISETP.GT.AND P1, PT, R0, 0xc00, PT ;  /* 0x00000c000000780c */ /* 0x000fe40003f24270 */
[----:B------:R-:W-:-:S05]  /*14c0*/  LEA R0, R42, UR4, 0x3 ;  /* 0x000000042a007c11 */ /* 0x000fca000f8e18ff */
[----:B------:R-:W-:Y:S02]  /*14d0*/  VIADD R0, R0, 0x1004 ;  /* 0x0000100400007836 */ /* 0x000fe40000000000 */
[----:B-1----:R-:W-:-:S03]  /*14e0*/  IMAD.WIDE.U32 R2, R42, 0x4, R2 ;  /* 0x000000042a027825 */ /* 0x002fc600078e0002 */
[----:B------:R-:W-:-:S05]  /*14f0*/  IADD3 R2, P0, PT, R2, 0x800, RZ ;  /* 0x0000080002027810 */ /* 0x000fca0007f1e0ff */
[----:B------:R-:W-:Y:S01]  /*1500*/  IMAD.X R3, RZ, RZ, R3, P0 ;  /* 0x000000ffff037224 */ /* 0x000fe200000e0603 */
[----:B------:R-:W-:Y:S01]  /*1510*/  PLOP3.LUT P0, PT, PT, PT, PT, 0x80, 0x8 ;  /* 0x000000000008781c */ /* 0x000fe20003f0f070 */
[----:B------:R-:W-:-:S12]  /*1520*/  @!P1 BRA `(.L_x_1287) ;  /* 0x0000000000a89947 */ /* 0x000fd80003800000 */
[----:B------:R-:W-:Y:S01]  /*1530*/  PLOP3.LUT P0, PT, PT, PT, PT, 0x8, 0x80 ;  /* 0x000000000080781c */ /* 0x000fe20003f0e170 */
[----:B------:R-:W-:-:S12]  /*1540*/  VIADD R37, R20, 0xfffff400 ;  /* 0xfffff40014257836 */ /* 0x000fd80000000000 */
.L_x_1288:
[----:B------:R-:W1:Y:S01]  /*1550*/  LDS R5, [R0+-0x1000] ;  /* 0xfff0000000057984 */ /* 0x000e620000000800 */
[----:B------:R-:W-:Y:S01]  /*1560*/  VIADD R42, R42, 0x1000 ;  /* 0x000010002a2a7836 */ /* 0x000fe20000000000 */
[----:B------:R-:W-:Y:S02]  /*1570*/  IADD3 R4, P2, PT, R2, 0x4000, RZ ;  /* 0x0000400002047810 */ /* 0x000fe40007f5e0ff */
[----:B------:R-:W2:Y:S02]  /*1580*/  LDS R7, [R0+-0x800] ;  /* 0xfff8000000077984 */ /* 0x000ea40000000800 */
[----:B------:R-:W-:Y:S02]  /*1590*/  ISETP.GE.AND P1, PT, R42, R37, PT ;  /* 0x000000252a00720c */ /* 0x000fe40003f26270 */
[----:B------:R-:W3:Y:S04]  /*15a0*/  LDS R9, [R0] ;  /* 0x0000000000097984 */ /* 0x000ee80000000800 */
[----:B------:R-:W4:Y:S04]  /*15b0*/  LDS R11, [R0+0x800] ;  /* 0x00080000000b7984 */ /* 0x000f280000000800 */
[----:B------:R-:W5:Y:S04]  /*15c0*/  LDS R13, [R0+0x1000] ;  /* 0x00100000000d7984 */ /* 0x000f680000000800 */
[----:B------:R-:W5:Y:S04]  /*15d0*/  LDS R15, [R0+0x1800] ;  /* 0x00180000000f7984 */ /* 0x000f680000000800 */
[----:B------:R-:W5:Y:S04]  /*15e0*/  LDS R17, [R0+0x2000] ;  /* 0x0020000000117984 */ /* 0x000f680000000800 */
[----:B------:R-:W5:Y:S04]  /*15f0*/  LDS R19, [R0+0x2800] ;  /* 0x0028000000137984 */ /* 0x000f680000000800 */
[----:B0-----:R-:W0:Y:S04]  /*1600*/  LDS R21, [R0+0x3000] ;  /* 0x0030000000157984 */ /* 0x001e280000000800 */
[----:B------:R-:W0:Y:S04]  /*1610*/  LDS R23, [R0+0x3800] ;  /* 0x0038000000177984 */ /* 0x000e280000000800 */
[----:B------:R-:W0:Y:S04]  /*1620*/  LDS R25, [R0+0x4000] ;  /* 0x0040000000197984 */ /* 0x000e280000000800 */
[----:B------:R-:W0:Y:S04]  /*1630*/  LDS R27, [R0+0x4800] ;  /* 0x00480000001b7984 */ /* 0x000e280000000800 */
[----:B------:R-:W0:Y:S04]  /*1640*/  LDS R29, [R0+0x5000] ;  /* 0x00500000001d7984 */ /* 0x000e280000000800 */
[----:B------:R-:W0:Y:S04]  /*1650*/  LDS R31, [R0+0x5800] ;  /* 0x00580000001f7984 */ /* 0x000e280000000800 */
[----:B------:R-:W0:Y:S04]  /*1660*/  LDS R33, [R0+0x6000] ;  /* 0x0060000000217984 */ /* 0x000e280000000800 */
[----:B------:R3:W0:Y:S04]  /*1670*/  LDS R35, [R0+0x6800] ;  /* 0x0068000000237984 */ /* 0x0006280000000800 */
[----:B-1----:R1:W-:Y:S04]  /*1680*/  STG.E desc[UR8][R2.64+-0x800], R5 ;  /* 0xfff8000502007986 */ /* 0x0023e8000c101908 */
[----:B--2---:R-:W-:Y:S01]  /*1690*/  STG.E desc[UR8][R2.64+-0x400], R7 ;  /* 0xfffc000702007986 */ /* 0x004fe2000c101908 */
[----:B---3--:R-:W-:-:S03]  /*16a0*/  VIADD R0, R0, 0x8000 ;  /* 0x0000800000007836 */ /* 0x008fc60000000000 */
[----:B------:R-:W-:Y:S01]  /*16b0*/  STG.E desc[UR8][R2.64], R9 ;  /* 0x0000000902007986 */ /* 0x000fe2000c101908 */
[----:B-1----:R-:W-:-:S03]  /*16c0*/  IMAD.X R5, RZ, RZ, R3, P2 ;  /* 0x000000ffff057224 */ /* 0x002fc600010e0603 */
[----:B----4-:R-:W-:Y:S04]  /*16d0*/  STG.E desc[UR8][R2.64+0x400], R11 ;  /* 0x0004000b02007986 */ /* 0x010fe8000c101908 */
[----:B-----5:R-:W-:Y:S04]  /*16e0*/  STG.E desc[UR8][R2.64+0x800], R13 ;  /* 0x0008000d02007986 */ /* 0x020fe8000c101908 */
[----:B------:R-:W-:Y:S04]  /*16f0*/  STG.E desc[UR8][R2.64+0xc00], R15 ;  /* 0x000c000f02007986 */ /* 0x000fe8000c101908 */
[----:B------:R-:W-:Y:S04]  /*1700*/  STG.E desc[UR8][R2.64+0x1000], R17 ;  /* 0x0010001102007986 */ /* 0x000fe8000c101908 */
[----:B------:R-:W-:Y:S04]  /*1710*/  STG.E desc[UR8][R2.64+0x1400], R19 ;  /* 0x0014001302007986 */ /* 0x000fe8000c101908 */
[----:B0-----:R-:W-:Y:S04]  /*1720*/  STG.E desc[UR8][R2.64+0x1800], R21 ;  /* 0x0018001502007986 */ /* 0x001fe8000c101908 */
[----:B------:R-:W-:Y:S04]  /*1730*/  STG.E desc[UR8][R2.64+0x1c00], R23 ;  /* 0x001c001702007986 */ /* 0x000fe8000c101908 */
[----:B------:R-:W-:Y:S04]  /*1740*/  STG.E desc[UR8][R2.64+0x2000], R25 ;  /* 0x0020001902007986 */ /* 0x000fe8000c101908 */
[----:B------:R-:W-:Y:S04]  /*1750*/  STG.E desc[UR8][R2.64+0x2400], R27 ;  /* 0x0024001b02007986 */ /* 0x000fe8000c101908 */
[----:B------:R-:W-:Y:S04]  /*1760*/  STG.E desc[UR8][R2.64+0x2800], R29 ;  /* 0x0028001d02007986 */ /* 0x000fe8000c101908 */
[----:B------:R-:W-:Y:S04]  /*1770*/  STG.E desc[UR8][R2.64+0x2c00], R31 ;  /* 0x002c001f02007986 */ /* 0x000fe8000c101908 */
[----:B------:R-:W-:Y:S04]  /*1780*/  STG.E desc[UR8][R2.64+0x3000], R33 ;  /* 0x0030002102007986 */ /* 0x000fe8000c101908 */
[----:B------:R0:W-:Y:S02]  /*1790*/  STG.E desc[UR8][R2.64+0x3400], R35 ;  /* 0x0034002302007986 */ /* 0x0001e4000c101908 */
[----:B0-----:R-:W-:-:S02]  /*17a0*/  IMAD.MOV.U32 R2, RZ, RZ, R4 ;  /* 0x000000ffff027224 */ /* 0x001fc400078e0004 */
[----:B------:R-:W-:Y:S01]  /*17b0*/  IMAD.MOV.U32 R3, RZ, RZ, R5 ;  /* 0x000000ffff037224 */ /* 0x000fe200078e0005 */
[----:B------:R-:W-:Y:S06]  /*17c0*/  @!P1 BRA `(.L_x_1288) ;  /* 0xfffffffc00609947 */ /* 0x000fec000383ffff */
.L_x_1287:
[----:B------:R-:W-:Y:S05]  /*17d0*/  BSYNC.RECONVERGENT B0 ;  /* 0x0000000000007941 */ /* 0x000fea0003800200 */
.L_x_1286:
[----:B------:R-:W-:Y:S01]  /*17e0*/  IMAD.IADD R4, R20, 0x1, -R42 ;  /* 0x0000000114047824 */ /* 0x000fe200078e0a2a */
[----:B------:R-:W-:Y:S04]  /*17f0*/  BSSY.RECONVERGENT B0, `(.L_x_1289) ;  /* 0x000001a000007945 */ /* 0x000fe80003800200 */
[----:B------:R-:W-:-:S13]  /*1800*/  ISETP.GT.AND P1, PT, R4, 0x400, PT ;  /* 0x000004000400780c */ /* 0x000fda0003f24270 */
[----:B------:R-:W-:Y:S05]  /*1810*/  @!P1 BRA `(.L_x_1290) ;  /* 0x00000000005c9947 */ /* 0x000fea0003800000 */
[----:B------:R-:W1:Y:S01]  /*1820*/  LDS R5, [R0+-0x1000] ;  /* 0xfff0000000057984 */ /* 0x000e620000000800 */
[----:B------:R-:W-:Y:S01]  /*1830*/  IADD3 R4, P1, PT, R2, 0x2000, RZ ;  /* 0x0000200002047810 */ /* 0x000fe20007f3e0ff */
[----:B------:R-:W-:Y:S01]  /*1840*/  VIADD R42, R42, 0x800 ;  /* 0x000008002a2a7836 */ /* 0x000fe20000000000 */
[----:B------:R-:W-:Y:S01]  /*1850*/  PLOP3.LUT P0, PT, PT, PT, PT, 0x8, 0x80 ;  /* 0x000000000080781c */ /* 0x000fe20003f0e170 */
[----:B------:R-:W2:Y:S02]  /*1860*/  LDS R7, [R0+-0x800] ;  /* 0xfff8000000077984 */ /* 0x000ea40000000800 */
[----:B0-----:R-:W-:Y:S02]  /*1870*/  IMAD.X R21, RZ, RZ, R3, P1 ;  /* 0x000000ffff157224 */ /* 0x001fe400008e0603 */
[----:B------:R-:W0:Y:S04]  /*1880*/  LDS R9, [R0] ;  /* 0x0000000000097984 */ /* 0x000e280000000800 */
[----:B------:R-:W3:Y:S04]  /*1890*/  LDS R11, [R0+0x800] ;  /* 0x00080000000b7984 */ /* 0x000ee80000000800 */
[----:B------:R-:W4:Y:S04]  /*18a0*/  LDS R13, [R0+0x1000] ;  /* 0x00100000000d7984 */ /* 0x000f280000000800 */
[----:B------:R-:W5:Y:S04]  /*18b0*/  LDS R15, [R0+0x1800] ;  /* 0x00180000000f7984 */ /* 0x000f680000000800 */
[----:B------:R-:W5:Y:S04]  /*18c0*/  LDS R17, [R0+0x2000] ;  /* 0x0020000000117984 */ /* 0x000f680000000800 */
[----:B------:R1:W5:Y:S02]  /*18d0*/  LDS R19, [R0+0x2800] ;  /* 0x0028000000137984 */ /* 0x0003640000000800 */
[----:B-1----:R-:W-:-:S02]  /*18e0*/  VIADD R0, R0, 0x4000 ;  /* 0x0000400000007836 */ /* 0x002fc40000000000 */
[----:B------:R-:W-:Y:S04]  /*18f0*/  STG.E desc[UR8][R2.64+-0x800], R5 ;  /* 0xfff8000502007986 */ /* 0x000fe8000c101908 */
[----:B--2---:R-:W-:Y:S04]  /*1900*/  STG.E desc[UR8][R2.64+-0x400], R7 ;  /* 0xfffc000702007986 */ /* 0x004fe8000c101908 */
[----:B0-----:R-:W-:Y:S04]  /*1910*/  STG.E desc[UR8][R2.64], R9 ;  /* 0x0000000902007986 */ /* 0x001fe8000c101908 */
[----:B---3--:R-:W-:Y:S04]  /*1920*/  STG.E desc[UR8][R2.64+0x400], R11 ;  /* 0x0004000b02007986 */ /* 0x008fe8000c101908 */
[----:B----4-:R-:W-:Y:S04]  /*1930*/  STG.E desc[UR8][R2.64+0x800], R13 ;  /* 0x0008000d02007986 */ /* 0x010fe8000c101908 */
[----:B-----5:R-:W-:Y:S04]  /*1940*/  STG.E desc[UR8][R2.64+0xc00], R15 ;  /* 0x000c000f02007986 */ /* 0x020fe8000c101908 */
[----:B------:R-:W-:Y:S04]  /*1950*/  STG.E desc[UR8][R2.64+0x1000], R17 ;  /* 0x0010001102007986 */ /* 0x000fe8000c101908 */
[----:B------:R0:W-:Y:S02]  /*1960*/  STG.E desc[UR8][R2.64+0x1400], R19 ;  /* 0x0014001302007986 */ /* 0x0001e4000c101908 */
[----:B0-----:R-:W-:-:S02]  /*1970*/  IMAD.MOV.U32 R2, RZ, RZ, R4 ;  /* 0x000000ffff027224 */ /* 0x001fc400078e0004 */
[----:B------:R-:W-:-:S07]  /*1980*/  IMAD.MOV.U32 R3, RZ, RZ, R21 ;  /* 0x000000ffff037224 */ /* 0x000fce00078e0015 */
.L_x_1290:
[----:B------:R-:W-:Y:S05]  /*1990*/  BSYNC.RECONVERGENT B0 ;  /* 0x0000000000007941 */ /* 0x000fea0003800200 */
.L_x_1289:
[----:B------:R-:W-:-:S13]  /*19a0*/  ISETP.LT.OR P0, PT, R42, R20, P0 ;  /* 0x000000142a00720c */ /* 0x000fda0000701670 */
[----:B------:R-:W-:Y:S05]  /*19b0*/  @!P0 EXIT ;  /* 0x000000000000894d */ /* 0x000fea0003800000 */
[----:B------:R-:W1:Y:S04]  /*19c0*/  LDS R5, [R0+-0x1000] ;  /* 0xfff0000000057984 */ /* 0x000e680000000800 */
[----:B------:R-:W2:Y:S04]  /*19d0*/  LDS R7, [R0+-0x800] ;  /* 0xfff8000000077984 */ /* 0x000ea80000000800 */
[----:B------:R-:W3:Y:S04]  /*19e0*/  LDS R9, [R0] ;  /* 0x0000000000097984 */ /* 0x000ee80000000800 */
[----:B------:R-:W4:Y:S04]  /*19f0*/  LDS R11, [R0+0x800] ;  /* 0x00080000000b7984 */ /* 0x000f280000000800 */
[----:B-1----:R-:W-:Y:S04]  /*1a00*/  STG.E desc[UR8][R2.64+-0x800], R5 ;  /* 0xfff8000502007986 */ /* 0x002fe8000c101908 */
[----:B--2---:R-:W-:Y:S04]  /*1a10*/  STG.E desc[UR8][R2.64+-0x400], R7 ;  /* 0xfffc000702007986 */ /* 0x004fe8000c101908 */
[----:B---3--:R-:W-:Y:S04]  /*1a20*/  STG.E desc[UR8][R2.64], R9 ;  /* 0x0000000902007986 */ /* 0x008fe8000c101908 */
[----:B----4-:R-:W-:Y:S01]  /*1a30*/  STG.E desc[UR8][R2.64+0x400], R11 ;  /* 0x0004000b02007986 */ /* 0x010fe2000c101908 */
[----:B------:R-:W-:Y:S05]  /*1a40*/  EXIT ;  /* 0x000000000000794d */ /* 0x000fea0003800000 */
.L_x_1282:
[----:B------:R-:W1:Y:S01]  /*1a50*/  @P5 LDC.64 R14, c[0x0][0x3a0] ;  /* 0x0000e800ff0e5b82 */ /* 0x000e620000000a00 */
[----:B------:R-:W-:Y:S02]  /*1a60*/  ISETP.NE.AND P6, PT, R38, R36, PT ;  /* 0x000000242600720c */ /* 0x000fe40003fc5270 */
[----:B------:R-:W-:Y:S02]  /*1a70*/  ISETP.NE.AND P0, PT, R36, R34, PT ;  /* 0x000000222400720c */ /* 0x000fe40003f05270 */
[----:B------:R-:W-:Y:S02]  /*1a80*/  ISETP.NE.AND P4, PT, R34, R32, PT ;  /* 0x000000202200720c */ /* 0x000fe40003f85270 */
[----:B------:R-:W-:Y:S02]  /*1a90*/  ISETP.NE.AND P3, PT, R32, R30, PT ;  /* 0x0000001e2000720c */ /* 0x000fe40003f65270 */
[----:B------:R-:W-:Y:S02]  /*1aa0*/  ISETP.NE.AND P2, PT, R30, R28, PT ;  /* 0x0000001c1e00720c */ /* 0x000fe40003f45270 */
[----:B------:R-:W-:-:S05]  /*1ab0*/  ISETP.NE.AND P1, PT, R28, R26, PT ;  /* 0x0000001a1c00720c */ /* 0x000fca0003f25270 */
[----:B------:R-:W2:Y:S01]  /*1ac0*/  @P0 LDC.64 R18, c[0x0][0x3a0] ;  /* 0x0000e800ff120b82 */ /* 0x000ea20000000a00 */
[----:B-1----:R-:W-:-:S07]  /*1ad0*/  @P5 IMAD.WIDE R14, R17, 0x4, R14 ;  /* 0x00000004110e5825 */ /* 0x002fce00078e020e */
[----:B0-----:R-:W0:Y:S01]  /*1ae0*/  @P4 LDC.64 R20, c[0x0][0x3a0] ;  /* 0x0000e800ff144b82 */ /* 0x001e220000000a00 */
[----:B------:R0:W-:Y:S01]  /*1af0*/  @P5 STG.E desc[UR8][R14.64], R3 ;  /* 0x000000030e005986 */ /* 0x0001e2000c101908 */
[----:B------:R-:W-:-:S06]  /*1b00*/  ISETP.NE.AND P5, PT, R26, R24, PT ;  /* 0x000000181a00720c */ /* 0x000fcc0003fa5270 */
[----:B------:R-:W1:Y:S01]  /*1b10*/  @P6 LDC.64 R16, c[0x0][0x3a0] ;  /* 0x0000e800ff106b82 */ /* 0x000e620000000a00 */
[----:B--2---:R-:W-:-:S07]  /*1b20*/  @P0 IMAD.WIDE R12, R13, 0x4, R18 ;  /* 0x000000040d0c0825 */ /* 0x004fce00078e0212 */
[----:B------:R-:W2:Y:S08]  /*1b30*/  @P3 LDC.64 R22, c[0x0][0x3a0] ;  /* 0x0000e800ff163b82 */ /* 0x000eb00000000a00 */
[----:B------:R-:W3:Y:S01]  /*1b40*/  @P2 LDC.64 R42, c[0x0][0x3a0] ;  /* 0x0000e800ff2a2b82 */ /* 0x000ee20000000a00 */
[----:B0-----:R-:W-:-:S07]  /*1b50*/  @P4 IMAD.WIDE R2, R11, 0x4, R20 ;  /* 0x000000040b024825 */ /* 0x001fce00078e0214 */
[----:B------:R-:W0:Y:S01]  /*1b60*/  @P1 LDC.64 R46, c[0x0][0x3a0] ;  /* 0x0000e800ff2e1b82 */ /* 0x000e220000000a00 */
[----:B-1----:R-:W-:-:S05]  /*1b70*/  @P6 IMAD.WIDE R44, R44, 0x4, R16 ;  /* 0x000000042c2c6825 */ /* 0x002fca00078e0210 */
[----:B------:R1:W-:Y:S01]  /*1b80*/  @P6 STG.E desc[UR8][R44.64], R39 ;  /* 0x000000272c006986 */ /* 0x0003e2000c101908 */
[----:B------:R-:W-:Y:S01]  /*1b90*/  ISETP.NE.AND P6, PT, R24, R41, PT ;  /* 0x000000291800720c */ /* 0x000fe20003fc5270 */
[----:B------:R-:W4:Y:S01]  /*1ba0*/  @P5 LDC.64 R48, c[0x0][0x3a0] ;  /* 0x0000e800ff305b82 */ /* 0x000f220000000a00 */
[----:B--2---:R-:W-:Y:S01]  /*1bb0*/  @P3 IMAD.WIDE R8, R9, 0x4, R22 ;  /* 0x0000000409083825 */ /* 0x004fe200078e0216 */
[----:B------:R1:W-:Y:S04]  /*1bc0*/  @P0 STG.E desc[UR8][R12.64], R37 ;  /* 0x000000250c000986 */ /* 0x0003e8000c101908 */
[----:B------:R1:W-:Y:S01]  /*1bd0*/  @P4 STG.E desc[UR8][R2.64], R35 ;  /* 0x0000002302004986 */ /* 0x0003e2000c101908 */
[----:B---3--:R-:W-:-:S03]  /*1be0*/  @P2 IMAD.WIDE R40, R40, 0x4, R42 ;  /* 0x0000000428282825 */ /* 0x008fc600078e022a */
[----:B------:R1:W-:Y:S04]  /*1bf0*/  @P3 STG.E desc[UR8][R8.64], R33 ;  /* 0x0000002108003986 */ /* 0x0003e8000c101908 */
[----:B------:R1:W-:Y:S01]  /*1c00*/  @P2 STG.E desc[UR8][R40.64], R31 ;  /* 0x0000001f28002986 */ /* 0x0003e2000c101908 */
[----:B0-----:R-:W-:-:S05]  /*1c10*/  @P1 IMAD.WIDE R10, R0, 0x4, R46 ;  /* 0x00000004000a1825 */ /* 0x001fca00078e022e */
[----:B------:R1:W-:Y:S01]  /*1c20*/  @P1 STG.E desc[UR8][R10.64], R29 ;  /* 0x0000001d0a001986 */ /* 0x0003e2000c101908 */
[----:B----4-:R-:W-:-:S05]  /*1c30*/  @P5 IMAD.WIDE R6, R7, 0x4, R48 ;  /* 0x0000000407065825 */ /* 0x010fca00078e0230 */
[----:B------:R1:W-:Y:S01]  /*1c40*/  @P5 STG.E desc[UR8][R6.64], R27 ;  /* 0x0000001b06005986 */ /* 0x0003e2000c101908 */
[----:B------:R-:W-:Y:S05]  /*1c50*/  @!P6 EXIT ;  /* 0x000000000000e94d */ /* 0x000fea0003800000 */
[----:B-1----:R-:W0:Y:S02]  /*1c60*/  LDC.64 R2, c[0x0][0x3a0] ;  /* 0x0000e800ff027b82 */ /* 0x002e240000000a00 */
[----:B0-----:R-:W-:-:S05]  /*1c70*/  IMAD.WIDE R2, R5, 0x4, R2 ;  /* 0x0000000405027825 */ /* 0x001fca00078e0202 */
[----:B------:R-:W-:Y:S01]  /*1c80*/  STG.E desc[UR8][R2.64], R25 ;  /* 0x0000001902007986 */ /* 0x000fe2000c101908 */
[----:B------:R-:W-:Y:S05]  /*1c90*/  EXIT ;  /* 0x000000000000794d */ /* 0x000fea0003800000 */
.L_x_1281:
[----:B------:R-:W0:Y:S01]  /*1ca0*/  S2R R8, SR_TID.X ;  /* 0x0000000000087919 */ /* 0x000e220000002100 */
[----:B------:R-:W1:Y:S08]  /*1cb0*/  LDC.64 R2, c[0x0][0x380] ;  /* 0x0000e000ff027b82 */ /* 0x000e700000000a00 */
[----:B------:R-:W2:Y:S01]  /*1cc0*/  LDC.64 R6, c[0x0][0x388] ;  /* 0x0000e200ff067b82 */ /* 0x000ea20000000a00 */
[----:B0-----:R-:W-:-:S02]  /*1cd0*/  LOP3.LUT R5, R8, 0x1f, RZ, 0xc0, !PT ;  /* 0x0000001f08057812 */ /* 0x001fc400078ec0ff */
[----:B------:R-:W-:-:S03]  /*1ce0*/  LOP3.LUT R4, R8, 0x3e0, RZ, 0xc0, !PT ;  /* 0x000003e008047812 */ /* 0x000fc600078ec0ff */
[----:B------:R-:W-:-:S04]  /*1cf0*/  IMAD.IADD R5, R0, 0x1, R5 ;  /* 0x0000000100057824 */ /* 0x000fc800078e0205 */
[----:B------:R-:W-:-:S04]  /*1d00*/  IMAD R9, R4, 0x9, R5 ;  /* 0x0000000904097824 */ /* 0x000fc800078e0205 */
[----:B-1----:R-:W-:-:S05]  /*1d10*/  IMAD.WIDE.U32 R4, R9, 0x4, R2 ;  /* 0x0000000409047825 */ /* 0x002fca00078e0002 */
[----:B------:R-:W3:Y:S04]  /*1d20*/  LDG.E.CONSTANT R10, desc[UR8][R4.64] ;  /* 0x00000008040a7981 */ /* 0x000ee8000c1e9900 */
[----:B------:R-:W4:Y:S04]  /*1d30*/  LDG.E.CONSTANT R11, desc[UR8][R4.64+0x80] ;  /* 0x00008008040b7981 */ /* 0x000f28000c1e9900 */
[----:B------:R-:W5:Y:S04]  /*1d40*/  LDG.E.CONSTANT R12, desc[UR8][R4.64+0x100] ;  /* 0x00010008040c7981 */ /* 0x000f68000c1e9900 */
[----:B------:R-:W5:Y:S04]  /*1d50*/  LDG.E.CONSTANT R13, desc[UR8][R4.64+0x180] ;  /* 0x00018008040d7981 */ /* 0x000f68000c1e9900 */
[----:B------:R-:W5:Y:S04]  /*1d60*/  LDG.E.CONSTANT R15, desc[UR8][R4.64+0x200] ;  /* 0x00020008040f7981 */ /* 0x000f68000c1e9900 */
[----:B------:R-:W5:Y:S04]  /*1d70*/  LDG.E.CONSTANT R17, desc[UR8][R4.64+0x280] ;  /* 0x0002800804117981 */ /* 0x000f68000c1e9900 */
[----:B------:R-:W5:Y:S04]  /*1d80*/  LDG.E.CONSTANT R19, desc[UR8][R4.64+0x300] ;  /* 0x0003000804137981 */ /* 0x000f68000c1e9900 */
[----:B------:R-:W5:Y:S04]  /*1d90*/  LDG.E.CONSTANT R21, desc[UR8][R4.64+0x380] ;  /* 0x0003800804157981 */ /* 0x000f68000c1e9900 */
[----:B------:R0:W5:Y:S01]  /*1da0*/  LDG.E.CONSTANT R23, desc[UR8][R4.64+0x400] ;  /* 0x0004000804177981 */ /* 0x000162000c1e9900 */
[----:B--2---:R-:W-:-:S05]  /*1db0*/  IMAD.WIDE.U32 R6, R9, 0x4, R6 ;  /* 0x0000000409067825 */ /* 0x004fca00078e0006 */
[----:B------:R-:W2:Y:S04]  /*1dc0*/  LDG.E.CONSTANT R9, desc[UR8][R6.64] ;  /* 0x0000000806097981 */ /* 0x000ea8000c1e9900 */
[----:B------:R-:W2:Y:S04]  /*1dd0*/  LDG.E.CONSTANT R25, desc[UR8][R6.64+0x80] ;  /* 0x0000800806197981 */ /* 0x000ea8000c1e9900 */
[----:B------:R-:W2:Y:S04]  /*1de0*/  LDG.E.CONSTANT R27, desc[UR8][R6.64+0x100] ;  /* 0x00010008061b7981 */ /* 0x000ea8000c1e9900 */
[----:B------:R-:W2:Y:S04]  /*1df0*/  LDG.E.CONSTANT R29, desc[UR8][R6.64+0x180] ;  /* 0x00018008061d7981 */ /* 0x000ea8000c1e9900 */
[----:B------:R-:W2:Y:S04]  /*1e00*/  LDG.E.CONSTANT R31, desc[UR8][R6.64+0x200] ;  /* 0x00020008061f7981 */ /* 0x000ea8000c1e9900 */
[----:B------:R-:W2:Y:S04]  /*1e10*/  LDG.E.CONSTANT R33, desc[UR8][R6.64+0x280] ;  /* 0x0002800806217981 */ /* 0x000ea8000c1e9900 */
[----:B------:R-:W2:Y:S04]  /*1e20*/  LDG.E.CONSTANT R35, desc[UR8][R6.64+0x300] ;  /* 0x0003000806237981 */ /* 0x000ea8000c1e9900 */
[----:B------:R-:W2:Y:S04]  /*1e30*/  LDG.E.CONSTANT R39, desc[UR8][R6.64+0x380] ;  /* 0x0003800806277981 */ /* 0x000ea8000c1e9900 */
[----:B------:R-:W2:Y:S01]  /*1e40*/  LDG.E.CONSTANT R43, desc[UR8][R6.64+0x400] ;  /* 0x00040008062b7981 */ /* 0x000ea2000c1e9900 */
[----:B------:R-:W-:Y:S01]  /*1e50*/  ISETP.NE.AND P0, PT, R8, RZ, PT ;  /* 0x000000ff0800720c */ /* 0x000fe20003f05270 */
[----:B------:R-:W-:-:S12]  /*1e60*/  IMAD.MOV.U32 R26, RZ, RZ, RZ ;  /* 0x000000ffff1a7224 */ /* 0x000fd800078e00ff */
[----:B------:R-:W-:-:S05]  /*1e70*/  @!P0 IMAD.WIDE.U32 R2, R0, 0x4, R2 ;  /* 0x0000000400028825 */ /* 0x000fca00078e0002 */
[----:B------:R1:W2:Y:S01]  /*1e80*/  @!P0 LDG.E.CONSTANT R26, desc[UR8][R2.64+-0x4] ;  /* 0xfffffc08021a8981 */ /* 0x0002a2000c1e9900 */
[----:B------:R-:W0:Y:S01]  /*1e90*/  S2UR UR5, SR_CgaCtaId ;  /* 0x00000000000579c3 */ /* 0x000e220000008800 */
[----:B------:R-:W-:Y:S01]  /*1ea0*/  SHF.R.U32.HI R41, RZ, 0x5, R8 ;  /* 0x00000005ff297819 */ /* 0x000fe20000011608 */
[----:B------:R-:W-:Y:S01]  /*1eb0*/  UMOV UR4, 0x400 ;  /* 0x0000040000047882 */ /* 0x000fe20000000000 */
[----:B------:R-:W1:Y:S02]  /*1ec0*/  S2R R36, SR_LANEID ;  /* 0x0000000000247919 */ /* 0x000e640000000000 */
[C---:B------:R-:W-:Y:S02]  /*1ed0*/  ISETP.NE.AND P5, PT, R41.reuse, 0x2, PT ;  /* 0x000000022900780c */ /* 0x040fe40003fa5270 */
[C---:B------:R-:W-:Y:S01]  /*1ee0*/  ISETP.NE.AND P4, PT, R41.reuse, 0x4, PT ;  /* 0x000000042900780c */ /* 0x040fe20003f85270 */
[----:B0-----:R-:W-:Y:S01]  /*1ef0*/  ULEA UR4, UR5, UR4, 0x18 ;  /* 0x0000000405047291 */ /* 0x001fe2000f8ec0ff */
[----:B-1----:R-:W-:-:S05]  /*1f00*/  IMAD R0, R41, 0x120, R36 ;  /* 0x0000012029007824 */ /* 0x002fca00078e0224 */
[----:B------:R-:W-:Y:S01]  /*1f10*/  LEA R4, R0, UR4, 0x2 ;  /* 0x0000000400047c11 */ /* 0x000fe2000f8e10ff */
[----:B------:R-:W-:-:S04]  /*1f20*/  IMAD.MOV.U32 R0, RZ, RZ, R8 ;  /* 0x000000ffff007224 */ /* 0x000fc800078e0008 */
[----:B------:R-:W-:Y:S01]  /*1f30*/  IMAD R5, R36, 0x20, R4 ;  /* 0x0000002024057824 */ /* 0x000fe200078e0204 */
[C---:B------:R-:W-:Y:S02]  /*1f40*/  LEA R8, R0.reuse, UR4, 0x2 ;  /* 0x0000000400087c11 */ /* 0x040fe4000f8e10ff */
[----:B------:R-:W-:Y:S01]  /*1f50*/  ISETP.NE.AND P0, PT, R0, RZ, PT ;  /* 0x000000ff0000720c */ /* 0x000fe20003f05270 */
[----:B---3--:R-:W-:Y:S04]  /*1f60*/  STS [R4], R10 ;  /* 0x0000000a04007388 */ /* 0x008fe80000000800 */
[----:B----4-:R-:W-:Y:S04]  /*1f70*/  STS [R4+0x80], R11 ;  /* 0x0000800b04007388 */ /* 0x010fe80000000800 */
[----:B-----5:R-:W-:Y:S04]  /*1f80*/  STS [R4+0x100], R12 ;  /* 0x0001000c04007388 */ /* 0x020fe80000000800 */
[----:B------:R-:W-:Y:S04]  /*1f90*/  STS [R4+0x180], R13 ;  /* 0x0001800d04007388 */ /* 0x000fe80000000800 */
        /* <DEDUP_REMOVED lines=12> */
[----:B------:R-:W-:Y:S04]  /*2060*/  LDS R20, [R5+0x14] ;  /* 0x0000140005147984 */ /* 0x000fe80000000800 */
[----:B------:R-:W-:Y:S04]  /*2070*/  LDS R22, [R5+0x18] ;  /* 0x0000180005167984 */ /* 0x000fe80000000800 */
[----:B------:R-:W-:Y:S01]  /*2080*/  LDS R24, [R5+0x1c] ;  /* 0x00001c0005187984 */ /* 0x000fe20000000800 */
[----:B------:R-:W-:Y:S01]  /*2090*/  BAR.SYNC.DEFER_BLOCKING 0x0 ;  /* 0x0000000000007b1d */ /* 0x000fe20000010000 */
[----:B0-----:R-:W-:-:S02]  /*20a0*/  ISETP.NE.AND P1, PT, R2, R12, PT ;  /* 0x0000000c0200720c */ /* 0x001fc40003f25270 */
[----:B-1----:R-:W-:-:S03]  /*20b0*/  ISETP.NE.AND P2, PT, R12, R14, PT ;  /* 0x0000000e0c00720c */ /* 0x002fc60003f45270 */
[----:B--2---:R-:W-:Y:S04]  /*20c0*/  STS [R4], R9 ;  /* 0x0000000904007388 */ /* 0x004fe80000000800 */
        /* <DEDUP_REMOVED lines=24> */
[----:B------:R-:W-:Y:S01]  /*2250*/  BAR.SYNC.DEFER_BLOCKING 0x0 ;  /* 0x0000000000007b1d */ /* 0x000fe20000010000 */
[----:B------:R-:W-:-:S03]  /*2260*/  IMAD.MOV.U32 R4, RZ, RZ, 0x2 ;  /* 0x00000002ff047424 */ /* 0x000fc600078e00ff */
[----:B--2---:R-:W-:Y:S02]  /*2270*/  FADD R6, R17, R6 ;  /* 0x0000000611067221 */ /* 0x004fe40000000000 */
[----:B------:R-:W0:Y:S02]  /*2280*/  @P0 LDS R26, [R8+0x478] ;  /* 0x00047800081a0984 */ /* 0x000e240000000800 */
[----:B0-----:R-:W-:-:S04]  /*2290*/  ISETP.NE.AND P0, PT, R26, R2, PT ;  /* 0x000000021a00720c */ /* 0x001fc80003f05270 */
[----:B------:R-:W-:-:S09]  /*22a0*/  SEL R5, RZ, 0x1, !P0 ;  /* 0x00000001ff057807 */ /* 0x000fd20004000000 */
[----:B------:R-:W-:Y:S01]  /*22b0*/  @!P0 IMAD.MOV R4, RZ, RZ, 0x1 ;  /* 0x00000001ff048424 */ /* 0x000fe200078e02ff */
[----:B------:R-:W-:Y:S01]  /*22c0*/  ISETP.NE.AND P0, PT, R14, R16, PT ;  /* 0x000000100e00720c */ /* 0x000fe20003f05270 */
[----:B------:R-:W-:Y:S01]  /*22d0*/  @!P1 IMAD.MOV R4, RZ, RZ, R5 ;  /* 0x000000ffff049224 */ /* 0x000fe200078e0205 */
[----:B------:R-:W-:Y:S02]  /*22e0*/  ISETP.NE.AND P1, PT, R16, R18, PT ;  /* 0x000000121000720c */ /* 0x000fe40003f25270 */
[----:B------:R-:W-:Y:S01]  /*22f0*/  FSEL R6, R17, R6, P0 ;  /* 0x0000000611067208 */ /* 0x000fe20000000000 */
[----:B------:R-:W-:Y:S02]  /*2300*/  VIADD R5, R4, 0x1 ;  /* 0x0000000104057836 */ /* 0x000fe40000000000 */
[----:B------:R-:W-:Y:S01]  /*2310*/  @!P2 IMAD.MOV R5, RZ, RZ, R4 ;  /* 0x000000ffff05a224 */ /* 0x000fe200078e0204 */
[----:B------:R-:W-:Y:S01]  /*2320*/  ISETP.NE.AND P2, PT, R24, R37, PT ;  /* 0x000000251800720c */ /* 0x000fe20003f45270 */
[----:B------:R-:W-:-:S02]  /*2330*/  FADD R6, R19, R6 ;  /* 0x0000000613067221 */ /* 0x000fc40000000000 */
[----:B------:R-:W-:Y:S02]  /*2340*/  VIADD R4, R5, 0x1 ;  /* 0x0000000105047836 */ /* 0x000fe40000000000 */
[----:B------:R-:W-:Y:S01]  /*2350*/  @!P0 IMAD.MOV R4, RZ, RZ, R5 ;  /* 0x000000ffff048224 */ /* 0x000fe200078e0205 */
[----:B------:R-:W-:Y:S02]  /*2360*/  FSEL R6, R19, R6, P1 ;  /* 0x0000000613067208 */ /* 0x000fe40000800000 */
[----:B------:R-:W-:Y:S01]  /*2370*/  ISETP.NE.AND P0, PT, R18, R20, PT ;  /* 0x000000141200720c */ /* 0x000fe20003f05270 */
[----:B------:R-:W-:Y:S02]  /*2380*/  VIADD R5, R4, 0x1 ;  /* 0x0000000104057836 */ /* 0x000fe40000000000 */
[----:B------:R-:W-:Y:S01]  /*2390*/  FADD R6, R21, R6 ;  /* 0x0000000615067221 */ /* 0x000fe20000000000 */
[----:B------:R-:W-:Y:S01]  /*23a0*/  @!P1 IMAD.MOV R5, RZ, RZ, R4 ;  /* 0x000000ffff059224 */ /* 0x000fe200078e0204 */
[----:B------:R-:W-:-:S03]  /*23b0*/  ISETP.NE.AND P1, PT, R20, R22, PT ;  /* 0x000000161400720c */ /* 0x000fc60003f25270 */
[----:B------:R-:W-:Y:S01]  /*23c0*/  FSEL R6, R21, R6, P0 ;  /* 0x0000000615067208 */ /* 0x000fe20000000000 */
[----:B------:R-:W-:-:S04]  /*23d0*/  VIADD R4, R5, 0x1 ;  /* 0x0000000105047836 */ /* 0x000fc80000000000 */
[----:B------:R-:W-:Y:S01]  /*23e0*/  FADD R6, R23, R6 ;  /* 0x0000000617067221 */ /* 0x000fe20000000000 */
[----:B------:R-:W-:Y:S01]  /*23f0*/  @!P0 IMAD.MOV R4, RZ, RZ, R5 ;  /* 0x000000ffff048224 */ /* 0x000fe200078e0205 */
[----:B------:R-:W-:-:S03]  /*2400*/  ISETP.NE.AND P0, PT, R22, R24, PT ;  /* 0x000000181600720c */ /* 0x000fc60003f05270 */
[----:B------:R-:W-:Y:S01]  /*2410*/  FSEL R6, R23, R6, P1 ;  /* 0x0000000617067208 */ /* 0x000fe20000800000 */
[----:B------:R-:W-:Y:S02]  /*2420*/  VIADD R7, R4, 0x1 ;  /* 0x0000000104077836 */ /* 0x000fe40000000000 */
[----:B------:R-:W-:Y:S01]  /*2430*/  @!P1 IMAD.MOV R7, RZ, RZ, R4 ;  /* 0x000000ffff079224 */ /* 0x000fe200078e0204 */
[----:B------:R-:W-:Y:S01]  /*2440*/  ISETP.GE.AND P1, PT, R36, 0x1, PT ;  /* 0x000000012400780c */ /* 0x000fe20003f26270 */
[----:B------:R-:W-:-:S05]  /*2450*/  FADD R6, R25, R6 ;  /* 0x0000000619067221 */ /* 0x000fca0000000000 */
[----:B------:R-:W-:Y:S01]  /*2460*/  FSEL R5, R25, R6, P0 ;  /* 0x0000000619057208 */ /* 0x000fe20000000000 */
[----:B------:R-:W-:Y:S02]  /*2470*/  VIADD R6, R7, 0x1 ;  /* 0x0000000107067836 */ /* 0x000fe40000000000 */
[----:B------:R-:W-:Y:S02]  /*2480*/  @!P0 IMAD.MOV R6, RZ, RZ, R7 ;  /* 0x000000ffff068224 */ /* 0x000fe400078e0207 */
[----:B------:R-:W-:Y:S02]  /*2490*/  @!P2 FADD R40, R40, R5 ;  /* 0x000000052828a221 */ /* 0x000fe40000000000 */
[----:B------:R-:W-:Y:S02]  /*24a0*/  VIADD R4, R6, 0x1 ;  /* 0x0000000106047836 */ /* 0x000fe40000000000 */
[----:B------:R-:W-:Y:S01]  /*24b0*/  @!P2 IMAD.MOV R4, RZ, RZ, R6 ;  /* 0x000000ffff04a224 */ /* 0x000fe200078e0206 */
[----:B------:R-:W0:Y:S01]  /*24c0*/  SHFL.UP PT, R7, R40, 0x1, RZ ;  /* 0x0420000028077989 */ /* 0x000e2200000e00ff */
[----:B------:R-:W-:-:S03]  /*24d0*/  ISETP.NE.AND P2, PT, R36, 0x1f, PT ;  /* 0x0000001f2400780c */ /* 0x000fc60003f45270 */
[----:B------:R-:W1:Y:S01]  /*24e0*/  SHFL.UP PT, R5, R4, 0x1, RZ ;  /* 0x0420000004057989 */ /* 0x000e6200000e00ff */
[----:B------:R-:W-:-:S09]  /*24f0*/  ISETP.NE.AND P0, PT, R4, RZ, PT ;  /* 0x000000ff0400720c */ /* 0x000fd20003f05270 */
[----:B------:R-:W-:Y:S01]  /*2500*/  @!P2 LEA R44, R41, UR4, 0x3 ;  /* 0x00000004292cac11 */ /* 0x000fe2000f8e18ff */
[----:B0-----:R-:W-:Y:S01]  /*2510*/  FADD R7, R40, R7 ;  /* 0x0000000728077221 */ /* 0x001fe20000000000 */
[----:B-1----:R-:W-:-:S04]  /*2520*/  SEL R5, R5, RZ, P1 ;  /* 0x000000ff05057207 */ /* 0x002fc80000800000 */
[----:B------:R-:W-:Y:S02]  /*2530*/  @P1 FSEL R40, R7, R40, !P0 ;  /* 0x0000002807281208 */ /* 0x000fe40004000000 */
[----:B------:R-:W-:Y:S01]  /*2540*/  ISETP.GE.AND P1, PT, R36, 0x2, PT ;  /* 0x000000022400780c */ /* 0x000fe20003f26270 */
[----:B------:R-:W-:Y:S02]  /*2550*/  IMAD.IADD R5, R5, 0x1, R4 ;  /* 0x0000000105057824 */ /* 0x000fe400078e0204 */
[----:B------:R-:W0:Y:S03]  /*2560*/  SHFL.UP PT, R7, R40, 0x2, RZ ;  /* 0x0440000028077989 */ /* 0x000e2600000e00ff */
[----:B------:R-:W-:Y:S01]  /*2570*/  ISETP.NE.AND P0, PT, R5, RZ, PT ;  /* 0x000000ff0500720c */ /* 0x000fe20003f05270 */
[----:B------:R-:W1:Y:S01]  /*2580*/  SHFL.UP PT, R6, R5, 0x2, RZ ;  /* 0x0440000005067989 */ /* 0x000e6200000e00ff */
        /* <DEDUP_REMOVED lines=26> */
[----:B------:R-:W-:Y:S02]  /*2730*/  FSEL R43, R7, R40, !P0 ;  /* 0x00000028072b7208 */ /* 0x000fe40004000000 */
[----:B------:R-:W-:Y:S01]  /*2740*/  ISETP.NE.AND P0, PT, R41, 0x3, PT ;  /* 0x000000032900780c */ /* 0x000fe20003f05270 */
[----:B------:R-:W-:Y:S01]  /*2750*/  IMAD.IADD R42, R4, 0x1, R5 ;  /* 0x00000001042a7824 */ /* 0x000fe200078e0205 */
[----:B------:R-:W-:-:S04]  /*2760*/  FSEL R27, R40, R43, !P1 ;  /* 0x0000002b281b7208 */ /* 0x000fc80004800000 */
[----:B------:R-:W-:Y:S01]  /*2770*/  @!P2 STS.64 [R44], R42 ;  /* 0x0000002a2c00a388 */ /* 0x000fe20000000a00 */
[----:B------:R-:W-:Y:S06]  /*2780*/  BAR.SYNC.DEFER_BLOCKING 0x0 ;  /* 0x0000000000007b1d */ /* 0x000fec0000010000 */
[----:B------:R-:W-:Y:S04]  /*2790*/  SHFL.UP PT, R27, R27, 0x1, RZ ;  /* 0x042000001b1b7989 */ /* 0x000fe800000e00ff */
[----:B------:R-:W0:Y:S04]  /*27a0*/  LDS.128 R8, [UR4] ;  /* 0x00000004ff087984 */ /* 0x000e280008000c00 */
[----:B------:R-:W1:Y:S04]  /*27b0*/  LDS.128 R28, [UR4+0x10] ;  /* 0x00001004ff1c7984 */ /* 0x000e680008000c00 */
[----:B------:R-:W2:Y:S04]  /*27c0*/  LDS.128 R32, [UR4+0x20] ;  /* 0x00002004ff207984 */ /* 0x000ea80008000c00 */
[----:B------:R-:W3:Y:S01]  /*27d0*/  LDS.128 R4, [UR4+0x30] ;  /* 0x00003004ff047984 */ /* 0x000ee20008000c00 */
[----:B0-----:R-:W-:Y:S01]  /*27e0*/  IMAD.IADD R39, R8, 0x1, R10 ;  /* 0x0000000108277824 */ /* 0x001fe200078e020a */
[----:B------:R-:W-:-:S03]  /*27f0*/  ISETP.NE.AND P1, PT, R10, RZ, PT ;  /* 0x000000ff0a00720c */ /* 0x000fc60003f25270 */
[C---:B-1----:R-:W-:Y:S01]  /*2800*/  IMAD.IADD R43, R39.reuse, 0x1, R28 ;  /* 0x00000001272b7824 */ /* 0x042fe200078e021c */
[----:B------:R-:W-:Y:S02]  /*2810*/  SEL R8, R39, R8, !P5 ;  /* 0x0000000827087207 */ /* 0x000fe40006800000 */
[----:B------:R-:W-:Y:S01]  /*2820*/  ISETP.NE.AND P6, PT, R28, RZ, PT ;  /* 0x000000ff1c00720c */ /* 0x000fe20003fc5270 */
[----:B------:R-:W0:Y:S01]  /*2830*/  SHFL.UP PT, R39, R42, 0x1, RZ ;  /* 0x042000002a277989 */ /* 0x000e2200000e00ff */
[----:B------:R-:W-:Y:S02]  /*2840*/  ISETP.NE.AND P2, PT, R30, RZ, PT ;  /* 0x000000ff1e00720c */ /* 0x000fe40003f45270 */
[----:B--2---:R-:W-:Y:S02]  /*2850*/  ISETP.NE.AND P3, PT, R32, RZ, PT ;  /* 0x000000ff2000720c */ /* 0x004fe40003f65270 */
[----:B------:R-:W-:Y:S01]  /*2860*/  SEL R10, R43, R8, !P0 ;  /* 0x000000082b0a7207 */ /* 0x000fe20004000000 */
[----:B------:R-:W-:Y:S01]  /*2870*/  @!P1 FADD R11, R9, R11 ;  /* 0x0000000b090b9221 */ /* 0x000fe20000000000 */
[----:B------:R-:W-:Y:S01]  /*2880*/  ISETP.GE.U32.AND P1, PT, R0, 0x20, PT ;  /* 0x000000200000780c */ /* 0x000fe20003f26070 */
[----:B------:R-:W-:-:S03]  /*2890*/  IMAD.IADD R43, R30, 0x1, R43 ;  /* 0x000000011e2b7824 */ /* 0x000fc600078e022b */
[C---:B------:R-:W-:Y:S01]  /*28a0*/  FSEL R8, R11.reuse, R9, !P5 ;  /* 0x000000090b087208 */ /* 0x040fe20006800000 */
[----:B------:R-:W-:Y:S01]  /*28b0*/  @!P6 FADD R29, R11, R29 ;  /* 0x0000001d0b1de221 */ /* 0x000fe20000000000 */
[----:B------:R-:W-:Y:S02]  /*28c0*/  ISETP.NE.AND P5, PT, R34, RZ, PT ;  /* 0x000000ff2200720c */ /* 0x000fe40003fa5270 */
[----:B------:R-:W-:Y:S01]  /*28d0*/  SEL R10, R43, R10, !P4 ;  /* 0x0000000a2b0a7207 */ /* 0x000fe20006000000 */
[----:B------:R-:W-:Y:S01]  /*28e0*/  @!P2 FADD R31, R31, R29 ;  /* 0x0000001d1f1fa221 */ /* 0x000fe20000000000 */
[----:B------:R-:W-:Y:S01]  /*28f0*/  FSEL R8, R29, R8, !P0 ;  /* 0x000000081d087208 */ /* 0x000fe20004000000 */
[----:B------:R-:W-:Y:S01]  /*2900*/  IMAD.IADD R43, R43, 0x1, R32 ;  /* 0x000000012b2b7824 */ /* 0x000fe200078e0220 */
[----:B---3--:R-:W-:Y:S01]  /*2910*/  ISETP.NE.AND P2, PT, R4, RZ, PT ;  /* 0x000000ff0400720c */ /* 0x008fe20003f45270 */
[----:B------:R-:W-:Y:S01]  /*2920*/  @!P3 FADD R33, R31, R33 ;  /* 0x000000211f21b221 */ /* 0x000fe20000000000 */
[----:B------:R-:W-:-:S02]  /*2930*/  ISETP.NE.AND P0, PT, R41, 0x5, PT ;  /* 0x000000052900780c */ /* 0x000fc40003f05270 */
[----:B------:R-:W-:Y:S02]  /*2940*/  FSEL R8, R31, R8, !P4 ;  /* 0x000000081f087208 */ /* 0x000fe40006000000 */
[----:B0-----:R-:W-:Y:S01]  /*2950*/  @P1 ISETP.NE.AND P4, PT, R39, RZ, PT ;  /* 0x000000ff2700120c */ /* 0x001fe20003f85270 */
[----:B------:R-:W-:Y:S01]  /*2960*/  @!P5 FADD R35, R35, R33 ;  /* 0x000000212323d221 */ /* 0x000fe20000000000 */
[----:B------:R-:W-:Y:S01]  /*2970*/  SEL R10, R43, R10, !P0 ;  /* 0x0000000a2b0a7207 */ /* 0x000fe20004000000 */
[----:B------:R-:W-:Y:S01]  /*2980*/  IMAD.IADD R43, R34, 0x1, R43 ;  /* 0x00000001222b7824 */ /* 0x000fe200078e022b */
[----:B------:R-:W-:Y:S02]  /*2990*/  FSEL R8, R33, R8, !P0 ;  /* 0x0000000821087208 */ /* 0x000fe40004000000 */
[----:B------:R-:W-:Y:S01]  /*29a0*/  PLOP3.LUT P0, PT, PT, PT, PT, 0x80, 0x8 ;  /* 0x000000000008781c */ /* 0x000fe20003f0f070 */
[----:B------:R-:W-:Y:S01]  /*29b0*/  @!P2 FADD R5, R35, R5 ;  /* 0x000000052305a221 */ /* 0x000fe20000000000 */
[----:B------:R-:W-:-:S02]  /*29c0*/  ISETP.NE.AND P3, PT, R41, 0x6, PT ;  /* 0x000000062900780c */ /* 0x000fc40003f65270 */
[----:B------:R-:W-:Y:S02]  /*29d0*/  @P1 PLOP3.LUT P0, PT, P4, PT, PT, 0x80, 0x8 ;  /* 0x000000000008181c */ /* 0x000fe4000270f070 */
[----:B------:R-:W-:Y:S02]  /*29e0*/  ISETP.NE.AND P4, PT, R41, 0x7, PT ;  /* 0x000000072900780c */ /* 0x000fe40003f85270 */
[----:B------:R-:W-:Y:S02]  /*29f0*/  FSEL R8, R35, R8, !P3 ;  /* 0x0000000823087208 */ /* 0x000fe40005800000 */
[----:B------:R-:W-:Y:S02]  /*2a00*/  ISETP.NE.AND P2, PT, R6, RZ, PT ;  /* 0x000000ff0600720c */ /* 0x000fe40003f45270 */
[C---:B------:R-:W-:Y:S01]  /*2a10*/  SEL R10, R43.reuse, R10, !P3 ;  /* 0x0000000a2b0a7207 */ /* 0x040fe20005800000 */
[----:B------:R-:W-:Y:S01]  /*2a20*/  IMAD.IADD R43, R43, 0x1, R4 ;  /* 0x000000012b2b7824 */ /* 0x000fe200078e0204 */
[----:B------:R-:W-:-:S02]  /*2a30*/  FSEL R8, R5, R8, !P4 ;  /* 0x0000000805087208 */ /* 0x000fc40006000000 */
[----:B------:R-:W-:Y:S01]  /*2a40*/  @P1 ISETP.NE.AND P3, PT, R36, RZ, PT ;  /* 0x000000ff2400120c */ /* 0x000fe20003f65270 */
[----:B------:R-:W-:Y:S01]  /*2a50*/  IMAD.IADD R32, R6, 0x1, R43 ;  /* 0x0000000106207824 */ /* 0x000fe200078e022b */
[----:B------:R-:W-:Y:S01]  /*2a60*/  SEL R10, R43, R10, !P4 ;  /* 0x0000000a2b0a7207 */ /* 0x000fe20006000000 */
[----:B------:R-:W-:Y:S01]  /*2a70*/  @!P0 FADD R27, R27, R8 ;  /* 0x000000081b1b8221 */ /* 0x000fe20000000000 */
[----:B------:R-:W-:-:S03]  /*2a80*/  @P1 SEL R9, R39, RZ, P3 ;  /* 0x000000ff27091207 */ /* 0x000fc60001800000 */
[----:B------:R-:W-:Y:S01]  /*2a90*/  @!P2 FADD R7, R7, R5 ;  /* 0x000000050707a221 */ /* 0x000fe20000000000 */
[----:B------:R-:W-:Y:S01]  /*2aa0*/  @P1 FSEL R27, R8, R27, !P3 ;  /* 0x0000001b081b1208 */ /* 0x000fe20005800000 */
[----:B------:R-:W-:Y:S01]  /*2ab0*/  @P1 IMAD.IADD R39, R10, 0x1, R9 ;  /* 0x000000010a271824 */ /* 0x000fe200078e0209 */
[----:B------:R-:W-:Y:S06]  /*2ac0*/  @P1 BRA `(.L_x_1291) ;  /* 0x0000000c00081947 */ /* 0x000fec0003800000 */
[----:B------:R-:W0:Y:S01]  /*2ad0*/  LDC.64 R28, c[0x0][0x3b0] ;  /* 0x0000ec00ff1c7b82 */ /* 0x000e220000000a00 */
[----:B------:R-:W-:Y:S01]  /*2ae0*/  ISETP.NE.AND P0, PT, R0, RZ, PT ;  /* 0x000000ff0000720c */ /* 0x000fe20003f05270 */
[----:B------:R-:W1:-:S12]  /*2af0*/  LDCU UR5, c[0x0][0x370] ;  /* 0x00006e00ff0577ac */ /* 0x000e580008000800 */
[----:B------:R-:W-:Y:S01]  /*2b00*/  @!P0 IMAD.MOV.U32 R10, RZ, RZ, 0x64 ;  /* 0x00000064ff0a8424 */ /* 0x000fe200078e00ff */
[----:B------:R2:W-:Y:S01]  /*2b10*/  @!P0 STS [UR4+0x74], R32 ;  /* 0x00007420ff008988 */ /* 0x0005e20008000804 */
[----:B------:R-:W-:Y:S02]  /*2b20*/  @!P0 IMAD.MOV.U32 R11, RZ, RZ, 0x0 ;  /* 0x00000000ff0b8424 */ /* 0x000fe400078e00ff */
[----:B------:R-:W-:Y:S01]  /*2b30*/  @!P0 IMAD.MOV.U32 R8, RZ, RZ, R32 ;  /* 0x000000ffff088224 */ /* 0x000fe200078e0020 */
[----:B------:R2:W-:Y:S01]  /*2b40*/  @!P0 STS [UR4+0x78], R7 ;  /* 0x00007807ff008988 */ /* 0x0005e20008000804 */
[----:B------:R-:W-:Y:S01]  /*2b50*/  @!P0 IMAD.MOV.U32 R9, RZ, RZ, R7 ;  /* 0x000000ffff098224 */ /* 0x000fe200078e0007 */
[----:B-1----:R-:W-:Y:S01]  /*2b60*/  UISETP.GT.U32.AND UP0, UPT, UR5, 0x1f3, UPT ;  /* 0x000001f30500788c */ /* 0x002fe2000bf04070 */
[----:B0-----:R-:W-:-:S05]  /*2b70*/  IMAD.WIDE.U32 R28, R38, 0x10, R28 ;  /* 0x00000010261c7825 */ /* 0x001fca00078e001c */
[----:B------:R2:W-:Y:S03]  /*2b80*/  @!P0 ST.E.128.STRONG.GPU desc[UR8][R28.64+0x200], R8 ;  /* 0x000200081c008985 */ /* 0x0005e6000c10fd08 */
[----:B------:R-:W-:Y:S05]  /*2b90*/  BRA.U UP0, `(.L_x_1292) ;  /* 0x0000000100087547 */ /* 0x000fea000b800000 */
[----:B------:R0:W-:Y:S06]  /*2ba0*/  MEMBAR.SC.CTA ;  /* 0x0000000000007992 */ /* 0x0001ec0000000000 */
[----:B0-----:R-:W-:Y:S05]  /*2bb0*/  BRA `(.L_x_1293) ;  /* 0x0000000000087947 */ /* 0x001fea0003800000 */
.L_x_1292:
[----:B------:R-:W-:Y:S05]  /*2bc0*/  NANOSLEEP 0x1c2 ;  /* 0x000001c20000795d */ /* 0x000fea0003800000 */
[----:B------:R-:W-:Y:S01]  /*2bd0*/  NOP ;  /* 0x0000000000007918 */ /* 0x000fe20000000000 */
.L_x_1293:
[----:B------:R-:W-:-:S03]  /*2be0*/  IMAD.WIDE.U32 R4, R0, 0x10, RZ ;  /* 0x0000001000047825 */ /* 0x000fc600078e00ff */
[----:B------:R-:W-:Y:S02]  /*2bf0*/  LOP3.LUT R31, R4, 0xfffffff0, RZ, 0x3c, !PT ;  /* 0xfffffff0041f7812 */ /* 0x000fe400078e3cff */
[----:B------:R-:W-:Y:S02]  /*2c00*/  LOP3.LUT R5, RZ, R5, RZ, 0x33, !PT ;  /* 0x00000005ff057212 */ /* 0x000fe400078e33ff */
[----:B------:R-:W-:-:S05]  /*2c10*/  IADD3 R30, P0, PT, R28, R31, RZ ;  /* 0x0000001f1c1e7210 */ /* 0x000fca0007f1e0ff */
[----:B------:R-:W-:-:S08]  /*2c20*/  IMAD.X R31, R29, 0x1, R5, P0 ;  /* 0x000000011d1f7824 */ /* 0x000fd000000e0605 */
.L_x_1295:
[----:B--2---:R-:W2:Y:S01]  /*2c30*/  LD.E.128.STRONG.GPU R8, desc[UR8][R30.64+0x200] ;  /* 0x000200081e087980 */ /* 0x004ea2000c10fd00 */
[----:B------:R-:W-:Y:S05]  /*2c40*/  YIELD ;  /* 0x0000000000007946 */ /* 0x000fea0003800000 */
[----:B------:R-:W-:Y:S01]  /*2c50*/  UMOV UR5, 0xffffffff ;  /* 0xffffffff00057882 */ /* 0x000fe20000000000 */
[----:B--2---:R-:W-:-:S04]  /*2c60*/  ISETP.NE.U32.AND P0, PT, R10, 0x63, PT ;  /* 0x000000630a00780c */ /* 0x004fc80003f05070 */
[----:B------:R-:W-:Y:S01]  /*2c70*/  ISETP.NE.AND.EX P0, PT, R11, RZ, PT, P0 ;  /* 0x000000ff0b00720c */ /* 0x000fe20003f05300 */
[----:B------:R-:W-:-:S12]  /*2c80*/  BRA.DIV UR5, `(.L_x_1294) ;  /* 0x0000006a05307947 */ /* 0x000fd8000b800000 */
[----:B------:R-:W-:-:S13]  /*2c90*/  VOTE.ANY P0, !P0 ;  /* 0x0000000000ff7806 */ /* 0x000fda0004000100 */
.L_x_1351:
[----:B------:R-:W-:Y:S05]  /*2ca0*/  @P0 BRA `(.L_x_1295) ;  /* 0xfffffffc00e00947 */ /* 0x000fea000383ffff */
[----:B------:R-:W-:Y:S01]  /*2cb0*/  UMOV UR5, 0xffffffff ;  /* 0xffffffff00057882 */ /* 0x000fe20000000000 */
[----:B------:R-:W-:-:S04]  /*2cc0*/  ISETP.NE.U32.AND P0, PT, R10, 0x65, PT ;  /* 0x000000650a00780c */ /* 0x000fc80003f05070 */
[----:B------:R-:W-:Y:S01]  /*2cd0*/  ISETP.NE.AND.EX P0, PT, R11, RZ, PT, P0 ;  /* 0x000000ff0b00720c */ /* 0x000fe20003f05300 */
[----:B------:R-:W-:-:S12]  /*2ce0*/  BRA.DIV UR5, `(.L_x_1296) ;  /* 0x0000006a05387947 */ /* 0x000fd8000b800000 */
[----:B------:R-:W0:Y:S01]  /*2cf0*/  S2R R31, SR_GEMASK ;  /* 0x00000000001f7919 */ /* 0x000e220000003c00 */
[----:B------:R-:W-:Y:S01]  /*2d00*/  VOTE.ANY R4, PT, !P0 ;  /* 0x0000000000047806 */ /* 0x000fe200040e0100 */
[----:B------:R-:W-:Y:S01]  /*2d10*/  VIADD R6, R36, 0x10 ;  /* 0x0000001024067836 */ /* 0x000fe20000000000 */
[----:B------:R-:W-:Y:S02]  /*2d20*/  ISETP.NE.AND P1, PT, R8, RZ, PT ;  /* 0x000000ff0800720c */ /* 0x000fe40003f25270 */
[----:B0-----:R-:W-:-:S05]  /*2d30*/  LOP3.LUT R4, R4, 0x80000000, R31, 0xec, !PT ;  /* 0x8000000004047812 */ /* 0x001fca00078eec1f */
[----:B------:R-:W-:-:S05]  /*2d40*/  VIADD R5, R4, 0xffffffff ;  /* 0xffffffff04057836 */ /* 0x000fca0000000000 */
[----:B------:R-:W-:Y:S01]  /*2d50*/  LOP3.LUT R5, R4, R5, RZ, 0xc, !PT ;  /* 0x0000000504057212 */ /* 0x000fe200078e0cff */
[----:B------:R-:W-:-:S03]  /*2d60*/  VIADD R4, R36, 0x2 ;  /* 0x0000000224047836 */ /* 0x000fc60000000000 */
[----:B------:R-:W0:Y:S02]  /*2d70*/  POPC R41, R5 ;  /* 0x0000000500297309 */ /* 0x000e240000000000 */
[----:B0-----:R-:W0:Y:S01]  /*2d80*/  SHFL.DOWN PT, R42, R9, 0x1, R41 ;  /* 0x08200000092a7989 */ /* 0x001e2200000e0029 */
[-C--:B------:R-:W-:Y:S02]  /*2d90*/  ISETP.GE.AND P0, PT, R36, R41.reuse, PT ;  /* 0x000000292400720c */ /* 0x080fe40003f06270 */
[----:B------:R-:W-:Y:S01]  /*2da0*/  ISETP.GT.AND P2, PT, R6, R41, PT ;  /* 0x000000290600720c */ /* 0x000fe20003f44270 */
[----:B------:R-:W1:Y:S01]  /*2db0*/  SHFL.DOWN PT, R30, R8, 0x1, R41 ;  /* 0x08200000081e7989 */ /* 0x000e6200000e0029 */
[----:B0-----:R-:W-:Y:S01]  /*2dc0*/  FADD R33, R9, R42 ;  /* 0x0000002a09217221 */ /* 0x001fe20000000000 */
[----:B-1----:R-:W-:-:S04]  /*2dd0*/  SEL R35, R30, RZ, !P0 ;  /* 0x000000ff1e237207 */ /* 0x002fc80004000000 */
[----:B------:R-:W-:Y:S01]  /*2de0*/  FSEL R33, R33, R9, !P1 ;  /* 0x0000000921217208 */ /* 0x000fe20004800000 */
[----:B------:R-:W-:-:S03]  /*2df0*/  IMAD.IADD R30, R8, 0x1, R35 ;  /* 0x00000001081e7824 */ /* 0x000fc600078e0223 */
[----:B------:R-:W-:Y:S02]  /*2e00*/  FSEL R33, R33, R9, !P0 ;  /* 0x0000000921217208 */ /* 0x000fe40004000000 */
[----:B------:R-:W-:Y:S01]  /*2e10*/  ISETP.GT.AND P0, PT, R4, R41, PT ;  /* 0x000000290400720c */ /* 0x000fe20003f04270 */
[----:B------:R-:W-:Y:S01]  /*2e20*/  VIADD R4, R36, 0x4 ;  /* 0x0000000424047836 */ /* 0x000fe20000000000 */
[----:B------:R-:W0:Y:S01]  /*2e30*/  SHFL.DOWN PT, R42, R30, 0x2, R41 ;  /* 0x084000001e2a7989 */ /* 0x000e2200000e0029 */
[----:B------:R-:W-:-:S03]  /*2e40*/  ISETP.NE.AND P1, PT, R30, RZ, PT ;  /* 0x000000ff1e00720c */ /* 0x000fc60003f25270 */
[----:B------:R-:W1:Y:S01]  /*2e50*/  SHFL.DOWN PT, R34, R33, 0x2, R41 ;  /* 0x0840000021227989 */ /* 0x000e6200000e0029 */
[----:B0-----:R-:W-:Y:S01]  /*2e60*/  SEL R5, R42, RZ, !P0 ;  /* 0x000000ff2a057207 */ /* 0x001fe20004000000 */
[----:B-1----:R-:W-:-:S04]  /*2e70*/  FADD R34, R33, R34 ;  /* 0x0000002221227221 */ /* 0x002fc80000000000 */
[----:B------:R-:W-:Y:S01]  /*2e80*/  IMAD.IADD R8, R30, 0x1, R5 ;  /* 0x000000011e087824 */ /* 0x000fe200078e0205 */
[----:B------:R-:W-:-:S04]  /*2e90*/  @!P0 FSEL R33, R34, R33, !P1 ;  /* 0x0000002122218208 */ /* 0x000fc80004800000 */
[----:B------:R-:W0:Y:S01]  /*2ea0*/  SHFL.DOWN PT, R9, R8, 0x4, R41 ;  /* 0x0880000008097989 */ /* 0x000e2200000e0029 */
[----:B------:R-:W-:Y:S01]  /*2eb0*/  ISETP.GT.AND P0, PT, R4, R41, PT ;  /* 0x000000290400720c */ /* 0x000fe20003f04270 */
[----:B------:R-:W-:Y:S01]  /*2ec0*/  VIADD R4, R36, 0x8 ;  /* 0x0000000824047836 */ /* 0x000fe20000000000 */
[----:B------:R-:W-:Y:S01]  /*2ed0*/  ISETP.NE.AND P1, PT, R8, RZ, PT ;  /* 0x000000ff0800720c */ /* 0x000fe20003f25270 */
[----:B------:R-:W1:Y:S01]  /*2ee0*/  SHFL.DOWN PT, R42, R33, 0x4, R41 ;  /* 0x08800000212a7989 */ /* 0x000e6200000e0029 */
[----:B0-----:R-:W-:Y:S01]  /*2ef0*/  SEL R9, R9, RZ, !P0 ;  /* 0x000000ff09097207 */ /* 0x001fe20004000000 */
[----:B-1----:R-:W-:-:S04]  /*2f00*/  FADD R42, R33, R42 ;  /* 0x0000002a212a7221 */ /* 0x002fc80000000000 */
[----:B------:R-:W-:-:S04]  /*2f10*/  IMAD.IADD R30, R8, 0x1, R9 ;  /* 0x00000001081e7824 */ /* 0x000fc800078e0209 */
[----:B------:R-:W-:Y:S01]  /*2f20*/  @!P0 FSEL R33, R42, R33, !P1 ;  /* 0x000000212a218208 */ /* 0x000fe20004800000 */
[----:B------:R-:W0:Y:S01]  /*2f30*/  SHFL.DOWN PT, R9, R30, 0x8, R41 ;  /* 0x090000001e097989 */ /* 0x000e2200000e0029 */
[----:B------:R-:W-:Y:S02]  /*2f40*/  ISETP.GT.AND P0, PT, R4, R41, PT ;  /* 0x000000290400720c */ /* 0x000fe40003f04270 */
[----:B------:R-:W-:Y:S01]  /*2f50*/  ISETP.NE.AND P1, PT, R30, RZ, PT ;  /* 0x000000ff1e00720c */ /* 0x000fe20003f25270 */
[----:B------:R-:W1:Y:S01]  /*2f60*/  SHFL.DOWN PT, R42, R33, 0x8, R41 ;  /* 0x09000000212a7989 */ /* 0x000e6200000e0029 */
[----:B------:R-:W2:Y:S01]  /*2f70*/  LDC.64 R4, c[0x0][0x3b0] ;  /* 0x0000ec00ff047b82 */ /* 0x000ea20000000a00 */
[----:B0-----:R-:W-:Y:S01]  /*2f80*/  SEL R9, R9, RZ, !P0 ;  /* 0x000000ff09097207 */ /* 0x001fe20004000000 */
[----:B-1----:R-:W-:-:S04]  /*2f90*/  FADD R42, R33, R42 ;  /* 0x0000002a212a7221 */ /* 0x002fc80000000000 */
[----:B------:R-:W-:Y:S01]  /*2fa0*/  IMAD.IADD R8, R30, 0x1, R9 ;  /* 0x000000011e087824 */ /* 0x000fe200078e0209 */
[----:B--2---:R-:W-:Y:S02]  /*2fb0*/  IADD3 R34, P4, PT, R4, 0x200, RZ ;  /* 0x0000020004227810 */ /* 0x004fe40007f9e0ff */
[----:B------:R-:W-:Y:S02]  /*2fc0*/  @!P0 FSEL R33, R42, R33, !P1 ;  /* 0x000000212a218208 */ /* 0x000fe40004800000 */
[----:B------:R-:W0:Y:S01]  /*2fd0*/  SHFL.DOWN PT, R9, R8, 0x10, R41 ;  /* 0x0a00000008097989 */ /* 0x000e2200000e0029 */
[----:B------:R-:W-:Y:S01]  /*2fe0*/  ISETP.NE.U32.AND P1, PT, R10, 0x65, PT ;  /* 0x000000650a00780c */ /* 0x000fe20003f25070 */
[----:B------:R-:W-:Y:S01]  /*2ff0*/  IMAD.X R35, RZ, RZ, R5, P4 ;  /* 0x000000ffff237224 */ /* 0x000fe200020e0605 */
[----:B------:R-:W-:Y:S01]  /*3000*/  ISETP.NE.AND P3, PT, R8, RZ, PT ;  /* 0x000000ff0800720c */ /* 0x000fe20003f65270 */
[----:B------:R-:W1:Y:S01]  /*3010*/  SHFL.DOWN PT, R42, R33, 0x10, R41 ;  /* 0x0a000000212a7989 */ /* 0x000e6200000e0029 */
[----:B------:R-:W-:-:S02]  /*3020*/  ISETP.NE.AND.EX P1, PT, R11, RZ, PT, P1 ;  /* 0x000000ff0b00720c */ /* 0x000fc40003f25310 */
[----:B------:R-:W-:-:S05]  /*3030*/  LOP3.LUT R11, RZ, R0, RZ, 0x33, !PT ;  /* 0x00000000ff0b7212 */ /* 0x000fca00078e33ff */
[----:B------:R-:W-:-:S06]  /*3040*/  IMAD.IADD R38, R11, 0x1, R38 ;  /* 0x000000010b267824 */ /* 0x000fcc00078e0226 */
[----:B------:R-:W-:Y:S02]  /*3050*/  VOTE.ALL P0, P1 ;  /* 0x0000000000ff7806 */ /* 0x000fe40000800000 */
[----:B0-----:R-:W-:Y:S01]  /*3060*/  SEL R9, R9, RZ, !P2 ;  /* 0x000000ff09097207 */ /* 0x001fe20005000000 */
[----:B-1----:R-:W-:-:S04]  /*3070*/  FADD R42, R33, R42 ;  /* 0x0000002a212a7221 */ /* 0x002fc80000000000 */
[----:B------:R-:W-:Y:S01]  /*3080*/  IMAD.IADD R30, R8, 0x1, R9 ;  /* 0x00000001081e7824 */ /* 0x000fe200078e0209 */
[----:B------:R-:W-:-:S05]  /*3090*/  @!P2 FSEL R33, R42, R33, !P3 ;  /* 0x000000212a21a208 */ /* 0x000fca0005800000 */
[----:B------:R-:W-:-:S07]  /*30a0*/  IMAD.MOV.U32 R8, RZ, RZ, R33 ;  /* 0x000000ffff087224 */ /* 0x000fce00078e0021 */
.L_x_1365:
[----:B------:R-:W-:Y:S05]  /*30b0*/  @!P0 BRA `(.L_x_1297) ;  /* 0x0000000400248947 */ /* 0x000fea0003800000 */
[----:B------:R-:W-:-:S07]  /*30c0*/  IMAD.MOV.U32 R33, RZ, RZ, R38 ;  /* 0x000000ffff217224 */ /* 0x000fce00078e0026 */
.L_x_1301:
[----:B------:R-:W-:Y:S02]  /*30d0*/  IMAD.MOV.U32 R38, RZ, RZ, R8 ;  /* 0x000000ffff267224 */ /* 0x000fe400078e0008 */
[----:B------:R-:W-:-:S07]  /*30e0*/  IMAD.WIDE R40, R33, 0x10, R34 ;  /* 0x0000001021287825 */ /* 0x000fce00078e0222 */
.L_x_1299:
[----:B------:R-:W2:Y:S01]  /*30f0*/  LD.E.128.STRONG.GPU R8, desc[UR8][R40.64+-0x200] ;  /* 0xfffe000828087980 */ /* 0x000ea2000c10fd00 */
[----:B------:R-:W-:Y:S05]  /*3100*/  YIELD ;  /* 0x0000000000007946 */ /* 0x000fea0003800000 */
[----:B------:R-:W-:Y:S01]  /*3110*/  UMOV UR5, 0xffffffff ;  /* 0xffffffff00057882 */ /* 0x000fe20000000000 */
[----:B--2---:R-:W-:-:S04]  /*3120*/  ISETP.NE.U32.AND P0, PT, R10, 0x63, PT ;  /* 0x000000630a00780c */ /* 0x004fc80003f05070 */
[----:B------:R-:W-:Y:S01]  /*3130*/  ISETP.NE.AND.EX P0, PT, R11, RZ, PT, P0 ;  /* 0x000000ff0b00720c */ /* 0x000fe20003f05300 */
[----:B------:R-:W-:-:S12]  /*3140*/  BRA.DIV UR5, `(.L_x_1298) ;  /* 0x0000006a05dc7947 */ /* 0x000fd8000b800000 */
[----:B------:R-:W-:-:S13]  /*3150*/  VOTE.ANY P0, !P0 ;  /* 0x0000000000ff7806 */ /* 0x000fda0004000100 */
.L_x_1368:
[----:B------:R-:W-:Y:S05]  /*3160*/  @P0 BRA `(.L_x_1299) ;  /* 0xfffffffc00e00947 */ /* 0x000fea000383ffff */
[----:B------:R-:W-:Y:S01]  /*3170*/  UMOV UR5, 0xffffffff ;  /* 0xffffffff00057882 */ /* 0x000fe20000000000 */
[----:B------:R-:W-:-:S04]  /*3180*/  ISETP.NE.U32.AND P0, PT, R10, 0x65, PT ;  /* 0x000000650a00780c */ /* 0x000fc80003f05070 */
[----:B------:R-:W-:Y:S01]  /*3190*/  ISETP.NE.AND.EX P0, PT, R11, RZ, PT, P0 ;  /* 0x000000ff0b00720c */ /* 0x000fe20003f05300 */
[----:B------:R-:W-:-:S12]  /*31a0*/  BRA.DIV UR5, `(.L_x_1300) ;  /* 0x0000006a05e47947 */ /* 0x000fd8000b800000 */
[----:B------:R-:W-:Y:S01]  /*31b0*/  VOTE.ANY R4, PT, !P0 ;  /* 0x0000000000047806 */ /* 0x000fe200040e0100 */
[----:B------:R-:W-:Y:S01]  /*31c0*/  VIADD R33, R33, 0xffffffe0 ;  /* 0xffffffe021217836 */ /* 0x000fe20000000000 */
[----:B------:R-:W-:Y:S02]  /*31d0*/  ISETP.NE.AND P1, PT, R8, RZ, PT ;  /* 0x000000ff0800720c */ /* 0x000fe40003f25270 */
[----:B------:R-:W-:Y:S02]  /*31e0*/  LOP3.LUT R4, R4, 0x80000000, R31, 0xec, !PT ;  /* 0x8000000004047812 */ /* 0x000fe400078eec1f */
[----:B------:R-:W-:-:S03]  /*31f0*/  ISETP.NE.AND P3, PT, R30, RZ, PT ;  /* 0x000000ff1e00720c */ /* 0x000fc60003f65270 */
[----:B------:R-:W-:-:S05]  /*3200*/  VIADD R5, R4, 0xffffffff ;  /* 0xffffffff04057836 */ /* 0x000fca0000000000 */
[----:B------:R-:W-:Y:S01]  /*3210*/  LOP3.LUT R5, R4, R5, RZ, 0xc, !PT ;  /* 0x0000000504057212 */ /* 0x000fe200078e0cff */
[----:B------:R-:W-:-:S03]  /*3220*/  VIADD R4, R36, 0x2 ;  /* 0x0000000224047836 */ /* 0x000fc60000000000 */
[----:B------:R-:W0:Y:S02]  /*3230*/  POPC R41, R5 ;  /* 0x0000000500297309 */ /* 0x000e240000000000 */
[----:B0-----:R-:W0:Y:S01]  /*3240*/  SHFL.DOWN PT, R42, R9, 0x1, R41 ;  /* 0x08200000092a7989 */ /* 0x001e2200000e0029 */
[----:B------:R-:W-:-:S03]  /*3250*/  ISETP.GE.AND P0, PT, R36, R41, PT ;  /* 0x000000292400720c */ /* 0x000fc60003f06270 */
[----:B------:R-:W1:Y:S01]  /*3260*/  SHFL.DOWN PT, R40, R8, 0x1, R41 ;  /* 0x0820000008287989 */ /* 0x000e6200000e0029 */
[----:B0-----:R-:W-:-:S05]  /*3270*/  FADD R43, R9, R42 ;  /* 0x0000002a092b7221 */ /* 0x001fca0000000000 */
[-C--:B------:R-:W-:Y:S02]  /*3280*/  FSEL R45, R43, R9.reuse, !P1 ;  /* 0x000000092b2d7208 */ /* 0x080fe40004800000 */
[----:B-1----:R-:W-:Y:S02]  /*3290*/  SEL R43, R40, RZ, !P0 ;  /* 0x000000ff282b7207 */ /* 0x002fe40004000000 */
[----:B------:R-:W-:Y:S02]  /*32a0*/  FSEL R40, R45, R9, !P0 ;  /* 0x000000092d287208 */ /* 0x000fe40004000000 */
[----:B------:R-:W-:Y:S01]  /*32b0*/  ISETP.GT.AND P0, PT, R4, R41, PT ;  /* 0x000000290400720c */ /* 0x000fe20003f04270 */
[----:B------:R-:W-:Y:S02]  /*32c0*/  IMAD.IADD R44, R8, 0x1, R43 ;  /* 0x00000001082c7824 */ /* 0x000fe400078e022b */
[----:B------:R-:W0:Y:S01]  /*32d0*/  SHFL.DOWN PT, R43, R40, 0x2, R41 ;  /* 0x08400000282b7989 */ /* 0x000e2200000e0029 */
[----:B------:R-:W-:-:S02]  /*32e0*/  VIADD R4, R36, 0x4 ;  /* 0x0000000424047836 */ /* 0x000fc40000000000 */
[----:B------:R-:W-:Y:S01]  /*32f0*/  ISETP.NE.AND P1, PT, R44, RZ, PT ;  /* 0x000000ff2c00720c */ /* 0x000fe20003f25270 */
[----:B------:R-:W1:Y:S01]  /*3300*/  SHFL.DOWN PT, R42, R44, 0x2, R41 ;  /* 0x084000002c2a7989 */ /* 0x000e6200000e0029 */
[----:B0-----:R-:W-:Y:S01]  /*3310*/  FADD R43, R40, R43 ;  /* 0x0000002b282b7221 */ /* 0x001fe20000000000 */
[----:B-1----:R-:W-:-:S04]  /*3320*/  SEL R5, R42, RZ, !P0 ;  /* 0x000000ff2a057207 */ /* 0x002fc80004000000 */
[----:B------:R-:W-:Y:S02]  /*3330*/  @!P0 FSEL R40, R43, R40, !P1 ;  /* 0x000000282b288208 */ /* 0x000fe40004800000 */
[----:B------:R-:W-:Y:S01]  /*3340*/  ISETP.GT.AND P0, PT, R4, R41, PT ;  /* 0x000000290400720c */ /* 0x000fe20003f04270 */
[----:B------:R-:W-:Y:S02]  /*3350*/  IMAD.IADD R8, R44, 0x1, R5 ;  /* 0x000000012c087824 */ /* 0x000fe400078e0205 */
[----:B------:R-:W0:Y:S01]  /*3360*/  SHFL.DOWN PT, R9, R40, 0x4, R41 ;  /* 0x0880000028097989 */ /* 0x000e2200000e0029 */
[----:B------:R-:W-:Y:S02]  /*3370*/  VIADD R4, R36, 0x8 ;  /* 0x0000000824047836 */ /* 0x000fe40000000000 */
        /* <DEDUP_REMOVED lines=15> */
[----:B------:R-:W-:Y:S01]  /*3470*/  IMAD.IADD R43, R44, 0x1, R5 ;  /* 0x000000012c2b7824 */ /* 0x000fe200078e0205 */
[----:B------:R-:W-:Y:S01]  /*3480*/  ISETP.NE.U32.AND P1, PT, R10, 0x65, PT ;  /* 0x000000650a00780c */ /* 0x000fe20003f25070 */
[----:B------:R-:W0:Y:S03]  /*3490*/  SHFL.DOWN PT, R42, R40, 0x10, R41 ;  /* 0x0a000000282a7989 */ /* 0x000e2600000e0029 */
[----:B------:R-:W-:Y:S01]  /*34a0*/  ISETP.NE.AND.EX P1, PT, R11, RZ, PT, P1 ;  /* 0x000000ff0b00720c */ /* 0x000fe20003f25310 */
[----:B------:R-:W1:Y:S01]  /*34b0*/  SHFL.DOWN PT, R8, R43, 0x10, R41 ;  /* 0x0a0000002b087989 */ /* 0x000e6200000e0029 */
[----:B------:R-:W-:Y:S01]  /*34c0*/  ISETP.NE.AND P2, PT, R43, RZ, PT ;  /* 0x000000ff2b00720c */ /* 0x000fe20003f45270 */
[----:B0-----:R-:W-:Y:S01]  /*34d0*/  FADD R5, R40, R42 ;  /* 0x0000002a28057221 */ /* 0x001fe20000000000 */
[----:B-1----:R-:W-:-:S04]  /*34e0*/  SEL R8, R8, RZ, !P0 ;  /* 0x000000ff08087207 */ /* 0x002fc80004000000 */
[----:B------:R-:W-:Y:S02]  /*34f0*/  @!P0 FSEL R40, R5, R40, !P2 ;  /* 0x0000002805288208 */ /* 0x000fe40005000000 */
[----:B------:R-:W-:-:S03]  /*3500*/  IADD3 R30, PT, PT, R43, R8, R30 ;  /* 0x000000082b1e7210 */ /* 0x000fc60007ffe01e */
[----:B------:R-:W-:Y:S01]  /*3510*/  VOTE.ALL P0, P1 ;  /* 0x0000000000ff7806 */ /* 0x000fe20000800000 */
[----:B------:R-:W-:-:S04]  /*3520*/  @!P3 FADD R38, R40, R38 ;  /* 0x000000262826b221 */ /* 0x000fc80000000000 */
[----:B------:R-:W-:-:S08]  /*3530*/  IMAD.MOV.U32 R8, RZ, RZ, R38 ;  /* 0x000000ffff087224 */ /* 0x000fd000078e0026 */
.L_x_1382:
[----:B------:R-:W-:Y:S05]  /*3540*/  @P0 BRA `(.L_x_1301) ;  /* 0xfffffff800e00947 */ /* 0x000fea000383ffff */
.L_x_1297:
[----:B------:R-:W-:Y:S01]  /*3550*/  ISETP.NE.AND P1, PT, R36, RZ, PT ;  /* 0x000000ff2400720c */ /* 0x000fe20003f25270 */
[----:B------:R-:W-:Y:S01]  /*3560*/  BSSY.RECONVERGENT B0, `(.L_x_1302) ;  /* 0x0000015000007945 */ /* 0x000fe20003800200 */
[----:B------:R-:W-:Y:S01]  /*3570*/  ISETP.NE.AND P0, PT, R0, RZ, PT ;  /* 0x000000ff0000720c */ /* 0x000fe20003f05270 */
[----:B------:R-:W-:-:S10]  /*3580*/  IMAD.MOV.U32 R31, RZ, RZ, R8 ;  /* 0x000000ffff1f7224 */ /* 0x000fd400078e0008 */
[----:B------:R-:W0:Y:S01]  /*3590*/  @!P1 S2R R5, SR_CgaCtaId ;  /* 0x0000000000059919 */ /* 0x000e220000008800 */
[----:B------:R-:W-:-:S04]  /*35a0*/  @!P1 MOV R4, 0x400 ;  /* 0x0000040000049802 */ /* 0x000fc80000000f00 */
[----:B0-----:R-:W-:Y:S01]  /*35b0*/  @!P1 LEA R10, R5, R4, 0x18 ;  /* 0x00000004050a9211 */ /* 0x001fe200078ec0ff */
[----:B------:R-:W-:Y:S06]  /*35c0*/  @P0 BRA `(.L_x_1303) ;  /* 0x0000000000380947 */ /* 0x000fec0003800000 */
[----:B------:R-:W0:Y:S01]  /*35d0*/  S2UR UR6, SR_CgaCtaId ;  /* 0x00000000000679c3 */ /* 0x000e220000008800 */
[----:B------:R-:W-:Y:S01]  /*35e0*/  FADD R4, R7, R8 ;  /* 0x0000000807047221 */ /* 0x000fe20000000000 */
[C---:B------:R-:W-:Y:S01]  /*35f0*/  ISETP.NE.AND P0, PT, R32.reuse, RZ, PT ;  /* 0x000000ff2000720c */ /* 0x040fe20003f05270 */
[----:B------:R-:W-:Y:S01]  /*3600*/  UMOV UR5, 0x400 ;  /* 0x0000040000057882 */ /* 0x000fe20000000000 */
[----:B------:R-:W-:Y:S02]  /*3610*/  IMAD.IADD R9, R32, 0x1, R30 ;  /* 0x0000000120097824 */ /* 0x000fe400078e021e */
[----:B------:R-:W-:Y:S01]  /*3620*/  FSEL R5, R4, R7, !P0 ;  /* 0x0000000704057208 */ /* 0x000fe20004000000 */
[----:B------:R-:W-:Y:S02]  /*3630*/  IMAD.MOV.U32 R6, RZ, RZ, 0x65 ;  /* 0x00000065ff067424 */ /* 0x000fe400078e00ff */
[----:B------:R-:W-:Y:S02]  /*3640*/  IMAD.MOV.U32 R7, RZ, RZ, 0x0 ;  /* 0x00000000ff077424 */ /* 0x000fe400078e00ff */
[----:B------:R-:W-:-:S05]  /*3650*/  IMAD.MOV.U32 R4, RZ, RZ, R9 ;  /* 0x000000ffff047224 */ /* 0x000fca00078e0009 */
[----:B------:R1:W-:Y:S01]  /*3660*/  ST.E.128.STRONG.GPU desc[UR8][R28.64+0x200], R4 ;  /* 0x000200041c007985 */ /* 0x0003e2000c10fd08 */
[----:B0-----:R-:W-:-:S09]  /*3670*/  ULEA UR5, UR6, UR5, 0x18 ;  /* 0x0000000506057291 */ /* 0x001fd2000f8ec0ff */
[----:B------:R1:W-:Y:S04]  /*3680*/  STS.64 [UR5+0x68], R8 ;  /* 0x00006808ff007988 */ /* 0x0003e80008000a05 */
[----:B------:R1:W-:Y:S04]  /*3690*/  STS [UR5+0x70], R5 ;  /* 0x00007005ff007988 */ /* 0x0003e80008000805 */
[----:B------:R1:W-:Y:S02]  /*36a0*/  STS [UR5+0x64], R30 ;  /* 0x0000641eff007988 */ /* 0x0003e40008000805 */
.L_x_1303:
[----:B------:R-:W-:Y:S05]  /*36b0*/  BSYNC.RECONVERGENT B0 ;  /* 0x0000000000007941 */ /* 0x000fea0003800200 */
.L_x_1302:
[----:B------:R0:W-:Y:S01]  /*36c0*/  @!P1 STS.64 [R10+0x48], R30 ;  /* 0x0000481e0a009388 */ /* 0x0001e20000000a00 */
[----:B------:R-:W-:Y:S02]  /*36d0*/  @!P1 IMAD.MOV.U32 R39, RZ, RZ, R30 ;  /* 0x000000ffff279224 */ /* 0x000fe400078e001e */
[----:B------:R-:W-:-:S07]  /*36e0*/  @!P1 IMAD.MOV.U32 R27, RZ, RZ, R8 ;  /* 0x000000ffff1b9224 */ /* 0x000fce00078e0008 */
.L_x_1291:
[----:B------:R-:W-:Y:S05]  /*36f0*/  WARPSYNC.ALL ;  /* 0x0000000000007948 */ /* 0x000fea0003800000 */
[----:B------:R-:W-:Y:S01]  /*3700*/  ISETP.NE.AND P1, PT, R0, RZ, PT ;  /* 0x000000ff0000720c */ /* 0x000fe20003f25270 */
[----:B------:R-:W2:Y:S08]  /*3710*/  S2UR UR5, SR_CgaCtaId ;  /* 0x00000000000579c3 */ /* 0x000eb00000008800 */
[----:B------:R-:W-:Y:S01]  /*3720*/  BAR.SYNC.DEFER_BLOCKING 0x0 ;  /* 0x0000000000007b1d */ /* 0x000fe20000010000 */
[----:B------:R-:W-:-:S02]  /*3730*/  ISETP.NE.OR P0, PT, R39, RZ, !P1 ;  /* 0x000000ff2700720c */ /* 0x000fc40004f05670 */
[----:B------:R-:W-:Y:S02]  /*3740*/  ISETP.NE.AND P4, PT, R2, R12, PT ;  /* 0x0000000c0200720c */ /* 0x000fe40003f85270 */
[----:B------:R-:W-:Y:S01]  /*3750*/  ISETP.NE.AND P5, PT, R26, R2, PT ;  /* 0x000000021a00720c */ /* 0x000fe20003fa5270 */
[----:B------:R-:W-:Y:S01]  /*3760*/  UMOV UR4, 0x400 ;  /* 0x0000040000047882 */ /* 0x000fe20000000000 */
[----:B------:R-:W-:Y:S02]  /*3770*/  ISETP.NE.AND P3, PT, R12, R14, PT ;  /* 0x0000000e0c00720c */ /* 0x000fe40003f65270 */
[----:B------:R-:W-:Y:S02]  /*3780*/  SEL R44, RZ, 0x1, !P5 ;  /* 0x00000001ff2c7807 */ /* 0x000fe40006800000 */
[----:B------:R-:W-:-:S03]  /*3790*/  ISETP.NE.AND P2, PT, R14, R16, PT ;  /* 0x000000100e00720c */ /* 0x000fc60003f45270 */
[----:B-1----:R-:W-:Y:S02]  /*37a0*/  VIADD R6, R44, 0x1 ;  /* 0x000000012c067836 */ /* 0x002fe40000000000 */
[----:B------:R-:W-:Y:S01]  /*37b0*/  @!P4 IMAD.MOV R6, RZ, RZ, R44 ;  /* 0x000000ffff06c224 */ /* 0x000fe200078e022c */
[----:B--2---:R-:W-:-:S09]  /*37c0*/  ULEA UR6, UR5, UR4, 0x18 ;  /* 0x0000000405067291 */ /* 0x004fd2000f8ec0ff */
[----:B------:R-:W1:Y:S04]  /*37d0*/  @P1 LDS.64 R4, [UR6+0x48] ;  /* 0x00004806ff041984 */ /* 0x000e680008000a00 */
[----:B------:R-:W2:Y:S01]  /*37e0*/  LDS R9, [UR6+0x74] ;  /* 0x00007406ff097984 */ /* 0x000ea20008000800 */
[----:B-1----:R-:W-:Y:S02]  /*37f0*/  @P1 IMAD.IADD R4, R39, 0x1, R4 ;  /* 0x0000000127041824 */ /* 0x002fe400078e0204 */
[----:B------:R-:W-:Y:S01]  /*3800*/  @!P0 FADD R27, R27, R5 ;  /* 0x000000051b1b8221 */ /* 0x000fe20000000000 */
[----:B------:R-:W-:Y:S01]  /*3810*/  ISETP.NE.AND P0, PT, R16, R18, PT ;  /* 0x000000121000720c */ /* 0x000fe20003f05270 */
[----:B------:R-:W-:Y:S02]  /*3820*/  @P1 IMAD.MOV.U32 R39, RZ, RZ, R4 ;  /* 0x000000ffff271224 */ /* 0x000fe400078e0004 */
[----:B------:R-:W-:Y:S01]  /*3830*/  @!P5 FADD R3, R3, R27 ;  /* 0x0000001b0303d221 */ /* 0x000fe20000000000 */
[----:B------:R-:W-:Y:S01]  /*3840*/  ISETP.NE.AND P1, PT, R18, R20, PT ;  /* 0x000000141200720c */ /* 0x000fe20003f25270 */
[----:B------:R-:W-:-:S02]  /*3850*/  IMAD.IADD R45, R39, 0x1, R6 ;  /* 0x00000001272d7824 */ /* 0x000fc400078e0206 */
[----:B------:R-:W-:Y:S01]  /*3860*/  @!P4 FADD R13, R13, R3 ;  /* 0x000000030d0dc221 */ /* 0x000fe20000000000 */
[----:B------:R-:W-:Y:S01]  /*3870*/  ISETP.NE.AND P4, PT, R20, R22, PT ;  /* 0x000000161400720c */ /* 0x000fe20003f85270 */
[----:B------:R-:W-:Y:S02]  /*3880*/  IMAD.IADD R44, R44, 0x1, R39 ;  /* 0x000000012c2c7824 */ /* 0x000fe400078e0227 */
[----:B------:R-:W-:Y:S02]  /*3890*/  VIADD R36, R45, 0x1 ;  /* 0x000000012d247836 */ /* 0x000fe40000000000 */
[----:B------:R-:W-:Y:S01]  /*38a0*/  @!P3 FADD R15, R15, R13 ;  /* 0x0000000d0f0fb221 */ /* 0x000fe20000000000 */
[----:B------:R-:W-:-:S03]  /*38b0*/  @!P3 IMAD.MOV R36, RZ, RZ, R45 ;  /* 0x000000ffff24b224 */ /* 0x000fc600078e022d */
[----:B------:R-:W-:Y:S01]  /*38c0*/  @!P2 FADD R17, R17, R15 ;  /* 0x0000000f1111a221 */ /* 0x000fe20000000000 */
[----:B------:R-:W-:Y:S02]  /*38d0*/  VIADD R8, R36, 0x1 ;  /* 0x0000000124087836 */ /* 0x000fe40000000000 */
[----:B------:R-:W-:Y:S02]  /*38e0*/  @!P2 IMAD.MOV R8, RZ, RZ, R36 ;  /* 0x000000ffff08a224 */ /* 0x000fe400078e0224 */
[----:B------:R-:W-:Y:S01]  /*38f0*/  @!P0 FADD R19, R19, R17 ;  /* 0x0000001113138221 */ /* 0x000fe20000000000 */
[----:B------:R-:W-:Y:S01]  /*3900*/  ISETP.NE.AND P2, PT, R22, R24, PT ;  /* 0x000000181600720c */ /* 0x000fe20003f45270 */
[----:B------:R-:W-:Y:S02]  /*3910*/  VIADD R7, R8, 0x1 ;  /* 0x0000000108077836 */ /* 0x000fe40000000000 */
[----:B------:R-:W-:Y:S01]  /*3920*/  @!P1 FADD R21, R21, R19 ;  /* 0x0000001315159221 */ /* 0x000fe20000000000 */
[----:B------:R-:W-:Y:S01]  /*3930*/  @!P0 IMAD.MOV R7, RZ, RZ, R8 ;  /* 0x000000ffff078224 */ /* 0x000fe200078e0208 */
[----:B--2---:R-:W-:-:S02]  /*3940*/  ISETP.GE.AND P0, PT, R9, 0x101, PT ;  /* 0x000001010900780c */ /* 0x004fc40003f06270 */
[----:B------:R-:W-:Y:S01]  /*3950*/  @!P4 FADD R23, R23, R21 ;  /* 0x000000151717c221 */ /* 0x000fe20000000000 */
[----:B------:R-:W-:Y:S02]  /*3960*/  VIADD R6, R7, 0x1 ;  /* 0x0000000107067836 */ /* 0x000fe40000000000 */
[----:B------:R-:W-:-:S03]  /*3970*/  @!P1 IMAD.MOV R6, RZ, RZ, R7 ;  /* 0x000000ffff069224 */ /* 0x000fc600078e0207 */
[----:B------:R-:W-:Y:S01]  /*3980*/  @!P2 FADD R25, R25, R23 ;  /* 0x000000171919a221 */ /* 0x000fe20000000000 */
[----:B------:R-:W-:Y:S02]  /*3990*/  VIADD R5, R6, 0x1 ;  /* 0x0000000106057836 */ /* 0x000fe40000000000 */
[----:B------:R-:W-:-:S04]  /*39a0*/  @!P4 IMAD.MOV R5, RZ, RZ, R6 ;  /* 0x000000ffff05c224 */ /* 0x000fc800078e0206 */
[----:B------:R-:W-:Y:S02]  /*39b0*/  VIADD R4, R5, 0x1 ;  /* 0x0000000105047836 */ /* 0x000fe40000000000 */
[----:B------:R-:W-:Y:S01]  /*39c0*/  @!P2 IMAD.MOV R4, RZ, RZ, R5 ;  /* 0x000000ffff04a224 */ /* 0x000fe200078e0205 */
[----:B------:R-:W-:Y:S06]  /*39d0*/  @!P0 BRA `(.L_x_1304) ;  /* 0x0000000800a08947 */ /* 0x000fec0003800000 */
[----:B------:R-:W1:Y:S01]  /*39e0*/  LDS R11, [UR6+0x64] ;  /* 0x00006406ff0b7984 */ /* 0x000e620008000800 */
        /* <DEDUP_REMOVED lines=8> */
[--C-:B-1----:R-:W-:Y:S02]  /*3a70*/  @P2 IMAD.IADD R39, R39, 0x1, -R11.reuse ;  /* 0x0000000127272824 */ /* 0x102fe400078e0a0b */
[--C-:B0-----:R-:W-:Y:S02]  /*3a80*/  @P3 IMAD.IADD R10, R44, 0x1, -R11.reuse ;  /* 0x000000012c0a3824 */ /* 0x101fe400078e0a0b */
        /* <DEDUP_REMOVED lines=18> */
[----:B------:R-:W-:Y:S01]  /*3bb0*/  ISETP.GE.AND P0, PT, R0, R9, PT ;  /* 0x000000090000720c */ /* 0x000fe20003f06270 */
[--C-:B------:R-:W-:Y:S02]  /*3bc0*/  @P2 IMAD.IADD R4, R4, 0x1, -R11.reuse ;  /* 0x0000000104042824 */ /* 0x100fe400078e0a0b */
[----:B------:R0:W-:Y:S02]  /*3bd0*/  @P6 STS.64 [R8], R16 ;  /* 0x0000001008006388 */ /* 0x0001e40000000a00 */
[----:B------:R-:W-:Y:S01]  /*3be0*/  @P3 IMAD.IADD R5, R5, 0x1, -R11 ;  /* 0x0000000105053824 */ /* 0x000fe200078e0a0b */
[----:B------:R-:W-:Y:S01]  /*3bf0*/  @P2 LEA R4, R4, UR6, 0x3 ;  /* 0x0000000604042c11 */ /* 0x000fe2000f8e18ff */
[----:B------:R0:W-:Y:S03]  /*3c00*/  @P5 STS.64 [R7], R18 ;  /* 0x0000001207005388 */ /* 0x0001e60000000a00 */
[----:B------:R-:W-:Y:S01]  /*3c10*/  @P3 LEA R5, R5, UR6, 0x3 ;  /* 0x0000000605053c11 */ /* 0x000fe2000f8e18ff */
[----:B------:R0:W-:Y:S04]  /*3c20*/  @P4 STS.64 [R6], R20 ;  /* 0x0000001406004388 */ /* 0x0001e80000000a00 */
[----:B------:R0:W-:Y:S04]  /*3c30*/  @P3 STS.64 [R5], R22 ;  /* 0x0000001605003388 */ /* 0x0001e80000000a00 */
[----:B------:R0:W-:Y:S01]  /*3c40*/  @P2 STS.64 [R4], R24 ;  /* 0x0000001804002388 */ /* 0x0001e20000000a00 */
[----:B------:R-:W-:Y:S06]  /*3c50*/  BAR.SYNC.DEFER_BLOCKING 0x0 ;  /* 0x0000000000007b1d */ /* 0x000fec0000010000 */
[----:B------:R-:W-:Y:S05]  /*3c60*/  @P0 EXIT ;  /* 0x000000000000094d */ /* 0x000fea0003800000 */
        /* <DEDUP_REMOVED lines=8> */
[----:B------:R-:W-:Y:S01]  /*3cf0*/  LEA.HI R2, R2, 0x1, RZ, 0x18 ;  /* 0x0000000102027811 */ /* 0x000fe200078fc0ff */
[----:B------:R-:W-:-:S04]  /*3d00*/  IMAD.IADD R13, R0, 0x1, R11 ;  /* 0x00000001000d7824 */ /* 0x000fc800078e020b */
[C---:B------:R-:W-:Y:S01]  /*3d10*/  IMAD.SHL.U32 R3, R2.reuse, 0x100, RZ ;  /* 0x0000010002037824 */ /* 0x040fe200078e00ff */
[----:B------:R-:W-:-:S04]  /*3d20*/  LOP3.LUT R2, R2, 0x3, RZ, 0xc0, !PT ;  /* 0x0000000302027812 */ /* 0x000fc800078ec0ff */
[----:B------:R-:W-:Y:S02]  /*3d30*/  LOP3.LUT R7, R3, 0x300, RZ, 0xc0, !PT ;  /* 0x0000030003077812 */ /* 0x000fe400078ec0ff */
[----:B------:R-:W-:-:S03]  /*3d40*/  LEA R3, R0, UR6, 0x3 ;  /* 0x0000000600037c11 */ /* 0x000fc6000f8e18ff */
[----:B------:R-:W-:Y:S02]  /*3d50*/  IMAD.IADD R0, R0, 0x1, R7 ;  /* 0x0000000100007824 */ /* 0x000fe400078e0207 */
[----:B------:R-:W-:Y:S02]  /*3d60*/  VIADD R6, R3, 0x4 ;  /* 0x0000000403067836 */ /* 0x000fe40000000000 */
[----:B------:R-:W-:-:S07]  /*3d70*/  IMAD.MOV R7, RZ, RZ, -R2 ;  /* 0x000000ffff077224 */ /* 0x000fce00078e0a02 */
.L_x_1307:
[----:B-1----:R1:W2:Y:S01]  /*3d80*/  LDS R15, [R6] ;  /* 0x00000000060f7984 */ /* 0x0022a20000000800 */
[----:B0-----:R-:W-:-:S04]  /*3d90*/  IMAD.WIDE R2, R13, 0x4, R4 ;  /* 0x000000040d027825 */ /* 0x001fc800078e0204 */
[----:B------:R-:W-:Y:S02]  /*3da0*/  VIADD R7, R7, 0x1 ;  /* 0x0000000107077836 */ /* 0x000fe40000000000 */
[----:B------:R-:W-:Y:S02]  /*3db0*/  VIADD R13, R13, 0x100 ;  /* 0x000001000d0d7836 */ /* 0x000fe40000000000 */
[----:B-1----:R-:W-:Y:S01]  /*3dc0*/  VIADD R6, R6, 0x800 ;  /* 0x0000080006067836 */ /* 0x002fe20000000000 */
[----:B------:R-:W-:Y:S01]  /*3dd0*/  ISETP.NE.AND P0, PT, R7, RZ, PT ;  /* 0x000000ff0700720c */ /* 0x000fe20003f05270 */
[----:B--2---:R1:W-:-:S12]  /*3de0*/  STG.E desc[UR8][R2.64], R15 ;  /* 0x0000000f02007986 */ /* 0x0043d8000c101908 */
[----:B------:R-:W-:Y:S05]  /*3df0*/  @P0 BRA `(.L_x_1307) ;  /* 0xfffffffc00e00947 */ /* 0x000fea000383ffff */
.L_x_1306:
[----:B------:R-:W-:Y:S05]  /*3e00*/  BSYNC.RECONVERGENT B0 ;  /* 0x0000000000007941 */ /* 0x000fea0003800200 */
.L_x_1305:
[----:B------:R-:W-:Y:S05]  /*3e10*/  @!P1 EXIT ;  /* 0x000000000000994d */ /* 0x000fea0003800000 */
[----:B------:R-:W0:Y:S01]  /*3e20*/  LDCU.64 UR4, c[0x0][0x3a0] ;  /* 0x00007400ff0477ac */ /* 0x000e220008000a00 */
[----:B-1----:R-:W-:Y:S01]  /*3e30*/  IMAD.IADD R2, R9, 0x1, -R0 ;  /* 0x0000000109027824 */ /* 0x002fe200078e0a00 */
[C---:B------:R-:W-:Y:S01]  /*3e40*/  LEA R8, R0.reuse, UR6, 0x3 ;  /* 0x0000000600087c11 */ /* 0x040fe2000f8e18ff */
[----:B------:R-:W-:Y:S01]  /*3e50*/  BSSY.RECONVERGENT B0, `(.L_x_1308) ;  /* 0x0000038000007945 */ /* 0x000fe20003800200 */
[----:B------:R-:W-:Y:S01]  /*3e60*/  IMAD.IADD R15, R0, 0x1, R11 ;  /* 0x00000001000f7824 */ /* 0x000fe200078e020b */
[----:B------:R-:W-:Y:S02]  /*3e70*/  PLOP3.LUT P0, PT, PT, PT, PT, 0x80, 0x8 ;  /* 0x000000000008781c */ /* 0x000fe40003f0f070 */
[----:B------:R-:W-:Y:S01]  /*3e80*/  ISETP.GT.AND P1, PT, R2, 0xc00, PT ;  /* 0x00000c000200780c */ /* 0x000fe20003f24270 */
[----:B------:R-:W-:Y:S01]  /*3e90*/  VIADD R8, R8, 0x1004 ;  /* 0x0000100408087836 */ /* 0x000fe20000000000 */
[----:B0-----:R-:W-:-:S04]  /*3ea0*/  UIADD3 UR4, UP0, UPT, UR4, 0x800, URZ ;  /* 0x0000080004047890 */ /* 0x001fc8000ff1e0ff */
[----:B------:R-:W-:Y:S02]  /*3eb0*/  UIADD3.X UR5, UPT, UPT, URZ, UR5, URZ, UP0, !UPT ;  /* 0x00000005ff057290 */ /* 0x000fe400087fe4ff */
[----:B------:R-:W-:-:S04]  /*3ec0*/  IMAD.U32 R2, RZ, RZ, UR4 ;  /* 0x00000004ff027e24 */ /* 0x000fc8000f8e00ff */
[----:B------:R-:W-:Y:S01]  /*3ed0*/  IMAD.U32 R3, RZ, RZ, UR5 ;  /* 0x00000005ff037e24 */ /* 0x000fe2000f8e00ff */
[----:B------:R-:W-:Y:S06]  /*3ee0*/  @!P1 BRA `(.L_x_1309) ;  /* 0x0000000000b89947 */ /* 0x000fec0003800000 */
[----:B------:R-:W-:Y:S01]  /*3ef0*/  PLOP3.LUT P0, PT, PT, PT, PT, 0x8, 0x80 ;  /* 0x000000000080781c */ /* 0x000fe20003f0e170 */
[----:B------:R-:W-:-:S12]  /*3f00*/  VIADD R49, R9, 0xfffff400 ;  /* 0xfffff40009317836 */ /* 0x000fd80000000000 */
.L_x_1310:
[----:B-1----:R-:W0:Y:S01]  /*3f10*/  LDS R13, [R8+-0x1000] ;  /* 0xfff00000080d7984 */ /* 0x002e220000000800 */
[----:B------:R-:W-:-:S03]  /*3f20*/  IMAD.WIDE R4, R15, 0x4, R2 ;  /* 0x000000040f047825 */ /* 0x000fc600078e0202 */
[----:B------:R-:W1:Y:S01]  /*3f30*/  LDS R17, [R8+-0x800] ;  /* 0xfff8000008117984 */ /* 0x000e620000000800 */
[C---:B------:R-:W-:Y:S02]  /*3f40*/  VIADD R7, R15.reuse, 0x400 ;  /* 0x000004000f077836 */ /* 0x040fe40000000000 */
[C---:B------:R-:W-:Y:S01]  /*3f50*/  VIADD R11, R15.reuse, 0x800 ;  /* 0x000008000f0b7836 */ /* 0x040fe20000000000 */
[----:B------:R-:W2:Y:S01]  /*3f60*/  LDS R19, [R8] ;  /* 0x0000000008137984 */ /* 0x000ea20000000800 */
[----:B------:R-:W-:Y:S02]  /*3f70*/  VIADD R39, R15, 0xc00 ;  /* 0x00000c000f277836 */ /* 0x000fe40000000000 */
[--C-:B------:R-:W-:Y:S01]  /*3f80*/  IMAD.WIDE R6, R7, 0x4, R2.reuse ;  /* 0x0000000407067825 */ /* 0x100fe200078e0202 */
[----:B------:R-:W3:Y:S03]  /*3f90*/  LDS R21, [R8+0x800] ;  /* 0x0008000008157984 */ /* 0x000ee60000000800 */
[----:B------:R-:W-:Y:S01]  /*3fa0*/  IMAD.WIDE R10, R11, 0x4, R2 ;  /* 0x000000040b0a7825 */ /* 0x000fe200078e0202 */
[----:B------:R-:W4:Y:S03]  /*3fb0*/  LDS R23, [R8+0x1000] ;  /* 0x0010000008177984 */ /* 0x000f260000000800 */
[----:B------:R-:W-:Y:S01]  /*3fc0*/  VIADD R0, R0, 0x1000 ;  /* 0x0000100000007836 */ /* 0x000fe20000000000 */
[----:B------:R-:W5:Y:S01]  /*3fd0*/  LDS R25, [R8+0x1800] ;  /* 0x0018000008197984 */ /* 0x000f620000000800 */
[----:B------:R-:W-:-:S03]  /*3fe0*/  VIADD R15, R15, 0x1000 ;  /* 0x000010000f0f7836 */ /* 0x000fc60000000000 */
[----:B------:R-:W5:Y:S01]  /*3ff0*/  LDS R27, [R8+0x2000] ;  /* 0x00200000081b7984 */ /* 0x000f620000000800 */
[----:B------:R-:W-:-:S03]  /*4000*/  ISETP.GE.AND P1, PT, R0, R49, PT ;  /* 0x000000310000720c */ /* 0x000fc60003f26270 */
[----:B------:R-:W5:Y:S04]  /*4010*/  LDS R29, [R8+0x2800] ;  /* 0x00280000081d7984 */ /* 0x000f680000000800 */
[----:B------:R-:W5:Y:S04]  /*4020*/  LDS R31, [R8+0x3000] ;  /* 0x00300000081f7984 */ /* 0x000f680000000800 */
[----:B------:R-:W5:Y:S04]  /*4030*/  LDS R33, [R8+0x3800] ;  /* 0x0038000008217984 */ /* 0x000f680000000800 */
[----:B------:R-:W5:Y:S04]  /*4040*/  LDS R35, [R8+0x4000] ;  /* 0x0040000008237984 */ /* 0x000f680000000800 */
[----:B------:R-:W5:Y:S04]  /*4050*/  LDS R37, [R8+0x4800] ;  /* 0x0048000008257984 */ /* 0x000f680000000800 */
[----:B------:R-:W5:Y:S04]  /*4060*/  LDS R41, [R8+0x5000] ;  /* 0x0050000008297984 */ /* 0x000f680000000800 */
[----:B------:R-:W5:Y:S04]  /*4070*/  LDS R43, [R8+0x5800] ;  /* 0x00580000082b7984 */ /* 0x000f680000000800 */
[----:B------:R-:W5:Y:S04]  /*4080*/  LDS R45, [R8+0x6000] ;  /* 0x00600000082d7984 */ /* 0x000f680000000800 */
[----:B------:R2:W5:Y:S04]  /*4090*/  LDS R47, [R8+0x6800] ;  /* 0x00680000082f7984 */ /* 0x0005680000000800 */
[----:B0-----:R0:W-:Y:S04]  /*40a0*/  STG.E desc[UR8][R4.64+-0x800], R13 ;  /* 0xfff8000d04007986 */ /* 0x0011e8000c101908 */
[----:B-1----:R1:W-:Y:S01]  /*40b0*/  STG.E desc[UR8][R4.64+-0x400], R17 ;  /* 0xfffc001104007986 */ /* 0x0023e2000c101908 */
[----:B--2---:R-:W-:-:S03]  /*40c0*/  VIADD R8, R8, 0x8000 ;  /* 0x0000800008087836 */ /* 0x004fc60000000000 */
[----:B------:R1:W-:Y:S01]  /*40d0*/  STG.E desc[UR8][R4.64], R19 ;  /* 0x0000001304007986 */ /* 0x0003e2000c101908 */
[----:B0-----:R-:W-:-:S03]  /*40e0*/  IMAD.WIDE R12, R39, 0x4, R2 ;  /* 0x00000004270c7825 */ /* 0x001fc600078e0202 */
[----:B---3--:R1:W-:Y:S04]  /*40f0*/  STG.E desc[UR8][R4.64+0x400], R21 ;  /* 0x0004001504007986 */ /* 0x0083e8000c101908 */
[----:B----4-:R1:W-:Y:S04]  /*4100*/  STG.E desc[UR8][R6.64+-0x800], R23 ;  /* 0xfff8001706007986 */ /* 0x0103e8000c101908 */
[----:B-----5:R1:W-:Y:S04]  /*4110*/  STG.E desc[UR8][R6.64+-0x400], R25 ;  /* 0xfffc001906007986 */ /* 0x0203e8000c101908 */
        /* <DEDUP_REMOVED lines=10> */
[----:B------:R-:W-:Y:S05]  /*41c0*/  @!P1 BRA `(.L_x_1310) ;  /* 0xfffffffc00509947 */ /* 0x000fea000383ffff */
.L_x_1309:
[----:B------:R-:W-:Y:S05]  /*41d0*/  BSYNC.RECONVERGENT B0 ;  /* 0x0000000000007941 */ /* 0x000fea0003800200 */
.L_x_1308:
[----:B-1----:R-:W-:Y:S01]  /*41e0*/  IMAD.IADD R4, R9, 0x1, -R0 ;  /* 0x0000000109047824 */ /* 0x002fe200078e0a00 */
[----:B------:R-:W-:Y:S04]  /*41f0*/  BSSY.RECONVERGENT B0, `(.L_x_1311) ;  /* 0x000001a000007945 */ /* 0x000fe80003800200 */
[----:B------:R-:W-:-:S13]  /*4200*/  ISETP.GT.AND P1, PT, R4, 0x400, PT ;  /* 0x000004000400780c */ /* 0x000fda0003f24270 */
[----:B------:R-:W-:Y:S05]  /*4210*/  @!P1 BRA `(.L_x_1312) ;  /* 0x00000000005c9947 */ /* 0x000fea0003800000 */
[----:B------:R-:W0:Y:S01]  /*4220*/  LDS R11, [R8+-0x1000] ;  /* 0xfff00000080b7984 */ /* 0x000e220000000800 */
[C---:B------:R-:W-:Y:S01]  /*4230*/  VIADD R7, R15.reuse, 0x400 ;  /* 0x000004000f077836 */ /* 0x040fe20000000000 */
[----:B------:R-:W-:Y:S01]  /*4240*/  PLOP3.LUT P0, PT, PT, PT, PT, 0x8, 0x80 ;  /* 0x000000000080781c */ /* 0x000fe20003f0e170 */
[--C-:B------:R-:W-:Y:S01]  /*4250*/  IMAD.WIDE R4, R15, 0x4, R2.reuse ;  /* 0x000000040f047825 */ /* 0x100fe200078e0202 */
[----:B------:R-:W1:Y:S03]  /*4260*/  LDS R13, [R8+-0x800] ;  /* 0xfff80000080d7984 */ /* 0x000e660000000800 */
[----:B------:R-:W-:Y:S01]  /*4270*/  IMAD.WIDE R6, R7, 0x4, R2 ;  /* 0x0000000407067825 */ /* 0x000fe200078e0202 */
[----:B------:R-:W2:Y:S03]  /*4280*/  LDS R17, [R8] ;  /* 0x0000000008117984 */ /* 0x000ea60000000800 */
[----:B------:R-:W-:Y:S01]  /*4290*/  VIADD R0, R0, 0x800 ;  /* 0x0000080000007836 */ /* 0x000fe20000000000 */
[----:B------:R-:W3:Y:S01]  /*42a0*/  LDS R19, [R8+0x800] ;  /* 0x0008000008137984 */ /* 0x000ee20000000800 */
[----:B------:R-:W-:-:S03]  /*42b0*/  VIADD R15, R15, 0x800 ;  /* 0x000008000f0f7836 */ /* 0x000fc60000000000 */
[----:B------:R-:W4:Y:S04]  /*42c0*/  LDS R21, [R8+0x1000] ;  /* 0x0010000008157984 */ /* 0x000f280000000800 */
[----:B------:R-:W5:Y:S04]  /*42d0*/  LDS R23, [R8+0x1800] ;  /* 0x0018000008177984 */ /* 0x000f680000000800 */
[----:B------:R-:W5:Y:S04]  /*42e0*/  LDS R25, [R8+0x2000] ;  /* 0x0020000008197984 */ /* 0x000f680000000800 */
[----:B------:R0:W5:Y:S02]  /*42f0*/  LDS R27, [R8+0x2800] ;  /* 0x00280000081b7984 */ /* 0x0001640000000800 */
[----:B0-----:R-:W-:-:S02]  /*4300*/  VIADD R8, R8, 0x4000 ;  /* 0x0000400008087836 */ /* 0x001fc40000000000 */
[----:B------:R0:W-:Y:S04]  /*4310*/  STG.E desc[UR8][R4.64+-0x800], R11 ;  /* 0xfff8000b04007986 */ /* 0x0001e8000c101908 */
[----:B-1----:R0:W-:Y:S04]  /*4320*/  STG.E desc[UR8][R4.64+-0x400], R13 ;  /* 0xfffc000d04007986 */ /* 0x0021e8000c101908 */
[----:B--2---:R0:W-:Y:S04]  /*4330*/  STG.E desc[UR8][R4.64], R17 ;  /* 0x0000001104007986 */ /* 0x0041e8000c101908 */
[----:B---3--:R0:W-:Y:S04]  /*4340*/  STG.E desc[UR8][R4.64+0x400], R19 ;  /* 0x0004001304007986 */ /* 0x0081e8000c101908 */
[----:B----4-:R0:W-:Y:S04]  /*4350*/  STG.E desc[UR8][R6.64+-0x800], R21 ;  /* 0xfff8001506007986 */ /* 0x0101e8000c101908 */
[----:B-----5:R0:W-:Y:S04]  /*4360*/  STG.E desc[UR8][R6.64+-0x400], R23 ;  /* 0xfffc001706007986 */ /* 0x0201e8000c101908 */
[----:B------:R0:W-:Y:S04]  /*4370*/  STG.E desc[UR8][R6.64], R25 ;  /* 0x0000001906007986 */ /* 0x0001e8000c101908 */
[----:B------:R0:W-:Y:S02]  /*4380*/  STG.E desc[UR8][R6.64+0x400], R27 ;  /* 0x0004001b06007986 */ /* 0x0001e4000c101908 */
.L_x_1312:
[----:B------:R-:W-:Y:S05]  /*4390*/  BSYNC.RECONVERGENT B0 ;  /* 0x0000000000007941 */ /* 0x000fea0003800200 */
.L_x_1311:
[----:B------:R-:W-:-:S13]  /*43a0*/  ISETP.LT.OR P0, PT, R0, R9, P0 ;  /* 0x000000090000720c */ /* 0x000fda0000701670 */
[----:B------:R-:W-:Y:S05]  /*43b0*/  @!P0 EXIT ;  /* 0x000000000000894d */ /* 0x000fea0003800000 */
[----:B0-----:R-:W0:Y:S01]  /*43c0*/  LDS R5, [R8+-0x1000] ;  /* 0xfff0000008057984 */ /* 0x001e220000000800 */
[----:B------:R-:W-:-:S03]  /*43d0*/  IMAD.WIDE R2, R15, 0x4, R2 ;  /* 0x000000040f027825 */ /* 0x000fc600078e0202 */
[----:B------:R-:W1:Y:S04]  /*43e0*/  LDS R7, [R8+-0x800] ;  /* 0xfff8000008077984 */ /* 0x000e680000000800 */
[----:B------:R-:W2:Y:S04]  /*43f0*/  LDS R9, [R8] ;  /* 0x0000000008097984 */ /* 0x000ea80000000800 */
[----:B------:R-:W3:Y:S04]  /*4400*/  LDS R11, [R8+0x800] ;  /* 0x00080000080b7984 */ /* 0x000ee80000000800 */
[----:B0-----:R-:W-:Y:S04]  /*4410*/  STG.E desc[UR8][R2.64+-0x800], R5 ;  /* 0xfff8000502007986 */ /* 0x001fe8000c101908 */
[----:B-1----:R-:W-:Y:S04]  /*4420*/  STG.E desc[UR8][R2.64+-0x400], R7 ;  /* 0xfffc000702007986 */ /* 0x002fe8000c101908 */
[----:B--2---:R-:W-:Y:S04]  /*4430*/  STG.E desc[UR8][R2.64], R9 ;  /* 0x0000000902007986 */ /* 0x004fe8000c101908 */
[----:B---3--:R-:W-:Y:S01]  /*4440*/  STG.E desc[UR8][R2.64+0x400], R11 ;  /* 0x0004000b02007986 */ /* 0x008fe2000c101908 */
[----:B------:R-:W-:Y:S05]  /*4450*/  EXIT ;  /* 0x000000000000794d */ /* 0x000fea0003800000 */
.L_x_1304:
[----:B------:R-:W-:Y:S02]  /*4460*/  ISETP.NE.AND P6, PT, R26, R2, PT ;  /* 0x000000021a00720c */ /* 0x000fe40003fc5270 */
[----:B------:R-:W-:Y:S02]  /*4470*/  ISETP.NE.AND P0, PT, R2, R12, PT ;  /* 0x0000000c0200720c */ /* 0x000fe40003f05270 */
[----:B------:R-:W-:Y:S02]  /*4480*/  ISETP.NE.AND P1, PT, R12, R14, PT ;  /* 0x0000000e0c00720c */ /* 0x000fe40003f25270 */
[----:B------:R-:W-:Y:S02]  /*4490*/  ISETP.NE.AND P2, PT, R14, R16, PT ;  /* 0x000000100e00720c */ /* 0x000fe40003f45270 */
[----:B------:R-:W-:Y:S02]  /*44a0*/  ISETP.NE.AND P3, PT, R16, R18, PT ;  /* 0x000000121000720c */ /* 0x000fe40003f65270 */
[----:B------:R-:W-:-:S02]  /*44b0*/  ISETP.NE.AND P4, PT, R18, R20, PT ;  /* 0x000000141200720c */ /* 0x000fc40003f85270 */
[----:B------:R-:W-:Y:S01]  /*44c0*/  ISETP.NE.AND P5, PT, R20, R22, PT ;  /* 0x000000161400720c */ /* 0x000fe20003fa5270 */
[----:B0-----:R-:W0:Y:S08]  /*44d0*/  @P6 LDC.64 R10, c[0x0][0x3a0] ;  /* 0x0000e800ff0a6b82 */ /* 0x001e300000000a00 */
[----:B------:R-:W1:Y:S08]  /*44e0*/  @P0 LDC.64 R28, c[0x0][0x3a0] ;  /* 0x0000e800ff1c0b82 */ /* 0x000e700000000a00 */
[----:B------:R-:W2:Y:S01]  /*44f0*/  @P1 LDC.64 R30, c[0x0][0x3a0] ;  /* 0x0000e800ff1e1b82 */ /* 0x000ea20000000a00 */
[----:B0-----:R-:W-:-:S07]  /*4500*/  @P6 IMAD.WIDE R10, R39, 0x4, R10 ;  /* 0x00000004270a6825 */ /* 0x001fce00078e020a */
[----:B------:R-:W0:Y:S01]  /*4510*/  @P2 LDC.64 R32, c[0x0][0x3a0] ;  /* 0x0000e800ff202b82 */ /* 0x000e220000000a00 */
[----:B------:R0:W-:Y:S01]  /*4520*/  @P6 STG.E desc[UR8][R10.64], R27 ;  /* 0x0000001b0a006986 */ /* 0x0001e2000c101908 */
[----:B------:R-:W-:Y:S01]  /*4530*/  ISETP.NE.AND P6, PT, R22, R24, PT ;  /* 0x000000181600720c */ /* 0x000fe20003fc5270 */
[----:B-1----:R-:W-:-:S05]  /*4540*/  @P0 IMAD.WIDE R28, R44, 0x4, R28 ;  /* 0x000000042c1c0825 */ /* 0x002fca00078e021c */
[----:B------:R-:W1:Y:S01]  /*4550*/  @P3 LDC.64 R34, c[0x0][0x3a0] ;  /* 0x0000e800ff223b82 */ /* 0x000e620000000a00 */
[----:B------:R3:W-:Y:S01]  /*4560*/  @P0 STG.E desc[UR8][R28.64], R3 ;  /* 0x000000031c000986 */ /* 0x0007e2000c101908 */
[----:B------:R-:W-:Y:S01]  /*4570*/  ISETP.NE.AND P0, PT, R24, R37, PT ;  /* 0x000000251800720c */ /* 0x000fe20003f05270 */
[----:B--2---:R-:W-:-:S05]  /*4580*/  @P1 IMAD.WIDE R30, R45, 0x4, R30 ;  /* 0x000000042d1e1825 */ /* 0x004fca00078e021e */
[----:B------:R-:W2:Y:S01]  /*4590*/  @P4 LDC.64 R38, c[0x0][0x3a0] ;  /* 0x0000e800ff264b82 */ /* 0x000ea20000000a00 */
[----:B------:R3:W-:Y:S07]  /*45a0*/  @P1 STG.E desc[UR8][R30.64], R13 ;  /* 0x0000000d1e001986 */ /* 0x0007ee000c101908 */
[----:B------:R-:W4:Y:S01]  /*45b0*/  @P5 LDC.64 R40, c[0x0][0x3a0] ;  /* 0x0000e800ff285b82 */ /* 0x000f220000000a00 */
[----:B0-----:R-:W-:-:S05]  /*45c0*/  @P2 IMAD.WIDE R10, R36, 0x4, R32 ;  /* 0x00000004240a2825 */ /* 0x001fca00078e0220 */
[----:B------:R3:W-:Y:S02]  /*45d0*/  @P2 STG.E desc[UR8][R10.64], R15 ;  /* 0x0000000f0a002986 */ /* 0x0007e4000c101908 */
[----:B------:R-:W0:Y:S01]  /*45e0*/  @P6 LDC.64 R42, c[0x0][0x3a0] ;  /* 0x0000e800ff2a6b82 */ /* 0x000e220000000a00 */
[----:B-1----:R-:W-:-:S05]  /*45f0*/  @P3 IMAD.WIDE R8, R8, 0x4, R34 ;  /* 0x0000000408083825 */ /* 0x002fca00078e0222 */
[----:B------:R3:W-:Y:S01]  /*4600*/  @P3 STG.E desc[UR8][R8.64], R17 ;  /* 0x0000001108003986 */ /* 0x0007e2000c101908 */
[----:B--2---:R-:W-:-:S05]  /*4610*/  @P4 IMAD.WIDE R26, R7, 0x4, R38 ;  /* 0x00000004071a4825 */ /* 0x004fca00078e0226 */
[----:B------:R3:W-:Y:S01]  /*4620*/  @P4 STG.E desc[UR8][R26.64], R19 ;  /* 0x000000131a004986 */ /* 0x0007e2000c101908 */
[----:B----4-:R-:W-:-:S05]  /*4630*/  @P5 IMAD.WIDE R6, R6, 0x4, R40 ;  /* 0x0000000406065825 */ /* 0x010fca00078e0228 */
[----:B------:R3:W-:Y:S01]  /*4640*/  @P5 STG.E desc[UR8][R6.64], R21 ;  /* 0x0000001506005986 */ /* 0x0007e2000c101908 */
[----:B0-----:R-:W-:-:S05]  /*4650*/  @P6 IMAD.WIDE R32, R5, 0x4, R42 ;  /* 0x0000000405206825 */ /* 0x001fca00078e022a */
[----:B------:R3:W-:Y:S01]  /*4660*/  @P6 STG.E desc[UR8][R32.64], R23 ;  /* 0x0000001720006986 */ /* 0x0007e2000c101908 */
[----:B------:R-:W-:Y:S05]  /*4670*/  @!P0 EXIT ;  /* 0x000000000000894d */ /* 0x000fea0003800000 */
[----:B---3--:R-:W0:Y:S02]  /*4680*/  LDC.64 R2, c[0x0][0x3a0] ;  /* 0x0000e800ff027b82 */ /* 0x008e240000000a00 */
[----:B0-----:R-:W-:-:S05]  /*4690*/  IMAD.WIDE R4, R4, 0x4, R2 ;  /* 0x0000000404047825 */ /* 0x001fca00078e0202 */
[----:B------:R-:W-:Y:S01]  /*46a0*/  STG.E desc[UR8][R4.64], R25 ;  /* 0x0000001904007986 */ /* 0x000fe2000c101908 */
[----:B------:R-:W-:Y:S05]  /*46b0*/  EXIT ;  /* 0x000000000000794d */ /* 0x000fea0003800000 */
.L_x_1280:
[----:B------:R-:W-:-:S13]  /*46c0*/  ISETP.GE.AND P0, PT, R29, 0x1, PT ;  /* 0x000000011d00780c */ /* 0x000fda0003f06270 */
[----:B------:R-:W-:Y:S05]  /*46d0*/  @!P0 EXIT ;  /* 0x000000000000894d */ /* 0x000fea0003800000 */
[----:B------:R-:W-:-:S13]  /*46e0*/  ISETP.NE.AND P0, PT, R38, RZ, PT ;  /* 0x000000ff2600720c */ /* 0x000fda0003f05270 */
[----:B------:R-:W-:Y:S05]  /*46f0*/  @P0 BRA `(.L_x_1313) ;  /* 0x0000001c00f80947 */ /* 0x000fea0003800000 */
[----:B------:R-:W0:Y:S08]  /*4700*/  LDC.64 R2, c[0x0][0x380] ;  /* 0x0000e000ff027b82 */ /* 0x000e300000000a00 */
[----:B------:R-:W1:Y:S01]  /*4710*/  LDC.64 R6, c[0x0][0x388] ;  /* 0x0000e200ff067b82 */ /* 0x000e620000000a00 */
[----:B0-----:R-:W-:-:S05]  /*4720*/  IMAD.WIDE.U32 R8, R0, 0x4, R2 ;  /* 0x0000000400087825 */ /* 0x001fca00078e0002 */
[----:B------:R0:W2:Y:S01]  /*4730*/  LDG.E.CONSTANT R12, desc[UR8][R8.64] ;  /* 0x00000008080c7981 */ /* 0x0000a2000c1e9900 */
[----:B-1----:R-:W-:-:S05]  /*4740*/  IMAD.WIDE.U32 R6, R0, 0x4, R6 ;  /* 0x0000000400067825 */ /* 0x002fca00078e0006 */
[----:B------:R1:W3:Y:S01]  /*4750*/  LDG.E.CONSTANT R17, desc[UR8][R6.64] ;  /* 0x0000000806117981 */ /* 0x0002e2000c1e9900 */
[----:B------:R-:W4:Y:S02]  /*4760*/  S2R R0, SR_TID.X ;  /* 0x0000000000007919 */ /* 0x000f240000002100 */
[C---:B----4-:R-:W-:Y:S02]  /*4770*/  LOP3.LUT R11, R0.reuse, 0x1f, RZ, 0xc0, !PT ;  /* 0x0000001f000b7812 */ /* 0x050fe400078ec0ff */
[----:B------:R-:W-:-:S05]  /*4780*/  LOP3.LUT R2, R0, 0x3e0, RZ, 0xc0, !PT ;  /* 0x000003e000027812 */ /* 0x000fca00078ec0ff */
[----:B------:R-:W-:-:S04]  /*4790*/  IMAD R11, R2, 0x9, R11 ;  /* 0x00000009020b7824 */ /* 0x000fc800078e020b */
[C---:B------:R-:W-:Y:S01]  /*47a0*/  VIADD R4, R11.reuse, 0x40 ;  /* 0x000000400b047836 */ /* 0x040fe20000000000 */
[CC--:B------:R-:W-:Y:S01]  /*47b0*/  ISETP.GE.U32.AND P1, PT, R11.reuse, R29.reuse, PT ;  /* 0x0000001d0b00720c */ /* 0x0c0fe20003f26070 */
[C---:B------:R-:W-:Y:S02]  /*47c0*/  IMAD.SHL.U32 R13, R11.reuse, 0x4, RZ ;  /* 0x000000040b0d7824 */ /* 0x040fe400078e00ff */
[C---:B------:R-:W-:Y:S01]  /*47d0*/  VIADD R10, R11.reuse, 0x60 ;  /* 0x000000600b0a7836 */ /* 0x040fe20000000000 */
[----:B------:R-:W-:Y:S01]  /*47e0*/  ISETP.GE.U32.AND P0, PT, R4, R29, PT ;  /* 0x0000001d0400720c */ /* 0x000fe20003f06070 */
[C---:B------:R-:W-:Y:S01]  /*47f0*/  VIADD R2, R11.reuse, 0x20 ;  /* 0x000000200b027836 */ /* 0x040fe20000000000 */
[----:B------:R-:W-:Y:S01]  /*4800*/  IADD3 R4, P6, PT, R8, R13, RZ ;  /* 0x0000000d08047210 */ /* 0x000fe20007fde0ff */
[C---:B------:R-:W-:Y:S01]  /*4810*/  VIADD R16, R11.reuse, 0xe0 ;  /* 0x000000e00b107836 */ /* 0x040fe20000000000 */
[-C--:B------:R-:W-:Y:S01]  /*4820*/  ISETP.GE.U32.AND P4, PT, R10, R29.reuse, PT ;  /* 0x0000001d0a00720c */ /* 0x080fe20003f86070 */
[----:B------:R-:W-:Y:S01]  /*4830*/  VIADD R10, R11, 0x80 ;  /* 0x000000800b0a7836 */ /* 0x000fe20000000000 */
[----:B------:R-:W-:Y:S01]  /*4840*/  ISETP.GE.U32.AND P5, PT, R2, R29, PT ;  /* 0x0000001d0200720c */ /* 0x000fe20003fa6070 */
[----:B------:R-:W-:-:S02]  /*4850*/  IMAD.X R5, RZ, RZ, R9, P6 ;  /* 0x000000ffff057224 */ /* 0x000fc400030e0609 */
[----:B------:R-:W-:Y:S01]  /*4860*/  @!P1 IMAD.WIDE.U32 R2, R11, 0x4, R8 ;  /* 0x000000040b029825 */ /* 0x000fe200078e0008 */
[----:B------:R-:W-:-:S03]  /*4870*/  ISETP.GE.U32.AND P3, PT, R10, R29, PT ;  /* 0x0000001d0a00720c */ /* 0x000fc60003f66070 */
[----:B0-----:R-:W-:Y:S01]  /*4880*/  @!P1 IMAD.WIDE.U32 R8, R11, 0x4, R6 ;  /* 0x000000040b089825 */ /* 0x001fe200078e0006 */
[----:B-1----:R-:W-:-:S03]  /*4890*/  IADD3 R6, P6, PT, R13, R6, RZ ;  /* 0x000000060d067210 */ /* 0x002fc60007fde0ff */
[C---:B------:R-:W-:Y:S02]  /*48a0*/  VIADD R14, R11.reuse, 0xa0 ;  /* 0x000000a00b0e7836 */ /* 0x040fe40000000000 */
[----:B------:R-:W-:Y:S01]  /*48b0*/  IMAD.X R7, RZ, RZ, R7, P6 ;  /* 0x000000ffff077224 */ /* 0x000fe200030e0607 */
[-C--:B------:R-:W-:Y:S02]  /*48c0*/  ISETP.GE.U32.AND P6, PT, R16, R29.reuse, PT ;  /* 0x0000001d1000720c */ /* 0x080fe40003fc6070 */
[----:B------:R-:W-:Y:S01]  /*48d0*/  ISETP.GE.U32.AND P2, PT, R14, R29, PT ;  /* 0x0000001d0e00720c */ /* 0x000fe20003f46070 */
[----:B------:R-:W-:Y:S02]  /*48e0*/  VIADD R14, R11, 0xc0 ;  /* 0x000000c00b0e7836 */ /* 0x000fe40000000000 */
[----:B--2---:R-:W-:Y:S02]  /*48f0*/  IMAD.MOV.U32 R10, RZ, RZ, R12 ;  /* 0x000000ffff0a7224 */ /* 0x004fe400078e000c */
[----:B------:R0:W2:Y:S02]  /*4900*/  @!P1 LDG.E.CONSTANT R12, desc[UR8][R2.64] ;  /* 0x00000008020c9981 */ /* 0x0000a4000c1e9900 */
[----:B------:R-:W-:-:S02]  /*4910*/  IMAD.MOV.U32 R13, RZ, RZ, R10 ;  /* 0x000000ffff0d7224 */ /* 0x000fc400078e000a */
[----:B---3--:R-:W-:Y:S02]  /*4920*/  IMAD.MOV.U32 R15, RZ, RZ, R17 ;  /* 0x000000ffff0f7224 */ /* 0x008fe400078e0011 */
[----:B------:R1:W3:Y:S01]  /*4930*/  @!P1 LDG.E.CONSTANT R17, desc[UR8][R8.64] ;  /* 0x0000000808119981 */ /* 0x0002e2000c1e9900 */
[-C--:B------:R-:W-:Y:S01]  /*4940*/  ISETP.GE.U32.AND P1, PT, R14, R29.reuse, PT ;  /* 0x0000001d0e00720c */ /* 0x080fe20003f26070 */
[----:B------:R-:W-:Y:S02]  /*4950*/  IMAD.MOV.U32 R16, RZ, RZ, R15 ;  /* 0x000000ffff107224 */ /* 0x000fe400078e000f */
[----:B0-----:R-:W-:Y:S01]  /*4960*/  VIADD R2, R11, 0x100 ;  /* 0x000001000b027836 */ /* 0x001fe20000000000 */
[----:B------:R-:W4:Y:S04]  /*4970*/  @!P5 LDG.E.CONSTANT R13, desc[UR8][R4.64+0x80] ;  /* 0x00008008040dd981 */ /* 0x000f28000c1e9900 */
[----:B------:R-:W5:Y:S01]  /*4980*/  @!P5 LDG.E.CONSTANT R16, desc[UR8][R6.64+0x80] ;  /* 0x000080080610d981 */ /* 0x000f62000c1e9900 */
[----:B------:R-:W-:Y:S01]  /*4990*/  ISETP.GE.U32.AND P5, PT, R2, R29, PT ;  /* 0x0000001d0200720c */ /* 0x000fe20003fa6070 */
[----:B------:R-:W-:-:S02]  /*49a0*/  IMAD.MOV.U32 R2, RZ, RZ, R10 ;  /* 0x000000ffff027224 */ /* 0x000fc400078e000a */
[--C-:B------:R-:W-:Y:S02]  /*49b0*/  IMAD.MOV.U32 R3, RZ, RZ, R10.reuse ;  /* 0x000000ffff037224 */ /* 0x100fe400078e000a */
[--C-:B-1----:R-:W-:Y:S02]  /*49c0*/  IMAD.MOV.U32 R8, RZ, RZ, R10.reuse ;  /* 0x000000ffff087224 */ /* 0x102fe400078e000a */
        /* <DEDUP_REMOVED lines=31> */
[C---:B------:R-:W-:Y:S01]  /*4bc0*/  ISETP.NE.AND P3, PT, R0.reuse, RZ, PT ;  /* 0x000000ff0000720c */ /* 0x040fe20003f65270 */
[----:B------:R-:W-:-:S05]  /*4bd0*/  IMAD R6, R0, 0x9, RZ ;  /* 0x0000000900067824 */ /* 0x000fca00078e02ff */
[----:B------:R-:W-:Y:S01]  /*4be0*/  ISETP.NE.AND P4, PT, R6, R29, PT ;  /* 0x0000001d0600720c */ /* 0x000fe20003f85270 */
        /* <DEDUP_REMOVED lines=33> */
[----:B------:R-:W3:Y:S04]  /*4e00*/  LDS R25, [R7+0x8] ;  /* 0x0000080007197984 */ /* 0x000ee80000000800 */
[----:B------:R-:W-:Y:S04]  /*4e10*/  LDS R4, [R7+0x20] ;  /* 0x0000200007047984 */ /* 0x000fe80000000800 */
[----:B------:R-:W4:Y:S04]  /*4e20*/  LDS R27, [R7+0xc] ;  /* 0x00000c00071b7984 */ /* 0x000f280000000800 */
[----:B------:R-:W5:Y:S04]  /*4e30*/  LDS R31, [R7+0x10] ;  /* 0x00001000071f7984 */ /* 0x000f680000000800 */
[----:B------:R-:W-:Y:S04]  /*4e40*/  LDS R3, [R7+0x14] ;  /* 0x0000140007037984 */ /* 0x000fe80000000800 */
[----:B------:R-:W-:Y:S04]  /*4e50*/  LDS R21, [R7+0x18] ;  /* 0x0000180007157984 */ /* 0x000fe80000000800 */
[----:B------:R4:W-:Y:S01]  /*4e60*/  LDS R33, [R7+0x1c] ;  /* 0x00001c0007217984 */ /* 0x0009e20000000800 */
[----:B------:R-:W-:Y:S06]  /*4e70*/  BAR.SYNC.DEFER_BLOCKING 0x0 ;  /* 0x0000000000007b1d */ /* 0x000fec0000010000 */
[----:B-1----:R-:W-:Y:S02]  /*4e80*/  STS [R12+0x47c], R5 ;  /* 0x00047c050c007388 */ /* 0x002fe40000000800 */
[----:B------:R-:W-:Y:S01]  /*4e90*/  BAR.SYNC.DEFER_BLOCKING 0x0 ;  /* 0x0000000000007b1d */ /* 0x000fe20000010000 */
[----:B------:R-:W-:Y:S01]  /*4ea0*/  VIADD R8, R6, 0x1 ;  /* 0x0000000106087836 */ /* 0x000fe20000000000 */
[----:B--2---:R-:W-:Y:S01]  /*4eb0*/  ISETP.NE.AND P0, PT, R34, R22, PT ;  /* 0x000000162200720c */ /* 0x004fe20003f05270 */
[----:B0-----:R-:W-:-:S03]  /*4ec0*/  FADD R10, R35, R23 ;  /* 0x00000017230a7221 */ /* 0x001fc60000000000 */
[----:B------:R-:W-:Y:S01]  /*4ed0*/  ISETP.EQ.OR P0, PT, R8, R29, P0 ;  /* 0x0000001d0800720c */ /* 0x000fe20000702670 */
[----:B------:R-:W0:Y:S03]  /*4ee0*/  @P3 LDS R36, [R12+0x478] ;  /* 0x000478000c243984 */ /* 0x000e260000000800 */
[----:B------:R-:W-:Y:S01]  /*4ef0*/  FSEL R10, R23, R10, P0 ;  /* 0x0000000a170a7208 */ /* 0x000fe20000000000 */
[----:B------:R-:W-:Y:S01]  /*4f00*/  VIADD R8, R6, 0x2 ;  /* 0x0000000206087836 */ /* 0x000fe20000000000 */
[----:B------:R-:W-:-:S03]  /*4f10*/  ISETP.NE.AND P1, PT, R22, R24, PT ;  /* 0x000000181600720c */ /* 0x000fc60003f25270 */
[C---:B---3--:R-:W-:Y:S01]  /*4f20*/  FADD R10, R25.reuse, R10 ;  /* 0x0000000a190a7221 */ /* 0x048fe20000000000 */
[-C--:B------:R-:W-:Y:S01]  /*4f30*/  ISETP.EQ.OR P6, PT, R8, R29.reuse, P1 ;  /* 0x0000001d0800720c */ /* 0x080fe20000fc2670 */
[----:B------:R-:W-:Y:S01]  /*4f40*/  VIADD R8, R6, 0x3 ;  /* 0x0000000306087836 */ /* 0x000fe20000000000 */
[----:B------:R-:W-:Y:S02]  /*4f50*/  ISETP.NE.AND P1, PT, R24, R26, PT ;  /* 0x0000001a1800720c */ /* 0x000fe40003f25270 */
[----:B------:R-:W-:Y:S02]  /*4f60*/  FSEL R10, R25, R10, P6 ;  /* 0x0000000a190a7208 */ /* 0x000fe40003000000 */
[----:B------:R-:W-:-:S03]  /*4f70*/  ISETP.EQ.OR P1, PT, R8, R29, P1 ;  /* 0x0000001d0800720c */ /* 0x000fc60000f22670 */
[----:B----4-:R-:W-:Y:S01]  /*4f80*/  FADD R10, R27, R10 ;  /* 0x0000000a1b0a7221 */ /* 0x010fe20000000000 */
[----:B------:R-:W-:Y:S01]  /*4f90*/  VIADD R8, R6, 0x4 ;  /* 0x0000000406087836 */ /* 0x000fe20000000000 */
[----:B------:R-:W-:-:S03]  /*4fa0*/  ISETP.NE.AND P2, PT, R26, R30, PT ;  /* 0x0000001e1a00720c */ /* 0x000fc60003f45270 */
[----:B------:R-:W-:Y:S01]  /*4fb0*/  FSEL R10, R27, R10, P1 ;  /* 0x0000000a1b0a7208 */ /* 0x000fe20000800000 */
[----:B------:R-:W-:Y:S01]  /*4fc0*/  IMAD.MOV.U32 R7, RZ, RZ, 0x1 ;  /* 0x00000001ff077424 */ /* 0x000fe200078e00ff */
[----:B------:R-:W-:-:S03]  /*4fd0*/  ISETP.EQ.OR P2, PT, R8, R29, P2 ;  /* 0x0000001d0800720c */ /* 0x000fc60001742670 */
[----:B-----5:R-:W-:Y:S01]  /*4fe0*/  FADD R10, R31, R10 ;  /* 0x0000000a1f0a7221 */ /* 0x020fe20000000000 */
[----:B------:R-:W-:Y:S01]  /*4ff0*/  SEL R38, RZ, 0x1, P4 ;  /* 0x00000001ff267807 */ /* 0x000fe20002000000 */
[----:B------:R-:W-:-:S03]  /*5000*/  VIADD R8, R6, 0x5 ;  /* 0x0000000506087836 */ /* 0x000fc60000000000 */
[----:B------:R-:W-:Y:S02]  /*5010*/  FSEL R10, R31, R10, P2 ;  /* 0x0000000a1f0a7208 */ /* 0x000fe40001000000 */
[----:B0-----:R-:W-:-:S04]  /*5020*/  @P3 ISETP.NE.AND P5, PT, R36, R34, PT ;  /* 0x000000222400320c */ /* 0x001fc80003fa5270 */
[----:B------:R-:W-:-:S04]  /*5030*/  @P3 SEL R7, RZ, 0x1, !P5 ;  /* 0x00000001ff073807 */ /* 0x000fc80006800000 */
[----:B------:R-:W-:Y:S02]  /*5040*/  @P3 SEL R38, R38, R7, !P4 ;  /* 0x0000000726263207 */ /* 0x000fe40006000000 */
[----:B------:R-:W-:Y:S01]  /*5050*/  ISETP.NE.AND P3, PT, R30, R2, PT ;  /* 0x000000021e00720c */ /* 0x000fe20003f65270 */
[----:B------:R-:W-:-:S03]  /*5060*/  FADD R10, R3, R10 ;  /* 0x0000000a030a7221 */ /* 0x000fc60000000000 */
[-C--:B------:R-:W-:Y:S01]  /*5070*/  ISETP.EQ.OR P3, PT, R8, R29.reuse, P3 ;  /* 0x0000001d0800720c */ /* 0x080fe20001f62670 */
[----:B------:R-:W-:Y:S01]  /*5080*/  VIADD R8, R6, 0x6 ;  /* 0x0000000606087836 */ /* 0x000fe20000000000 */
[----:B------:R-:W-:Y:S02]  /*5090*/  ISETP.NE.AND P4, PT, R2, R20, PT ;  /* 0x000000140200720c */ /* 0x000fe40003f85270 */
[----:B------:R-:W-:Y:S01]  /*50a0*/  FSEL R10, R3, R10, P3 ;  /* 0x0000000a030a7208 */ /* 0x000fe20001800000 */
[----:B------:R-:W-:Y:S01]  /*50b0*/  VIADD R39, R38, 0x1 ;  /* 0x0000000126277836 */ /* 0x000fe20000000000 */
[----:B------:R-:W-:Y:S01]  /*50c0*/  ISETP.EQ.OR P4, PT, R8, R29, P4 ;  /* 0x0000001d0800720c */ /* 0x000fe20002782670 */
[----:B------:R-:W-:Y:S02]  /*50d0*/  VIADD R8, R6, 0x8 ;  /* 0x0000000806087836 */ /* 0x000fe40000000000 */
[C---:B------:R-:W-:Y:S01]  /*50e0*/  FADD R10, R21.reuse, R10 ;  /* 0x0000000a150a7221 */ /* 0x040fe20000000000 */
[----:B------:R-:W-:Y:S01]  /*50f0*/  ISETP.NE.AND P5, PT, R32, R5, PT ;  /* 0x000000052000720c */ /* 0x000fe20003fa5270 */
[----:B------:R-:W-:Y:S01]  /*5100*/  IMAD.MOV.U32 R7, RZ, RZ, R39 ;  /* 0x000000ffff077224 */ /* 0x000fe200078e0027 */
[----:B------:R-:W-:Y:S01]  /*5110*/  P2R R46, PR, RZ, 0x1 ;  /* 0x00000001ff2e7803 */ /* 0x000fe20000000000 */
[----:B------:R-:W-:Y:S01]  /*5120*/  @!P0 IMAD.MOV R7, RZ, RZ, R38 ;  /* 0x000000ffff078224 */ /* 0x000fe200078e0226 */
[----:B------:R-:W-:Y:S01]  /*5130*/  FSEL R10, R21, R10, P4 ;  /* 0x0000000a150a7208 */ /* 0x000fe20002000000 */
[----:B------:R-:W-:Y:S01]  /*5140*/  VIADD R6, R6, 0x7 ;  /* 0x0000000706067836 */ /* 0x000fe20000000000 */
[----:B------:R-:W-:-:S02]  /*5150*/  ISETP.EQ.OR P0, PT, R8, R29, P5 ;  /* 0x0000001d0800720c */ /* 0x000fc40002f02670 */
[----:B------:R-:W-:Y:S01]  /*5160*/  ISETP.NE.AND P5, PT, R20, R32, PT ;  /* 0x000000201400720c */ /* 0x000fe20003fa5270 */
[----:B------:R-:W-:Y:S02]  /*5170*/  VIADD R40, R7, 0x1 ;  /* 0x0000000107287836 */ /* 0x000fe40000000000 */
[----:B------:R-:W-:Y:S01]  /*5180*/  FADD R10, R33, R10 ;  /* 0x0000000a210a7221 */ /* 0x000fe20000000000 */
[----:B------:R-:W-:Y:S01]  /*5190*/  @!P6 IMAD.MOV R40, RZ, RZ, R7 ;  /* 0x000000ffff28e224 */ /* 0x000fe200078e0207 */
[----:B------:R-:W-:-:S03]  /*51a0*/  ISETP.EQ.OR P5, PT, R6, R29, P5 ;  /* 0x0000001d0600720c */ /* 0x000fc60002fa2670 */
[----:B------:R-:W-:Y:S01]  /*51b0*/  VIADD R41, R40, 0x1 ;  /* 0x0000000128297836 */ /* 0x000fe20000000000 */
[----:B------:R-:W-:Y:S01]  /*51c0*/  FSEL R5, R33, R10, P5 ;  /* 0x0000000a21057208 */ /* 0x000fe20002800000 */
[----:B------:R-:W-:-:S04]  /*51d0*/  @!P1 IMAD.MOV R41, RZ, RZ, R40 ;  /* 0x000000ffff299224 */ /* 0x000fc800078e0228 */
[----:B------:R-:W-:Y:S02]  /*51e0*/  VIADD R6, R41, 0x1 ;  /* 0x0000000129067836 */ /* 0x000fe40000000000 */
[----:B------:R-:W-:Y:S01]  /*51f0*/  @!P0 FADD R4, R4, R5 ;  /* 0x0000000504048221 */ /* 0x000fe20000000000 */
[----:B------:R-:W-:-:S04]  /*5200*/  @!P2 IMAD.MOV R6, RZ, RZ, R41 ;  /* 0x000000ffff06a224 */ /* 0x000fc800078e0229 */
[----:B------:R-:W-:Y:S01]  /*5210*/  VIADD R5, R6, 0x1 ;  /* 0x0000000106057836 */ /* 0x000fe20000000000 */
[----:B------:R-:W0:Y:S01]  /*5220*/  SHFL.UP PT, R7, R4, 0x1, RZ ;  /* 0x0420000004077989 */ /* 0x000e2200000e00ff */
[----:B------:R-:W-:-:S04]  /*5230*/  @!P3 IMAD.MOV R5, RZ, RZ, R6 ;  /* 0x000000ffff05b224 */ /* 0x000fc800078e0206 */
[----:B------:R-:W-:Y:S02]  /*5240*/  VIADD R6, R5, 0x1 ;  /* 0x0000000105067836 */ /* 0x000fe40000000000 */
[----:B------:R-:W-:-:S04]  /*5250*/  @!P4 IMAD.MOV R6, RZ, RZ, R5 ;  /* 0x000000ffff06c224 */ /* 0x000fc800078e0205 */
[----:B------:R-:W-:Y:S02]  /*5260*/  VIADD R5, R6, 0x1 ;  /* 0x0000000106057836 */ /* 0x000fe40000000000 */
[----:B------:R-:W-:Y:S01]  /*5270*/  @!P5 IMAD.MOV R5, RZ, RZ, R6 ;  /* 0x000000ffff05d224 */ /* 0x000fe200078e0206 */
[----:B------:R-:W-:-:S03]  /*5280*/  P2R R47, PR, RZ, 0x1 ;  /* 0x00000001ff2f7803 */ /* 0x000fc60000000000 */
[----:B------:R-:W-:Y:S02]  /*5290*/  VIADD R6, R5, 0x1 ;  /* 0x0000000105067836 */ /* 0x000fe40000000000 */
[----:B------:R-:W-:Y:S01]  /*52a0*/  @!P0 IMAD.MOV R6, RZ, RZ, R5 ;  /* 0x000000ffff068224 */ /* 0x000fe200078e0205 */
[----:B------:R-:W-:Y:S02]  /*52b0*/  ISETP.GE.AND P0, PT, R28, 0x1, PT ;  /* 0x000000011c00780c */ /* 0x000fe40003f06270 */
[----:B------:R-:W-:Y:S01]  /*52c0*/  P2R R45, PR, RZ, 0x40 ;  /* 0x00000040ff2d7803 */ /* 0x000fe20000000000 */
[----:B0-----:R-:W-:Y:S01]  /*52d0*/  FADD R7, R4, R7 ;  /* 0x0000000704077221 */ /* 0x001fe20000000000 */
[----:B------:R-:W-:Y:S01]  /*52e0*/  ISETP.NE.AND P6, PT, R6, RZ, PT ;  /* 0x000000ff0600720c */ /* 0x000fe20003fc5270 */
[----:B------:R-:W0:Y:S08]  /*52f0*/  SHFL.UP PT, R5, R6, 0x1, RZ ;  /* 0x0420000006057989 */ /* 0x000e3000000e00ff */
[----:B------:R-:W-:-:S05]  /*5300*/  @P0 FSEL R4, R7, R4, !P6 ;  /* 0x0000000407040208 */ /* 0x000fca0007000000 */
[----:B------:R-:W1:Y:S01]  /*5310*/  SHFL.UP PT, R7, R4, 0x2, RZ ;  /* 0x0440000004077989 */ /* 0x000e6200000e00ff */
[----:B0-----:R-:W-:Y:S02]  /*5320*/  SEL R5, R5, RZ, P0 ;  /* 0x000000ff05057207 */ /* 0x001fe40000000000 */
[----:B------:R-:W-:-:S03]  /*5330*/  ISETP.GE.AND P0, PT, R28, 0x2, PT ;  /* 0x000000021c00780c */ /* 0x000fc60003f06270 */
[----:B------:R-:W-:-:S05]  /*5340*/  IMAD.IADD R5, R5, 0x1, R6 ;  /* 0x0000000105057824 */ /* 0x000fca00078e0206 */
[----:B------:R-:W-:Y:S01]  /*5350*/  ISETP.NE.AND P6, PT, R5, RZ, PT ;  /* 0x000000ff0500720c */ /* 0x000fe20003fc5270 */
[----:B-1----:R-:W-:-:S05]  /*5360*/  FADD R7, R4, R7 ;  /* 0x0000000704077221 */ /* 0x002fca0000000000 */
[----:B------:R-:W-:Y:S02]  /*5370*/  @P0 FSEL R4, R7, R4, !P6 ;  /* 0x0000000407040208 */ /* 0x000fe40007000000 */
[----:B------:R-:W0:Y:S02]  /*5380*/  SHFL.UP PT, R7, R5, 0x2, RZ ;  /* 0x0440000005077989 */ /* 0x000e2400000e00ff */
[----:B0-----:R-:W-:Y:S02]  /*5390*/  SEL R8, R7, RZ, P0 ;  /* 0x000000ff07087207 */ /* 0x001fe40000000000 */
[----:B------:R-:W0:Y:S03]  /*53a0*/  SHFL.UP PT, R7, R4, 0x4, RZ ;  /* 0x0480000004077989 */ /* 0x000e2600000e00ff */
[----:B------:R-:W-:-:S05]  /*53b0*/  IMAD.IADD R8, R5, 0x1, R8 ;  /* 0x0000000105087824 */ /* 0x000fca00078e0208 */
[----:B------:R-:W1:Y:S01]  /*53c0*/  SHFL.UP PT, R6, R8, 0x4, RZ ;  /* 0x0480000008067989 */ /* 0x000e6200000e00ff */
[----:B------:R-:W-:Y:S02]  /*53d0*/  ISETP.GE.AND P0, PT, R28, 0x4, PT ;  /* 0x000000041c00780c */ /* 0x000fe40003f06270 */
[----:B------:R-:W-:Y:S01]  /*53e0*/  ISETP.NE.AND P6, PT, R8, RZ, PT ;  /* 0x000000ff0800720c */ /* 0x000fe20003fc5270 */
[----:B0-----:R-:W-:-:S10]  /*53f0*/  FADD R7, R4, R7 ;  /* 0x0000000704077221 */ /* 0x001fd40000000000 */
[----:B------:R-:W-:Y:S02]  /*5400*/  @P0 FSEL R4, R7, R4, !P6 ;  /* 0x0000000407040208 */ /* 0x000fe40007000000 */
[----:B-1----:R-:W-:-:S03]  /*5410*/  SEL R7, R6, RZ, P0 ;  /* 0x000000ff06077207 */ /* 0x002fc60000000000 */
[----:B------:R-:W0:Y:S02]  /*5420*/  SHFL.UP PT, R9, R4, 0x8, RZ ;  /* 0x0500000004097989 */ /* 0x000e2400000e00ff */
        /* <DEDUP_REMOVED lines=9> */
[----:B------:R-:W-:Y:S01]  /*54c0*/  ISETP.NE.AND P6, PT, R8, RZ, PT ;  /* 0x000000ff0800720c */ /* 0x000fe20003fc5270 */
[----:B0-----:R-:W-:-:S05]  /*54d0*/  FADD R5, R4, R5 ;  /* 0x0000000504057221 */ /* 0x001fca0000000000 */
[----:B------:R-:W-:Y:S02]  /*54e0*/  FSEL R43, R5, R4, !P6 ;  /* 0x00000004052b7208 */ /* 0x000fe40007000000 */
[----:B------:R-:W0:Y:S01]  /*54f0*/  SHFL.UP PT, R5, R8, 0x10, RZ ;  /* 0x0600000008057989 */ /* 0x000e2200000e00ff */
[----:B------:R-:W-:-:S04]  /*5500*/  ISETP.GE.AND P6, PT, R28, 0x10, PT ;  /* 0x000000101c00780c */ /* 0x000fc80003fc6270 */
[----:B------:R-:W-:Y:S02]  /*5510*/  FSEL R44, R4, R43, !P6 ;  /* 0x0000002b042c7208 */ /* 0x000fe40007000000 */
[----:B0-----:R-:W-:Y:S02]  /*5520*/  SEL R5, R5, RZ, P6 ;  /* 0x000000ff05057207 */ /* 0x001fe40003000000 */
[----:B------:R-:W-:-:S03]  /*5530*/  ISETP.NE.AND P6, PT, R28, 0x1f, PT ;  /* 0x0000001f1c00780c */ /* 0x000fc60003fc5270 */
[----:B------:R-:W-:-:S10]  /*5540*/  IMAD.IADD R42, R8, 0x1, R5 ;  /* 0x00000001082a7824 */ /* 0x000fd400078e0205 */
[----:B------:R-:W-:-:S05]  /*5550*/  @!P6 LEA R14, R37, UR4, 0x3 ;  /* 0x00000004250eec11 */ /* 0x000fca000f8e18ff */
[----:B------:R-:W-:Y:S01]  /*5560*/  @!P6 STS.64 [R14], R42 ;  /* 0x0000002a0e00e388 */ /* 0x000fe20000000a00 */
[----:B------:R-:W-:Y:S06]  /*5570*/  BAR.SYNC.DEFER_BLOCKING 0x0 ;  /* 0x0000000000007b1d */ /* 0x000fec0000010000 */
[----:B------:R-:W0:Y:S04]  /*5580*/  LDS.128 R4, [UR4] ;  /* 0x00000004ff047984 */ /* 0x000e280008000c00 */
[----:B------:R-:W1:Y:S01]  /*5590*/  LDS.128 R8, [UR4+0x10] ;  /* 0x00001004ff087984 */ /* 0x000e620008000c00 */
[----:B0-----:R-:W-:-:S13]  /*55a0*/  ISETP.NE.AND P6, PT, R6, RZ, PT ;  /* 0x000000ff0600720c */ /* 0x001fda0003fc5270 */
[----:B------:R-:W-:Y:S01]  /*55b0*/  @!P6 FADD R7, R5, R7 ;  /* 0x000000070507e221 */ /* 0x000fe20000000000 */
[----:B-1----:R-:W-:Y:S01]  /*55c0*/  ISETP.NE.AND P6, PT, R8, RZ, PT ;  /* 0x000000ff0800720c */ /* 0x002fe20003fc5270 */
[----:B------:R-:W-:-:S12]  /*55d0*/  IMAD.IADD R13, R4, 0x1, R6 ;  /* 0x00000001040d7824 */ /* 0x000fd800078e0206 */
[----:B------:R-:W-:Y:S01]  /*55e0*/  @!P6 FADD R9, R7, R9 ;  /* 0x000000090709e221 */ /* 0x000fe20000000000 */
[----:B------:R-:W-:-:S04]  /*55f0*/  ISETP.NE.AND P6, PT, R37, 0x2, PT ;  /* 0x000000022500780c */ /* 0x000fc80003fc5270 */
[----:B------:R-:W-:Y:S02]  /*5600*/  FSEL R12, R7, R5, !P6 ;  /* 0x00000005070c7208 */ /* 0x000fe40007000000 */
[C---:B------:R-:W-:Y:S02]  /*5610*/  SEL R5, R13.reuse, R4, !P6 ;  /* 0x000000040d057207 */ /* 0x040fe40007000000 */
[----:B------:R-:W-:Y:S01]  /*5620*/  ISETP.NE.AND P6, PT, R10, RZ, PT ;  /* 0x000000ff0a00720c */ /* 0x000fe20003fc5270 */
[----:B------:R-:W-:-:S12]  /*5630*/  IMAD.IADD R7, R13, 0x1, R8 ;  /* 0x000000010d077824 */ /* 0x000fd800078e0208 */
[----:B------:R-:W-:Y:S01]  /*5640*/  @!P6 FADD R11, R11, R9 ;  /* 0x000000090b0be221 */ /* 0x000fe20000000000 */
[----:B------:R-:W-:-:S04]  /*5650*/  ISETP.NE.AND P6, PT, R37, 0x3, PT ;  /* 0x000000032500780c */ /* 0x000fc80003fc5270 */
[----:B------:R-:W-:Y:S02]  /*5660*/  FSEL R16, R9, R12, !P6 ;  /* 0x0000000c09107208 */ /* 0x000fe40007000000 */
[----:B------:R-:W0:Y:S01]  /*5670*/  LDS.128 R12, [UR4+0x20] ;  /* 0x00002004ff0c7984 */ /* 0x000e220008000c00 */
[----:B------:R-:W-:Y:S01]  /*5680*/  SEL R5, R7, R5, !P6 ;  /* 0x0000000507057207 */ /* 0x000fe20007000000 */
[----:B------:R-:W-:Y:S01]  /*5690*/  IMAD.IADD R7, R10, 0x1, R7 ;  /* 0x000000010a077824 */ /* 0x000fe200078e0207 */
[----:B0-----:R-:W-:-:S13]  /*56a0*/  ISETP.NE.AND P6, PT, R12, RZ, PT ;  /* 0x000000ff0c00720c */ /* 0x001fda0003fc5270 */
[----:B------:R-:W-:Y:S01]  /*56b0*/  @!P6 FADD R13, R11, R13 ;  /* 0x0000000d0b0de221 */ /* 0x000fe20000000000 */
[----:B------:R-:W-:-:S04]  /*56c0*/  ISETP.NE.AND P6, PT, R37, 0x4, PT ;  /* 0x000000042500780c */ /* 0x000fc80003fc5270 */
[----:B------:R-:W-:Y:S02]  /*56d0*/  FSEL R16, R11, R16, !P6 ;  /* 0x000000100b107208 */ /* 0x000fe40007000000 */
[----:B------:R-:W-:Y:S02]  /*56e0*/  SEL R5, R7, R5, !P6 ;  /* 0x0000000507057207 */ /* 0x000fe40007000000 */
[----:B------:R-:W-:-:S13]  /*56f0*/  ISETP.NE.AND P6, PT, R14, RZ, PT ;  /* 0x000000ff0e00720c */ /* 0x000fda0003fc5270 */
[----:B------:R-:W-:Y:S01]  /*5700*/  @!P6 FADD R15, R15, R13 ;  /* 0x0000000d0f0fe221 */ /* 0x000fe20000000000 */
[----:B------:R-:W-:-:S04]  /*5710*/  ISETP.NE.AND P6, PT, R37, 0x5, PT ;  /* 0x000000052500780c */ /* 0x000fc80003fc5270 */
[----:B------:R-:W-:Y:S02]  /*5720*/  FSEL R48, R13, R16, !P6 ;  /* 0x000000100d307208 */ /* 0x000fe40007000000 */
[----:B------:R-:W0:Y:S01]  /*5730*/  LDS.128 R16, [UR4+0x30] ;  /* 0x00003004ff107984 */ /* 0x000e220008000c00 */
[----:B------:R-:W-:-:S05]  /*5740*/  IMAD.IADD R7, R7, 0x1, R12 ;  /* 0x0000000107077824 */ /* 0x000fca00078e020c */
[----:B------:R-:W-:Y:S01]  /*5750*/  SEL R5, R7, R5, !P6 ;  /* 0x0000000507057207 */ /* 0x000fe20007000000 */
[----:B------:R-:W-:Y:S01]  /*5760*/  IMAD.IADD R7, R14, 0x1, R7 ;  /* 0x000000010e077824 */ /* 0x000fe200078e0207 */
[----:B------:R-:W1:Y:S01]  /*5770*/  SHFL.UP PT, R42, R42, 0x1, RZ ;  /* 0x042000002a2a7989 */ /* 0x000e6200000e00ff */
[----:B0-----:R-:W-:-:S13]  /*5780*/  ISETP.NE.AND P6, PT, R16, RZ, PT ;  /* 0x000000ff1000720c */ /* 0x001fda0003fc5270 */
[----:B------:R-:W-:Y:S01]  /*5790*/  @!P6 FADD R17, R15, R17 ;  /* 0x000000110f11e221 */ /* 0x000fe20000000000 */
[----:B------:R-:W-:-:S04]  /*57a0*/  ISETP.NE.AND P6, PT, R37, 0x6, PT ;  /* 0x000000062500780c */ /* 0x000fc80003fc5270 */
[C---:B------:R-:W-:Y:S01]  /*57b0*/  SEL R5, R7.reuse, R5, !P6 ;  /* 0x0000000507057207 */ /* 0x040fe20007000000 */
[----:B------:R-:W-:Y:S01]  /*57c0*/  IMAD.IADD R7, R7, 0x1, R16 ;  /* 0x0000000107077824 */ /* 0x000fe200078e0210 */
[----:B------:R-:W-:Y:S02]  /*57d0*/  FSEL R48, R15, R48, !P6 ;  /* 0x000000300f307208 */ /* 0x000fe40007000000 */
[----:B------:R-:W-:-:S04]  /*57e0*/  ISETP.NE.AND P6, PT, R37, 0x7, PT ;  /* 0x000000072500780c */ /* 0x000fc80003fc5270 */
[----:B------:R-:W-:Y:S02]  /*57f0*/  SEL R5, R7, R5, !P6 ;  /* 0x0000000507057207 */ /* 0x000fe40007000000 */
[----:B------:R-:W-:Y:S02]  /*5800*/  FSEL R48, R17, R48, !P6 ;  /* 0x0000003011307208 */ /* 0x000fe40007000000 */
[----:B------:R-:W-:Y:S01]  /*5810*/  ISETP.NE.AND P6, PT, R5, RZ, PT ;  /* 0x000000ff0500720c */ /* 0x000fe20003fc5270 */
[----:B------:R-:W0:-:S12]  /*5820*/  SHFL.UP PT, R37, R44, 0x1, RZ ;  /* 0x042000002c257989 */ /* 0x000e1800000e00ff */
[----:B------:R-:W-:Y:S01]  /*5830*/  @!P6 FADD R48, RZ, R48 ;  /* 0x00000030ff30e221 */ /* 0x000fe20000000000 */
[----:B------:R-:W-:-:S04]  /*5840*/  ISETP.GE.U32.AND P6, PT, R0, 0x20, PT ;  /* 0x000000200000780c */ /* 0x000fc80003fc6070 */
[----:B------:R-:W-:Y:S02]  /*5850*/  SEL R5, R5, RZ, P6 ;  /* 0x000000ff05057207 */ /* 0x000fe40003000000 */
[----:B------:R-:W-:Y:S02]  /*5860*/  FSEL R48, R48, RZ, P6 ;  /* 0x000000ff30307208 */ /* 0x000fe40003000000 */
[----:B-1----:R-:W-:Y:S02]  /*5870*/  ISETP.NE.AND P6, PT, R42, RZ, PT ;  /* 0x000000ff2a00720c */ /* 0x002fe40003fc5270 */
[----:B------:R-:W-:-:S11]  /*5880*/  ISETP.NE.AND P0, PT, R38, RZ, PT ;  /* 0x000000ff2600720c */ /* 0x000fd60003f05270 */
[----:B0-----:R-:W-:Y:S01]  /*5890*/  @!P6 FADD R37, R37, R48 ;  /* 0x000000302525e221 */ /* 0x001fe20000000000 */
[----:B------:R-:W-:-:S04]  /*58a0*/  ISETP.NE.AND P6, PT, R28, RZ, PT ;  /* 0x000000ff1c00720c */ /* 0x000fc80003fc5270 */
[----:B------:R-:W-:Y:S02]  /*58b0*/  SEL R28, R42, RZ, P6 ;  /* 0x000000ff2a1c7207 */ /* 0x000fe40003000000 */
[----:B------:R-:W-:Y:S02]  /*58c0*/  FSEL R37, R48, R37, !P6 ;  /* 0x0000002530257208 */ /* 0x000fe40007000000 */
[----:B------:R-:W-:Y:S01]  /*58d0*/  ISETP.NE.AND P6, PT, R18, RZ, PT ;  /* 0x000000ff1200720c */ /* 0x000fe20003fc5270 */
[----:B------:R-:W-:Y:S02]  /*58e0*/  IMAD.IADD R43, R5, 0x1, R28 ;  /* 0x00000001052b7824 */ /* 0x000fe400078e021c */
[----:B------:R-:W-:Y:S02]  /*58f0*/  @!P0 FADD R35, R35, R37 ;  /* 0x0000002523238221 */ /* 0x000fe40000000000 */
[----:B------:R-:W-:Y:S01]  /*5900*/  IMAD.IADD R15, R41, 0x1, R43 ;  /* 0x00000001290f7824 */ /* 0x000fe200078e022b */
[----:B------:R-:W-:-:S02]  /*5910*/  P2R R41, PR, RZ, 0x1 ;  /* 0x00000001ff297803 */ /* 0x000fc40000000000 */
[----:B------:R-:W-:-:S05]  /*5920*/  ISETP.NE.AND P0, PT, R46, RZ, PT ;  /* 0x000000ff2e00720c */ /* 0x000fca0003f05270 */
[----:B------:R-:W-:Y:S01]  /*5930*/  @!P6 FADD R19, R19, R17 ;  /* 0x000000111313e221 */ /* 0x000fe20000000000 */
[----:B------:R-:W-:Y:S01]  /*5940*/  ISETP.NE.AND P6, PT, R45, RZ, PT ;  /* 0x000000ff2d00720c */ /* 0x000fe20003fc5270 */
[----:B------:R-:W-:-:S06]  /*5950*/  IMAD.IADD R5, R18, 0x1, R7 ;  /* 0x0000000112057824 */ /* 0x000fcc00078e0207 */
[----:B------:R-:W-:Y:S01]  /*5960*/  @!P0 FADD R23, R23, R35 ;  /* 0x0000002317178221 */ /* 0x000fe20000000000 */
[----:B------:R-:W-:-:S05]  /*5970*/  VIADD R13, R15, 0x1 ;  /* 0x000000010f0d7836 */ /* 0x000fca0000000000 */
[----:B------:R-:W-:Y:S01]  /*5980*/  @!P6 FADD R25, R25, R23 ;  /* 0x000000171919e221 */ /* 0x000fe20000000000 */
[----:B------:R-:W-:Y:S01]  /*5990*/  @!P2 IMAD.MOV R13, RZ, RZ, R15 ;  /* 0x000000ffff0da224 */ /* 0x000fe200078e020f */
[----:B------:R-:W-:Y:S02]  /*59a0*/  ISETP.GE.AND P6, PT, R5, 0x101, PT ;  /* 0x000001010500780c */ /* 0x000fe40003fc6270 */
[----:B------:R-:W-:Y:S01]  /*59b0*/  @!P1 FADD R27, R27, R25 ;  /* 0x000000191b1b9221 */ /* 0x000fe20000000000 */
[----:B------:R-:W-:-:S03]  /*59c0*/  VIADD R11, R13, 0x1 ;  /* 0x000000010d0b7836 */ /* 0x000fc60000000000 */
[----:B------:R-:W-:Y:S01]  /*59d0*/  @!P2 FADD R31, R31, R27 ;  /* 0x0000001b1f1fa221 */ /* 0x000fe20000000000 */
[----:B------:R-:W-:-:S03]  /*59e0*/  @!P3 IMAD.MOV R11, RZ, RZ, R13 ;  /* 0x000000ffff0bb224 */ /* 0x000fc600078e020d */
[----:B------:R-:W-:Y:S01]  /*59f0*/  @!P3 FADD R3, R3, R31 ;  /* 0x0000001f0303b221 */ /* 0x000fe20000000000 */
[----:B------:R-:W-:Y:S02]  /*5a00*/  VIADD R9, R11, 0x1 ;  /* 0x000000010b097836 */ /* 0x000fe40000000000 */
[----:B------:R-:W-:Y:S02]  /*5a10*/  @!P4 IMAD.MOV R9, RZ, RZ, R11 ;  /* 0x000000ffff09c224 */ /* 0x000fe400078e020b */
[----:B------:R-:W-:Y:S01]  /*5a20*/  @!P4 FADD R21, R21, R3 ;  /* 0x000000031515c221 */ /* 0x000fe20000000000 */
[----:B------:R-:W-:Y:S01]  /*5a30*/  @!P0 IMAD.MOV R39, RZ, RZ, R38 ;  /* 0x000000ffff278224 */ /* 0x000fe200078e0226 */
[----:B------:R-:W-:Y:S01]  /*5a40*/  BSSY.RECONVERGENT B0, `(.L_x_1314) ;  /* 0x00000bf000007945 */ /* 0x000fe20003800200 */
[----:B------:R-:W-:Y:S02]  /*5a50*/  VIADD R7, R9, 0x1 ;  /* 0x0000000109077836 */ /* 0x000fe40000000000 */
[----:B------:R-:W-:Y:S01]  /*5a60*/  @!P5 FADD R33, R33, R21 ;  /* 0x000000152121d221 */ /* 0x000fe20000000000 */
[----:B------:R-:W-:-:S02]  /*5a70*/  IMAD.IADD R17, R40, 0x1, R43 ;  /* 0x0000000128117824 */ /* 0x000fc400078e022b */
[----:B------:R-:W-:Y:S02]  /*5a80*/  IMAD.IADD R49, R38, 0x1, R43 ;  /* 0x0000000126317824 */ /* 0x000fe400078e022b */
[----:B------:R-:W-:Y:S02]  /*5a90*/  IMAD.IADD R28, R43, 0x1, R39 ;  /* 0x000000012b1c7824 */ /* 0x000fe400078e0227 */
[----:B------:R-:W-:Y:S01]  /*5aa0*/  @!P5 IMAD.MOV R7, RZ, RZ, R9 ;  /* 0x000000ffff07d224 */ /* 0x000fe200078e0209 */
[----:B------:R-:W-:Y:S06]  /*5ab0*/  @!P6 BRA `(.L_x_1315) ;  /* 0x00000008005ce947 */ /* 0x000fec0003800000 */
[----:B------:R-:W-:Y:S01]  /*5ac0*/  BAR.SYNC.DEFER_BLOCKING 0x0 ;  /* 0x0000000000007b1d */ /* 0x000fe20000010000 */
[----:B------:R-:W-:Y:S02]  /*5ad0*/  P2R R39, PR, RZ, 0x20 ;  /* 0x00000020ff277803 */ /* 0x000fe40000000000 */
[----:B------:R-:W-:Y:S02]  /*5ae0*/  ISETP.NE.AND P5, PT, R41, RZ, PT ;  /* 0x000000ff2900720c */ /* 0x000fe40003fa5270 */
[----:B------:R-:W-:Y:S02]  /*5af0*/  ISETP.NE.AND P6, PT, R47, RZ, PT ;  /* 0x000000ff2f00720c */ /* 0x000fe40003fc5270 */
[----:B------:R-:W-:Y:S02]  /*5b00*/  @P1 LEA R17, R17, UR4, 0x3 ;  /* 0x0000000411111c11 */ /* 0x000fe4000f8e18ff */
[----:B------:R-:W-:Y:S02]  /*5b10*/  @P2 LEA R15, R15, UR4, 0x3 ;  /* 0x000000040f0f2c11 */ /* 0x000fe4000f8e18ff */
[----:B------:R-:W-:-:S02]  /*5b20*/  @P3 LEA R13, R13, UR4, 0x3 ;  /* 0x000000040d0d3c11 */ /* 0x000fc4000f8e18ff */
[----:B------:R-:W-:-:S03]  /*5b30*/  @P4 LEA R11, R11, UR4, 0x3 ;  /* 0x000000040b0b4c11 */ /* 0x000fc6000f8e18ff */
[----:B------:R-:W-:Y:S02]  /*5b40*/  @P5 LEA R38, R43, UR4, 0x3 ;  /* 0x000000042b265c11 */ /* 0x000fe4000f8e18ff */
[----:B------:R-:W-:-:S03]  /*5b50*/  @P6 LEA R7, R7, UR4, 0x3 ;  /* 0x0000000407076c11 */ /* 0x000fc6000f8e18ff */
[----:B------:R0:W-:Y:S01]  /*5b60*/  @P5 STS.64 [R38], R36 ;  /* 0x0000002426005388 */ /* 0x0001e20000000a00 */
[----:B------:R-:W-:Y:S02]  /*5b70*/  ISETP.NE.AND P5, PT, R39, RZ, PT ;  /* 0x000000ff2700720c */ /* 0x000fe40003fa5270 */
[----:B------:R-:W-:-:S05]  /*5b80*/  @P0 LEA R39, R49, UR4, 0x3 ;  /* 0x0000000431270c11 */ /* 0x000fca000f8e18ff */
[----:B------:R0:W-:Y:S01]  /*5b90*/  @P0 STS.64 [R39], R34 ;  /* 0x0000002227000388 */ /* 0x0001e20000000a00 */
[----:B------:R-:W-:-:S05]  /*5ba0*/  ISETP.NE.AND P0, PT, R45, RZ, PT ;  /* 0x000000ff2d00720c */ /* 0x000fca0003f05270 */
[----:B------:R-:W-:-:S08]  /*5bb0*/  @P5 LEA R9, R9, UR4, 0x3 ;  /* 0x0000000409095c11 */ /* 0x000fd0000f8e18ff */
[----:B------:R-:W-:-:S05]  /*5bc0*/  @P0 LEA R28, R28, UR4, 0x3 ;  /* 0x000000041c1c0c11 */ /* 0x000fca000f8e18ff */
[----:B------:R0:W-:Y:S01]  /*5bd0*/  @P0 STS.64 [R28], R22 ;  /* 0x000000161c000388 */ /* 0x0001e20000000a00 */
[----:B------:R-:W-:-:S03]  /*5be0*/  ISETP.GE.U32.AND P0, PT, R0, R5, PT ;  /* 0x000000050000720c */ /* 0x000fc60003f06070 */
[----:B------:R0:W-:Y:S04]  /*5bf0*/  @P1 STS.64 [R17], R24 ;  /* 0x0000001811001388 */ /* 0x0001e80000000a00 */
[----:B------:R0:W-:Y:S04]  /*5c00*/  @P2 STS.64 [R15], R26 ;  /* 0x0000001a0f002388 */ /* 0x0001e80000000a00 */
[----:B------:R0:W-:Y:S04]  /*5c10*/  @P3 STS.64 [R13], R30 ;  /* 0x0000001e0d003388 */ /* 0x0001e80000000a00 */
[----:B------:R0:W-:Y:S04]  /*5c20*/  @P4 STS.64 [R11], R2 ;  /* 0x000000020b004388 */ /* 0x0001e80000000a00 */
[----:B------:R0:W-:Y:S04]  /*5c30*/  @P5 STS.64 [R9], R20 ;  /* 0x0000001409005388 */ /* 0x0001e80000000a00 */
[----:B------:R0:W-:Y:S01]  /*5c40*/  @P6 STS.64 [R7], R32 ;  /* 0x0000002007006388 */ /* 0x0001e20000000a00 */
[----:B------:R-:W-:Y:S06]  /*5c50*/  BAR.SYNC.DEFER_BLOCKING 0x0 ;  /* 0x0000000000007b1d */ /* 0x000fec0000010000 */
[----:B------:R-:W-:Y:S05]  /*5c60*/  @P0 BRA `(.L_x_1316) ;  /* 0x0000000800700947 */ /* 0x000fea0003800000 */
[----:B0-----:R-:W-:Y:S01]  /*5c70*/  IADD3 R3, PT, PT, R10, R6, R8 ;  /* 0x000000060a037210 */ /* 0x001fe20007ffe008 */
[----:B------:R-:W-:Y:S01]  /*5c80*/  BSSY.RECONVERGENT B1, `(.L_x_1317) ;  /* 0x000001c000017945 */ /* 0x000fe20003800200 */
[----:B------:R-:W-:Y:S01]  /*5c90*/  LOP3.LUT R2, RZ, R0, RZ, 0x33, !PT ;  /* 0x00000000ff027212 */ /* 0x000fe200078e33ff */
[----:B------:R-:W-:Y:S01]  /*5ca0*/  IMAD.MOV.U32 R6, RZ, RZ, R0 ;  /* 0x000000ffff067224 */ /* 0x000fe200078e0000 */
[----:B------:R-:W-:-:S04]  /*5cb0*/  IADD3 R3, PT, PT, R14, R3, R12 ;  /* 0x000000030e037210 */ /* 0x000fc80007ffe00c */
[----:B------:R-:W-:-:S04]  /*5cc0*/  IADD3 R3, PT, PT, R18, R3, R16 ;  /* 0x0000000312037210 */ /* 0x000fc80007ffe010 */
[----:B------:R-:W-:-:S04]  /*5cd0*/  IADD3 R4, PT, PT, R2, R3, R4 ;  /* 0x0000000302047210 */ /* 0x000fc80007ffe004 */
[C---:B------:R-:W-:Y:S02]  /*5ce0*/  LOP3.LUT R2, R4.reuse, 0x300, RZ, 0xc0, !PT ;  /* 0x0000030004027812 */ /* 0x040fe400078ec0ff */
[----:B------:R-:W-:Y:S02]  /*5cf0*/  ISETP.GE.U32.AND P1, PT, R4, 0x300, PT ;  /* 0x000003000400780c */ /* 0x000fe40003f26070 */
[----:B------:R-:W-:-:S13]  /*5d00*/  ISETP.NE.AND P0, PT, R2, 0x300, PT ;  /* 0x000003000200780c */ /* 0x000fda0003f05270 */
[----:B------:R-:W-:Y:S05]  /*5d10*/  @!P0 BRA `(.L_x_1318) ;  /* 0x0000000000488947 */ /* 0x000fea0003800000 */
[----:B------:R-:W0:Y:S01]  /*5d20*/  LDC.64 R2, c[0x0][0x3a0] ;  /* 0x0000e800ff027b82 */ /* 0x000e220000000a00 */
[----:B------:R-:W-:Y:S02]  /*5d30*/  LEA.HI R4, R4, 0x1, RZ, 0x18 ;  /* 0x0000000104047811 */ /* 0x000fe400078fc0ff */
[----:B------:R-:W-:-:S03]  /*5d40*/  LEA R6, R0, UR4, 0x3 ;  /* 0x0000000400067c11 */ /* 0x000fc6000f8e18ff */
[C---:B------:R-:W-:Y:S01]  /*5d50*/  IMAD.SHL.U32 R7, R4.reuse, 0x100, RZ ;  /* 0x0000010004077824 */ /* 0x040fe200078e00ff */
[----:B------:R-:W-:Y:S01]  /*5d60*/  LOP3.LUT R4, R4, 0x3, RZ, 0xc0, !PT ;  /* 0x0000000304047812 */ /* 0x000fe200078ec0ff */
[----:B------:R-:W-:-:S03]  /*5d70*/  VIADD R8, R6, 0x4 ;  /* 0x0000000406087836 */ /* 0x000fc60000000000 */
[----:B------:R-:W-:Y:S01]  /*5d80*/  LOP3.LUT R7, R7, 0x300, RZ, 0xc0, !PT ;  /* 0x0000030007077812 */ /* 0x000fe200078ec0ff */
[----:B------:R-:W-:-:S04]  /*5d90*/  IMAD.MOV R4, RZ, RZ, -R4 ;  /* 0x000000ffff047224 */ /* 0x000fc800078e0a04 */
[----:B------:R-:W-:Y:S02]  /*5da0*/  IMAD.IADD R6, R7, 0x1, R0 ;  /* 0x0000000107067824 */ /* 0x000fe400078e0200 */
[----:B0-----:R-:W-:-:S07]  /*5db0*/  IMAD.WIDE.U32 R2, R0, 0x4, R2 ;  /* 0x0000000400027825 */ /* 0x001fce00078e0002 */
.L_x_1319:
[----:B------:R0:W1:Y:S01]  /*5dc0*/  LDS R7, [R8] ;  /* 0x0000000008077984 */ /* 0x0000620000000800 */
[----:B------:R-:W-:-:S05]  /*5dd0*/  VIADD R4, R4, 0x1 ;  /* 0x0000000104047836 */ /* 0x000fca0000000000 */
[----:B------:R-:W-:Y:S01]  /*5de0*/  ISETP.NE.AND P0, PT, R4, RZ, PT ;  /* 0x000000ff0400720c */ /* 0x000fe20003f05270 */
[----:B0-----:R-:W-:Y:S01]  /*5df0*/  VIADD R8, R8, 0x800 ;  /* 0x0000080008087836 */ /* 0x001fe20000000000 */
[----:B-1----:R0:W-:Y:S02]  /*5e00*/  STG.E desc[UR8][R2.64], R7 ;  /* 0x0000000702007986 */ /* 0x0021e4000c101908 */
[----:B0-----:R-:W-:-:S05]  /*5e10*/  IADD3 R2, P2, PT, R2, 0x400, RZ ;  /* 0x0000040002027810 */ /* 0x001fca0007f5e0ff */
[----:B------:R-:W-:-:S04]  /*5e20*/  IMAD.X R3, RZ, RZ, R3, P2 ;  /* 0x000000ffff037224 */ /* 0x000fc800010e0603 */
[----:B------:R-:W-:Y:S05]  /*5e30*/  @P0 BRA `(.L_x_1319) ;  /* 0xfffffffc00e00947 */ /* 0x000fea000383ffff */
.L_x_1318:
[----:B------:R-:W-:Y:S05]  /*5e40*/  BSYNC.RECONVERGENT B1 ;  /* 0x0000000000017941 */ /* 0x000fea0003800200 */
.L_x_1317:
[----:B------:R-:W-:Y:S05]  /*5e50*/  @!P1 BRA `(.L_x_1316) ;  /* 0x0000000400f49947 */ /* 0x000fea0003800000 */
[----:B------:R-:W0:Y:S01]  /*5e60*/  LDC.64 R2, c[0x0][0x3a0] ;  /* 0x0000e800ff027b82 */ /* 0x000e220000000a00 */
[----:B------:R-:W-:Y:S01]  /*5e70*/  IMAD.IADD R4, R5, 0x1, -R6 ;  /* 0x0000000105047824 */ /* 0x000fe200078e0a06 */
[----:B------:R-:W-:Y:S04]  /*5e80*/  BSSY.RECONVERGENT B1, `(.L_x_1320) ;  /* 0x0000033000017945 */ /* 0x000fe80003800200 */
[----:B------:R-:W-:Y:S02]  /*5e90*/  ISETP.GT.AND P1, PT, R4, 0xc00, PT ;  /* 0x00000c000400780c */ /* 0x000fe40003f24270 */
[----:B------:R-:W-:-:S05]  /*5ea0*/  LEA R4, R6, UR4, 0x3 ;  /* 0x0000000406047c11 */ /* 0x000fca000f8e18ff */
[----:B------:R-:W-:Y:S02]  /*5eb0*/  VIADD R4, R4, 0x1004 ;  /* 0x0000100404047836 */ /* 0x000fe40000000000 */
[----:B0-----:R-:W-:-:S03]  /*5ec0*/  IMAD.WIDE.U32 R2, R6, 0x4, R2 ;  /* 0x0000000406027825 */ /* 0x001fc600078e0002 */
[----:B------:R-:W-:-:S05]  /*5ed0*/  IADD3 R2, P0, PT, R2, 0x800, RZ ;  /* 0x0000080002027810 */ /* 0x000fca0007f1e0ff */
[----:B------:R-:W-:Y:S01]  /*5ee0*/  IMAD.X R3, RZ, RZ, R3, P0 ;  /* 0x000000ffff037224 */ /* 0x000fe200000e0603 */
[----:B------:R-:W-:Y:S01]  /*5ef0*/  PLOP3.LUT P0, PT, PT, PT, PT, 0x80, 0x8 ;  /* 0x000000000008781c */ /* 0x000fe20003f0f070 */
[----:B------:R-:W-:-:S12]  /*5f00*/  @!P1 BRA `(.L_x_1321) ;  /* 0x0000000000a89947 */ /* 0x000fd80003800000 */
[----:B------:R-:W-:Y:S01]  /*5f10*/  PLOP3.LUT P0, PT, PT, PT, PT, 0x8, 0x80 ;  /* 0x000000000080781c */ /* 0x000fe20003f0e170 */
[----:B------:R-:W-:-:S12]  /*5f20*/  VIADD R43, R5, 0xfffff400 ;  /* 0xfffff400052b7836 */ /* 0x000fd80000000000 */
.L_x_1322:
[----:B------:R-:W0:Y:S01]  /*5f30*/  LDS R7, [R4+-0x1000] ;  /* 0xfff0000004077984 */ /* 0x000e220000000800 */
[----:B------:R-:W-:-:S03]  /*5f40*/  VIADD R6, R6, 0x1000 ;  /* 0x0000100006067836 */ /* 0x000fc60000000000 */
[----:B------:R-:W1:Y:S02]  /*5f50*/  LDS R9, [R4+-0x800] ;  /* 0xfff8000004097984 */ /* 0x000e640000000800 */
[----:B------:R-:W-:Y:S02]  /*5f60*/  ISETP.GE.AND P1, PT, R6, R43, PT ;  /* 0x0000002b0600720c */ /* 0x000fe40003f26270 */
[----:B------:R-:W2:Y:S04]  /*5f70*/  LDS R11, [R4] ;  /* 0x00000000040b7984 */ /* 0x000ea80000000800 */
[----:B------:R-:W3:Y:S04]  /*5f80*/  LDS R13, [R4+0x800] ;  /* 0x00080000040d7984 */ /* 0x000ee80000000800 */
[----:B------:R-:W4:Y:S04]  /*5f90*/  LDS R15, [R4+0x1000] ;  /* 0x00100000040f7984 */ /* 0x000f280000000800 */
        /* <DEDUP_REMOVED lines=12> */
[----:B-1----:R-:W-:Y:S01]  /*6060*/  STG.E desc[UR8][R2.64+-0x400], R9 ;  /* 0xfffc000902007986 */ /* 0x002fe2000c101908 */
[----:B--2---:R-:W-:-:S03]  /*6070*/  VIADD R4, R4, 0x8000 ;  /* 0x0000800004047836 */ /* 0x004fc60000000000 */
[----:B------:R-:W-:Y:S01]  /*6080*/  STG.E desc[UR8][R2.64], R11 ;  /* 0x0000000b02007986 */ /* 0x000fe2000c101908 */
[----:B0-----:R-:W-:-:S03]  /*6090*/  IADD3 R7, P2, PT, R2, 0x4000, RZ ;  /* 0x0000400002077810 */ /* 0x001fc60007f5e0ff */
[----:B---3--:R-:W-:Y:S02]  /*60a0*/  STG.E desc[UR8][R2.64+0x400], R13 ;  /* 0x0004000d02007986 */ /* 0x008fe4000c101908 */
[----:B------:R-:W-:Y:S02]  /*60b0*/  IMAD.X R8, RZ, RZ, R3, P2 ;  /* 0x000000ffff087224 */ /* 0x000fe400010e0603 */
[----:B----4-:R-:W-:Y:S04]  /*60c0*/  STG.E desc[UR8][R2.64+0x800], R15 ;  /* 0x0008000f02007986 */ /* 0x010fe8000c101908 */
        /* <DEDUP_REMOVED lines=14> */
.L_x_1321:
[----:B------:R-:W-:Y:S05]  /*61b0*/  BSYNC.RECONVERGENT B1 ;  /* 0x0000000000017941 */ /* 0x000fea0003800200 */
.L_x_1320:
[----:B------:R-:W-:Y:S01]  /*61c0*/  IMAD.IADD R7, R5, 0x1, -R6 ;  /* 0x0000000105077824 */ /* 0x000fe200078e0a06 */
[----:B------:R-:W-:Y:S04]  /*61d0*/  BSSY.RECONVERGENT B1, `(.L_x_1323) ;  /* 0x000001a000017945 */ /* 0x000fe80003800200 */
[----:B------:R-:W-:-:S13]  /*61e0*/  ISETP.GT.AND P1, PT, R7, 0x400, PT ;  /* 0x000004000700780c */ /* 0x000fda0003f24270 */
[----:B------:R-:W-:Y:S05]  /*61f0*/  @!P1 BRA `(.L_x_1324) ;  /* 0x00000000005c9947 */ /* 0x000fea0003800000 */
[----:B------:R-:W0:Y:S01]  /*6200*/  LDS R7, [R4+-0x1000] ;  /* 0xfff0000004077984 */ /* 0x000e220000000800 */
[----:B------:R-:W-:Y:S01]  /*6210*/  IADD3 R8, P1, PT, R2, 0x2000, RZ ;  /* 0x0000200002087810 */ /* 0x000fe20007f3e0ff */
[----:B------:R-:W-:Y:S01]  /*6220*/  VIADD R6, R6, 0x800 ;  /* 0x0000080006067836 */ /* 0x000fe20000000000 */
[----:B------:R-:W-:Y:S01]  /*6230*/  PLOP3.LUT P0, PT, PT, PT, PT, 0x8, 0x80 ;  /* 0x000000000080781c */ /* 0x000fe20003f0e170 */
[----:B------:R-:W1:Y:S02]  /*6240*/  LDS R9, [R4+-0x800] ;  /* 0xfff8000004097984 */ /* 0x000e640000000800 */
[----:B------:R-:W-:Y:S02]  /*6250*/  IMAD.X R25, RZ, RZ, R3, P1 ;  /* 0x000000ffff197224 */ /* 0x000fe400008e0603 */
[----:B------:R-:W2:Y:S04]  /*6260*/  LDS R11, [R4] ;  /* 0x00000000040b7984 */ /* 0x000ea80000000800 */
[----:B------:R-:W3:Y:S04]  /*6270*/  LDS R13, [R4+0x800] ;  /* 0x00080000040d7984 */ /* 0x000ee80000000800 */
[----:B------:R-:W4:Y:S04]  /*6280*/  LDS R15, [R4+0x1000] ;  /* 0x00100000040f7984 */ /* 0x000f280000000800 */
[----:B------:R-:W5:Y:S04]  /*6290*/  LDS R17, [R4+0x1800] ;  /* 0x0018000004117984 */ /* 0x000f680000000800 */
[----:B------:R-:W5:Y:S04]  /*62a0*/  LDS R21, [R4+0x2000] ;  /* 0x0020000004157984 */ /* 0x000f680000000800 */
[----:B------:R0:W5:Y:S02]  /*62b0*/  LDS R23, [R4+0x2800] ;  /* 0x0028000004177984 */ /* 0x0001640000000800 */
[----:B0-----:R-:W-:-:S02]  /*62c0*/  VIADD R4, R4, 0x4000 ;  /* 0x0000400004047836 */ /* 0x001fc40000000000 */
[----:B------:R-:W-:Y:S04]  /*62d0*/  STG.E desc[UR8][R2.64+-0x800], R7 ;  /* 0xfff8000702007986 */ /* 0x000fe8000c101908 */
[----:B-1----:R-:W-:Y:S04]  /*62e0*/  STG.E desc[UR8][R2.64+-0x400], R9 ;  /* 0xfffc000902007986 */ /* 0x002fe8000c101908 */
[----:B--2---:R-:W-:Y:S04]  /*62f0*/  STG.E desc[UR8][R2.64], R11 ;  /* 0x0000000b02007986 */ /* 0x004fe8000c101908 */
[----:B---3--:R-:W-:Y:S04]  /*6300*/  STG.E desc[UR8][R2.64+0x400], R13 ;  /* 0x0004000d02007986 */ /* 0x008fe8000c101908 */
[----:B----4-:R-:W-:Y:S04]  /*6310*/  STG.E desc[UR8][R2.64+0x800], R15 ;  /* 0x0008000f02007986 */ /* 0x010fe8000c101908 */
[----:B-----5:R-:W-:Y:S04]  /*6320*/  STG.E desc[UR8][R2.64+0xc00], R17 ;  /* 0x000c001102007986 */ /* 0x020fe8000c101908 */
[----:B------:R-:W-:Y:S04]  /*6330*/  STG.E desc[UR8][R2.64+0x1000], R21 ;  /* 0x0010001502007986 */ /* 0x000fe8000c101908 */
[----:B------:R0:W-:Y:S02]  /*6340*/  STG.E desc[UR8][R2.64+0x1400], R23 ;  /* 0x0014001702007986 */ /* 0x0001e4000c101908 */
[----:B0-----:R-:W-:-:S02]  /*6350*/  IMAD.MOV.U32 R2, RZ, RZ, R8 ;  /* 0x000000ffff027224 */ /* 0x001fc400078e0008 */
[----:B------:R-:W-:-:S07]  /*6360*/  IMAD.MOV.U32 R3, RZ, RZ, R25 ;  /* 0x000000ffff037224 */ /* 0x000fce00078e0019 */
.L_x_1324:
[----:B------:R-:W-:Y:S05]  /*6370*/  BSYNC.RECONVERGENT B1 ;  /* 0x0000000000017941 */ /* 0x000fea0003800200 */
.L_x_1323:
[----:B------:R-:W-:-:S13]  /*6380*/  ISETP.LT.OR P0, PT, R6, R5, P0 ;  /* 0x000000050600720c */ /* 0x000fda0000701670 */
[----:B------:R-:W-:Y:S05]  /*6390*/  @!P0 BRA `(.L_x_1316) ;  /* 0x0000000000a48947 */ /* 0x000fea0003800000 */
[----:B------:R-:W0:Y:S04]  /*63a0*/  LDS R7, [R4+-0x1000] ;  /* 0xfff0000004077984 */ /* 0x000e280000000800 */
[----:B------:R-:W1:Y:S04]  /*63b0*/  LDS R9, [R4+-0x800] ;  /* 0xfff8000004097984 */ /* 0x000e680000000800 */
[----:B------:R-:W2:Y:S04]  /*63c0*/  LDS R11, [R4] ;  /* 0x00000000040b7984 */ /* 0x000ea80000000800 */
[----:B------:R-:W3:Y:S04]  /*63d0*/  LDS R13, [R4+0x800] ;  /* 0x00080000040d7984 */ /* 0x000ee80000000800 */
[----:B0-----:R4:W-:Y:S04]  /*63e0*/  STG.E desc[UR8][R2.64+-0x800], R7 ;  /* 0xfff8000702007986 */ /* 0x0019e8000c101908 */
[----:B-1----:R4:W-:Y:S04]  /*63f0*/  STG.E desc[UR8][R2.64+-0x400], R9 ;  /* 0xfffc000902007986 */ /* 0x0029e8000c101908 */
[----:B--2---:R4:W-:Y:S04]  /*6400*/  STG.E desc[UR8][R2.64], R11 ;  /* 0x0000000b02007986 */ /* 0x0049e8000c101908 */
[----:B---3--:R4:W-:Y:S01]  /*6410*/  STG.E desc[UR8][R2.64+0x400], R13 ;  /* 0x0004000d02007986 */ /* 0x0089e2000c101908 */
[----:B------:R-:W-:Y:S05]  /*6420*/  BRA `(.L_x_1316) ;  /* 0x0000000000807947 */ /* 0x000fea0003800000 */
.L_x_1315:
[----:B------:R-:W-:Y:S01]  /*6430*/  P2R R2, PR, RZ, 0x20 ;  /* 0x00000020ff027803 */ /* 0x000fe20000000000 */
[----:B------:R-:W0:Y:S01]  /*6440*/  @P3 LDC.64 R50, c[0x0][0x3a0] ;  /* 0x0000e800ff323b82 */ /* 0x000e220000000a00 */
[----:B------:R-:W-:Y:S02]  /*6450*/  ISETP.NE.AND P5, PT, R41, RZ, PT ;  /* 0x000000ff2900720c */ /* 0x000fe40003fa5270 */
[----:B------:R-:W-:-:S05]  /*6460*/  ISETP.NE.AND P6, PT, R47, RZ, PT ;  /* 0x000000ff2f00720c */ /* 0x000fca0003fc5270 */
[----:B------:R-:W1:Y:S08]  /*6470*/  @P1 LDC.64 R46, c[0x0][0x3a0] ;  /* 0x0000e800ff2e1b82 */ /* 0x000e700000000a00 */
[----:B------:R-:W2:Y:S08]  /*6480*/  @P5 LDC.64 R40, c[0x0][0x3a0] ;  /* 0x0000e800ff285b82 */ /* 0x000eb00000000a00 */
[----:B------:R-:W3:Y:S01]  /*6490*/  @P4 LDC.64 R52, c[0x0][0x3a0] ;  /* 0x0000e800ff344b82 */ /* 0x000ee20000000a00 */
[----:B0-----:R-:W-:-:S07]  /*64a0*/  @P3 IMAD.WIDE R12, R13, 0x4, R50 ;  /* 0x000000040d0c3825 */ /* 0x001fce00078e0232 */
[----:B------:R-:W0:Y:S01]  /*64b0*/  @P6 LDC.64 R38, c[0x0][0x3a0] ;  /* 0x0000e800ff266b82 */ /* 0x000e220000000a00 */
[----:B-1----:R-:W-:-:S04]  /*64c0*/  @P1 IMAD.WIDE R16, R17, 0x4, R46 ;  /* 0x0000000411101825 */ /* 0x002fc800078e022e */
[----:B--2---:R-:W-:-:S03]  /*64d0*/  @P5 IMAD.WIDE R40, R43, 0x4, R40 ;  /* 0x000000042b285825 */ /* 0x004fc600078e0228 */
[----:B------:R-:W1:Y:S02]  /*64e0*/  @P0 LDC.64 R42, c[0x0][0x3a0] ;  /* 0x0000e800ff2a0b82 */ /* 0x000e640000000a00 */
[----:B------:R2:W-:Y:S01]  /*64f0*/  @P5 STG.E desc[UR8][R40.64], R37 ;  /* 0x0000002528005986 */ /* 0x0005e2000c101908 */
[----:B------:R-:W-:Y:S01]  /*6500*/  ISETP.NE.AND P5, PT, R2, RZ, PT ;  /* 0x000000ff0200720c */ /* 0x000fe20003fa5270 */
[----:B---3--:R-:W-:-:S04]  /*6510*/  @P4 IMAD.WIDE R10, R11, 0x4, R52 ;  /* 0x000000040b0a4825 */ /* 0x008fc800078e0234 */
[----:B0-----:R-:W-:-:S08]  /*6520*/  @P6 IMAD.WIDE R38, R7, 0x4, R38 ;  /* 0x0000000407266825 */ /* 0x001fd000078e0226 */
[----:B------:R-:W0:Y:S01]  /*6530*/  @P5 LDC.64 R54, c[0x0][0x3a0] ;  /* 0x0000e800ff365b82 */ /* 0x000e220000000a00 */
[----:B-1----:R-:W-:-:S07]  /*6540*/  @P0 IMAD.WIDE R42, R49, 0x4, R42 ;  /* 0x00000004312a0825 */ /* 0x002fce00078e022a */
[----:B------:R-:W1:Y:S01]  /*6550*/  @P2 LDC.64 R48, c[0x0][0x3a0] ;  /* 0x0000e800ff302b82 */ /* 0x000e620000000a00 */
[----:B------:R3:W-:Y:S01]  /*6560*/  @P0 STG.E desc[UR8][R42.64], R35 ;  /* 0x000000232a000986 */ /* 0x0007e2000c101908 */
[----:B------:R-:W-:Y:S01]  /*6570*/  ISETP.NE.AND P0, PT, R45, RZ, PT ;  /* 0x000000ff2d00720c */ /* 0x000fe20003f05270 */
[----:B0-----:R-:W-:-:S12]  /*6580*/  @P5 IMAD.WIDE R8, R9, 0x4, R54 ;  /* 0x0000000409085825 */ /* 0x001fd800078e0236 */
[----:B------:R-:W2:Y:S01]  /*6590*/  @P0 LDC.64 R44, c[0x0][0x3a0] ;  /* 0x0000e800ff2c0b82 */ /* 0x000ea20000000a00 */
[----:B-1----:R-:W-:-:S04]  /*65a0*/  @P2 IMAD.WIDE R14, R15, 0x4, R48 ;  /* 0x000000040f0e2825 */ /* 0x002fc800078e0230 */
[----:B--2---:R-:W-:-:S05]  /*65b0*/  @P0 IMAD.WIDE R36, R28, 0x4, R44 ;  /* 0x000000041c240825 */ /* 0x004fca00078e022c */
[----:B------:R3:W-:Y:S04]  /*65c0*/  @P0 STG.E desc[UR8][R36.64], R23 ;  /* 0x0000001724000986 */ /* 0x0007e8000c101908 */
[----:B------:R3:W-:Y:S04]  /*65d0*/  @P1 STG.E desc[UR8][R16.64], R25 ;  /* 0x0000001910001986 */ /* 0x0007e8000c101908 */
[----:B------:R3:W-:Y:S04]  /*65e0*/  @P2 STG.E desc[UR8][R14.64], R27 ;  /* 0x0000001b0e002986 */ /* 0x0007e8000c101908 */
[----:B------:R3:W-:Y:S04]  /*65f0*/  @P3 STG.E desc[UR8][R12.64], R31 ;  /* 0x0000001f0c003986 */ /* 0x0007e8000c101908 */
[----:B------:R3:W-:Y:S04]  /*6600*/  @P4 STG.E desc[UR8][R10.64], R3 ;  /* 0x000000030a004986 */ /* 0x0007e8000c101908 */
[----:B------:R3:W-:Y:S04]  /*6610*/  @P5 STG.E desc[UR8][R8.64], R21 ;  /* 0x0000001508005986 */ /* 0x0007e8000c101908 */
[----:B------:R3:W-:Y:S02]  /*6620*/  @P6 STG.E desc[UR8][R38.64], R33 ;  /* 0x0000002126006986 */ /* 0x0007e4000c101908 */
.L_x_1316:
[----:B------:R-:W-:Y:S05]  /*6630*/  BSYNC.RECONVERGENT B0 ;  /* 0x0000000000007941 */ /* 0x000fea0003800200 */
.L_x_1314:
[----:B------:R-:W-:-:S13]  /*6640*/  ISETP.NE.AND P0, PT, R0, 0xff, PT ;  /* 0x000000ff0000780c */ /* 0x000fda0003f05270 */
[----:B------:R-:W-:Y:S05]  /*6650*/  @P0 EXIT ;  /* 0x000000000000094d */ /* 0x000fea0003800000 */
[----:B------:R-:W-:Y:S01]  /*6660*/  ISETP.NE.AND P0, PT, R29, 0x900, PT ;  /* 0x000009001d00780c */ /* 0x000fe20003f05270 */
[----:B0---4-:R-:W0:-:S12]  /*6670*/  LDC.64 R6, c[0x0][0x3a8] ;  /* 0x0000ea00ff067b82 */ /* 0x011e180000000a00 */
[----:B---3--:R-:W1:Y:S02]  /*6680*/  @!P0 LDC.64 R2, c[0x0][0x3a0] ;  /* 0x0000e800ff028b82 */ /* 0x008e640000000a00 */
[----:B-1----:R-:W-:-:S04]  /*6690*/  @!P0 IMAD.WIDE R2, R5, 0x4, R2 ;  /* 0x0000000405028825 */ /* 0x002fc800078e0202 */
[----:B------:R-:W-:Y:S01]  /*66a0*/  @!P0 VIADD R5, R5, 0x1 ;  /* 0x0000000105058836 */ /* 0x000fe20000000000 */
[----:B------:R-:W-:Y:S04]  /*66b0*/  @!P0 STG.E desc[UR8][R2.64], R19 ;  /* 0x0000001302008986 */ /* 0x000fe8000c101908 */
[----:B0-----:R-:W-:Y:S01]  /*66c0*/  STG.E desc[UR8][R6.64], R5 ;  /* 0x0000000506007986 */ /* 0x001fe2000c101908 */
[----:B------:R-:W-:Y:S05]  /*66d0*/  EXIT ;  /* 0x000000000000794d */ /* 0x000fea0003800000 */
.L_x_1313:
        /* <DEDUP_REMOVED lines=10> */
[C---:B------:R-:W-:Y:S01]  /*6780*/  VIADD R10, R17.reuse, 0x20 ;  /* 0x00000020110a7836 */ /* 0x040fe20000000000 */
[CC--:B------:R-:W-:Y:S01]  /*6790*/  ISETP.GE.U32.AND P6, PT, R17.reuse, R29.reuse, PT ;  /* 0x0000001d1100720c */ /* 0x0c0fe20003fc6070 */
[C---:B------:R-:W-:Y:S02]  /*67a0*/  IMAD.SHL.U32 R19, R17.reuse, 0x4, RZ ;  /* 0x0000000411137824 */ /* 0x040fe400078e00ff */
[C---:B------:R-:W-:Y:S01]  /*67b0*/  VIADD R14, R17.reuse, 0x60 ;  /* 0x00000060110e7836 */ /* 0x040fe20000000000 */
[-C--:B------:R-:W-:Y:S01]  /*67c0*/  ISETP.GE.U32.AND P0, PT, R10, R29.reuse, PT ;  /* 0x0000001d0a00720c */ /* 0x080fe20003f06070 */
[C---:B------:R-:W-:Y:S02]  /*67d0*/  VIADD R10, R17.reuse, 0x40 ;  /* 0x00000040110a7836 */ /* 0x040fe40000000000 */
[C---:B------:R-:W-:Y:S01]  /*67e0*/  VIADD R16, R17.reuse, 0x80 ;  /* 0x0000008011107836 */ /* 0x040fe20000000000 */
[-C--:B------:R-:W-:Y:S02]  /*67f0*/  ISETP.GE.U32.AND P2, PT, R14, R29.reuse, PT ;  /* 0x0000001d0e00720c */ /* 0x080fe40003f46070 */
[-C--:B------:R-:W-:Y:S01]  /*6800*/  ISETP.GE.U32.AND P1, PT, R10, R29.reuse, PT ;  /* 0x0000001d0a00720c */ /* 0x080fe20003f26070 */
[----:B------:R-:W-:Y:S01]  /*6810*/  VIADD R10, R17, 0xa0 ;  /* 0x000000a0110a7836 */ /* 0x000fe20000000000 */
[----:B------:R-:W-:Y:S01]  /*6820*/  ISETP.GE.U32.AND P3, PT, R16, R29, PT ;  /* 0x0000001d1000720c */ /* 0x000fe20003f66070 */
[----:B------:R-:W-:-:S03]  /*6830*/  @!P6 IMAD.IADD R11, R0, 0x1, R17 ;  /* 0x00000001000be824 */ /* 0x000fc600078e0211 */
[----:B------:R-:W-:Y:S01]  /*6840*/  ISETP.GE.U32.AND P4, PT, R10, R29, PT ;  /* 0x0000001d0a00720c */ /* 0x000fe20003f86070 */
[----:B------:R-:W-:Y:S01]  /*6850*/  @!P6 IMAD.WIDE.U32 R6, R11, 0x4, R6 ;  /* 0x000000040b06e825 */ /* 0x000fe200078e0006 */
[----:B------:R-:W-:-:S03]  /*6860*/  IADD3 R10, P5, PT, R2, R19, RZ ;  /* 0x00000013020a7210 */ /* 0x000fc60007fbe0ff */
[----:B------:R-:W-:-:S04]  /*6870*/  @!P6 IMAD.WIDE.U32 R8, R11, 0x4, R8 ;  /* 0x000000040b08e825 */ /* 0x000fc800078e0008 */
[----:B------:R-:W-:Y:S01]  /*6880*/  IMAD.X R11, RZ, RZ, R3, P5 ;  /* 0x000000ffff0b7224 */ /* 0x000fe200028e0603 */
[----:B0-----:R-:W-:Y:S01]  /*6890*/  IADD3 R12, P5, PT, R19, R12, RZ ;  /* 0x0000000c130c7210 */ /* 0x001fe20007fbe0ff */
[C---:B------:R-:W-:Y:S02]  /*68a0*/  VIADD R0, R17.reuse, 0xc0 ;  /* 0x000000c011007836 */ /* 0x040fe40000000000 */
[----:B------:R-:W-:Y:S02]  /*68b0*/  VIADD R14, R17, 0xe0 ;  /* 0x000000e0110e7836 */ /* 0x000fe40000000000 */
[----:B------:R-:W-:-:S03]  /*68c0*/  IMAD.X R13, RZ, RZ, R13, P5 ;  /* 0x000000ffff0d7224 */ /* 0x000fc600028e060d */
[----:B------:R-:W-:Y:S01]  /*68d0*/  ISETP.GE.U32.AND P5, PT, R14, R29, PT ;  /* 0x0000001d0e00720c */ /* 0x000fe20003fa6070 */
[----:B------:R-:W-:Y:S02]  /*68e0*/  IMAD.MOV.U32 R26, RZ, RZ, RZ ;  /* 0x000000ffff1a7224 */ /* 0x000fe400078e00ff */
[----:B--2---:R-:W-:Y:S02]  /*68f0*/  IMAD.MOV.U32 R15, RZ, RZ, R5 ;  /* 0x000000ffff0f7224 */ /* 0x004fe400078e0005 */
[----:B------:R0:W2:Y:S01]  /*6900*/  @!P6 LDG.E.CONSTANT R5, desc[UR8][R6.64] ;  /* 0x000000080605e981 */ /* 0x0000a2000c1e9900 */
[----:B---3--:R-:W-:-:S03]  /*6910*/  IMAD.MOV.U32 R30, RZ, RZ, R4 ;  /* 0x000000ffff1e7224 */ /* 0x008fc600078e0004 */
[----:B------:R1:W3:Y:S01]  /*6920*/  @!P6 LDG.E.CONSTANT R4, desc[UR8][R8.64] ;  /* 0x000000080804e981 */ /* 0x0002e2000c1e9900 */
[-C--:B------:R-:W-:Y:S01]  /*6930*/  ISETP.GE.U32.AND P6, PT, R0, R29.reuse, PT ;  /* 0x0000001d0000720c */ /* 0x080fe20003fc6070 */
[--C-:B0-----:R-:W-:Y:S02]  /*6940*/  IMAD.MOV.U32 R6, RZ, RZ, R15.reuse ;  /* 0x000000ffff067224 */ /* 0x101fe400078e000f */
[----:B------:R-:W-:Y:S02]  /*6950*/  IMAD.MOV.U32 R21, RZ, RZ, R30 ;  /* 0x000000ffff157224 */ /* 0x000fe400078e001e */
[----:B------:R-:W-:Y:S02]  /*6960*/  VIADD R0, R17, 0x100 ;  /* 0x0000010011007836 */ /* 0x000fe40000000000 */
[----:B------:R-:W4:Y:S04]  /*6970*/  @!P0 LDG.E.CONSTANT R6, desc[UR8][R10.64+0x80] ;  /* 0x000080080a068981 */ /* 0x000f28000c1e9900 */
[----:B------:R-:W5:Y:S01]  /*6980*/  @!P0 LDG.E.CONSTANT R21, desc[UR8][R12.64+0x80] ;  /* 0x000080080c158981 */ /* 0x000f62000c1e9900 */
[----:B------:R-:W-:Y:S01]  /*6990*/  ISETP.GE.U32.AND P0, PT, R0, R29, PT ;  /* 0x0000001d0000720c */ /* 0x000fe20003f06070 */
[----:B------:R-:W-:-:S02]  /*69a0*/  IMAD.MOV.U32 R7, RZ, RZ, R15 ;  /* 0x000000ffff077224 */ /* 0x000fc400078e000f */
[--C-:B-1----:R-:W-:Y:S02]  /*69b0*/  IMAD.MOV.U32 R8, RZ, RZ, R15.reuse ;  /* 0x000000ffff087224 */ /* 0x102fe400078e000f */
        /* <DEDUP_REMOVED lines=36> */
[----:B--2---:R-:W-:Y:S04]  /*6c00*/  STS [R40], R5 ;  /* 0x0000000528007388 */ /* 0x004fe80000000800 */
[----:B----4-:R-:W-:Y:S04]  /*6c10*/  STS [R40+0x80], R6 ;  /* 0x0000800628007388 */ /* 0x010fe80000000800 */
[----:B---3--:R-:W-:Y:S04]  /*6c20*/  STS [R40+0x100], R7 ;  /* 0x0001000728007388 */ /* 0x008fe80000000800 */
[----:B-----5:R0:W-:Y:S04]  /*6c30*/  STS [R40+0x180], R8 ;  /* 0x0001800828007388 */ /* 0x0201e80000000800 */
        /* <DEDUP_REMOVED lines=27> */
[----:B------:R-:W-:Y:S04]  /*6df0*/  LDS R25, [R11] ;  /* 0x000000000b197984 */ /* 0x000fe80000000800 */
[----:B------:R-:W2:Y:S04]  /*6e00*/  LDS R23, [R11+0x4] ;  /* 0x000004000b177984 */ /* 0x000ea80000000800 */
[----:B------:R-:W-:Y:S04]  /*6e10*/  LDS R4, [R11+0x20] ;  /* 0x000020000b047984 */ /* 0x000fe80000000800 */
[----:B------:R-:W3:Y:S04]  /*6e20*/  LDS R21, [R11+0x8] ;  /* 0x000008000b157984 */ /* 0x000ee80000000800 */
[----:B------:R-:W4:Y:S04]  /*6e30*/  LDS R19, [R11+0xc] ;  /* 0x00000c000b137984 */ /* 0x000f280000000800 */
[----:B------:R-:W-:Y:S04]  /*6e40*/  LDS R17, [R11+0x10] ;  /* 0x000010000b117984 */ /* 0x000fe80000000800 */
[----:B------:R-:W-:Y:S04]  /*6e50*/  LDS R15, [R11+0x14] ;  /* 0x000014000b0f7984 */ /* 0x000fe80000000800 */
[----:B------:R-:W-:Y:S04]  /*6e60*/  LDS R13, [R11+0x18] ;  /* 0x000018000b0d7984 */ /* 0x000fe80000000800 */
[----:B------:R-:W-:Y:S01]  /*6e70*/  LDS R3, [R11+0x1c] ;  /* 0x00001c000b037984 */ /* 0x000fe20000000800 */
[----:B------:R-:W-:Y:S06]  /*6e80*/  BAR.SYNC.DEFER_BLOCKING 0x0 ;  /* 0x0000000000007b1d */ /* 0x000fec0000010000 */
[----:B-1----:R-:W-:Y:S02]  /*6e90*/  STS [R8+0x47c], R5 ;  /* 0x00047c0508007388 */ /* 0x002fe40000000800 */
[----:B------:R-:W-:Y:S01]  /*6ea0*/  BAR.SYNC.DEFER_BLOCKING 0x0 ;  /* 0x0000000000007b1d */ /* 0x000fe20000010000 */
[----:B0-----:R-:W-:-:S04]  /*6eb0*/  IMAD R30, R28, 0x9, RZ ;  /* 0x000000091c1e7824 */ /* 0x001fc800078e02ff */
[----:B------:R-:W-:Y:S02]  /*6ec0*/  VIADD R32, R30, 0x1 ;  /* 0x000000011e207836 */ /* 0x000fe40000000000 */
[----:B--2---:R-:W-:Y:S01]  /*6ed0*/  FADD R6, R25, R23 ;  /* 0x0000001719067221 */ /* 0x004fe20000000000 */
[----:B------:R0:W1:Y:S01]  /*6ee0*/  @P0 LDS R26, [R8+0x478] ;  /* 0x00047800081a0984 */ /* 0x0000620000000800 */
[----:B------:R-:W-:-:S04]  /*6ef0*/  ISETP.NE.AND P0, PT, R24, R22, PT ;  /* 0x000000161800720c */ /* 0x000fc80003f05270 */
[-C--:B------:R-:W-:Y:S01]  /*6f00*/  ISETP.EQ.OR P4, PT, R32, R29.reuse, P0 ;  /* 0x0000001d2000720c */ /* 0x080fe20000782670 */
[----:B------:R-:W-:Y:S01]  /*6f10*/  VIADD R34, R30, 0x2 ;  /* 0x000000021e227836 */ /* 0x000fe20000000000 */
[----:B------:R-:W-:Y:S02]  /*6f20*/  ISETP.NE.AND P0, PT, R22, R20, PT ;  /* 0x000000141600720c */ /* 0x000fe40003f05270 */
[----:B------:R-:W-:Y:S02]  /*6f30*/  FSEL R6, R23, R6, P4 ;  /* 0x0000000617067208 */ /* 0x000fe40002000000 */
[----:B------:R-:W-:-:S03]  /*6f40*/  ISETP.EQ.OR P2, PT, R34, R29, P0 ;  /* 0x0000001d2200720c */ /* 0x000fc60000742670 */
[----:B---3--:R-:W-:Y:S01]  /*6f50*/  FADD R6, R21, R6 ;  /* 0x0000000615067221 */ /* 0x008fe20000000000 */
[----:B0-----:R-:W-:Y:S01]  /*6f60*/  VIADD R8, R30, 0x3 ;  /* 0x000000031e087836 */ /* 0x001fe20000000000 */
[----:B------:R-:W-:-:S03]  /*6f70*/  ISETP.NE.AND P0, PT, R20, R18, PT ;  /* 0x000000121400720c */ /* 0x000fc60003f05270 */
[----:B------:R-:W-:Y:S02]  /*6f80*/  FSEL R6, R21, R6, P2 ;  /* 0x0000000615067208 */ /* 0x000fe40001000000 */
[----:B------:R-:W-:-:S03]  /*6f90*/  ISETP.EQ.OR P3, PT, R8, R29, P0 ;  /* 0x0000001d0800720c */ /* 0x000fc60000762670 */
[----:B----4-:R-:W-:Y:S01]  /*6fa0*/  FADD R6, R19, R6 ;  /* 0x0000000613067221 */ /* 0x010fe20000000000 */
[----:B------:R-:W-:Y:S01]  /*6fb0*/  VIADD R8, R30, 0x4 ;  /* 0x000000041e087836 */ /* 0x000fe20000000000 */
[----:B------:R-:W-:-:S03]  /*6fc0*/  ISETP.NE.AND P0, PT, R18, R16, PT ;  /* 0x000000101200720c */ /* 0x000fc60003f05270 */
[----:B------:R-:W-:Y:S02]  /*6fd0*/  FSEL R6, R19, R6, P3 ;  /* 0x0000000613067208 */ /* 0x000fe40001800000 */
[----:B------:R-:W-:Y:S02]  /*6fe0*/  ISETP.EQ.OR P6, PT, R8, R29, P0 ;  /* 0x0000001d0800720c */ /* 0x000fe400007c2670 */
[----:B-1----:R-:W-:Y:S01]  /*6ff0*/  ISETP.NE.AND P1, PT, R26, R24, PT ;  /* 0x000000181a00720c */ /* 0x002fe20003f25270 */
[----:B------:R-:W-:-:S03]  /*7000*/  FADD R6, R17, R6 ;  /* 0x0000000611067221 */ /* 0x000fc60000000000 */
[CC--:B------:R-:W-:Y:S01]  /*7010*/  ISETP.EQ.OR P1, PT, R30.reuse, R29.reuse, P1 ;  /* 0x0000001d1e00720c */ /* 0x0c0fe20000f22670 */
[----:B------:R-:W-:Y:S01]  /*7020*/  VIADD R8, R30, 0x5 ;  /* 0x000000051e087836 */ /* 0x000fe20000000000 */
[----:B------:R-:W-:Y:S02]  /*7030*/  FSEL R6, R17, R6, P6 ;  /* 0x0000000611067208 */ /* 0x000fe40003000000 */
[----:B------:R-:W-:Y:S02]  /*7040*/  SEL R7, RZ, 0x1, !P1 ;  /* 0x00000001ff077807 */ /* 0x000fe40004800000 */
[----:B------:R-:W-:Y:S01]  /*7050*/  ISETP.NE.AND P0, PT, R16, R14, PT ;  /* 0x0000000e1000720c */ /* 0x000fe20003f05270 */
[----:B------:R-:W-:Y:S02]  /*7060*/  IMAD.MOV.U32 R9, RZ, RZ, 0x2 ;  /* 0x00000002ff097424 */ /* 0x000fe400078e00ff */
[----:B------:R-:W-:Y:S01]  /*7070*/  FADD R6, R15, R6 ;  /* 0x000000060f067221 */ /* 0x000fe20000000000 */
[----:B------:R-:W-:-:S03]  /*7080*/  ISETP.EQ.OR P5, PT, R8, R29, P0 ;  /* 0x0000001d0800720c */ /* 0x000fc600007a2670 */
[----:B------:R-:W-:Y:S02]  /*7090*/  @!P1 IMAD.MOV R9, RZ, RZ, 0x1 ;  /* 0x00000001ff099424 */ /* 0x000fe400078e02ff */
[----:B------:R-:W-:Y:S01]  /*70a0*/  @!P4 IMAD.MOV R9, RZ, RZ, R7 ;  /* 0x000000ffff09c224 */ /* 0x000fe200078e0207 */
[----:B------:R-:W-:Y:S01]  /*70b0*/  FSEL R6, R15, R6, P5 ;  /* 0x000000060f067208 */ /* 0x000fe20002800000 */
[----:B------:R-:W-:Y:S01]  /*70c0*/  VIADD R8, R30, 0x6 ;  /* 0x000000061e087836 */ /* 0x000fe20000000000 */
[----:B------:R-:W-:Y:S01]  /*70d0*/  P2R R36, PR, RZ, 0x4 ;  /* 0x00000004ff247803 */ /* 0x000fe20000000000 */
[----:B------:R-:W-:Y:S02]  /*70e0*/  VIADD R7, R9, 0x1 ;  /* 0x0000000109077836 */ /* 0x000fe40000000000 */
[----:B------:R-:W-:Y:S01]  /*70f0*/  @!P2 IMAD.MOV R7, RZ, RZ, R9 ;  /* 0x000000ffff07a224 */ /* 0x000fe200078e0209 */
[----:B------:R-:W-:Y:S01]  /*7100*/  ISETP.NE.AND P2, PT, R14, R12, PT ;  /* 0x0000000c0e00720c */ /* 0x000fe20003f45270 */
[----:B------:R-:W-:Y:S01]  /*7110*/  FADD R6, R13, R6 ;  /* 0x000000060d067221 */ /* 0x000fe20000000000 */
[----:B------:R-:W-:-:S02]  /*7120*/  ISETP.NE.AND P0, PT, R2, R5, PT ;  /* 0x000000050200720c */ /* 0x000fc40003f05270 */
[-C--:B------:R-:W-:Y:S01]  /*7130*/  ISETP.EQ.OR P2, PT, R8, R29.reuse, P2 ;  /* 0x0000001d0800720c */ /* 0x080fe20001742670 */
[C---:B------:R-:W-:Y:S01]  /*7140*/  VIADD R8, R30.reuse, 0x8 ;  /* 0x000000081e087836 */ /* 0x040fe20000000000 */
[----:B------:R-:W-:Y:S01]  /*7150*/  P2R R32, PR, RZ, 0x10 ;  /* 0x00000010ff207803 */ /* 0x000fe20000000000 */
[----:B------:R-:W-:Y:S01]  /*7160*/  VIADD R9, R7, 0x1 ;  /* 0x0000000107097836 */ /* 0x000fe20000000000 */
[----:B------:R-:W-:Y:S01]  /*7170*/  FSEL R6, R13, R6, P2 ;  /* 0x000000060d067208 */ /* 0x000fe20001000000 */
[----:B------:R-:W-:Y:S01]  /*7180*/  @!P3 IMAD.MOV R9, RZ, RZ, R7 ;  /* 0x000000ffff09b224 */ /* 0x000fe200078e0207 */
[----:B------:R-:W-:Y:S01]  /*7190*/  P2R R33, PR, RZ, 0x8 ;  /* 0x00000008ff217803 */ /* 0x000fe20000000000 */
[----:B------:R-:W-:Y:S01]  /*71a0*/  VIADD R30, R30, 0x7 ;  /* 0x000000071e1e7836 */ /* 0x000fe20000000000 */
[----:B------:R-:W-:Y:S02]  /*71b0*/  ISETP.EQ.OR P4, PT, R8, R29, P0 ;  /* 0x0000001d0800720c */ /* 0x000fe40000782670 */
[----:B------:R-:W-:Y:S01]  /*71c0*/  ISETP.NE.AND P3, PT, R12, R2, PT ;  /* 0x000000020c00720c */ /* 0x000fe20003f65270 */
[----:B------:R-:W-:-:S03]  /*71d0*/  FADD R6, R3, R6 ;  /* 0x0000000603067221 */ /* 0x000fc60000000000 */
[----:B------:R-:W-:-:S04]  /*71e0*/  ISETP.EQ.OR P3, PT, R30, R29, P3 ;  /* 0x0000001d1e00720c */ /* 0x000fc80001f62670 */
[----:B------:R-:W-:Y:S01]  /*71f0*/  FSEL R5, R3, R6, P3 ;  /* 0x0000000603057208 */ /* 0x000fe20001800000 */
[----:B------:R-:W-:-:S04]  /*7200*/  VIADD R8, R9, 0x1 ;  /* 0x0000000109087836 */ /* 0x000fc80000000000 */
[----:B------:R-:W-:Y:S01]  /*7210*/  @!P4 FADD R4, R4, R5 ;  /* 0x000000050404c221 */ /* 0x000fe20000000000 */
[----:B------:R-:W-:-:S04]  /*7220*/  @!P6 IMAD.MOV R8, RZ, RZ, R9 ;  /* 0x000000ffff08e224 */ /* 0x000fc800078e0209 */
[----:B------:R-:W0:Y:S01]  /*7230*/  SHFL.UP PT, R7, R4, 0x1, RZ ;  /* 0x0420000004077989 */ /* 0x000e2200000e00ff */
[----:B------:R-:W-:Y:S02]  /*7240*/  VIADD R5, R8, 0x1 ;  /* 0x0000000108057836 */ /* 0x000fe40000000000 */
[----:B------:R-:W-:-:S04]  /*7250*/  @!P5 IMAD.MOV R5, RZ, RZ, R8 ;  /* 0x000000ffff05d224 */ /* 0x000fc800078e0208 */
[----:B------:R-:W-:Y:S02]  /*7260*/  VIADD R6, R5, 0x1 ;  /* 0x0000000105067836 */ /* 0x000fe40000000000 */
[----:B------:R-:W-:Y:S01]  /*7270*/  @!P2 IMAD.MOV R6, RZ, RZ, R5 ;  /* 0x000000ffff06a224 */ /* 0x000fe200078e0205 */
[----:B------:R-:W-:-:S03]  /*7280*/  ISETP.GE.AND P0, PT, R0, 0x1, PT ;  /* 0x000000010000780c */ /* 0x000fc60003f06270 */
[----:B------:R-:W-:Y:S02]  /*7290*/  VIADD R5, R6, 0x1 ;  /* 0x0000000106057836 */ /* 0x000fe40000000000 */
[----:B------:R-:W-:-:S04]  /*72a0*/  @!P3 IMAD.MOV R5, RZ, RZ, R6 ;  /* 0x000000ffff05b224 */ /* 0x000fc800078e0206 */
[----:B------:R-:W-:Y:S02]  /*72b0*/  VIADD R6, R5, 0x1 ;  /* 0x0000000105067836 */ /* 0x000fe40000000000 */
[----:B------:R-:W-:Y:S01]  /*72c0*/  @!P4 IMAD.MOV R6, RZ, RZ, R5 ;  /* 0x000000ffff06c224 */ /* 0x000fe200078e0205 */
[----:B------:R-:W-:Y:S01]  /*72d0*/  P2R R37, PR, RZ, 0x10 ;  /* 0x00000010ff257803 */ /* 0x000fe20000000000 */
[----:B0-----:R-:W-:-:S03]  /*72e0*/  FADD R7, R4, R7 ;  /* 0x0000000704077221 */ /* 0x001fc60000000000 */
[----:B------:R-:W-:Y:S01]  /*72f0*/  ISETP.NE.AND P4, PT, R6, RZ, PT ;  /* 0x000000ff0600720c */ /* 0x000fe20003f85270 */
[----:B------:R-:W0:Y:S03]  /*7300*/  SHFL.UP PT, R5, R6, 0x1, RZ ;  /* 0x0420000006057989 */ /* 0x000e2600000e00ff */
[----:B------:R-:W-:-:S05]  /*7310*/  @P0 FSEL R4, R7, R4, !P4 ;  /* 0x0000000407040208 */ /* 0x000fca0006000000 */
[----:B------:R-:W1:Y:S01]  /*7320*/  SHFL.UP PT, R7, R4, 0x2, RZ ;  /* 0x0440000004077989 */ /* 0x000e6200000e00ff */
[----:B0-----:R-:W-:Y:S02]  /*7330*/  SEL R5, R5, RZ, P0 ;  /* 0x000000ff05057207 */ /* 0x001fe40000000000 */
[----:B------:R-:W-:-:S03]  /*7340*/  ISETP.GE.AND P0, PT, R0, 0x2, PT ;  /* 0x000000020000780c */ /* 0x000fc60003f06270 */
[----:B------:R-:W-:Y:S02]  /*7350*/  IMAD.IADD R5, R5, 0x1, R6 ;  /* 0x0000000105057824 */ /* 0x000fe400078e0206 */
[----:B-1----:R-:W-:-:S03]  /*7360*/  FADD R7, R4, R7 ;  /* 0x0000000704077221 */ /* 0x002fc60000000000 */
[----:B------:R-:W-:-:S05]  /*7370*/  ISETP.NE.AND P4, PT, R5, RZ, PT ;  /* 0x000000ff0500720c */ /* 0x000fca0003f85270 */
        /* <DEDUP_REMOVED lines=32> */
[----:B------:R-:W-:Y:S01]  /*7580*/  BAR.SYNC.DEFER_BLOCKING 0x0 ;  /* 0x0000000000007b1d */ /* 0x000fe20000010000 */
[----:B------:R-:W-:Y:S02]  /*7590*/  P2R R35, PR, RZ, 0x40 ;  /* 0x00000040ff237803 */ /* 0x000fe40000000000 */
[----:B------:R-:W-:-:S03]  /*75a0*/  ISETP.NE.AND P6, PT, R10, RZ, PT ;  /* 0x000000ff0a00720c */ /* 0x000fc60003fc5270 */
[----:B------:R-:W0:Y:S04]  /*75b0*/  LDS.128 R8, [UR4] ;  /* 0x00000004ff087984 */ /* 0x000e280008000c00 */
[----:B------:R-:W1:Y:S04]  /*75c0*/  LDS.128 R4, [UR4+0x10] ;  /* 0x00001004ff047984 */ /* 0x000e680008000c00 */
[----:B------:R-:W2:Y:S01]  /*75d0*/  SHFL.UP PT, R39, R30, 0x1, RZ ;  /* 0x042000001e277989 */ /* 0x000ea200000e00ff */
[----:B0-----:R-:W-:Y:S01]  /*75e0*/  ISETP.NE.AND P0, PT, R10, RZ, PT ;  /* 0x000000ff0a00720c */ /* 0x001fe20003f05270 */
[----:B------:R-:W-:-:S12]  /*75f0*/  IMAD.IADD R41, R8, 0x1, R10 ;  /* 0x0000000108297824 */ /* 0x000fd800078e020a */
[----:B------:R-:W-:Y:S01]  /*7600*/  @!P0 FADD R11, R9, R11 ;  /* 0x0000000b090b8221 */ /* 0x000fe20000000000 */
[----:B------:R-:W-:-:S04]  /*7610*/  ISETP.NE.AND P0, PT, R27, 0x2, PT ;  /* 0x000000021b00780c */ /* 0x000fc80003f05270 */
[----:B------:R-:W-:Y:S02]  /*7620*/  SEL R8, R41, R8, !P0 ;  /* 0x0000000829087207 */ /* 0x000fe40004000000 */
[----:B------:R-:W-:Y:S02]  /*7630*/  FSEL R10, R11, R9, !P0 ;  /* 0x000000090b0a7208 */ /* 0x000fe40004000000 */
[----:B-1----:R-:W-:-:S13]  /*7640*/  ISETP.NE.AND P0, PT, R4, RZ, PT ;  /* 0x000000ff0400720c */ /* 0x002fda0003f05270 */
[----:B------:R-:W-:Y:S01]  /*7650*/  @!P0 FADD R5, R11, R5 ;  /* 0x000000050b058221 */ /* 0x000fe20000000000 */
[----:B------:R-:W-:Y:S02]  /*7660*/  ISETP.GE.U32.AND P0, PT, R28, 0x20, PT ;  /* 0x000000201c00780c */ /* 0x000fe40003f06070 */
[----:B------:R-:W-:Y:S02]  /*7670*/  P2R R34, PR, RZ, 0x20 ;  /* 0x00000020ff227803 */ /* 0x000fe40000000000 */
[----:B------:R-:W-:-:S09]  /*7680*/  PLOP3.LUT P5, PT, PT, PT, PT, 0x80, 0x8 ;  /* 0x000000000008781c */ /* 0x000fd20003faf070 */
[----:B--2---:R-:W-:-:S04]  /*7690*/  @P0 ISETP.NE.AND P4, PT, R39, RZ, PT ;  /* 0x000000ff2700020c */ /* 0x004fc80003f85270 */
[----:B------:R-:W-:Y:S02]  /*76a0*/  @P0 PLOP3.LUT P5, PT, P4, PT, PT, 0x80, 0x8 ;  /* 0x000000000008081c */ /* 0x000fe400027af070 */
[----:B------:R-:W-:Y:S01]  /*76b0*/  ISETP.NE.AND P4, PT, R6, RZ, PT ;  /* 0x000000ff0600720c */ /* 0x000fe20003f85270 */
[----:B------:R-:W-:-:S12]  /*76c0*/  IMAD.IADD R41, R41, 0x1, R4 ;  /* 0x0000000129297824 */ /* 0x000fd800078e0204 */
[----:B------:R-:W-:Y:S01]  /*76d0*/  @!P4 FADD R7, R7, R5 ;  /* 0x000000050707c221 */ /* 0x000fe20000000000 */
[----:B------:R-:W-:-:S04]  /*76e0*/  ISETP.NE.AND P4, PT, R27, 0x3, PT ;  /* 0x000000031b00780c */ /* 0x000fc80003f85270 */
[----:B------:R-:W-:Y:S02]  /*76f0*/  FSEL R42, R5, R10, !P4 ;  /* 0x0000000a052a7208 */ /* 0x000fe40006000000 */
[----:B------:R-:W-:Y:S02]  /*7700*/  SEL R4, R41, R8, !P4 ;  /* 0x0000000829047207 */ /* 0x000fe40006000000 */
[----:B------:R-:W0:Y:S01]  /*7710*/  LDS.128 R8, [UR4+0x20] ;  /* 0x00002004ff087984 */ /* 0x000e220008000c00 */
[----:B------:R-:W-:Y:S01]  /*7720*/  IMAD.IADD R41, R6, 0x1, R41 ;  /* 0x0000000106297824 */ /* 0x000fe200078e0229 */
[----:B0-----:R-:W-:-:S13]  /*7730*/  ISETP.NE.AND P4, PT, R8, RZ, PT ;  /* 0x000000ff0800720c */ /* 0x001fda0003f85270 */
        /* <DEDUP_REMOVED lines=8> */
[----:B------:R-:W-:Y:S02]  /*77c0*/  SEL R8, R41, R4, !P4 ;  /* 0x0000000429087207 */ /* 0x000fe40006000000 */
[----:B------:R-:W0:Y:S01]  /*77d0*/  LDS.128 R4, [UR4+0x30] ;  /* 0x00003004ff047984 */ /* 0x000e220008000c00 */
[----:B------:R-:W-:Y:S01]  /*77e0*/  FSEL R42, R9, R42, !P4 ;  /* 0x0000002a092a7208 */ /* 0x000fe20006000000 */
[----:B------:R-:W-:Y:S01]  /*77f0*/  IMAD.IADD R41, R10, 0x1, R41 ;  /* 0x000000010a297824 */ /* 0x000fe200078e0229 */
[----:B0-----:R-:W-:-:S13]  /*7800*/  ISETP.NE.AND P4, PT, R4, RZ, PT ;  /* 0x000000ff0400720c */ /* 0x001fda0003f85270 */
[----:B------:R-:W-:Y:S01]  /*7810*/  @!P4 FADD R5, R11, R5 ;  /* 0x000000050b05c221 */ /* 0x000fe20000000000 */
[----:B------:R-:W-:-:S04]  /*7820*/  ISETP.NE.AND P4, PT, R27, 0x6, PT ;  /* 0x000000061b00780c */ /* 0x000fc80003f85270 */
[----:B------:R-:W-:Y:S02]  /*7830*/  FSEL R42, R11, R42, !P4 ;  /* 0x0000002a0b2a7208 */ /* 0x000fe40006000000 */
[----:B------:R-:W-:Y:S02]  /*7840*/  SEL R8, R41, R8, !P4 ;  /* 0x0000000829087207 */ /* 0x000fe40006000000 */
[----:B------:R-:W-:Y:S02]  /*7850*/  ISETP.NE.AND P4, PT, R27, 0x7, PT ;  /* 0x000000071b00780c */ /* 0x000fe40003f85270 */
[----:B------:R-:W0:Y:S01]  /*7860*/  SHFL.UP PT, R27, R40, 0x1, RZ ;  /* 0x04200000281b7989 */ /* 0x000e2200000e00ff */
[----:B------:R-:W-:Y:S01]  /*7870*/  IMAD.IADD R41, R41, 0x1, R4 ;  /* 0x0000000129297824 */ /* 0x000fe200078e0204 */
[----:B------:R-:W-:-:S04]  /*7880*/  FSEL R42, R5, R42, !P4 ;  /* 0x0000002a052a7208 */ /* 0x000fc80006000000 */
[----:B------:R-:W-:Y:S02]  /*7890*/  SEL R8, R41, R8, !P4 ;  /* 0x0000000829087207 */ /* 0x000fe40006000000 */
[----:B------:R-:W-:-:S04]  /*78a0*/  @P0 ISETP.NE.AND P4, PT, R0, RZ, PT ;  /* 0x000000ff0000020c */ /* 0x000fc80003f85270 */
[----:B------:R-:W-:Y:S01]  /*78b0*/  @P0 SEL R9, R39, RZ, P4 ;  /* 0x000000ff27090207 */ /* 0x000fe20002000000 */
[----:B0-----:R-:W-:-:S05]  /*78c0*/  @!P5 FADD R27, R27, R42 ;  /* 0x0000002a1b1bd221 */ /* 0x001fca0000000000 */
[----:B------:R-:W-:Y:S02]  /*78d0*/  @P0 FSEL R27, R42, R27, !P4 ;  /* 0x0000001b2a1b0208 */ /* 0x000fe40006000000 */
[C---:B------:R-:W-:Y:S01]  /*78e0*/  ISETP.NE.AND P4, PT, R6.reuse, RZ, PT ;  /* 0x000000ff0600720c */ /* 0x040fe20003f85270 */
[----:B------:R-:W-:Y:S02]  /*78f0*/  IMAD.IADD R43, R6, 0x1, R41 ;  /* 0x00000001062b7824 */ /* 0x000fe400078e0229 */
[----:B------:R-:W-:-:S10]  /*7900*/  @P0 IMAD.IADD R39, R8, 0x1, R9 ;  /* 0x0000000108270824 */ /* 0x000fd400078e0209 */
[----:B------:R-:W-:Y:S01]  /*7910*/  @!P4 FADD R7, R7, R5 ;  /* 0x000000050707c221 */ /* 0x000fe20000000000 */
[----:B------:R-:W-:Y:S06]  /*7920*/  @P0 BRA `(.L_x_1325) ;  /* 0x0000000800f80947 */ /* 0x000fec0003800000 */
[----:B------:R-:W0:Y:S01]  /*7930*/  LDC.64 R30, c[0x0][0x3b0] ;  /* 0x0000ec00ff1e7b82 */ /* 0x000e220000000a00 */
[----:B------:R-:W1:Y:S01]  /*7940*/  LDCU UR5, c[0x0][0x370] ;  /* 0x00006e00ff0577ac */ /* 0x000e620008000800 */
        /* <DEDUP_REMOVED lines=12> */
.L_x_1326:
[----:B------:R-:W-:Y:S05]  /*7a10*/  NANOSLEEP 0x1c2 ;  /* 0x000001c20000795d */ /* 0x000fea0003800000 */
[----:B------:R-:W-:Y:S01]  /*7a20*/  NOP ;  /* 0x0000000000007918 */ /* 0x000fe20000000000 */
.L_x_1327:
[----:B------:R-:W-:-:S03]  /*7a30*/  IMAD.WIDE.U32 R4, R28, 0x10, RZ ;  /* 0x000000101c047825 */ /* 0x000fc600078e00ff */
[----:B------:R-:W-:Y:S02]  /*7a40*/  LOP3.LUT R41, R4, 0xfffffff0, RZ, 0x3c, !PT ;  /* 0xfffffff004297812 */ /* 0x000fe400078e3cff */
[----:B------:R-:W-:Y:S02]  /*7a50*/  LOP3.LUT R5, RZ, R5, RZ, 0x33, !PT ;  /* 0x00000005ff057212 */ /* 0x000fe400078e33ff */
[----:B------:R-:W-:-:S05]  /*7a60*/  IADD3 R40, P0, PT, R30, R41, RZ ;  /* 0x000000291e287210 */ /* 0x000fca0007f1e0ff */
[----:B------:R-:W-:-:S08]  /*7a70*/  IMAD.X R41, R31, 0x1, R5, P0 ;  /* 0x000000011f297824 */ /* 0x000fd000000e0605 */
.L_x_1329:
[----:B--2---:R-:W2:Y:S01]  /*7a80*/  LD.E.128.STRONG.GPU R8, desc[UR8][R40.64+0x200] ;  /* 0x0002000828087980 */ /* 0x004ea2000c10fd00 */
[----:B------:R-:W-:Y:S05]  /*7a90*/  YIELD ;  /* 0x0000000000007946 */ /* 0x000fea0003800000 */
[----:B------:R-:W-:Y:S01]  /*7aa0*/  UMOV UR5, 0xffffffff ;  /* 0xffffffff00057882 */ /* 0x000fe20000000000 */
[----:B--2---:R-:W-:-:S04]  /*7ab0*/  ISETP.NE.U32.AND P0, PT, R10, 0x63, PT ;  /* 0x000000630a00780c */ /* 0x004fc80003f05070 */
[----:B------:R-:W-:Y:S01]  /*7ac0*/  ISETP.NE.AND.EX P0, PT, R11, RZ, PT, P0 ;  /* 0x000000ff0b00720c */ /* 0x000fe20003f05300 */
[----:B------:R-:W-:-:S12]  /*7ad0*/  BRA.DIV UR5, `(.L_x_1328) ;  /* 0x0000002a05487947 */ /* 0x000fd8000b800000 */
[----:B------:R-:W-:-:S13]  /*7ae0*/  VOTE.ANY P0, !P0 ;  /* 0x0000000000ff7806 */ /* 0x000fda0004000100 */
.L_x_1385:
[----:B------:R-:W-:Y:S05]  /*7af0*/  @P0 BRA `(.L_x_1329) ;  /* 0xfffffffc00e00947 */ /* 0x000fea000383ffff */
[----:B------:R-:W-:Y:S01]  /*7b00*/  UMOV UR5, 0xffffffff ;  /* 0xffffffff00057882 */ /* 0x000fe20000000000 */
[----:B------:R-:W-:-:S04]  /*7b10*/  ISETP.NE.U32.AND P0, PT, R10, 0x65, PT ;  /* 0x000000650a00780c */ /* 0x000fc80003f05070 */
[----:B------:R-:W-:Y:S01]  /*7b20*/  ISETP.NE.AND.EX P0, PT, R11, RZ, PT, P0 ;  /* 0x000000ff0b00720c */ /* 0x000fe20003f05300 */
[----:B------:R-:W-:-:S12]  /*7b30*/  BRA.DIV UR5, `(.L_x_1330) ;  /* 0x0000002a05507947 */ /* 0x000fd8000b800000 */
[----:B------:R-:W0:Y:S01]  /*7b40*/  S2R R44, SR_GEMASK ;  /* 0x00000000002c7919 */ /* 0x000e220000003c00 */
[----:B------:R-:W-:Y:S01]  /*7b50*/  VOTE.ANY R4, PT, !P0 ;  /* 0x0000000000047806 */ /* 0x000fe200040e0100 */
[----:B------:R-:W1:Y:S01]  /*7b60*/  LDC.64 R46, c[0x0][0x3b0] ;  /* 0x0000ec00ff2e7b82 */ /* 0x000e620000000a00 */
[----:B------:R-:W-:Y:S01]  /*7b70*/  VIADD R50, R0, 0x10 ;  /* 0x0000001000327836 */ /* 0x000fe20000000000 */
[----:B------:R-:W-:-:S04]  /*7b80*/  ISETP.NE.U32.AND P5, PT, R10, 0x65, PT ;  /* 0x000000650a00780c */ /* 0x000fc80003fa5070 */
[----:B------:R-:W-:Y:S02]  /*7b90*/  ISETP.NE.AND.EX P5, PT, R11, RZ, PT, P5 ;  /* 0x000000ff0b00720c */ /* 0x000fe40003fa5350 */
[----:B-1----:R-:W-:-:S05]  /*7ba0*/  IADD3 R46, P0, PT, R46, 0x200, RZ ;  /* 0x000002002e2e7810 */ /* 0x002fca0007f1e0ff */
[----:B------:R-:W-:Y:S01]  /*7bb0*/  IMAD.X R47, RZ, RZ, R47, P0 ;  /* 0x000000ffff2f7224 */ /* 0x000fe200000e062f */
[----:B0-----:R-:W-:Y:S02]  /*7bc0*/  LOP3.LUT R4, R4, 0x80000000, R44, 0xec, !PT ;  /* 0x8000000004047812 */ /* 0x001fe400078eec2c */
[----:B------:R-:W-:-:S03]  /*7bd0*/  ISETP.NE.AND P0, PT, R8, RZ, PT ;  /* 0x000000ff0800720c */ /* 0x000fc60003f05270 */
[----:B------:R-:W-:-:S05]  /*7be0*/  VIADD R5, R4, 0xffffffff ;  /* 0xffffffff04057836 */ /* 0x000fca0000000000 */
[----:B------:R-:W-:Y:S01]  /*7bf0*/  LOP3.LUT R5, R4, R5, RZ, 0xc, !PT ;  /* 0x0000000504057212 */ /* 0x000fe200078e0cff */
[----:B------:R-:W-:-:S03]  /*7c00*/  VIADD R4, R0, 0x2 ;  /* 0x0000000200047836 */ /* 0x000fc60000000000 */
[----:B------:R-:W0:Y:S02]  /*7c10*/  POPC R41, R5 ;  /* 0x0000000500297309 */ /* 0x000e240000000000 */
[----:B0-----:R-:W0:Y:S04]  /*7c20*/  SHFL.DOWN PT, R42, R9, 0x1, R41 ;  /* 0x08200000092a7989 */ /* 0x001e2800000e0029 */
[----:B------:R-:W1:Y:S01]  /*7c30*/  SHFL.DOWN PT, R40, R8, 0x1, R41 ;  /* 0x0820000008287989 */ /* 0x000e6200000e0029 */
[----:B0-----:R-:W-:-:S05]  /*7c40*/  FADD R45, R9, R42 ;  /* 0x0000002a092d7221 */ /* 0x001fca0000000000 */
[----:B------:R-:W-:Y:S02]  /*7c50*/  FSEL R45, R45, R9, !P0 ;  /* 0x000000092d2d7208 */ /* 0x000fe40004000000 */
[----:B------:R-:W-:-:S04]  /*7c60*/  ISETP.GE.AND P0, PT, R0, R41, PT ;  /* 0x000000290000720c */ /* 0x000fc80003f06270 */
[----:B------:R-:W-:Y:S02]  /*7c70*/  FSEL R48, R45, R9, !P0 ;  /* 0x000000092d307208 */ /* 0x000fe40004000000 */
[----:B-1----:R-:W-:Y:S02]  /*7c80*/  SEL R45, R40, RZ, !P0 ;  /* 0x000000ff282d7207 */ /* 0x002fe40004000000 */
[----:B------:R-:W-:Y:S01]  /*7c90*/  ISETP.GT.AND P0, PT, R4, R41, PT ;  /* 0x000000290400720c */ /* 0x000fe20003f04270 */
[----:B------:R-:W0:Y:S01]  /*7ca0*/  SHFL.DOWN PT, R42, R48, 0x2, R41 ;  /* 0x08400000302a7989 */ /* 0x000e2200000e0029 */
[----:B------:R-:W-:Y:S02]  /*7cb0*/  VIADD R4, R0, 0x4 ;  /* 0x0000000400047836 */ /* 0x000fe40000000000 */
[----:B------:R-:W-:-:S05]  /*7cc0*/  IMAD.IADD R40, R8, 0x1, R45 ;  /* 0x0000000108287824 */ /* 0x000fca00078e022d */
[----:B------:R-:W1:Y:S01]  /*7cd0*/  SHFL.DOWN PT, R8, R40, 0x2, R41 ;  /* 0x0840000028087989 */ /* 0x000e6200000e0029 */
[----:B------:R-:W-:Y:S01]  /*7ce0*/  ISETP.NE.AND P4, PT, R40, RZ, PT ;  /* 0x000000ff2800720c */ /* 0x000fe20003f85270 */
[----:B0-----:R-:W-:-:S05]  /*7cf0*/  FADD R5, R48, R42 ;  /* 0x0000002a30057221 */ /* 0x001fca0000000000 */
[----:B------:R-:W-:Y:S02]  /*7d00*/  @!P0 FSEL R48, R5, R48, !P4 ;  /* 0x0000003005308208 */ /* 0x000fe40006000000 */
[----:B-1----:R-:W-:-:S03]  /*7d10*/  SEL R5, R8, RZ, !P0 ;  /* 0x000000ff08057207 */ /* 0x002fc60004000000 */
[----:B------:R-:W0:Y:S01]  /*7d20*/  SHFL.DOWN PT, R42, R48, 0x4, R41 ;  /* 0x08800000302a7989 */ /* 0x000e2200000e0029 */
[----:B------:R-:W-:Y:S01]  /*7d30*/  ISETP.GT.AND P0, PT, R4, R41, PT ;  /* 0x000000290400720c */ /* 0x000fe20003f04270 */
        /* <DEDUP_REMOVED lines=22> */
[----:B------:R-:W-:Y:S02]  /*7ea0*/  LOP3.LUT R5, RZ, R28, RZ, 0x33, !PT ;  /* 0x0000001cff057212 */ /* 0x000fe400078e33ff */
[----:B-1----:R-:W-:Y:S02]  /*7eb0*/  SEL R9, R9, RZ, !P0 ;  /* 0x000000ff09097207 */ /* 0x002fe40004000000 */
[----:B------:R-:W-:Y:S01]  /*7ec0*/  VOTE.ALL P0, P5 ;  /* 0x0000000000ff7806 */ /* 0x000fe20002800000 */
[----:B------:R-:W-:Y:S02]  /*7ed0*/  IMAD.IADD R38, R5, 0x1, R38 ;  /* 0x0000000105267824 */ /* 0x000fe400078e0226 */
[----:B------:R-:W-:-:S10]  /*7ee0*/  IMAD.IADD R40, R8, 0x1, R9 ;  /* 0x0000000108287824 */ /* 0x000fd400078e0209 */
.L_x_1399:
[----:B------:R-:W-:Y:S05]  /*7ef0*/  @!P0 BRA `(.L_x_1331) ;  /* 0x00000004001c8947 */ /* 0x000fea0003800000 */
.L_x_1335:
[----:B------:R-:W-:Y:S02]  /*7f00*/  IMAD.MOV.U32 R45, RZ, RZ, R48 ;  /* 0x000000ffff2d7224 */ /* 0x000fe400078e0030 */
[----:B------:R-:W-:-:S07]  /*7f10*/  IMAD.WIDE R48, R38, 0x10, R46 ;  /* 0x0000001026307825 */ /* 0x000fce00078e022e */
.L_x_1333:
[----:B------:R-:W2:Y:S01]  /*7f20*/  LD.E.128.STRONG.GPU R8, desc[UR8][R48.64+-0x200] ;  /* 0xfffe000830087980 */ /* 0x000ea2000c10fd00 */
[----:B------:R-:W-:Y:S05]  /*7f30*/  YIELD ;  /* 0x0000000000007946 */ /* 0x000fea0003800000 */
[----:B------:R-:W-:Y:S01]  /*7f40*/  UMOV UR5, 0xffffffff ;  /* 0xffffffff00057882 */ /* 0x000fe20000000000 */
[----:B--2---:R-:W-:-:S04]  /*7f50*/  ISETP.NE.U32.AND P0, PT, R10, 0x63, PT ;  /* 0x000000630a00780c */ /* 0x004fc80003f05070 */
[----:B------:R-:W-:Y:S01]  /*7f60*/  ISETP.NE.AND.EX P0, PT, R11, RZ, PT, P0 ;  /* 0x000000ff0b00720c */ /* 0x000fe20003f05300 */
[----:B------:R-:W-:-:S12]  /*7f70*/  BRA.DIV UR5, `(.L_x_1332) ;  /* 0x0000002a05f87947 */ /* 0x000fd8000b800000 */
[----:B------:R-:W-:-:S13]  /*7f80*/  VOTE.ANY P0, !P0 ;  /* 0x0000000000ff7806 */ /* 0x000fda0004000100 */
.L_x_1402:
        /* <DEDUP_REMOVED lines=8> */
[----:B------:R-:W-:-:S05]  /*8010*/  LOP3.LUT R4, R4, 0x80000000, R44, 0xec, !PT ;  /* 0x8000000004047812 */ /* 0x000fca00078eec2c */
[----:B------:R-:W-:-:S05]  /*8020*/  VIADD R5, R4, 0xffffffff ;  /* 0xffffffff04057836 */ /* 0x000fca0000000000 */
[----:B------:R-:W-:Y:S01]  /*8030*/  LOP3.LUT R5, R4, R5, RZ, 0xc, !PT ;  /* 0x0000000504057212 */ /* 0x000fe200078e0cff */
[----:B------:R-:W-:-:S03]  /*8040*/  VIADD R4, R0, 0x2 ;  /* 0x0000000200047836 */ /* 0x000fc60000000000 */
[----:B------:R-:W0:Y:S02]  /*8050*/  POPC R41, R5 ;  /* 0x0000000500297309 */ /* 0x000e240000000000 */
[----:B0-----:R-:W0:Y:S02]  /*8060*/  SHFL.DOWN PT, R42, R9, 0x1, R41 ;  /* 0x08200000092a7989 */ /* 0x001e2400000e0029 */
[----:B0-----:R-:W-:-:S05]  /*8070*/  FADD R49, R9, R42 ;  /* 0x0000002a09317221 */ /* 0x001fca0000000000 */
[----:B------:R-:W-:Y:S02]  /*8080*/  FSEL R51, R49, R9, !P0 ;  /* 0x0000000931337208 */ /* 0x000fe40004000000 */
[----:B------:R-:W0:Y:S01]  /*8090*/  SHFL.DOWN PT, R49, R8, 0x1, R41 ;  /* 0x0820000008317989 */ /* 0x000e2200000e0029 */
[----:B------:R-:W-:-:S04]  /*80a0*/  ISETP.GE.AND P0, PT, R0, R41, PT ;  /* 0x000000290000720c */ /* 0x000fc80003f06270 */
[----:B------:R-:W-:-:S05]  /*80b0*/  FSEL R48, R51, R9, !P0 ;  /* 0x0000000933307208 */ /* 0x000fca0004000000 */
[----:B------:R-:W1:Y:S01]  /*80c0*/  SHFL.DOWN PT, R42, R48, 0x2, R41 ;  /* 0x08400000302a7989 */ /* 0x000e6200000e0029 */
[----:B0-----:R-:W-:Y:S02]  /*80d0*/  SEL R49, R49, RZ, !P0 ;  /* 0x000000ff31317207 */ /* 0x001fe40004000000 */
[----:B------:R-:W-:Y:S01]  /*80e0*/  ISETP.GT.AND P0, PT, R4, R41, PT ;  /* 0x000000290400720c */ /* 0x000fe20003f04270 */
[----:B------:R-:W-:Y:S02]  /*80f0*/  VIADD R4, R0, 0x4 ;  /* 0x0000000400047836 */ /* 0x000fe40000000000 */
[----:B------:R-:W-:Y:S02]  /*8100*/  IMAD.IADD R52, R8, 0x1, R49 ;  /* 0x0000000108347824 */ /* 0x000fe400078e0231 */
[----:B-1----:R-:W-:-:S03]  /*8110*/  FADD R5, R48, R42 ;  /* 0x0000002a30057221 */ /* 0x002fc60000000000 */
[----:B------:R-:W-:Y:S01]  /*8120*/  ISETP.NE.AND P4, PT, R52, RZ, PT ;  /* 0x000000ff3400720c */ /* 0x000fe20003f85270 */
[----:B------:R-:W0:Y:S04]  /*8130*/  SHFL.DOWN PT, R42, R52, 0x2, R41 ;  /* 0x08400000342a7989 */ /* 0x000e2800000e0029 */
[----:B------:R-:W-:Y:S02]  /*8140*/  @!P0 FSEL R48, R5, R48, !P4 ;  /* 0x0000003005308208 */ /* 0x000fe40006000000 */
[----:B0-----:R-:W-:-:S03]  /*8150*/  SEL R5, R42, RZ, !P0 ;  /* 0x000000ff2a057207 */ /* 0x001fc60004000000 */
[----:B------:R-:W0:Y:S01]  /*8160*/  SHFL.DOWN PT, R42, R48, 0x4, R41 ;  /* 0x08800000302a7989 */ /* 0x000e2200000e0029 */
[----:B------:R-:W-:Y:S01]  /*8170*/  ISETP.GT.AND P0, PT, R4, R41, PT ;  /* 0x000000290400720c */ /* 0x000fe20003f04270 */
[----:B------:R-:W-:Y:S02]  /*8180*/  VIADD R4, R0, 0x8 ;  /* 0x0000000800047836 */ /* 0x000fe40000000000 */
[----:B------:R-:W-:-:S05]  /*8190*/  IMAD.IADD R8, R52, 0x1, R5 ;  /* 0x0000000134087824 */ /* 0x000fca00078e0205 */
[----:B------:R-:W-:Y:S01]  /*81a0*/  ISETP.NE.AND P4, PT, R8, RZ, PT ;  /* 0x000000ff0800720c */ /* 0x000fe20003f85270 */
[----:B0-----:R-:W-:Y:S02]  /*81b0*/  FADD R5, R48, R42 ;  /* 0x0000002a30057221 */ /* 0x001fe40000000000 */
[----:B------:R-:W0:Y:S03]  /*81c0*/  SHFL.DOWN PT, R42, R8, 0x4, R41 ;  /* 0x08800000082a7989 */ /* 0x000e2600000e0029 */
[----:B------:R-:W-:Y:S02]  /*81d0*/  @!P0 FSEL R48, R5, R48, !P4 ;  /* 0x0000003005308208 */ /* 0x000fe40006000000 */
[----:B0-----:R-:W-:-:S03]  /*81e0*/  SEL R5, R42, RZ, !P0 ;  /* 0x000000ff2a057207 */ /* 0x001fc60004000000 */
[----:B------:R-:W0:Y:S01]  /*81f0*/  SHFL.DOWN PT, R42, R48, 0x8, R41 ;  /* 0x09000000302a7989 */ /* 0x000e2200000e0029 */
[----:B------:R-:W-:Y:S01]  /*8200*/  ISETP.GT.AND P0, PT, R4, R41, PT ;  /* 0x000000290400720c */ /* 0x000fe20003f04270 */
[----:B------:R-:W-:-:S05]  /*8210*/  IMAD.IADD R52, R8, 0x1, R5 ;  /* 0x0000000108347824 */ /* 0x000fca00078e0205 */
[----:B------:R-:W-:Y:S01]  /*8220*/  ISETP.NE.AND P4, PT, R52, RZ, PT ;  /* 0x000000ff3400720c */ /* 0x000fe20003f85270 */
[----:B0-----:R-:W-:Y:S02]  /*8230*/  FADD R5, R48, R42 ;  /* 0x0000002a30057221 */ /* 0x001fe40000000000 */
[----:B------:R-:W0:Y:S04]  /*8240*/  SHFL.DOWN PT, R42, R52, 0x8, R41 ;  /* 0x09000000342a7989 */ /* 0x000e2800000e0029 */
[----:B------:R-:W-:Y:S02]  /*8250*/  @!P0 FSEL R48, R5, R48, !P4 ;  /* 0x0000003005308208 */ /* 0x000fe40006000000 */
[----:B0-----:R-:W-:-:S03]  /*8260*/  SEL R5, R42, RZ, !P0 ;  /* 0x000000ff2a057207 */ /* 0x001fc60004000000 */
[----:B------:R-:W0:Y:S01]  /*8270*/  SHFL.DOWN PT, R42, R48, 0x10, R41 ;  /* 0x0a000000302a7989 */ /* 0x000e2200000e0029 */
[----:B------:R-:W-:Y:S01]  /*8280*/  ISETP.GT.AND P0, PT, R50, R41, PT ;  /* 0x000000293200720c */ /* 0x000fe20003f04270 */
[----:B------:R-:W-:-:S05]  /*8290*/  IMAD.IADD R9, R52, 0x1, R5 ;  /* 0x0000000134097824 */ /* 0x000fca00078e0205 */
[----:B------:R-:W1:Y:S01]  /*82a0*/  SHFL.DOWN PT, R8, R9, 0x10, R41 ;  /* 0x0a00000009087989 */ /* 0x000e6200000e0029 */
[----:B------:R-:W-:Y:S01]  /*82b0*/  ISETP.NE.AND P4, PT, R9, RZ, PT ;  /* 0x000000ff0900720c */ /* 0x000fe20003f85270 */
[----:B0-----:R-:W-:-:S05]  /*82c0*/  FADD R5, R48, R42 ;  /* 0x0000002a30057221 */ /* 0x001fca0000000000 */
[----:B------:R-:W-:Y:S02]  /*82d0*/  @!P0 FSEL R48, R5, R48, !P4 ;  /* 0x0000003005308208 */ /* 0x000fe40006000000 */
[----:B------:R-:W-:Y:S02]  /*82e0*/  ISETP.NE.U32.AND P4, PT, R10, 0x65, PT ;  /* 0x000000650a00780c */ /* 0x000fe40003f85070 */
[----:B-1----:R-:W-:Y:S02]  /*82f0*/  SEL R8, R8, RZ, !P0 ;  /* 0x000000ff08087207 */ /* 0x002fe40004000000 */
[----:B------:R-:W-:Y:S02]  /*8300*/  ISETP.NE.AND P0, PT, R40, RZ, PT ;  /* 0x000000ff2800720c */ /* 0x000fe40003f05270 */
[----:B------:R-:W-:Y:S02]  /*8310*/  ISETP.NE.AND.EX P4, PT, R11, RZ, PT, P4 ;  /* 0x000000ff0b00720c */ /* 0x000fe40003f85340 */
[----:B------:R-:W-:-:S09]  /*8320*/  IADD3 R40, PT, PT, R9, R8, R40 ;  /* 0x0000000809287210 */ /* 0x000fd20007ffe028 */
[----:B------:R-:W-:Y:S02]  /*8330*/  @!P0 FADD R45, R48, R45 ;  /* 0x0000002d302d8221 */ /* 0x000fe40000000000 */
[----:B------:R-:W-:Y:S02]  /*8340*/  VOTE.ALL P0, P4 ;  /* 0x0000000000ff7806 */ /* 0x000fe40002000000 */
[----:B------:R-:W-:-:S11]  /*8350*/  IMAD.MOV.U32 R48, RZ, RZ, R45 ;  /* 0x000000ffff307224 */ /* 0x000fd600078e002d */
.L_x_1416:
[----:B------:R-:W-:Y:S05]  /*8360*/  @P0 BRA `(.L_x_1335) ;  /* 0xfffffff800e40947 */ /* 0x000fea000383ffff */
.L_x_1331:
[----:B------:R-:W-:Y:S01]  /*8370*/  ISETP.NE.AND P0, PT, R28, RZ, PT ;  /* 0x000000ff1c00720c */ /* 0x000fe20003f05270 */
[----:B------:R-:W-:-:S12]  /*8380*/  BSSY.RECONVERGENT B0, `(.L_x_1336) ;  /* 0x0000010000007945 */ /* 0x000fd80003800200 */
[----:B------:R-:W-:Y:S05]  /*8390*/  @P0 BRA `(.L_x_1337) ;  /* 0x0000000000380947 */ /* 0x000fea0003800000 */
        /* <DEDUP_REMOVED lines=14> */
.L_x_1337:
[----:B------:R-:W-:Y:S05]  /*8480*/  BSYNC.RECONVERGENT B0 ;  /* 0x0000000000007941 */ /* 0x000fea0003800200 */
.L_x_1336:
[----:B------:R-:W-:Y:S01]  /*8490*/  ISETP.NE.AND P0, PT, R0, RZ, PT ;  /* 0x000000ff0000720c */ /* 0x000fe20003f05270 */
[----:B------:R-:W-:-:S12]  /*84a0*/  IMAD.MOV.U32 R41, RZ, RZ, R48 ;  /* 0x000000ffff297224 */ /* 0x000fd800078e0030 */
[----:B-1----:R-:W0:Y:S01]  /*84b0*/  @!P0 S2R R5, SR_CgaCtaId ;  /* 0x0000000000058919 */ /* 0x002e220000008800 */
[----:B------:R-:W-:Y:S01]  /*84c0*/  @!P0 MOV R0, 0x400 ;  /* 0x0000040000008802 */ /* 0x000fe20000000f00 */
[----:B------:R-:W-:Y:S02]  /*84d0*/  @!P0 IMAD.MOV.U32 R39, RZ, RZ, R40 ;  /* 0x000000ffff278224 */ /* 0x000fe400078e0028 */
[----:B------:R-:W-:Y:S01]  /*84e0*/  @!P0 IMAD.MOV.U32 R27, RZ, RZ, R48 ;  /* 0x000000ffff1b8224 */ /* 0x000fe200078e0030 */
[----:B0-----:R-:W-:-:S05]  /*84f0*/  @!P0 LEA R0, R5, R0, 0x18 ;  /* 0x0000000005008211 */ /* 0x001fca00078ec0ff */
[----:B------:R0:W-:Y:S02]  /*8500*/  @!P0 STS.64 [R0+0x48], R40 ;  /* 0x0000482800008388 */ /* 0x0001e40000000a00 */
.L_x_1325:
[----:B------:R-:W-:Y:S05]  /*8510*/  WARPSYNC.ALL ;  /* 0x0000000000007948 */ /* 0x000fea0003800000 */
[----:B------:R-:W-:Y:S01]  /*8520*/  ISETP.NE.AND P0, PT, R28, RZ, PT ;  /* 0x000000ff1c00720c */ /* 0x000fe20003f05270 */
[----:B------:R-:W1:Y:S08]  /*8530*/  S2UR UR5, SR_CgaCtaId ;  /* 0x00000000000579c3 */ /* 0x000e700000008800 */
[----:B------:R-:W-:Y:S01]  /*8540*/  BAR.SYNC.DEFER_BLOCKING 0x0 ;  /* 0x0000000000007b1d */ /* 0x000fe20000010000 */
[----:B------:R-:W-:-:S02]  /*8550*/  ISETP.NE.OR P4, PT, R39, RZ, !P0 ;  /* 0x000000ff2700720c */ /* 0x000fc40004785670 */
[----:B------:R-:W-:Y:S02]  /*8560*/  P2R R6, PR, RZ, 0x8 ;  /* 0x00000008ff067803 */ /* 0x000fe40000000000 */
[----:B------:R-:W-:Y:S01]  /*8570*/  ISETP.NE.AND P3, PT, R32, RZ, PT ;  /* 0x000000ff2000720c */ /* 0x000fe20003f65270 */
[----:B------:R-:W-:Y:S01]  /*8580*/  UMOV UR4, 0x400 ;  /* 0x0000040000047882 */ /* 0x000fe20000000000 */
[----:B------:R-:W-:Y:S01]  /*8590*/  SEL R30, RZ, 0x1, !P1 ;  /* 0x00000001ff1e7807 */ /* 0x000fe20004800000 */
[----:B------:R-:W-:Y:S01]  /*85a0*/  BSSY.RECONVERGENT B0, `(.L_x_1338) ;  /* 0x00000f0000007945 */ /* 0x000fe20003800200 */
[----:B------:R-:W-:Y:S02]  /*85b0*/  ISETP.NE.AND P5, PT, R33, RZ, PT ;  /* 0x000000ff2100720c */ /* 0x000fe40003fa5270 */
[----:B------:R-:W-:Y:S01]  /*85c0*/  ISETP.NE.AND P6, PT, R34, RZ, PT ;  /* 0x000000ff2200720c */ /* 0x000fe20003fc5270 */
[----:B------:R-:W-:-:S06]  /*85d0*/  VIADD R38, R30, 0x1 ;  /* 0x000000011e267836 */ /* 0x000fcc0000000000 */
[----:B------:R-:W-:Y:S01]  /*85e0*/  @!P3 IMAD.MOV R38, RZ, RZ, R30 ;  /* 0x000000ffff26b224 */ /* 0x000fe200078e021e */
[----:B-1----:R-:W-:-:S09]  /*85f0*/  ULEA UR4, UR5, UR4, 0x18 ;  /* 0x0000000405047291 */ /* 0x002fd2000f8ec0ff */
[----:B------:R-:W1:Y:S04]  /*8600*/  @P0 LDS.64 R4, [UR4+0x48] ;  /* 0x00004804ff040984 */ /* 0x000e680008000a00 */
[----:B0-----:R-:W-:Y:S01]  /*8610*/  LDS R0, [UR4+0x6c] ;  /* 0x00006c04ff007984 */ /* 0x001fe20008000800 */
[----:B-1----:R-:W-:Y:S02]  /*8620*/  @P0 IMAD.IADD R4, R39, 0x1, R4 ;  /* 0x0000000127040824 */ /* 0x002fe400078e0204 */
[----:B------:R-:W-:Y:S01]  /*8630*/  @!P4 FADD R27, R27, R5 ;  /* 0x000000051b1bc221 */ /* 0x000fe20000000000 */
[----:B------:R-:W-:Y:S01]  /*8640*/  ISETP.NE.AND P4, PT, R35, RZ, PT ;  /* 0x000000ff2300720c */ /* 0x000fe20003f85270 */
[----:B------:R-:W-:Y:S01]  /*8650*/  @P0 IMAD.MOV.U32 R39, RZ, RZ, R4 ;  /* 0x000000ffff270224 */ /* 0x000fe200078e0004 */
[----:B------:R-:W-:Y:S01]  /*8660*/  ISETP.NE.AND P0, PT, R36, RZ, PT ;  /* 0x000000ff2400720c */ /* 0x000fe20003f05270 */
[----:B------:R-:W0:Y:S01]  /*8670*/  LDS.64 R4, [UR4+0x70] ;  /* 0x00007004ff047984 */ /* 0x000e220008000a00 */
[----:B------:R-:W-:Y:S01]  /*8680*/  @!P1 FADD R25, R25, R27 ;  /* 0x0000001b19199221 */ /* 0x000fe20000000000 */
[----:B------:R-:W-:-:S02]  /*8690*/  IMAD.IADD R38, R39, 0x1, R38 ;  /* 0x0000000127267824 */ /* 0x000fc400078e0226 */
[----:B------:R-:W-:Y:S02]  /*86a0*/  IMAD.IADD R30, R30, 0x1, R39 ;  /* 0x000000011e1e7824 */ /* 0x000fe400078e0227 */
[----:B------:R-:W-:Y:S01]  /*86b0*/  @!P3 FADD R23, R23, R25 ;  /* 0x000000191717b221 */ /* 0x000fe20000000000 */
[----:B------:R-:W-:Y:S01]  /*86c0*/  VIADD R11, R38, 0x1 ;  /* 0x00000001260b7836 */ /* 0x000fe20000000000 */
[----:B------:R-:W-:-:S04]  /*86d0*/  ISETP.NE.AND P3, PT, R6, RZ, PT ;  /* 0x000000ff0600720c */ /* 0x000fc80003f65270 */
[----:B------:R-:W-:Y:S02]  /*86e0*/  @!P0 IMAD.MOV R11, RZ, RZ, R38 ;  /* 0x000000ffff0b8224 */ /* 0x000fe400078e0226 */
[----:B------:R-:W-:Y:S02]  /*86f0*/  @!P0 FADD R21, R21, R23 ;  /* 0x0000001715158221 */ /* 0x000fe40000000000 */
[----:B------:R-:W-:Y:S02]  /*8700*/  VIADD R10, R11, 0x1 ;  /* 0x000000010b0a7836 */ /* 0x000fe40000000000 */
[----:B------:R-:W-:Y:S01]  /*8710*/  @!P5 FADD R19, R19, R21 ;  /* 0x000000151313d221 */ /* 0x000fe20000000000 */
[----:B------:R-:W-:-:S03]  /*8720*/  @!P5 IMAD.MOV R10, RZ, RZ, R11 ;  /* 0x000000ffff0ad224 */ /* 0x000fc600078e020b */
[----:B------:R-:W-:Y:S01]  /*8730*/  @!P4 FADD R17, R17, R19 ;  /* 0x000000131111c221 */ /* 0x000fe20000000000 */
[----:B------:R-:W-:Y:S02]  /*8740*/  VIADD R9, R10, 0x1 ;  /* 0x000000010a097836 */ /* 0x000fe40000000000 */
[----:B------:R-:W-:Y:S02]  /*8750*/  @!P4 IMAD.MOV R9, RZ, RZ, R10 ;  /* 0x000000ffff09c224 */ /* 0x000fe400078e020a */
[----:B------:R-:W-:Y:S02]  /*8760*/  @!P6 FADD R15, R15, R17 ;  /* 0x000000110f0fe221 */ /* 0x000fe40000000000 */
[----:B------:R-:W-:Y:S02]  /*8770*/  VIADD R8, R9, 0x1 ;  /* 0x0000000109087836 */ /* 0x000fe40000000000 */
[----:B------:R-:W-:Y:S01]  /*8780*/  @!P2 FADD R13, R13, R15 ;  /* 0x0000000f0d0da221 */ /* 0x000fe20000000000 */
[----:B------:R-:W-:-:S03]  /*8790*/  @!P6 IMAD.MOV R8, RZ, RZ, R9 ;  /* 0x000000ffff08e224 */ /* 0x000fc600078e0209 */
[----:B------:R-:W-:Y:S01]  /*87a0*/  @!P3 FADD R3, R3, R13 ;  /* 0x0000000d0303b221 */ /* 0x000fe20000000000 */
[----:B------:R-:W-:Y:S02]  /*87b0*/  VIADD R7, R8, 0x1 ;  /* 0x0000000108077836 */ /* 0x000fe40000000000 */
[----:B------:R-:W-:Y:S01]  /*87c0*/  @!P2 IMAD.MOV R7, RZ, RZ, R8 ;  /* 0x000000ffff07a224 */ /* 0x000fe200078e0208 */
[----:B0-----:R-:W-:-:S03]  /*87d0*/  ISETP.GE.AND P0, PT, R5, 0x101, PT ;  /* 0x000001010500780c */ /* 0x001fc60003f06270 */
[----:B------:R-:W-:Y:S02]  /*87e0*/  VIADD R6, R7, 0x1 ;  /* 0x0000000107067836 */ /* 0x000fe40000000000 */
[----:B------:R-:W-:-:S08]  /*87f0*/  @!P3 IMAD.MOV R6, RZ, RZ, R7 ;  /* 0x000000ffff06b224 */ /* 0x000fd000078e0207 */
[----:B------:R-:W-:Y:S05]  /*8800*/  @!P0 BRA `(.L_x_1339) ;  /* 0x0000000800988947 */ /* 0x000fea0003800000 */
[----:B------:R-:W0:Y:S01]  /*8810*/  LDS R31, [UR4+0x64] ;  /* 0x00006404ff1f7984 */ /* 0x000e220008000800 */
[----:B------:R-:W-:Y:S01]  /*8820*/  P2R R34, PR, RZ, 0x8 ;  /* 0x00000008ff227803 */ /* 0x000fe20000000000 */
[----:B------:R-:W-:Y:S01]  /*8830*/  BAR.SYNC.DEFER_BLOCKING 0x0 ;  /* 0x0000000000007b1d */ /* 0x000fe20000010000 */
[----:B------:R-:W-:Y:S02]  /*8840*/  ISETP.NE.AND P3, PT, R32, RZ, PT ;  /* 0x000000ff2000720c */ /* 0x000fe40003f65270 */
[----:B------:R-:W-:Y:S02]  /*8850*/  ISETP.NE.AND P0, PT, R33, RZ, PT ;  /* 0x000000ff2100720c */ /* 0x000fe40003f05270 */
[----:B------:R-:W-:Y:S01]  /*8860*/  ISETP.NE.AND P5, PT, R37, RZ, PT ;  /* 0x000000ff2500720c */ /* 0x000fe20003fa5270 */
[----:B0-----:R-:W-:-:S08]  /*8870*/  @P1 IMAD.IADD R39, R39, 0x1, -R31 ;  /* 0x0000000127271824 */ /* 0x001fd000078e0a1f */
        /* <DEDUP_REMOVED lines=8> */
[----:B------:R-:W-:Y:S01]  /*8900*/  ISETP.NE.AND P1, PT, R36, RZ, PT ;  /* 0x000000ff2400720c */ /* 0x000fe20003f25270 */
[--C-:B------:R-:W-:Y:S01]  /*8910*/  @P2 IMAD.IADD R8, R8, 0x1, -R31.reuse ;  /* 0x0000000108082824 */ /* 0x100fe200078e0a1f */
[----:B------:R-:W-:Y:S01]  /*8920*/  @P4 LEA R10, R10, UR4, 0x3 ;  /* 0x000000040a0a4c11 */ /* 0x000fe2000f8e18ff */
[----:B------:R0:W-:Y:S01]  /*8930*/  @P3 STS.64 [R30], R24 ;  /* 0x000000181e003388 */ /* 0x0001e20000000a00 */
[----:B------:R-:W-:Y:S01]  /*8940*/  ISETP.NE.AND P3, PT, R34, RZ, PT ;  /* 0x000000ff2200720c */ /* 0x000fe20003f65270 */
[----:B------:R-:W-:Y:S01]  /*8950*/  @P5 IMAD.IADD R6, R6, 0x1, -R31 ;  /* 0x0000000106065824 */ /* 0x000fe200078e0a1f */
[----:B------:R-:W-:-:S02]  /*8960*/  @P6 LEA R9, R9, UR4, 0x3 ;  /* 0x0000000409096c11 */ /* 0x000fc4000f8e18ff */
[----:B------:R-:W-:Y:S02]  /*8970*/  @P2 LEA R8, R8, UR4, 0x3 ;  /* 0x0000000408082c11 */ /* 0x000fe4000f8e18ff */
[----:B------:R-:W-:-:S03]  /*8980*/  @P5 LEA R6, R6, UR4, 0x3 ;  /* 0x0000000406065c11 */ /* 0x000fc6000f8e18ff */
[----:B------:R-:W-:-:S04]  /*8990*/  @P1 IMAD.IADD R38, R38, 0x1, -R31 ;  /* 0x0000000126261824 */ /* 0x000fc800078e0a1f */
[----:B------:R-:W-:Y:S01]  /*89a0*/  @P3 IMAD.IADD R7, R7, 0x1, -R31 ;  /* 0x0000000107073824 */ /* 0x000fe200078e0a1f */
[----:B------:R-:W-:-:S04]  /*89b0*/  @P1 LEA R38, R38, UR4, 0x3 ;  /* 0x0000000426261c11 */ /* 0x000fc8000f8e18ff */
[----:B------:R-:W-:Y:S01]  /*89c0*/  @P3 LEA R7, R7, UR4, 0x3 ;  /* 0x0000000407073c11 */ /* 0x000fe2000f8e18ff */
[----:B------:R0:W-:Y:S04]  /*89d0*/  @P1 STS.64 [R38], R22 ;  /* 0x0000001626001388 */ /* 0x0001e80000000a00 */
[----:B------:R0:W-:Y:S01]  /*89e0*/  @P0 STS.64 [R11], R20 ;  /* 0x000000140b000388 */ /* 0x0001e20000000a00 */
[----:B------:R-:W-:-:S03]  /*89f0*/  ISETP.GE.AND P0, PT, R28, R5, PT ;  /* 0x000000051c00720c */ /* 0x000fc60003f06270 */
[----:B------:R0:W-:Y:S04]  /*8a00*/  @P4 STS.64 [R10], R18 ;  /* 0x000000120a004388 */ /* 0x0001e80000000a00 */
[----:B------:R0:W-:Y:S04]  /*8a10*/  @P6 STS.64 [R9], R16 ;  /* 0x0000001009006388 */ /* 0x0001e80000000a00 */
[----:B------:R0:W-:Y:S04]  /*8a20*/  @P2 STS.64 [R8], R14 ;  /* 0x0000000e08002388 */ /* 0x0001e80000000a00 */
[----:B------:R0:W-:Y:S04]  /*8a30*/  @P3 STS.64 [R7], R12 ;  /* 0x0000000c07003388 */ /* 0x0001e80000000a00 */
[----:B------:R0:W-:Y:S01]  /*8a40*/  @P5 STS.64 [R6], R2 ;  /* 0x0000000206005388 */ /* 0x0001e20000000a00 */
[----:B------:R-:W-:Y:S06]  /*8a50*/  BAR.SYNC.DEFER_BLOCKING 0x0 ;  /* 0x0000000000007b1d */ /* 0x000fec0000010000 */
[----:B------:R-:W-:Y:S05]  /*8a60*/  @P0 BRA `(.L_x_1340) ;  /* 0x00000008008c0947 */ /* 0x000fea0003800000 */
[----:B0-----:R-:W-:Y:S01]  /*8a70*/  LOP3.LUT R2, RZ, R28, RZ, 0x33, !PT ;  /* 0x0000001cff027212 */ /* 0x001fe200078e33ff */
[----:B------:R-:W-:Y:S01]  /*8a80*/  BSSY.RECONVERGENT B1, `(.L_x_1341) ;  /* 0x0000019000017945 */ /* 0x000fe20003800200 */
[----:B------:R-:W-:-:S03]  /*8a90*/  IMAD.MOV.U32 R6, RZ, RZ, R28 ;  /* 0x000000ffff067224 */ /* 0x000fc600078e001c */
[----:B------:R-:W-:-:S05]  /*8aa0*/  IMAD.IADD R2, R2, 0x1, R5 ;  /* 0x0000000102027824 */ /* 0x000fca00078e0205 */
[C---:B------:R-:W-:Y:S02]  /*8ab0*/  LOP3.LUT R3, R2.reuse, 0x300, RZ, 0xc0, !PT ;  /* 0x0000030002037812 */ /* 0x040fe400078ec0ff */
[----:B------:R-:W-:Y:S02]  /*8ac0*/  ISETP.GE.U32.AND P1, PT, R2, 0x300, PT ;  /* 0x000003000200780c */ /* 0x000fe40003f26070 */
[----:B------:R-:W-:-:S13]  /*8ad0*/  ISETP.NE.AND P0, PT, R3, 0x300, PT ;  /* 0x000003000300780c */ /* 0x000fda0003f05270 */
[----:B------:R-:W-:Y:S05]  /*8ae0*/  @!P0 BRA `(.L_x_1342) ;  /* 0x0000000000488947 */ /* 0x000fea0003800000 */
[----:B------:R-:W0:Y:S01]  /*8af0*/  LDC.64 R8, c[0x0][0x3a0] ;  /* 0x0000e800ff087b82 */ /* 0x000e220000000a00 */
[----:B------:R-:W-:Y:S01]  /*8b00*/  LEA.HI R2, R2, 0x1, RZ, 0x18 ;  /* 0x0000000102027811 */ /* 0x000fe200078fc0ff */
[C---:B------:R-:W-:Y:S01]  /*8b10*/  IMAD.IADD R11, R28.reuse, 0x1, R31 ;  /* 0x000000011c0b7824 */ /* 0x040fe200078e021f */
[----:B------:R-:W-:-:S03]  /*8b20*/  LEA R7, R28, UR4, 0x3 ;  /* 0x000000041c077c11 */ /* 0x000fc6000f8e18ff */
[C---:B------:R-:W-:Y:S01]  /*8b30*/  IMAD.SHL.U32 R3, R2.reuse, 0x100, RZ ;  /* 0x0000010002037824 */ /* 0x040fe200078e00ff */
[----:B------:R-:W-:Y:S01]  /*8b40*/  LOP3.LUT R2, R2, 0x3, RZ, 0xc0, !PT ;  /* 0x0000000302027812 */ /* 0x000fe200078ec0ff */
[----:B------:R-:W-:-:S03]  /*8b50*/  VIADD R7, R7, 0x4 ;  /* 0x0000000407077836 */ /* 0x000fc60000000000 */
[----:B------:R-:W-:Y:S01]  /*8b60*/  LOP3.LUT R3, R3, 0x300, RZ, 0xc0, !PT ;  /* 0x0000030003037812 */ /* 0x000fe200078ec0ff */
[----:B------:R-:W-:-:S04]  /*8b70*/  IMAD.MOV R10, RZ, RZ, -R2 ;  /* 0x000000ffff0a7224 */ /* 0x000fc800078e0a02 */
[----:B------:R-:W-:-:S07]  /*8b80*/  IMAD.IADD R6, R3, 0x1, R28 ;  /* 0x0000000103067824 */ /* 0x000fce00078e021c */
.L_x_1343:
        /* <DEDUP_REMOVED lines=8> */
.L_x_1342:
[----:B------:R-:W-:Y:S05]  /*8c10*/  BSYNC.RECONVERGENT B1 ;  /* 0x0000000000017941 */ /* 0x000fea0003800200 */
.L_x_1341:
[----:B------:R-:W-:Y:S05]  /*8c20*/  @!P1 BRA `(.L_x_1340) ;  /* 0x00000008001c9947 */ /* 0x000fea0003800000 */
        /* <DEDUP_REMOVED lines=15> */
.L_x_1346:
        /* <DEDUP_REMOVED lines=44> */
.L_x_1345:
[----:B------:R-:W-:Y:S05]  /*8fe0*/  BSYNC.RECONVERGENT B1 ;  /* 0x0000000000017941 */ /* 0x000fea0003800200 */
.L_x_1344:
        /* <DEDUP_REMOVED lines=27> */
.L_x_1348:
[----:B------:R-:W-:Y:S05]  /*91a0*/  BSYNC.RECONVERGENT B1 ;  /* 0x0000000000017941 */ /* 0x000fea0003800200 */
.L_x_1347:
[----:B------:R-:W-:-:S13]  /*91b0*/  ISETP.LT.OR P0, PT, R6, R5, P0 ;  /* 0x000000050600720c */ /* 0x000fda0000701670 */
[----:B------:R-:W-:Y:S05]  /*91c0*/  @!P0 BRA `(.L_x_1340) ;  /* 0x0000000000b48947 */ /* 0x000fea0003800000 */
[----:B------:R-:W1:Y:S01]  /*91d0*/  LDS R5, [R7+-0x1000] ;  /* 0xfff0000007057984 */ /* 0x000e620000000800 */
[----:B------:R-:W-:-:S03]  /*91e0*/  IMAD.WIDE R2, R31, 0x4, R2 ;  /* 0x000000041f027825 */ /* 0x000fc600078e0202 */
[----:B0-----:R-:W0:Y:S04]  /*91f0*/  LDS R9, [R7+-0x800] ;  /* 0xfff8000007097984 */ /* 0x001e280000000800 */
[----:B------:R-:W2:Y:S04]  /*9200*/  LDS R11, [R7] ;  /* 0x00000000070b7984 */ /* 0x000ea80000000800 */
[----:B------:R-:W3:Y:S04]  /*9210*/  LDS R13, [R7+0x800] ;  /* 0x00080000070d7984 */ /* 0x000ee80000000800 */
[----:B-1----:R4:W-:Y:S04]  /*9220*/  STG.E desc[UR8][R2.64+-0x800], R5 ;  /* 0xfff8000502007986 */ /* 0x0029e8000c101908 */
[----:B0-----:R4:W-:Y:S04]  /*9230*/  STG.E desc[UR8][R2.64+-0x400], R9 ;  /* 0xfffc000902007986 */ /* 0x0019e8000c101908 */
[----:B--2---:R4:W-:Y:S04]  /*9240*/  STG.E desc[UR8][R2.64], R11 ;  /* 0x0000000b02007986 */ /* 0x0049e8000c101908 */
[----:B---3--:R4:W-:Y:S01]  /*9250*/  STG.E desc[UR8][R2.64+0x400], R13 ;  /* 0x0004000d02007986 */ /* 0x0089e2000c101908 */
[----:B------:R-:W-:Y:S05]  /*9260*/  BRA `(.L_x_1340) ;  /* 0x00000000008c7947 */ /* 0x000fea0003800000 */
.L_x_1339:
[----:B------:R-:W-:Y:S01]  /*9270*/  P2R R2, PR, RZ, 0x8 ;  /* 0x00000008ff027803 */ /* 0x000fe20000000000 */
[----:B------:R-:W0:Y:S01]  /*9280*/  @P2 LDC.64 R46, c[0x0][0x3a0] ;  /* 0x0000e800ff2e2b82 */ /* 0x000e220000000a00 */
[----:B------:R-:W-:Y:S02]  /*9290*/  ISETP.NE.AND P3, PT, R32, RZ, PT ;  /* 0x000000ff2000720c */ /* 0x000fe40003f65270 */
[----:B------:R-:W-:Y:S02]  /*92a0*/  ISETP.NE.AND P6, PT, R33, RZ, PT ;  /* 0x000000ff2100720c */ /* 0x000fe40003fc5270 */
[----:B------:R-:W-:Y:S02]  /*92b0*/  ISETP.NE.AND P5, PT, R35, RZ, PT ;  /* 0x000000ff2300720c */ /* 0x000fe40003fa5270 */
[----:B------:R-:W-:Y:S01]  /*92c0*/  ISETP.NE.AND P4, PT, R34, RZ, PT ;  /* 0x000000ff2200720c */ /* 0x000fe20003f85270 */
[----:B------:R-:W1:Y:S01]  /*92d0*/  @P1 LDC.64 R32, c[0x0][0x3a0] ;  /* 0x0000e800ff201b82 */ /* 0x000e620000000a00 */
[----:B------:R-:W-:-:S07]  /*92e0*/  ISETP.NE.AND P0, PT, R37, RZ, PT ;  /* 0x000000ff2500720c */ /* 0x000fce0003f05270 */
[----:B------:R-:W2:Y:S08]  /*92f0*/  @P3 LDC.64 R34, c[0x0][0x3a0] ;  /* 0x0000e800ff223b82 */ /* 0x000eb00000000a00 */
[----:B------:R-:W3:Y:S01]  /*9300*/  @P6 LDC.64 R40, c[0x0][0x3a0] ;  /* 0x0000e800ff286b82 */ /* 0x000ee20000000a00 */
[----:B-1----:R-:W-:-:S07]  /*9310*/  @P1 IMAD.WIDE R32, R39, 0x4, R32 ;  /* 0x0000000427201825 */ /* 0x002fce00078e0220 */
[----:B------:R-:W1:Y:S01]  /*9320*/  @P5 LDC.64 R42, c[0x0][0x3a0] ;  /* 0x0000e800ff2a5b82 */ /* 0x000e620000000a00 */
[----:B------:R3:W-:Y:S01]  /*9330*/  @P1 STG.E desc[UR8][R32.64], R27 ;  /* 0x0000001b20001986 */ /* 0x0007e2000c101908 */
[----:B------:R-:W-:Y:S01]  /*9340*/  ISETP.NE.AND P1, PT, R36, RZ, PT ;  /* 0x000000ff2400720c */ /* 0x000fe20003f25270 */
[----:B--2---:R-:W-:-:S05]  /*9350*/  @P3 IMAD.WIDE R34, R30, 0x4, R34 ;  /* 0x000000041e223825 */ /* 0x004fca00078e0222 */
[----:B------:R-:W2:Y:S01]  /*9360*/  @P4 LDC.64 R44, c[0x0][0x3a0] ;  /* 0x0000e800ff2c4b82 */ /* 0x000ea20000000a00 */
[----:B------:R2:W-:Y:S01]  /*9370*/  @P3 STG.E desc[UR8][R34.64], R25 ;  /* 0x0000001922003986 */ /* 0x0005e2000c101908 */
[----:B------:R-:W-:-:S06]  /*9380*/  ISETP.NE.AND P3, PT, R2, RZ, PT ;  /* 0x000000ff0200720c */ /* 0x000fcc0003f65270 */
[----:B------:R-:W4:Y:S01]  /*9390*/  @P0 LDC.64 R30, c[0x0][0x3a0] ;  /* 0x0000e800ff1e0b82 */ /* 0x000f220000000a00 */
[----:B---3--:R-:W-:-:S07]  /*93a0*/  @P6 IMAD.WIDE R26, R11, 0x4, R40 ;  /* 0x000000040b1a6825 */ /* 0x008fce00078e0228 */
[----:B------:R-:W3:Y:S01]  /*93b0*/  @P1 LDC.64 R36, c[0x0][0x3a0] ;  /* 0x0000e800ff241b82 */ /* 0x000ee20000000a00 */
[----:B-1----:R-:W-:-:S07]  /*93c0*/  @P5 IMAD.WIDE R10, R10, 0x4, R42 ;  /* 0x000000040a0a5825 */ /* 0x002fce00078e022a */
[----:B------:R-:W1:Y:S01]  /*93d0*/  @P3 LDC.64 R48, c[0x0][0x3a0] ;  /* 0x0000e800ff303b82 */ /* 0x000e620000000a00 */
[----:B--2---:R-:W-:-:S04]  /*93e0*/  @P4 IMAD.WIDE R24, R9, 0x4, R44 ;  /* 0x0000000409184825 */ /* 0x004fc800078e022c */
[----:B0-----:R-:W-:-:S04]  /*93f0*/  @P2 IMAD.WIDE R8, R8, 0x4, R46 ;  /* 0x0000000408082825 */ /* 0x001fc800078e022e */
[----:B----4-:R-:W-:-:S04]  /*9400*/  @P0 IMAD.WIDE R30, R6, 0x4, R30 ;  /* 0x00000004061e0825 */ /* 0x010fc800078e021e */
[----:B---3--:R-:W-:-:S05]  /*9410*/  @P1 IMAD.WIDE R38, R38, 0x4, R36 ;  /* 0x0000000426261825 */ /* 0x008fca00078e0224 */
[----:B------:R2:W-:Y:S01]  /*9420*/  @P1 STG.E desc[UR8][R38.64], R23 ;  /* 0x0000001726001986 */ /* 0x0005e2000c101908 */
[----:B-1----:R-:W-:-:S03]  /*9430*/  @P3 IMAD.WIDE R32, R7, 0x4, R48 ;  /* 0x0000000407203825 */ /* 0x002fc600078e0230 */
[----:B------:R2:W-:Y:S04]  /*9440*/  @P6 STG.E desc[UR8][R26.64], R21 ;  /* 0x000000151a006986 */ /* 0x0005e8000c101908 */
[----:B------:R2:W-:Y:S04]  /*9450*/  @P5 STG.E desc[UR8][R10.64], R19 ;  /* 0x000000130a005986 */ /* 0x0005e8000c101908 */
[----:B------:R2:W-:Y:S04]  /*9460*/  @P4 STG.E desc[UR8][R24.64], R17 ;  /* 0x0000001118004986 */ /* 0x0005e8000c101908 */
[----:B------:R2:W-:Y:S04]  /*9470*/  @P2 STG.E desc[UR8][R8.64], R15 ;  /* 0x0000000f08002986 */ /* 0x0005e8000c101908 */
[----:B------:R2:W-:Y:S04]  /*9480*/  @P3 STG.E desc[UR8][R32.64], R13 ;  /* 0x0000000d20003986 */ /* 0x0005e8000c101908 */
[----:B------:R2:W-:Y:S02]  /*9490*/  @P0 STG.E desc[UR8][R30.64], R3 ;  /* 0x000000031e000986 */ /* 0x0005e4000c101908 */
.L_x_1340:
[----:B------:R-:W-:Y:S05]  /*94a0*/  BSYNC.RECONVERGENT B0 ;  /* 0x0000000000007941 */ /* 0x000fea0003800200 */
.L_x_1338:
[----:B------:R-:W-:-:S13]  /*94b0*/  ISETP.NE.AND P0, PT, R28, 0xff, PT ;  /* 0x000000ff1c00780c */ /* 0x000fda0003f05270 */
[----:B------:R-:W-:Y:S05]  /*94c0*/  @P0 EXIT ;  /* 0x000000000000094d */ /* 0x000fea0003800000 */
[----:B------:R-:W-:Y:S01]  /*94d0*/  ISETP.NE.AND P0, PT, R29, 0x900, PT ;  /* 0x000009001d00780c */ /* 0x000fe20003f05270 */
[----:B0-----:R-:W0:-:S12]  /*94e0*/  LDC.64 R6, c[0x0][0x3a8] ;  /* 0x0000ea00ff067b82 */ /* 0x001e180000000a00 */
[----:B-12-4-:R-:W1:Y:S02]  /*94f0*/  @!P0 LDC.64 R2, c[0x0][0x3a0] ;  /* 0x0000e800ff028b82 */ /* 0x016e640000000a00 */
[----:B-1----:R-:W-:-:S04]  /*9500*/  @!P0 IMAD.WIDE R2, R0, 0x4, R2 ;  /* 0x0000000400028825 */ /* 0x002fc800078e0202 */
[----:B------:R-:W-:Y:S01]  /*9510*/  @!P0 VIADD R0, R0, 0x1 ;  /* 0x0000000100008836 */ /* 0x000fe20000000000 */
[----:B------:R-:W-:Y:S04]  /*9520*/  @!P0 STG.E desc[UR8][R2.64], R4 ;  /* 0x0000000402008986 */ /* 0x000fe8000c101908 */
[----:B0-----:R-:W-:Y:S01]  /*9530*/  STG.E desc[UR8][R6.64], R0 ;  /* 0x0000000006007986 */ /* 0x001fe2000c101908 */
[----:B------:R-:W-:Y:S05]  /*9540*/  EXIT ;  /* 0x000000000000794d */ /* 0x000fea0003800000 */
.L_x_1294:
[----:B------:R-:W-:Y:S01]  /*9550*/  BSSY B0, `(.L_x_1349) ;  /* 0x0000006000007945 */ /* 0x000fe20003800000 */
[----:B------:R-:W-:Y:S01]  /*9560*/  PLOP3.LUT P0, PT, P0, PT, PT, 0x8, 0x80 ;  /* 0x000000000080781c */ /* 0x000fe2000070e170 */
[----:B------:R-:W-:-:S12]  /*9570*/  IMAD.MOV.U32 R4, RZ, RZ, -0x1 ;  /* 0xffffffffff047424 */ /* 0x000fd800078e00ff */
[----:B------:R-:W-:Y:S05]  /*9580*/  WARPSYNC.COLLECTIVE R4, `(.L_x_1350) ;  /* 0x0000000004087348 */ /* 0x000fea0003c00000 */
[----:B------:R-:W-:Y:S01]  /*9590*/  VOTE.ANY P0, P0 ;  /* 0x0000000000ff7806 */ /* 0x000fe20000000100 */
[----:B------:R-:W-:-:S12]  /*95a0*/  ENDCOLLECTIVE ;  /* 0x000000000000791b */ /* 0x000fd80003800000 */
.L_x_1350:
[----:B------:R-:W-:Y:S05]  /*95b0*/  BSYNC B0 ;  /* 0x0000000000007941 */ /* 0x000fea0003800000 */
.L_x_1349:
[----:B------:R-:W-:Y:S05]  /*95c0*/  BRA `(.L_x_1351) ;  /* 0xffffff9400b47947 */ /* 0x000fea000383ffff */
.L_x_1296:
[----:B------:R-:W0:Y:S01]  /*95d0*/  S2R R31, SR_GEMASK ;  /* 0x00000000001f7919 */ /* 0x000e220000003c00 */
[----:B------:R-:W-:Y:S01]  /*95e0*/  BSSY B0, `(.L_x_1352) ;  /* 0x0000006000007945 */ /* 0x000fe20003800000 */
[----:B------:R-:W-:Y:S01]  /*95f0*/  PLOP3.LUT P0, PT, P0, PT, PT, 0x8, 0x80 ;  /* 0x000000000080781c */ /* 0x000fe2000070e170 */
[----:B------:R-:W-:-:S12]  /*9600*/  IMAD.MOV.U32 R4, RZ, RZ, -0x1 ;  /* 0xffffffffff047424 */ /* 0x000fd800078e00ff */
[----:B0-----:R-:W-:Y:S05]  /*9610*/  WARPSYNC.COLLECTIVE R4, `(.L_x_1353) ;  /* 0x0000000004087348 */ /* 0x001fea0003c00000 */
[----:B------:R-:W-:Y:S01]  /*9620*/  VOTE.ANY R4, PT, P0 ;  /* 0x0000000000047806 */ /* 0x000fe200000e0100 */
[----:B0-----:R-:W-:Y:S06]  /*9630*/  ENDCOLLECTIVE ;  /* 0x000000000000791b */ /* 0x001fec0003800000 */
.L_x_1353:
[----:B------:R-:W-:Y:S05]  /*9640*/  BSYNC B0 ;  /* 0x0000000000007941 */ /* 0x000fea0003800000 */
.L_x_1352:
[----:B------:R-:W-:Y:S01]  /*9650*/  LOP3.LUT R4, R4, 0x80000000, R31, 0xec, !PT ;  /* 0x8000000004047812 */ /* 0x000fe200078eec1f */
[----:B------:R-:W-:Y:S01]  /*9660*/  IMAD.MOV.U32 R6, RZ, RZ, 0x1 ;  /* 0x00000001ff067424 */ /* 0x000fe200078e00ff */
[----:B------:R-:W-:-:S03]  /*9670*/  ISETP.NE.AND P1, PT, R8, RZ, PT ;  /* 0x000000ff0800720c */ /* 0x000fc60003f25270 */
        /* <DEDUP_REMOVED lines=8> */
.L_x_1354:
[----:B------:R-:W-:Y:S02]  /*9700*/  IMAD.MOV.U32 R5, RZ, RZ, R9 ;  /* 0x000000ffff057224 */ /* 0x000fe400078e0009 */
[----:B------:R-:W-:-:S07]  /*9710*/  IMAD.MOV.U32 R30, RZ, RZ, R42 ;  /* 0x000000ffff1e7224 */ /* 0x000fce00078e002a */
[----:B------:R-:W-:Y:S05]  /*9720*/  WARPSYNC.COLLECTIVE R4, `(.L_x_1355) ;  /* 0x0000000004087348 */ /* 0x000fea0003c00000 */
[----:B------:R0:W1:Y:S02]  /*9730*/  SHFL.DOWN P0, R42, R5, R6, R41 ;  /* 0x08000006052a7389 */ /* 0x0000640000000029 */
[----:B01----:R-:W-:Y:S05]  /*9740*/  ENDCOLLECTIVE ;  /* 0x000000000000791b */ /* 0x003fea0003800000 */
.L_x_1355:
[----:B------:R-:W-:Y:S01]  /*9750*/  IMAD.MOV.U32 R6, RZ, RZ, 0x2 ;  /* 0x00000002ff067424 */ /* 0x000fe200078e00ff */
[----:B------:R-:W-:Y:S01]  /*9760*/  ISETP.GE.AND P0, PT, R36, R41, PT ;  /* 0x000000292400720c */ /* 0x000fe20003f06270 */
[----:B------:R-:W-:-:S03]  /*9770*/  FADD R33, R9, R42 ;  /* 0x0000002a09217221 */ /* 0x000fc60000000000 */
[----:B------:R-:W-:Y:S02]  /*9780*/  SEL R35, R30, RZ, !P0 ;  /* 0x000000ff1e237207 */ /* 0x000fe40004000000 */
[----:B------:R-:W-:-:S03]  /*9790*/  FSEL R33, R33, R9, !P1 ;  /* 0x0000000921217208 */ /* 0x000fc60004800000 */
[----:B------:R-:W-:Y:S01]  /*97a0*/  IMAD.IADD R30, R8, 0x1, R35 ;  /* 0x00000001081e7824 */ /* 0x000fe200078e0223 */
[----:B------:R-:W-:Y:S01]  /*97b0*/  FSEL R33, R33, R9, !P0 ;  /* 0x0000000921217208 */ /* 0x000fe20004000000 */
[----:B------:R-:W-:Y:S02]  /*97c0*/  VIADD R8, R36, 0x2 ;  /* 0x0000000224087836 */ /* 0x000fe40000000000 */
[----:B------:R-:W-:Y:S01]  /*97d0*/  IMAD.MOV.U32 R5, RZ, RZ, R30 ;  /* 0x000000ffff057224 */ /* 0x000fe200078e001e */
[----:B------:R-:W-:Y:S02]  /*97e0*/  ISETP.NE.AND P2, PT, R30, RZ, PT ;  /* 0x000000ff1e00720c */ /* 0x000fe40003f45270 */
[----:B------:R-:W-:-:S13]  /*97f0*/  ISETP.GT.AND P1, PT, R8, R41, PT ;  /* 0x000000290800720c */ /* 0x000fda0003f24270 */
[----:B------:R-:W-:Y:S05]  /*9800*/  WARPSYNC.COLLECTIVE R4, `(.L_x_1356) ;  /* 0x0000000004087348 */ /* 0x000fea0003c00000 */
[----:B------:R0:W1:Y:S02]  /*9810*/  SHFL.DOWN P0, R42, R5, R6, R41 ;  /* 0x08000006052a7389 */ /* 0x0000640000000029 */
[----:B01----:R-:W-:Y:S05]  /*9820*/  ENDCOLLECTIVE ;  /* 0x000000000000791b */ /* 0x003fea0003800000 */
.L_x_1356:
[----:B------:R-:W-:Y:S01]  /*9830*/  IMAD.MOV.U32 R5, RZ, RZ, R33 ;  /* 0x000000ffff057224 */ /* 0x000fe200078e0021 */
[----:B------:R-:W-:-:S07]  /*9840*/  SEL R9, R42, RZ, !P1 ;  /* 0x000000ff2a097207 */ /* 0x000fce0004800000 */
[----:B------:R-:W-:Y:S05]  /*9850*/  WARPSYNC.COLLECTIVE R4, `(.L_x_1357) ;  /* 0x0000000004087348 */ /* 0x000fea0003c00000 */
[----:B------:R0:W1:Y:S02]  /*9860*/  SHFL.DOWN P0, R42, R5, R6, R41 ;  /* 0x08000006052a7389 */ /* 0x0000640000000029 */
[----:B01----:R-:W-:Y:S05]  /*9870*/  ENDCOLLECTIVE ;  /* 0x000000000000791b */ /* 0x003fea0003800000 */
.L_x_1357:
[----:B------:R-:W-:-:S04]  /*9880*/  IMAD.IADD R8, R30, 0x1, R9 ;  /* 0x000000011e087824 */ /* 0x000fc800078e0209 */
[----:B------:R-:W-:Y:S02]  /*9890*/  IMAD.MOV.U32 R5, RZ, RZ, R8 ;  /* 0x000000ffff057224 */ /* 0x000fe400078e0008 */
[----:B------:R-:W-:Y:S02]  /*98a0*/  IMAD.MOV.U32 R6, RZ, RZ, 0x4 ;  /* 0x00000004ff067424 */ /* 0x000fe400078e00ff */
[----:B------:R-:W-:-:S07]  /*98b0*/  IMAD.MOV.U32 R34, RZ, RZ, R42 ;  /* 0x000000ffff227224 */ /* 0x000fce00078e002a */
[----:B------:R-:W-:Y:S05]  /*98c0*/  WARPSYNC.COLLECTIVE R4, `(.L_x_1358) ;  /* 0x0000000004087348 */ /* 0x000fea0003c00000 */
[----:B------:R0:W1:Y:S02]  /*98d0*/  SHFL.DOWN P0, R42, R5, R6, R41 ;  /* 0x08000006052a7389 */ /* 0x0000640000000029 */
[----:B01----:R-:W-:Y:S05]  /*98e0*/  ENDCOLLECTIVE ;  /* 0x000000000000791b */ /* 0x003fea0003800000 */
.L_x_1358:
[----:B------:R-:W-:-:S05]  /*98f0*/  FADD R34, R33, R34 ;  /* 0x0000002221227221 */ /* 0x000fca0000000000 */
[----:B------:R-:W-:Y:S02]  /*9900*/  @!P1 FSEL R33, R34, R33, !P2 ;  /* 0x0000002122219208 */ /* 0x000fe40005000000 */
[----:B------:R-:W-:Y:S01]  /*9910*/  ISETP.NE.U32.AND P1, PT, R10, 0x65, PT ;  /* 0x000000650a00780c */ /* 0x000fe20003f25070 */
[----:B------:R-:W-:Y:S01]  /*9920*/  VIADD R10, R36, 0x4 ;  /* 0x00000004240a7836 */ /* 0x000fe20000000000 */
[----:B------:R-:W0:Y:S02]  /*9930*/  LDC.64 R34, c[0x0][0x3b0] ;  /* 0x0000ec00ff227b82 */ /* 0x000e240000000a00 */
[----:B------:R-:W-:Y:S01]  /*9940*/  ISETP.NE.AND.EX P1, PT, R11, RZ, PT, P1 ;  /* 0x000000ff0b00720c */ /* 0x000fe20003f25310 */
[----:B------:R-:W-:Y:S01]  /*9950*/  IMAD.MOV.U32 R5, RZ, RZ, R33 ;  /* 0x000000ffff057224 */ /* 0x000fe200078e0021 */
[----:B------:R-:W-:Y:S01]  /*9960*/  ISETP.GT.AND P2, PT, R10, R41, PT ;  /* 0x000000290a00720c */ /* 0x000fe20003f44270 */
[----:B------:R-:W-:Y:S02]  /*9970*/  VIADD R10, R36, 0x10 ;  /* 0x00000010240a7836 */ /* 0x000fe40000000000 */
[----:B------:R-:W-:-:S10]  /*9980*/  IMAD.MOV.U32 R9, RZ, RZ, R42 ;  /* 0x000000ffff097224 */ /* 0x000fd400078e002a */
[----:B0-----:R-:W-:Y:S05]  /*9990*/  WARPSYNC.COLLECTIVE R4, `(.L_x_1359) ;  /* 0x0000000004087348 */ /* 0x001fea0003c00000 */
[----:B------:R1:W2:Y:S02]  /*99a0*/  SHFL.DOWN P0, R42, R5, R6, R41 ;  /* 0x08000006052a7389 */ /* 0x0002a40000000029 */
[----:B012---:R-:W-:Y:S05]  /*99b0*/  ENDCOLLECTIVE ;  /* 0x000000000000791b */ /* 0x007fea0003800000 */
.L_x_1359:
[----:B------:R-:W-:-:S05]  /*99c0*/  SEL R9, R9, RZ, !P2 ;  /* 0x000000ff09097207 */ /* 0x000fca0005000000 */
[----:B------:R-:W-:-:S04]  /*99d0*/  IMAD.IADD R30, R8, 0x1, R9 ;  /* 0x00000001081e7824 */ /* 0x000fc800078e0209 */
[----:B------:R-:W-:Y:S02]  /*99e0*/  IMAD.MOV.U32 R5, RZ, RZ, R30 ;  /* 0x000000ffff057224 */ /* 0x000fe400078e001e */
[----:B------:R-:W-:Y:S01]  /*99f0*/  IMAD.MOV.U32 R6, RZ, RZ, 0x8 ;  /* 0x00000008ff067424 */ /* 0x000fe200078e00ff */
[----:B------:R-:W-:Y:S01]  /*9a00*/  ISETP.NE.AND P0, PT, R8, RZ, PT ;  /* 0x000000ff0800720c */ /* 0x000fe20003f05270 */
[----:B------:R-:W-:Y:S01]  /*9a10*/  FADD R42, R33, R42 ;  /* 0x0000002a212a7221 */ /* 0x000fe20000000000 */
[----:B------:R-:W-:-:S04]  /*9a20*/  VIADD R8, R36, 0x8 ;  /* 0x0000000824087836 */ /* 0x000fc80000000000 */
[----:B------:R-:W-:Y:S02]  /*9a30*/  @!P2 FSEL R33, R42, R33, !P0 ;  /* 0x000000212a21a208 */ /* 0x000fe40004000000 */
[----:B------:R-:W-:-:S13]  /*9a40*/  ISETP.GT.AND P2, PT, R8, R41, PT ;  /* 0x000000290800720c */ /* 0x000fda0003f44270 */
[----:B------:R-:W-:Y:S05]  /*9a50*/  WARPSYNC.COLLECTIVE R4, `(.L_x_1360) ;  /* 0x0000000004087348 */ /* 0x000fea0003c00000 */
[----:B------:R0:W1:Y:S02]  /*9a60*/  SHFL.DOWN P0, R42, R5, R6, R41 ;  /* 0x08000006052a7389 */ /* 0x0000640000000029 */
[----:B01----:R-:W-:Y:S05]  /*9a70*/  ENDCOLLECTIVE ;  /* 0x000000000000791b */ /* 0x003fea0003800000 */
.L_x_1360:
[----:B------:R-:W-:Y:S02]  /*9a80*/  IMAD.MOV.U32 R5, RZ, RZ, R33 ;  /* 0x000000ffff057224 */ /* 0x000fe400078e0021 */
[----:B------:R-:W-:-:S07]  /*9a90*/  IMAD.MOV.U32 R9, RZ, RZ, R42 ;  /* 0x000000ffff097224 */ /* 0x000fce00078e002a */
[----:B------:R-:W-:Y:S05]  /*9aa0*/  WARPSYNC.COLLECTIVE R4, `(.L_x_1361) ;  /* 0x0000000004087348 */ /* 0x000fea0003c00000 */
[----:B------:R0:W1:Y:S02]  /*9ab0*/  SHFL.DOWN P0, R42, R5, R6, R41 ;  /* 0x08000006052a7389 */ /* 0x0000640000000029 */
[----:B01----:R-:W-:Y:S05]  /*9ac0*/  ENDCOLLECTIVE ;  /* 0x000000000000791b */ /* 0x003fea0003800000 */
.L_x_1361:
[----:B------:R-:W-:-:S05]  /*9ad0*/  SEL R9, R9, RZ, !P2 ;  /* 0x000000ff09097207 */ /* 0x000fca0005000000 */
[----:B------:R-:W-:-:S04]  /*9ae0*/  IMAD.IADD R8, R30, 0x1, R9 ;  /* 0x000000011e087824 */ /* 0x000fc800078e0209 */
[----:B------:R-:W-:Y:S02]  /*9af0*/  IMAD.MOV.U32 R5, RZ, RZ, R8 ;  /* 0x000000ffff057224 */ /* 0x000fe400078e0008 */
[----:B------:R-:W-:Y:S01]  /*9b00*/  IMAD.MOV.U32 R6, RZ, RZ, 0x10 ;  /* 0x00000010ff067424 */ /* 0x000fe200078e00ff */
[----:B------:R-:W-:Y:S01]  /*9b10*/  ISETP.NE.AND P0, PT, R30, RZ, PT ;  /* 0x000000ff1e00720c */ /* 0x000fe20003f05270 */
[----:B------:R-:W-:-:S05]  /*9b20*/  FADD R42, R33, R42 ;  /* 0x0000002a212a7221 */ /* 0x000fca0000000000 */
[----:B------:R-:W-:Y:S02]  /*9b30*/  @!P2 FSEL R33, R42, R33, !P0 ;  /* 0x000000212a21a208 */ /* 0x000fe40004000000 */
[----:B------:R-:W-:-:S13]  /*9b40*/  ISETP.NE.AND P2, PT, R8, RZ, PT ;  /* 0x000000ff0800720c */ /* 0x000fda0003f45270 */
[----:B------:R-:W-:Y:S05]  /*9b50*/  WARPSYNC.COLLECTIVE R4, `(.L_x_1362) ;  /* 0x0000000004087348 */ /* 0x000fea0003c00000 */
[----:B------:R0:W1:Y:S02]  /*9b60*/  SHFL.DOWN P0, R42, R5, R6, R41 ;  /* 0x08000006052a7389 */ /* 0x0000640000000029 */
[----:B01----:R-:W-:Y:S05]  /*9b70*/  ENDCOLLECTIVE ;  /* 0x000000000000791b */ /* 0x003fea0003800000 */
.L_x_1362:
[----:B------:R-:W-:Y:S02]  /*9b80*/  IMAD.MOV.U32 R5, RZ, RZ, R33 ;  /* 0x000000ffff057224 */ /* 0x000fe400078e0021 */
[----:B------:R-:W-:-:S07]  /*9b90*/  IMAD.MOV.U32 R9, RZ, RZ, R42 ;  /* 0x000000ffff097224 */ /* 0x000fce00078e002a */
[----:B------:R-:W-:Y:S05]  /*9ba0*/  WARPSYNC.COLLECTIVE R4, `(.L_x_1363) ;  /* 0x0000000004087348 */ /* 0x000fea0003c00000 */
[----:B------:R0:W1:Y:S02]  /*9bb0*/  SHFL.DOWN P0, R42, R5, R6, R41 ;  /* 0x08000006052a7389 */ /* 0x0000640000000029 */
[----:B01----:R-:W-:Y:S05]  /*9bc0*/  ENDCOLLECTIVE ;  /* 0x000000000000791b */ /* 0x003fea0003800000 */
.L_x_1363:
[----:B------:R-:W-:-:S05]  /*9bd0*/  LOP3.LUT R5, RZ, R0, RZ, 0x33, !PT ;  /* 0x00000000ff057212 */ /* 0x000fca00078e33ff */
[----:B------:R-:W-:Y:S01]  /*9be0*/  IMAD.IADD R38, R5, 0x1, R38 ;  /* 0x0000000105267824 */ /* 0x000fe200078e0226 */
[----:B------:R-:W-:Y:S01]  /*9bf0*/  ISETP.GT.AND P0, PT, R10, R41, PT ;  /* 0x000000290a00720c */ /* 0x000fe20003f04270 */
[----:B------:R-:W-:-:S03]  /*9c00*/  FADD R42, R33, R42 ;  /* 0x0000002a212a7221 */ /* 0x000fc60000000000 */
[----:B------:R-:W-:-:S05]  /*9c10*/  SEL R9, R9, RZ, !P0 ;  /* 0x000000ff09097207 */ /* 0x000fca0004000000 */
[----:B------:R-:W-:-:S04]  /*9c20*/  IMAD.IADD R30, R8, 0x1, R9 ;  /* 0x00000001081e7824 */ /* 0x000fc800078e0209 */
[----:B------:R-:W-:Y:S02]  /*9c30*/  @!P0 FSEL R33, R42, R33, !P2 ;  /* 0x000000212a218208 */ /* 0x000fe40005000000 */
[----:B------:R-:W-:Y:S02]  /*9c40*/  PLOP3.LUT P0, PT, P1, PT, PT, 0x80, 0x8 ;  /* 0x000000000008781c */ /* 0x000fe40000f0f070 */
[----:B------:R-:W-:Y:S01]  /*9c50*/  IADD3 R34, P2, PT, R34, 0x200, RZ ;  /* 0x0000020022227810 */ /* 0x000fe20007f5e0ff */
[----:B------:R-:W-:-:S04]  /*9c60*/  IMAD.MOV.U32 R8, RZ, RZ, R33 ;  /* 0x000000ffff087224 */ /* 0x000fc800078e0021 */
[----:B------:R-:W-:-:S08]  /*9c70*/  IMAD.X R35, RZ, RZ, R35, P2 ;  /* 0x000000ffff237224 */ /* 0x000fd000010e0623 */
[----:B------:R-:W-:Y:S05]  /*9c80*/  WARPSYNC.COLLECTIVE R4, `(.L_x_1364) ;  /* 0x0000000004087348 */ /* 0x000fea0003c00000 */
[----:B------:R-:W-:Y:S01]  /*9c90*/  VOTE.ALL P0, P0 ;  /* 0x0000000000ff7806 */ /* 0x000fe20000000000 */
[----:B------:R-:W-:-:S12]  /*9ca0*/  ENDCOLLECTIVE ;  /* 0x000000000000791b */ /* 0x000fd80003800000 */
.L_x_1364:
[----:B------:R-:W-:Y:S05]  /*9cb0*/  BRA `(.L_x_1365) ;  /* 0xffffff9000fc7947 */ /* 0x000fea000383ffff */
.L_x_1298:
[----:B------:R-:W-:Y:S01]  /*9cc0*/  BSSY B0, `(.L_x_1366) ;  /* 0x0000006000007945 */ /* 0x000fe20003800000 */
[----:B------:R-:W-:Y:S01]  /*9cd0*/  PLOP3.LUT P0, PT, P0, PT, PT, 0x8, 0x80 ;  /* 0x000000000080781c */ /* 0x000fe2000070e170 */
[----:B------:R-:W-:-:S12]  /*9ce0*/  IMAD.MOV.U32 R4, RZ, RZ, -0x1 ;  /* 0xffffffffff047424 */ /* 0x000fd800078e00ff */
[----:B------:R-:W-:Y:S05]  /*9cf0*/  WARPSYNC.COLLECTIVE R4, `(.L_x_1367) ;  /* 0x0000000004087348 */ /* 0x000fea0003c00000 */
[----:B------:R-:W-:Y:S01]  /*9d00*/  VOTE.ANY P0, P0 ;  /* 0x0000000000ff7806 */ /* 0x000fe20000000100 */
[----:B------:R-:W-:-:S12]  /*9d10*/  ENDCOLLECTIVE ;  /* 0x000000000000791b */ /* 0x000fd80003800000 */
.L_x_1367:
[----:B------:R-:W-:Y:S05]  /*9d20*/  BSYNC B0 ;  /* 0x0000000000007941 */ /* 0x000fea0003800000 */
.L_x_1366:
[----:B------:R-:W-:Y:S05]  /*9d30*/  BRA `(.L_x_1368) ;  /* 0xffffff9400087947 */ /* 0x000fea000383ffff */
.L_x_1300:
[----:B------:R-:W-:Y:S01]  /*9d40*/  BSSY B0, `(.L_x_1369) ;  /* 0x0000006000007945 */ /* 0x000fe20003800000 */
[----:B------:R-:W-:Y:S01]  /*9d50*/  PLOP3.LUT P0, PT, P0, PT, PT, 0x8, 0x80 ;  /* 0x000000000080781c */ /* 0x000fe2000070e170 */
[----:B------:R-:W-:-:S12]  /*9d60*/  IMAD.MOV.U32 R4, RZ, RZ, -0x1 ;  /* 0xffffffffff047424 */ /* 0x000fd800078e00ff */
[----:B------:R-:W-:Y:S05]  /*9d70*/  WARPSYNC.COLLECTIVE R4, `(.L_x_1370) ;  /* 0x0000000004087348 */ /* 0x000fea0003c00000 */
[----:B------:R-:W-:Y:S01]  /*9d80*/  VOTE.ANY R4, PT, P0 ;  /* 0x0000000000047806 */ /* 0x000fe200000e0100 */
[----:B------:R-:W-:Y:S06]  /*9d90*/  ENDCOLLECTIVE ;  /* 0x000000000000791b */ /* 0x000fec0003800000 */
.L_x_1370:
[----:B------:R-:W-:Y:S05]  /*9da0*/  BSYNC B0 ;  /* 0x0000000000007941 */ /* 0x000fea0003800000 */
.L_x_1369:
[----:B------:R-:W-:Y:S01]  /*9db0*/  LOP3.LUT R4, R4, 0x80000000, R31, 0xec, !PT ;  /* 0x8000000004047812 */ /* 0x000fe200078eec1f */
[----:B------:R-:W-:Y:S01]  /*9dc0*/  IMAD.MOV.U32 R6, RZ, RZ, 0x1 ;  /* 0x00000001ff067424 */ /* 0x000fe200078e00ff */
[----:B------:R-:W-:Y:S01]  /*9dd0*/  ISETP.NE.AND P1, PT, R8, RZ, PT ;  /* 0x000000ff0800720c */ /* 0x000fe20003f25270 */
[----:B------:R-:W-:Y:S02]  /*9de0*/  VIADD R33, R33, 0xffffffe0 ;  /* 0xffffffe021217836 */ /* 0x000fe40000000000 */
        /* <DEDUP_REMOVED lines=8> */
.L_x_1371:
[----:B------:R-:W-:Y:S02]  /*9e70*/  IMAD.MOV.U32 R5, RZ, RZ, R9 ;  /* 0x000000ffff057224 */ /* 0x000fe400078e0009 */
[----:B------:R-:W-:-:S07]  /*9e80*/  IMAD.MOV.U32 R40, RZ, RZ, R42 ;  /* 0x000000ffff287224 */ /* 0x000fce00078e002a */
[----:B------:R-:W-:Y:S05]  /*9e90*/  WARPSYNC.COLLECTIVE R4, `(.L_x_1372) ;  /* 0x0000000004087348 */ /* 0x000fea0003c00000 */
[----:B------:R0:W1:Y:S02]  /*9ea0*/  SHFL.DOWN P0, R42, R5, R6, R41 ;  /* 0x08000006052a7389 */ /* 0x0000640000000029 */
[----:B01----:R-:W-:Y:S05]  /*9eb0*/  ENDCOLLECTIVE ;  /* 0x000000000000791b */ /* 0x003fea0003800000 */
.L_x_1372:
        /* <DEDUP_REMOVED lines=14> */
.L_x_1373:
[----:B------:R-:W-:Y:S01]  /*9fa0*/  IMAD.MOV.U32 R5, RZ, RZ, R40 ;  /* 0x000000ffff057224 */ /* 0x000fe200078e0028 */
[----:B------:R-:W-:-:S07]  /*9fb0*/  SEL R9, R42, RZ, !P1 ;  /* 0x000000ff2a097207 */ /* 0x000fce0004800000 */
[----:B------:R-:W-:Y:S05]  /*9fc0*/  WARPSYNC.COLLECTIVE R4, `(.L_x_1374) ;  /* 0x0000000004087348 */ /* 0x000fea0003c00000 */
[----:B------:R0:W1:Y:S02]  /*9fd0*/  SHFL.DOWN P0, R42, R5, R6, R41 ;  /* 0x08000006052a7389 */ /* 0x0000640000000029 */
[----:B01----:R-:W-:Y:S05]  /*9fe0*/  ENDCOLLECTIVE ;  /* 0x000000000000791b */ /* 0x003fea0003800000 */
.L_x_1374:
[----:B------:R-:W-:-:S05]  /*9ff0*/  IMAD.IADD R8, R44, 0x1, R9 ;  /* 0x000000012c087824 */ /* 0x000fca00078e0209 */
[----:B------:R-:W-:Y:S01]  /*a000*/  ISETP.NE.AND P3, PT, R8, RZ, PT ;  /* 0x000000ff0800720c */ /* 0x000fe20003f65270 */
[----:B------:R-:W-:Y:S02]  /*a010*/  IMAD.MOV.U32 R5, RZ, RZ, R8 ;  /* 0x000000ffff057224 */ /* 0x000fe400078e0008 */
[----:B------:R-:W-:Y:S02]  /*a020*/  IMAD.MOV.U32 R6, RZ, RZ, 0x4 ;  /* 0x00000004ff067424 */ /* 0x000fe400078e00ff */
[----:B------:R-:W-:-:S08]  /*a030*/  IMAD.MOV.U32 R43, RZ, RZ, R42 ;  /* 0x000000ffff2b7224 */ /* 0x000fd000078e002a */
[----:B------:R-:W-:Y:S05]  /*a040*/  WARPSYNC.COLLECTIVE R4, `(.L_x_1375) ;  /* 0x0000000004087348 */ /* 0x000fea0003c00000 */
[----:B------:R0:W1:Y:S02]  /*a050*/  SHFL.DOWN P0, R42, R5, R6, R41 ;  /* 0x08000006052a7389 */ /* 0x0000640000000029 */
[----:B01----:R-:W-:Y:S05]  /*a060*/  ENDCOLLECTIVE ;  /* 0x000000000000791b */ /* 0x003fea0003800000 */
.L_x_1375:
[----:B------:R-:W-:-:S05]  /*a070*/  FADD R43, R40, R43 ;  /* 0x0000002b282b7221 */ /* 0x000fca0000000000 */
[----:B------:R-:W-:Y:S02]  /*a080*/  @!P1 FSEL R40, R43, R40, !P2 ;  /* 0x000000282b289208 */ /* 0x000fe40005000000 */
[----:B------:R-:W-:Y:S01]  /*a090*/  ISETP.NE.U32.AND P1, PT, R10, 0x65, PT ;  /* 0x000000650a00780c */ /* 0x000fe20003f25070 */
[----:B------:R-:W-:-:S03]  /*a0a0*/  VIADD R10, R36, 0x4 ;  /* 0x00000004240a7836 */ /* 0x000fc60000000000 */
[----:B------:R-:W-:Y:S01]  /*a0b0*/  ISETP.NE.AND.EX P1, PT, R11, RZ, PT, P1 ;  /* 0x000000ff0b00720c */ /* 0x000fe20003f25310 */
[----:B------:R-:W-:Y:S01]  /*a0c0*/  IMAD.MOV.U32 R5, RZ, RZ, R40 ;  /* 0x000000ffff057224 */ /* 0x000fe200078e0028 */
[----:B------:R-:W-:Y:S01]  /*a0d0*/  ISETP.GT.AND P2, PT, R10, R41, PT ;  /* 0x000000290a00720c */ /* 0x000fe20003f44270 */
[----:B------:R-:W-:-:S03]  /*a0e0*/  VIADD R10, R36, 0x10 ;  /* 0x00000010240a7836 */ /* 0x000fc60000000000 */
[----:B------:R-:W-:-:S09]  /*a0f0*/  SEL R9, R42, RZ, !P2 ;  /* 0x000000ff2a097207 */ /* 0x000fd20005000000 */
[----:B------:R-:W-:Y:S05]  /*a100*/  WARPSYNC.COLLECTIVE R4, `(.L_x_1376) ;  /* 0x0000000004087348 */ /* 0x000fea0003c00000 */
[----:B------:R0:W1:Y:S02]  /*a110*/  SHFL.DOWN P0, R42, R5, R6, R41 ;  /* 0x08000006052a7389 */ /* 0x0000640000000029 */
[----:B01----:R-:W-:Y:S05]  /*a120*/  ENDCOLLECTIVE ;  /* 0x000000000000791b */ /* 0x003fea0003800000 */
.L_x_1376:
[----:B------:R-:W-:Y:S02]  /*a130*/  IMAD.IADD R44, R8, 0x1, R9 ;  /* 0x00000001082c7824 */ /* 0x000fe400078e0209 */
[----:B------:R-:W-:Y:S02]  /*a140*/  VIADD R8, R36, 0x8 ;  /* 0x0000000824087836 */ /* 0x000fe40000000000 */
[----:B------:R-:W-:Y:S02]  /*a150*/  IMAD.MOV.U32 R5, RZ, RZ, R44 ;  /* 0x000000ffff057224 */ /* 0x000fe400078e002c */
[----:B------:R-:W-:Y:S02]  /*a160*/  IMAD.MOV.U32 R6, RZ, RZ, 0x8 ;  /* 0x00000008ff067424 */ /* 0x000fe400078e00ff */
[----:B------:R-:W-:-:S07]  /*a170*/  IMAD.MOV.U32 R9, RZ, RZ, R42 ;  /* 0x000000ffff097224 */ /* 0x000fce00078e002a */
[----:B------:R-:W-:Y:S05]  /*a180*/  WARPSYNC.COLLECTIVE R4, `(.L_x_1377) ;  /* 0x0000000004087348 */ /* 0x000fea0003c00000 */
[----:B------:R0:W1:Y:S02]  /*a190*/  SHFL.DOWN P0, R42, R5, R6, R41 ;  /* 0x08000006052a7389 */ /* 0x0000640000000029 */
[----:B01----:R-:W-:Y:S05]  /*a1a0*/  ENDCOLLECTIVE ;  /* 0x000000000000791b */ /* 0x003fea0003800000 */
.L_x_1377:
[----:B------:R-:W-:-:S05]  /*a1b0*/  FADD R9, R40, R9 ;  /* 0x0000000928097221 */ /* 0x000fca0000000000 */
[----:B------:R-:W-:Y:S02]  /*a1c0*/  @!P2 FSEL R40, R9, R40, !P3 ;  /* 0x000000280928a208 */ /* 0x000fe40005800000 */
[----:B------:R-:W-:Y:S02]  /*a1d0*/  ISETP.GT.AND P2, PT, R8, R41, PT ;  /* 0x000000290800720c */ /* 0x000fe40003f44270 */
[----:B------:R-:W-:Y:S01]  /*a1e0*/  ISETP.NE.AND P3, PT, R44, RZ, PT ;  /* 0x000000ff2c00720c */ /* 0x000fe20003f65270 */
[----:B------:R-:W-:Y:S01]  /*a1f0*/  IMAD.MOV.U32 R5, RZ, RZ, R40 ;  /* 0x000000ffff057224 */ /* 0x000fe200078e0028 */
[----:B------:R-:W-:-:S11]  /*a200*/  SEL R43, R42, RZ, !P2 ;  /* 0x000000ff2a2b7207 */ /* 0x000fd60005000000 */
[----:B------:R-:W-:Y:S05]  /*a210*/  WARPSYNC.COLLECTIVE R4, `(.L_x_1378) ;  /* 0x0000000004087348 */ /* 0x000fea0003c00000 */
[----:B------:R0:W1:Y:S02]  /*a220*/  SHFL.DOWN P0, R42, R5, R6, R41 ;  /* 0x08000006052a7389 */ /* 0x0000640000000029 */
[----:B01----:R-:W-:Y:S05]  /*a230*/  ENDCOLLECTIVE ;  /* 0x000000000000791b */ /* 0x003fea0003800000 */
.L_x_1378:
[----:B------:R-:W-:-:S04]  /*a240*/  IMAD.IADD R43, R44, 0x1, R43 ;  /* 0x000000012c2b7824 */ /* 0x000fc800078e022b */
[----:B------:R-:W-:Y:S02]  /*a250*/  IMAD.MOV.U32 R5, RZ, RZ, R43 ;  /* 0x000000ffff057224 */ /* 0x000fe400078e002b */
[----:B------:R-:W-:Y:S02]  /*a260*/  IMAD.MOV.U32 R6, RZ, RZ, 0x10 ;  /* 0x00000010ff067424 */ /* 0x000fe400078e00ff */
[----:B------:R-:W-:-:S07]  /*a270*/  IMAD.MOV.U32 R9, RZ, RZ, R42 ;  /* 0x000000ffff097224 */ /* 0x000fce00078e002a */
[----:B------:R-:W-:Y:S05]  /*a280*/  WARPSYNC.COLLECTIVE R4, `(.L_x_1379) ;  /* 0x0000000004087348 */ /* 0x000fea0003c00000 */
[----:B------:R0:W1:Y:S02]  /*a290*/  SHFL.DOWN P0, R42, R5, R6, R41 ;  /* 0x08000006052a7389 */ /* 0x0000640000000029 */
[----:B01----:R-:W-:Y:S05]  /*a2a0*/  ENDCOLLECTIVE ;  /* 0x000000000000791b */ /* 0x003fea0003800000 */
.L_x_1379:
[----:B------:R-:W-:-:S05]  /*a2b0*/  FADD R9, R40, R9 ;  /* 0x0000000928097221 */ /* 0x000fca0000000000 */
[----:B------:R-:W-:Y:S02]  /*a2c0*/  @!P2 FSEL R40, R9, R40, !P3 ;  /* 0x000000280928a208 */ /* 0x000fe40005800000 */
[----:B------:R-:W-:-:S03]  /*a2d0*/  ISETP.NE.AND P2, PT, R43, RZ, PT ;  /* 0x000000ff2b00720c */ /* 0x000fc60003f45270 */
[----:B------:R-:W-:Y:S02]  /*a2e0*/  IMAD.MOV.U32 R5, RZ, RZ, R40 ;  /* 0x000000ffff057224 */ /* 0x000fe400078e0028 */
[----:B------:R-:W-:-:S08]  /*a2f0*/  IMAD.MOV.U32 R8, RZ, RZ, R42 ;  /* 0x000000ffff087224 */ /* 0x000fd000078e002a */
[----:B------:R-:W-:Y:S05]  /*a300*/  WARPSYNC.COLLECTIVE R4, `(.L_x_1380) ;  /* 0x0000000004087348 */ /* 0x000fea0003c00000 */
[----:B------:R0:W1:Y:S02]  /*a310*/  SHFL.DOWN P0, R42, R5, R6, R41 ;  /* 0x08000006052a7389 */ /* 0x0000640000000029 */
[----:B01----:R-:W-:Y:S05]  /*a320*/  ENDCOLLECTIVE ;  /* 0x000000000000791b */ /* 0x003fea0003800000 */
.L_x_1380:
[----:B------:R-:W-:Y:S01]  /*a330*/  ISETP.GT.AND P0, PT, R10, R41, PT ;  /* 0x000000290a00720c */ /* 0x000fe20003f04270 */
[----:B------:R-:W-:-:S03]  /*a340*/  FADD R9, R40, R42 ;  /* 0x0000002a28097221 */ /* 0x000fc60000000000 */
[----:B------:R-:W-:-:S09]  /*a350*/  SEL R8, R8, RZ, !P0 ;  /* 0x000000ff08087207 */ /* 0x000fd20004000000 */
[----:B------:R-:W-:Y:S02]  /*a360*/  @!P0 FSEL R40, R9, R40, !P2 ;  /* 0x0000002809288208 */ /* 0x000fe40005000000 */
[----:B------:R-:W-:Y:S02]  /*a370*/  ISETP.NE.AND P2, PT, R30, RZ, PT ;  /* 0x000000ff1e00720c */ /* 0x000fe40003f45270 */
[----:B------:R-:W-:Y:S02]  /*a380*/  PLOP3.LUT P0, PT, P1, PT, PT, 0x80, 0x8 ;  /* 0x000000000008781c */ /* 0x000fe40000f0f070 */
[----:B------:R-:W-:-:S09]  /*a390*/  IADD3 R30, PT, PT, R43, R8, R30 ;  /* 0x000000082b1e7210 */ /* 0x000fd20007ffe01e */
[----:B------:R-:W-:-:S07]  /*a3a0*/  @!P2 FADD R38, R40, R38 ;  /* 0x000000262826a221 */ /* 0x000fce0000000000 */
[----:B------:R-:W-:Y:S05]  /*a3b0*/  WARPSYNC.COLLECTIVE R4, `(.L_x_1381) ;  /* 0x0000000004087348 */ /* 0x000fea0003c00000 */
[----:B------:R-:W-:Y:S01]  /*a3c0*/  VOTE.ALL P0, P0 ;  /* 0x0000000000ff7806 */ /* 0x000fe20000000000 */
[----:B------:R-:W-:-:S12]  /*a3d0*/  ENDCOLLECTIVE ;  /* 0x000000000000791b */ /* 0x000fd80003800000 */
.L_x_1381:
[----:B------:R-:W-:Y:S01]  /*a3e0*/  IMAD.MOV.U32 R8, RZ, RZ, R38 ;  /* 0x000000ffff087224 */ /* 0x000fe200078e0026 */
[----:B------:R-:W-:Y:S06]  /*a3f0*/  BRA `(.L_x_1382) ;  /* 0xffffff9000507947 */ /* 0x000fec000383ffff */
.L_x_1328:
[----:B------:R-:W-:Y:S01]  /*a400*/  BSSY B0, `(.L_x_1383) ;  /* 0x0000006000007945 */ /* 0x000fe20003800000 */
[----:B------:R-:W-:Y:S01]  /*a410*/  PLOP3.LUT P0, PT, P0, PT, PT, 0x8, 0x80 ;  /* 0x000000000080781c */ /* 0x000fe2000070e170 */
[----:B------:R-:W-:-:S12]  /*a420*/  IMAD.MOV.U32 R4, RZ, RZ, -0x1 ;  /* 0xffffffffff047424 */ /* 0x000fd800078e00ff */
[----:B------:R-:W-:Y:S05]  /*a430*/  WARPSYNC.COLLECTIVE R4, `(.L_x_1384) ;  /* 0x0000000004087348 */ /* 0x000fea0003c00000 */
[----:B------:R-:W-:Y:S01]  /*a440*/  VOTE.ANY P0, P0 ;  /* 0x0000000000ff7806 */ /* 0x000fe20000000100 */
[----:B------:R-:W-:-:S12]  /*a450*/  ENDCOLLECTIVE ;  /* 0x000000000000791b */ /* 0x000fd80003800000 */
.L_x_1384:
[----:B------:R-:W-:Y:S05]  /*a460*/  BSYNC B0 ;  /* 0x0000000000007941 */ /* 0x000fea0003800000 */
.L_x_1383:
[----:B------:R-:W-:Y:S05]  /*a470*/  BRA `(.L_x_1385) ;  /* 0xffffffd4009c7947 */ /* 0x000fea000383ffff */
.L_x_1330:
[----:B------:R-:W-:Y:S01]  /*a480*/  BSSY B0, `(.L_x_1386) ;  /* 0x0000006000007945 */ /* 0x000fe20003800000 */
[----:B------:R-:W-:Y:S01]  /*a490*/  PLOP3.LUT P0, PT, P0, PT, PT, 0x8, 0x80 ;  /* 0x000000000080781c */ /* 0x000fe2000070e170 */
[----:B------:R-:W-:-:S12]  /*a4a0*/  IMAD.MOV.U32 R4, RZ, RZ, -0x1 ;  /* 0xffffffffff047424 */ /* 0x000fd800078e00ff */
[----:B------:R-:W-:Y:S05]  /*a4b0*/  WARPSYNC.COLLECTIVE R4, `(.L_x_1387) ;  /* 0x0000000004087348 */ /* 0x000fea0003c00000 */
[----:B------:R-:W-:Y:S01]  /*a4c0*/  VOTE.ANY R4, PT, P0 ;  /* 0x0000000000047806 */ /* 0x000fe200000e0100 */
[----:B------:R-:W-:Y:S06]  /*a4d0*/  ENDCOLLECTIVE ;  /* 0x000000000000791b */ /* 0x000fec0003800000 */
.L_x_1387:
[----:B------:R-:W-:Y:S05]  /*a4e0*/  BSYNC B0 ;  /* 0x0000000000007941 */ /* 0x000fea0003800000 */
.L_x_1386:
[----:B------:R-:W0:Y:S01]  /*a4f0*/  S2R R44, SR_GEMASK ;  /* 0x00000000002c7919 */ /* 0x000e220000003c00 */
[----:B------:R-:W-:Y:S01]  /*a500*/  ISETP.NE.U32.AND P5, PT, R10, 0x65, PT ;  /* 0x000000650a00780c */ /* 0x000fe20003fa5070 */
[----:B------:R-:W-:Y:S01]  /*a510*/  IMAD.MOV.U32 R6, RZ, RZ, 0x1 ;  /* 0x00000001ff067424 */ /* 0x000fe200078e00ff */
[----:B------:R-:W1:Y:S01]  /*a520*/  LDC.64 R46, c[0x0][0x3b0] ;  /* 0x0000ec00ff2e7b82 */ /* 0x000e620000000a00 */
[----:B------:R-:W-:Y:S01]  /*a530*/  VIADD R50, R0, 0x10 ;  /* 0x0000001000327836 */ /* 0x000fe20000000000 */
[----:B------:R-:W-:Y:S02]  /*a540*/  ISETP.NE.AND.EX P5, PT, R11, RZ, PT, P5 ;  /* 0x000000ff0b00720c */ /* 0x000fe40003fa5350 */
[----:B0-----:R-:W-:-:S05]  /*a550*/  LOP3.LUT R4, R4, 0x80000000, R44, 0xec, !PT ;  /* 0x8000000004047812 */ /* 0x001fca00078eec2c */
[----:B------:R-:W-:-:S05]  /*a560*/  VIADD R5, R4, 0xffffffff ;  /* 0xffffffff04057836 */ /* 0x000fca0000000000 */
[----:B------:R-:W-:Y:S01]  /*a570*/  LOP3.LUT R10, R4, R5, RZ, 0xc, !PT ;  /* 0x00000005040a7212 */ /* 0x000fe200078e0cff */
[----:B------:R-:W-:Y:S02]  /*a580*/  IMAD.MOV.U32 R5, RZ, RZ, R8 ;  /* 0x000000ffff057224 */ /* 0x000fe400078e0008 */
[----:B------:R-:W-:Y:S01]  /*a590*/  IMAD.MOV.U32 R4, RZ, RZ, -0x1 ;  /* 0xffffffffff047424 */ /* 0x000fe200078e00ff */
[----:B------:R0:W2:Y:S02]  /*a5a0*/  POPC R41, R10 ;  /* 0x0000000a00297309 */ /* 0x0000a40000000000 */
[----:B01----:R-:W-:-:S07]  /*a5b0*/  VIADD R10, R0, 0x2 ;  /* 0x00000002000a7836 */ /* 0x003fce0000000000 */
[----:B--2---:R-:W-:Y:S05]  /*a5c0*/  WARPSYNC.COLLECTIVE R4, `(.L_x_1388) ;  /* 0x0000000004087348 */ /* 0x004fea0003c00000 */
[----:B--2---:R0:W1:Y:S02]  /*a5d0*/  SHFL.DOWN P0, R42, R5, R6, R41 ;  /* 0x08000006052a7389 */ /* 0x0040640000000029 */
[----:B01----:R-:W-:Y:S05]  /*a5e0*/  ENDCOLLECTIVE ;  /* 0x000000000000791b */ /* 0x003fea0003800000 */
.L_x_1388:
[----:B------:R-:W-:Y:S01]  /*a5f0*/  ISETP.GT.AND P4, PT, R10, R41, PT ;  /* 0x000000290a00720c */ /* 0x000fe20003f84270 */
[----:B------:R-:W-:Y:S02]  /*a600*/  VIADD R10, R0, 0x4 ;  /* 0x00000004000a7836 */ /* 0x000fe40000000000 */
[----:B------:R-:W-:Y:S02]  /*a610*/  IMAD.MOV.U32 R5, RZ, RZ, R9 ;  /* 0x000000ffff057224 */ /* 0x000fe400078e0009 */
[----:B------:R-:W-:-:S08]  /*a620*/  IMAD.MOV.U32 R40, RZ, RZ, R42 ;  /* 0x000000ffff287224 */ /* 0x000fd000078e002a */
[----:B------:R-:W-:Y:S05]  /*a630*/  WARPSYNC.COLLECTIVE R4, `(.L_x_1389) ;  /* 0x0000000004087348 */ /* 0x000fea0003c00000 */
[----:B------:R0:W1:Y:S02]  /*a640*/  SHFL.DOWN P0, R42, R5, R6, R41 ;  /* 0x08000006052a7389 */ /* 0x0000640000000029 */
[----:B01----:R-:W-:Y:S05]  /*a650*/  ENDCOLLECTIVE ;  /* 0x000000000000791b */ /* 0x003fea0003800000 */
.L_x_1389:
[----:B------:R-:W-:Y:S02]  /*a660*/  IMAD.MOV.U32 R6, RZ, RZ, 0x2 ;  /* 0x00000002ff067424 */ /* 0x000fe400078e00ff */
[----:B------:R-:W-:Y:S01]  /*a670*/  FADD R11, R9, R42 ;  /* 0x0000002a090b7221 */ /* 0x000fe20000000000 */
[----:B------:R-:W-:-:S04]  /*a680*/  ISETP.NE.AND P0, PT, R8, RZ, PT ;  /* 0x000000ff0800720c */ /* 0x000fc80003f05270 */
[----:B------:R-:W-:Y:S02]  /*a690*/  FSEL R45, R11, R9, !P0 ;  /* 0x000000090b2d7208 */ /* 0x000fe40004000000 */
[----:B------:R-:W-:-:S04]  /*a6a0*/  ISETP.GE.AND P0, PT, R0, R41, PT ;  /* 0x000000290000720c */ /* 0x000fc80003f06270 */
[----:B------:R-:W-:Y:S02]  /*a6b0*/  SEL R11, R40, RZ, !P0 ;  /* 0x000000ff280b7207 */ /* 0x000fe40004000000 */
[----:B------:R-:W-:-:S03]  /*a6c0*/  FSEL R48, R45, R9, !P0 ;  /* 0x000000092d307208 */ /* 0x000fc60004000000 */
[----:B------:R-:W-:-:S04]  /*a6d0*/  IMAD.IADD R40, R8, 0x1, R11 ;  /* 0x0000000108287824 */ /* 0x000fc800078e020b */
[----:B------:R-:W-:-:S07]  /*a6e0*/  IMAD.MOV.U32 R5, RZ, RZ, R40 ;  /* 0x000000ffff057224 */ /* 0x000fce00078e0028 */
[----:B------:R-:W-:Y:S05]  /*a6f0*/  WARPSYNC.COLLECTIVE R4, `(.L_x_1390) ;  /* 0x0000000004087348 */ /* 0x000fea0003c00000 */
[----:B------:R0:W1:Y:S02]  /*a700*/  SHFL.DOWN P0, R42, R5, R6, R41 ;  /* 0x08000006052a7389 */ /* 0x0000640000000029 */
[----:B01----:R-:W-:Y:S05]  /*a710*/  ENDCOLLECTIVE ;  /* 0x000000000000791b */ /* 0x003fea0003800000 */
.L_x_1390:
[----:B------:R-:W-:Y:S02]  /*a720*/  IMAD.MOV.U32 R5, RZ, RZ, R48 ;  /* 0x000000ffff057224 */ /* 0x000fe400078e0030 */
[----:B------:R-:W-:-:S07]  /*a730*/  IMAD.MOV.U32 R8, RZ, RZ, R42 ;  /* 0x000000ffff087224 */ /* 0x000fce00078e002a */
[----:B------:R-:W-:Y:S05]  /*a740*/  WARPSYNC.COLLECTIVE R4, `(.L_x_1391) ;  /* 0x0000000004087348 */ /* 0x000fea0003c00000 */
[----:B------:R0:W1:Y:S02]  /*a750*/  SHFL.DOWN P0, R42, R5, R6, R41 ;  /* 0x08000006052a7389 */ /* 0x0000640000000029 */
[----:B01----:R-:W-:Y:S05]  /*a760*/  ENDCOLLECTIVE ;  /* 0x000000000000791b */ /* 0x003fea0003800000 */
.L_x_1391:
[----:B------:R-:W-:Y:S02]  /*a770*/  IMAD.MOV.U32 R6, RZ, RZ, 0x4 ;  /* 0x00000004ff067424 */ /* 0x000fe400078e00ff */
[----:B------:R-:W-:Y:S01]  /*a780*/  FADD R9, R48, R42 ;  /* 0x0000002a30097221 */ /* 0x000fe20000000000 */
[----:B------:R-:W-:-:S04]  /*a790*/  ISETP.NE.AND P0, PT, R40, RZ, PT ;  /* 0x000000ff2800720c */ /* 0x000fc80003f05270 */
[----:B------:R-:W-:Y:S02]  /*a7a0*/  @!P4 FSEL R48, R9, R48, !P0 ;  /* 0x000000300930c208 */ /* 0x000fe40004000000 */
[----:B------:R-:W-:Y:S02]  /*a7b0*/  SEL R9, R8, RZ, !P4 ;  /* 0x000000ff08097207 */ /* 0x000fe40006000000 */
[----:B------:R-:W-:-:S03]  /*a7c0*/  ISETP.GT.AND P4, PT, R10, R41, PT ;  /* 0x000000290a00720c */ /* 0x000fc60003f84270 */
[----:B------:R-:W-:-:S04]  /*a7d0*/  IMAD.IADD R8, R40, 0x1, R9 ;  /* 0x0000000128087824 */ /* 0x000fc800078e0209 */
[----:B------:R-:W-:-:S07]  /*a7e0*/  IMAD.MOV.U32 R5, RZ, RZ, R8 ;  /* 0x000000ffff057224 */ /* 0x000fce00078e0008 */
[----:B------:R-:W-:Y:S05]  /*a7f0*/  WARPSYNC.COLLECTIVE R4, `(.L_x_1392) ;  /* 0x0000000004087348 */ /* 0x000fea0003c00000 */
[----:B------:R0:W1:Y:S02]  /*a800*/  SHFL.DOWN P0, R42, R5, R6, R41 ;  /* 0x08000006052a7389 */ /* 0x0000640000000029 */
[----:B01----:R-:W-:Y:S05]  /*a810*/  ENDCOLLECTIVE ;  /* 0x000000000000791b */ /* 0x003fea0003800000 */
.L_x_1392:
[----:B------:R-:W-:Y:S02]  /*a820*/  IMAD.MOV.U32 R5, RZ, RZ, R48 ;  /* 0x000000ffff057224 */ /* 0x000fe400078e0030 */
[----:B------:R-:W-:-:S07]  /*a830*/  IMAD.MOV.U32 R9, RZ, RZ, R42 ;  /* 0x000000ffff097224 */ /* 0x000fce00078e002a */
[----:B------:R-:W-:Y:S05]  /*a840*/  WARPSYNC.COLLECTIVE R4, `(.L_x_1393) ;  /* 0x0000000004087348 */ /* 0x000fea0003c00000 */
[----:B------:R0:W1:Y:S02]  /*a850*/  SHFL.DOWN P0, R42, R5, R6, R41 ;  /* 0x08000006052a7389 */ /* 0x0000640000000029 */
[----:B01----:R-:W-:Y:S05]  /*a860*/  ENDCOLLECTIVE ;  /* 0x000000000000791b */ /* 0x003fea0003800000 */
.L_x_1393:
        /* <DEDUP_REMOVED lines=12> */
.L_x_1394:
[----:B------:R-:W-:Y:S02]  /*a930*/  IMAD.MOV.U32 R5, RZ, RZ, R48 ;  /* 0x000000ffff057224 */ /* 0x000fe400078e0030 */
[----:B------:R-:W-:-:S07]  /*a940*/  IMAD.MOV.U32 R9, RZ, RZ, R42 ;  /* 0x000000ffff097224 */ /* 0x000fce00078e002a */
[----:B------:R-:W-:Y:S05]  /*a950*/  WARPSYNC.COLLECTIVE R4, `(.L_x_1395) ;  /* 0x0000000004087348 */ /* 0x000fea0003c00000 */
[----:B------:R0:W1:Y:S02]  /*a960*/  SHFL.DOWN P0, R42, R5, R6, R41 ;  /* 0x08000006052a7389 */ /* 0x0000640000000029 */
[----:B01----:R-:W-:Y:S05]  /*a970*/  ENDCOLLECTIVE ;  /* 0x000000000000791b */ /* 0x003fea0003800000 */
.L_x_1395:
        /* <DEDUP_REMOVED lines=11> */
.L_x_1396:
[----:B------:R-:W-:Y:S02]  /*aa30*/  IMAD.MOV.U32 R5, RZ, RZ, R48 ;  /* 0x000000ffff057224 */ /* 0x000fe400078e0030 */
[----:B------:R-:W-:-:S07]  /*aa40*/  IMAD.MOV.U32 R9, RZ, RZ, R42 ;  /* 0x000000ffff097224 */ /* 0x000fce00078e002a */
[----:B------:R-:W-:Y:S05]  /*aa50*/  WARPSYNC.COLLECTIVE R4, `(.L_x_1397) ;  /* 0x0000000004087348 */ /* 0x000fea0003c00000 */
[----:B------:R0:W1:Y:S02]  /*aa60*/  SHFL.DOWN P0, R42, R5, R6, R41 ;  /* 0x08000006052a7389 */ /* 0x0000640000000029 */
[----:B01----:R-:W-:Y:S05]  /*aa70*/  ENDCOLLECTIVE ;  /* 0x000000000000791b */ /* 0x003fea0003800000 */
.L_x_1397:
[----:B------:R-:W-:Y:S01]  /*aa80*/  ISETP.GT.AND P0, PT, R50, R41, PT ;  /* 0x000000293200720c */ /* 0x000fe20003f04270 */
[----:B------:R-:W-:-:S03]  /*aa90*/  FADD R11, R48, R42 ;  /* 0x0000002a300b7221 */ /* 0x000fc60000000000 */
[----:B------:R-:W-:-:S05]  /*aaa0*/  SEL R9, R9, RZ, !P0 ;  /* 0x000000ff09097207 */ /* 0x000fca0004000000 */
[----:B------:R-:W-:Y:S01]  /*aab0*/  IMAD.IADD R40, R8, 0x1, R9 ;  /* 0x0000000108287824 */ /* 0x000fe200078e0209 */
[----:B------:R-:W-:-:S03]  /*aac0*/  LOP3.LUT R9, RZ, R28, RZ, 0x33, !PT ;  /* 0x0000001cff097212 */ /* 0x000fc600078e33ff */
[----:B------:R-:W-:Y:S02]  /*aad0*/  @!P0 FSEL R48, R11, R48, !P4 ;  /* 0x000000300b308208 */ /* 0x000fe40006000000 */
[----:B------:R-:W-:Y:S01]  /*aae0*/  IADD3 R46, P0, PT, R46, 0x200, RZ ;  /* 0x000002002e2e7810 */ /* 0x000fe20007f1e0ff */
[----:B------:R-:W-:-:S04]  /*aaf0*/  IMAD.IADD R38, R9, 0x1, R38 ;  /* 0x0000000109267824 */ /* 0x000fc800078e0226 */
[----:B------:R-:W-:Y:S01]  /*ab00*/  IMAD.X R47, RZ, RZ, R47, P0 ;  /* 0x000000ffff2f7224 */ /* 0x000fe200000e062f */
[----:B------:R-:W-:-:S13]  /*ab10*/  PLOP3.LUT P0, PT, P5, PT, PT, 0x80, 0x8 ;  /* 0x000000000008781c */ /* 0x000fda0002f0f070 */
[----:B------:R-:W-:Y:S05]  /*ab20*/  WARPSYNC.COLLECTIVE R4, `(.L_x_1398) ;  /* 0x0000000004087348 */ /* 0x000fea0003c00000 */
[----:B------:R-:W-:Y:S01]  /*ab30*/  VOTE.ALL P0, P0 ;  /* 0x0000000000ff7806 */ /* 0x000fe20000000000 */
[----:B------:R-:W-:-:S12]  /*ab40*/  ENDCOLLECTIVE ;  /* 0x000000000000791b */ /* 0x000fd80003800000 */
.L_x_1398:
[----:B------:R-:W-:Y:S05]  /*ab50*/  BRA `(.L_x_1399) ;  /* 0xffffffd000e47947 */ /* 0x000fea000383ffff */
.L_x_1332:
[----:B------:R-:W-:Y:S01]  /*ab60*/  BSSY B0, `(.L_x_1400) ;  /* 0x0000006000007945 */ /* 0x000fe20003800000 */
[----:B------:R-:W-:Y:S01]  /*ab70*/  PLOP3.LUT P0, PT, P0, PT, PT, 0x8, 0x80 ;  /* 0x000000000080781c */ /* 0x000fe2000070e170 */
[----:B------:R-:W-:-:S12]  /*ab80*/  IMAD.MOV.U32 R4, RZ, RZ, -0x1 ;  /* 0xffffffffff047424 */ /* 0x000fd800078e00ff */
[----:B------:R-:W-:Y:S05]  /*ab90*/  WARPSYNC.COLLECTIVE R4, `(.L_x_1401) ;  /* 0x0000000004087348 */ /* 0x000fea0003c00000 */
[----:B------:R-:W-:Y:S01]  /*aba0*/  VOTE.ANY P0, P0 ;  /* 0x0000000000ff7806 */ /* 0x000fe20000000100 */
[----:B------:R-:W-:-:S12]  /*abb0*/  ENDCOLLECTIVE ;  /* 0x000000000000791b */ /* 0x000fd80003800000 */
.L_x_1401:
[----:B------:R-:W-:Y:S05]  /*abc0*/  BSYNC B0 ;  /* 0x0000000000007941 */ /* 0x000fea0003800000 */
.L_x_1400:
[----:B------:R-:W-:Y:S05]  /*abd0*/  BRA `(.L_x_1402) ;  /* 0xffffffd000ec7947 */ /* 0x000fea000383ffff */
.L_x_1334:
[----:B------:R-:W-:Y:S01]  /*abe0*/  ISETP.NE.U32.AND P4, PT, R10, 0x65, PT ;  /* 0x000000650a00780c */ /* 0x000fe20003f85070 */
[----:B------:R-:W-:Y:S01]  /*abf0*/  BSSY B0, `(.L_x_1403) ;  /* 0x0000007000007945 */ /* 0x000fe20003800000 */
[----:B------:R-:W-:Y:S01]  /*ac00*/  PLOP3.LUT P0, PT, P0, PT, PT, 0x8, 0x80 ;  /* 0x000000000080781c */ /* 0x000fe2000070e170 */
[----:B------:R-:W-:Y:S01]  /*ac10*/  IMAD.MOV.U32 R4, RZ, RZ, -0x1 ;  /* 0xffffffffff047424 */ /* 0x000fe200078e00ff */
[----:B------:R-:W-:-:S13]  /*ac20*/  ISETP.NE.AND.EX P4, PT, R11, RZ, PT, P4 ;  /* 0x000000ff0b00720c */ /* 0x000fda0003f85340 */
[----:B------:R-:W-:Y:S05]  /*ac30*/  WARPSYNC.COLLECTIVE R4, `(.L_x_1404) ;  /* 0x0000000004087348 */ /* 0x000fea0003c00000 */
[----:B------:R-:W-:Y:S01]  /*ac40*/  VOTE.ANY R4, PT, P0 ;  /* 0x0000000000047806 */ /* 0x000fe200000e0100 */
[----:B------:R-:W-:Y:S06]  /*ac50*/  ENDCOLLECTIVE ;  /* 0x000000000000791b */ /* 0x000fec0003800000 */
.L_x_1404:
[----:B------:R-:W-:Y:S05]  /*ac60*/  BSYNC B0 ;  /* 0x0000000000007941 */ /* 0x000fea0003800000 */
.L_x_1403:
[----:B------:R-:W-:Y:S01]  /*ac70*/  LOP3.LUT R4, R4, 0x80000000, R44, 0xec, !PT ;  /* 0x8000000004047812 */ /* 0x000fe200078eec2c */
[----:B------:R-:W-:Y:S02]  /*ac80*/  IMAD.MOV.U32 R6, RZ, RZ, 0x1 ;  /* 0x00000001ff067424 */ /* 0x000fe400078e00ff */
[----:B------:R-:W-:Y:S02]  /*ac90*/  VIADD R38, R38, 0xffffffe0 ;  /* 0xffffffe026267836 */ /* 0x000fe40000000000 */
[----:B------:R-:W-:-:S05]  /*aca0*/  VIADD R5, R4, 0xffffffff ;  /* 0xffffffff04057836 */ /* 0x000fca0000000000 */
[----:B------:R-:W-:Y:S01]  /*acb0*/  LOP3.LUT R10, R4, R5, RZ, 0xc, !PT ;  /* 0x00000005040a7212 */ /* 0x000fe200078e0cff */
[----:B------:R-:W-:Y:S02]  /*acc0*/  IMAD.MOV.U32 R5, RZ, RZ, R8 ;  /* 0x000000ffff057224 */ /* 0x000fe400078e0008 */
[----:B------:R-:W-:Y:S01]  /*acd0*/  IMAD.MOV.U32 R4, RZ, RZ, -0x1 ;  /* 0xffffffffff047424 */ /* 0x000fe200078e00ff */
[----:B------:R0:W1:Y:S02]  /*ace0*/  POPC R41, R10 ;  /* 0x0000000a00297309 */ /* 0x0000640000000000 */
[----:B0-----:R-:W-:-:S07]  /*acf0*/  VIADD R10, R0, 0x4 ;  /* 0x00000004000a7836 */ /* 0x001fce0000000000 */
[----:B-1----:R-:W-:Y:S05]  /*ad00*/  WARPSYNC.COLLECTIVE R4, `(.L_x_1405) ;  /* 0x0000000004087348 */ /* 0x002fea0003c00000 */
[----:B-1----:R0:W1:Y:S02]  /*ad10*/  SHFL.DOWN P0, R42, R5, R6, R41 ;  /* 0x08000006052a7389 */ /* 0x0020640000000029 */
[----:B01----:R-:W-:Y:S05]  /*ad20*/  ENDCOLLECTIVE ;  /* 0x000000000000791b */ /* 0x003fea0003800000 */
.L_x_1405:
[----:B------:R-:W-:Y:S02]  /*ad30*/  IMAD.MOV.U32 R5, RZ, RZ, R9 ;  /* 0x000000ffff057224 */ /* 0x000fe400078e0009 */
[----:B------:R-:W-:-:S07]  /*ad40*/  IMAD.MOV.U32 R49, RZ, RZ, R42 ;  /* 0x000000ffff317224 */ /* 0x000fce00078e002a */
[----:B------:R-:W-:Y:S05]  /*ad50*/  WARPSYNC.COLLECTIVE R4, `(.L_x_1406) ;  /* 0x0000000004087348 */ /* 0x000fea0003c00000 */
[----:B------:R0:W1:Y:S02]  /*ad60*/  SHFL.DOWN P0, R42, R5, R6, R41 ;  /* 0x08000006052a7389 */ /* 0x0000640000000029 */
[----:B01----:R-:W-:Y:S05]  /*ad70*/  ENDCOLLECTIVE ;  /* 0x000000000000791b */ /* 0x003fea0003800000 */
.L_x_1406:
[----:B------:R-:W-:Y:S02]  /*ad80*/  IMAD.MOV.U32 R6, RZ, RZ, 0x2 ;  /* 0x00000002ff067424 */ /* 0x000fe400078e00ff */
[----:B------:R-:W-:Y:S01]  /*ad90*/  FADD R11, R9, R42 ;  /* 0x0000002a090b7221 */ /* 0x000fe20000000000 */
[----:B------:R-:W-:-:S04]  /*ada0*/  ISETP.NE.AND P0, PT, R8, RZ, PT ;  /* 0x000000ff0800720c */ /* 0x000fc80003f05270 */
[----:B------:R-:W-:Y:S02]  /*adb0*/  FSEL R11, R11, R9, !P0 ;  /* 0x000000090b0b7208 */ /* 0x000fe40004000000 */
[----:B------:R-:W-:-:S04]  /*adc0*/  ISETP.GE.AND P0, PT, R0, R41, PT ;  /* 0x000000290000720c */ /* 0x000fc80003f06270 */
[----:B------:R-:W-:Y:S02]  /*add0*/  SEL R49, R49, RZ, !P0 ;  /* 0x000000ff31317207 */ /* 0x000fe40004000000 */
[----:B------:R-:W-:-:S03]  /*ade0*/  FSEL R48, R11, R9, !P0 ;  /* 0x000000090b307208 */ /* 0x000fc60004000000 */
[----:B------:R-:W-:Y:S02]  /*adf0*/  IMAD.IADD R52, R8, 0x1, R49 ;  /* 0x0000000108347824 */ /* 0x000fe400078e0231 */
[----:B------:R-:W-:Y:S02]  /*ae00*/  VIADD R8, R0, 0x2 ;  /* 0x0000000200087836 */ /* 0x000fe40000000000 */
[----:B------:R-:W-:Y:S01]  /*ae10*/  IMAD.MOV.U32 R5, RZ, RZ, R52 ;  /* 0x000000ffff057224 */ /* 0x000fe200078e0034 */
[----:B------:R-:W-:Y:S02]  /*ae20*/  ISETP.NE.AND P6, PT, R52, RZ, PT ;  /* 0x000000ff3400720c */ /* 0x000fe40003fc5270 */
[----:B------:R-:W-:-:S13]  /*ae30*/  ISETP.GT.AND P5, PT, R8, R41, PT ;  /* 0x000000290800720c */ /* 0x000fda0003fa4270 */
[----:B------:R-:W-:Y:S05]  /*ae40*/  WARPSYNC.COLLECTIVE R4, `(.L_x_1407) ;  /* 0x0000000004087348 */ /* 0x000fea0003c00000 */
[----:B------:R0:W1:Y:S02]  /*ae50*/  SHFL.DOWN P0, R42, R5, R6, R41 ;  /* 0x08000006052a7389 */ /* 0x0000640000000029 */
[----:B01----:R-:W-:Y:S05]  /*ae60*/  ENDCOLLECTIVE ;  /* 0x000000000000791b */ /* 0x003fea0003800000 */
.L_x_1407:
[----:B------:R-:W-:Y:S01]  /*ae70*/  IMAD.MOV.U32 R5, RZ, RZ, R48 ;  /* 0x000000ffff057224 */ /* 0x000fe200078e0030 */
[----:B------:R-:W-:-:S07]  /*ae80*/  SEL R9, R42, RZ, !P5 ;  /* 0x000000ff2a097207 */ /* 0x000fce0006800000 */
[----:B------:R-:W-:Y:S05]  /*ae90*/  WARPSYNC.COLLECTIVE R4, `(.L_x_1408) ;  /* 0x0000000004087348 */ /* 0x000fea0003c00000 */
[----:B------:R0:W1:Y:S02]  /*aea0*/  SHFL.DOWN P0, R42, R5, R6, R41 ;  /* 0x08000006052a7389 */ /* 0x0000640000000029 */
[----:B01----:R-:W-:Y:S05]  /*aeb0*/  ENDCOLLECTIVE ;  /* 0x000000000000791b */ /* 0x003fea0003800000 */
.L_x_1408:
[----:B------:R-:W-:-:S04]  /*aec0*/  IMAD.IADD R8, R52, 0x1, R9 ;  /* 0x0000000134087824 */ /* 0x000fc800078e0209 */
[----:B------:R-:W-:Y:S02]  /*aed0*/  IMAD.MOV.U32 R5, RZ, RZ, R8 ;  /* 0x000000ffff057224 */ /* 0x000fe400078e0008 */
[----:B------:R-:W-:Y:S02]  /*aee0*/  IMAD.MOV.U32 R6, RZ, RZ, 0x4 ;  /* 0x00000004ff067424 */ /* 0x000fe400078e00ff */
[----:B------:R-:W-:-:S07]  /*aef0*/  FADD R9, R48, R42 ;  /* 0x0000002a30097221 */ /* 0x000fce0000000000 */
[----:B------:R-:W-:Y:S05]  /*af00*/  WARPSYNC.COLLECTIVE R4, `(.L_x_1409) ;  /* 0x0000000004087348 */ /* 0x000fea0003c00000 */
[----:B------:R0:W1:Y:S02]  /*af10*/  SHFL.DOWN P0, R42, R5, R6, R41 ;  /* 0x08000006052a7389 */ /* 0x0000640000000029 */
[----:B01----:R-:W-:Y:S05]  /*af20*/  ENDCOLLECTIVE ;  /* 0x000000000000791b */ /* 0x003fea0003800000 */
.L_x_1409:
        /* <DEDUP_REMOVED lines=8> */
.L_x_1410:
[----:B------:R-:W-:Y:S02]  /*afb0*/  IMAD.IADD R52, R8, 0x1, R9 ;  /* 0x0000000108347824 */ /* 0x000fe400078e0209 */
[----:B------:R-:W-:Y:S02]  /*afc0*/  VIADD R8, R0, 0x8 ;  /* 0x0000000800087836 */ /* 0x000fe40000000000 */
[----:B------:R-:W-:Y:S02]  /*afd0*/  IMAD.MOV.U32 R5, RZ, RZ, R52 ;  /* 0x000000ffff057224 */ /* 0x000fe400078e0034 */
[----:B------:R-:W-:Y:S02]  /*afe0*/  IMAD.MOV.U32 R6, RZ, RZ, 0x8 ;  /* 0x00000008ff067424 */ /* 0x000fe400078e00ff */
[----:B------:R-:W-:-:S07]  /*aff0*/  FADD R9, R48, R42 ;  /* 0x0000002a30097221 */ /* 0x000fce0000000000 */
[----:B------:R-:W-:Y:S05]  /*b000*/  WARPSYNC.COLLECTIVE R4, `(.L_x_1411) ;  /* 0x0000000004087348 */ /* 0x000fea0003c00000 */
[----:B------:R0:W1:Y:S02]  /*b010*/  SHFL.DOWN P0, R42, R5, R6, R41 ;  /* 0x08000006052a7389 */ /* 0x0000640000000029 */
[----:B01----:R-:W-:Y:S05]  /*b020*/  ENDCOLLECTIVE ;  /* 0x000000000000791b */ /* 0x003fea0003800000 */
.L_x_1411:
        /* <DEDUP_REMOVED lines=8> */
.L_x_1412:
[----:B------:R-:W-:-:S04]  /*b0b0*/  IMAD.IADD R9, R52, 0x1, R9 ;  /* 0x0000000134097824 */ /* 0x000fc800078e0209 */
[----:B------:R-:W-:Y:S02]  /*b0c0*/  IMAD.MOV.U32 R5, RZ, RZ, R9 ;  /* 0x000000ffff057224 */ /* 0x000fe400078e0009 */
[----:B------:R-:W-:Y:S02]  /*b0d0*/  IMAD.MOV.U32 R6, RZ, RZ, 0x10 ;  /* 0x00000010ff067424 */ /* 0x000fe400078e00ff */
[----:B------:R-:W-:-:S07]  /*b0e0*/  FADD R11, R48, R42 ;  /* 0x0000002a300b7221 */ /* 0x000fce0000000000 */
[----:B------:R-:W-:Y:S05]  /*b0f0*/  WARPSYNC.COLLECTIVE R4, `(.L_x_1413) ;  /* 0x0000000004087348 */ /* 0x000fea0003c00000 */
[----:B------:R0:W1:Y:S02]  /*b100*/  SHFL.DOWN P0, R42, R5, R6, R41 ;  /* 0x08000006052a7389 */ /* 0x0000640000000029 */
[----:B01----:R-:W-:Y:S05]  /*b110*/  ENDCOLLECTIVE ;  /* 0x000000000000791b */ /* 0x003fea0003800000 */
.L_x_1413:
[----:B------:R-:W-:Y:S02]  /*b120*/  @!P5 FSEL R48, R11, R48, !P6 ;  /* 0x000000300b30d208 */ /* 0x000fe40007000000 */
[----:B------:R-:W-:-:S03]  /*b130*/  ISETP.NE.AND P5, PT, R9, RZ, PT ;  /* 0x000000ff0900720c */ /* 0x000fc60003fa5270 */
[----:B------:R-:W-:Y:S02]  /*b140*/  IMAD.MOV.U32 R5, RZ, RZ, R48 ;  /* 0x000000ffff057224 */ /* 0x000fe400078e0030 */
[----:B------:R-:W-:-:S08]  /*b150*/  IMAD.MOV.U32 R8, RZ, RZ, R42 ;  /* 0x000000ffff087224 */ /* 0x000fd000078e002a */
[----:B------:R-:W-:Y:S05]  /*b160*/  WARPSYNC.COLLECTIVE R4, `(.L_x_1414) ;  /* 0x0000000004087348 */ /* 0x000fea0003c00000 */
[----:B------:R0:W1:Y:S02]  /*b170*/  SHFL.DOWN P0, R42, R5, R6, R41 ;  /* 0x08000006052a7389 */ /* 0x0000640000000029 */
[----:B01----:R-:W-:Y:S05]  /*b180*/  ENDCOLLECTIVE ;  /* 0x000000000000791b */ /* 0x003fea0003800000 */
.L_x_1414:
[----:B------:R-:W-:Y:S01]  /*b190*/  ISETP.GT.AND P0, PT, R50, R41, PT ;  /* 0x000000293200720c */ /* 0x000fe20003f04270 */
[----:B------:R-:W-:-:S03]  /*b1a0*/  FADD R11, R48, R42 ;  /* 0x0000002a300b7221 */ /* 0x000fc60000000000 */
[----:B------:R-:W-:-:S09]  /*b1b0*/  SEL R8, R8, RZ, !P0 ;  /* 0x000000ff08087207 */ /* 0x000fd20004000000 */
[----:B------:R-:W-:Y:S02]  /*b1c0*/  @!P0 FSEL R48, R11, R48, !P5 ;  /* 0x000000300b308208 */ /* 0x000fe40006800000 */
[----:B------:R-:W-:Y:S02]  /*b1d0*/  ISETP.NE.AND P0, PT, R40, RZ, PT ;  /* 0x000000ff2800720c */ /* 0x000fe40003f05270 */
[----:B------:R-:W-:-:S11]  /*b1e0*/  IADD3 R40, PT, PT, R9, R8, R40 ;  /* 0x0000000809287210 */ /* 0x000fd60007ffe028 */
[----:B------:R-:W-:Y:S01]  /*b1f0*/  @!P0 FADD R45, R48, R45 ;  /* 0x0000002d302d8221 */ /* 0x000fe20000000000 */
[----:B------:R-:W-:-:S03]  /*b200*/  PLOP3.LUT P0, PT, P4, PT, PT, 0x80, 0x8 ;  /* 0x000000000008781c */ /* 0x000fc6000270f070 */
[----:B------:R-:W-:-:S10]  /*b210*/  IMAD.MOV.U32 R48, RZ, RZ, R45 ;  /* 0x000000ffff307224 */ /* 0x000fd400078e002d */
[----:B------:R-:W-:Y:S05]  /*b220*/  WARPSYNC.COLLECTIVE R4, `(.L_x_1415) ;  /* 0x0000000004087348 */ /* 0x000fea0003c00000 */
[----:B------:R-:W-:Y:S01]  /*b230*/  VOTE.ALL P0, P0 ;  /* 0x0000000000ff7806 */ /* 0x000fe20000000000 */
[----:B------:R-:W-:-:S12]  /*b240*/  ENDCOLLECTIVE ;  /* 0x000000000000791b */ /* 0x000fd80003800000 */
.L_x_1415:
[----:B------:R-:W-:Y:S05]  /*b250*/  BRA `(.L_x_1416) ;  /* 0xffffffd000407947 */ /* 0x000fea000383ffff */
.L_x_1417:
        /* <DEDUP_REMOVED lines=10> */
.L_x_2128:


//--------------------- .text._ZN6thrust24THRUST_300001_SM_1000_NS8cuda_cub4core6detail13_kernel_agentINS1_15__reduce_by_key9InitAgentIN3cub18CUB_300001_SM_100024ReduceByKeyScanTileStateIfiLb1EEEiPiEEJSA_iSB_EEEvDpT0_ --------------------------
	.section	.text._ZN6thrust24THRUST_300001_SM_1000_NS8cuda_cub4core6detail13_kernel_agentINS1_15__reduce_by_key9InitAgentIN3cub18CUB_300001_SM_100024ReduceByKeyScanTileStateIfiLb1EEEiPiEEJSA_iSB_EEEvDpT0_,"ax",@progbits
	.align	128
        .global         _ZN6thrust24THRUST_300001_SM_1000_NS8cuda_cub4core6detail13_kernel_agentINS1_15__reduce_by_key9InitAgentIN3cub18CUB_300001_SM_100024ReduceByKeyScanTileStateIfiLb1EEEiPiEEJSA_iSB_EEEvDpT0_
        .type           _ZN6thrust24THRUST_300001_SM_1000_NS8cuda_cub4core6detail13_kernel_agentINS1_15__reduce_by_key9InitAgentIN3cub18CUB_300001_SM_100024ReduceByKeyScanTileStateIfiLb1EEEiPiEEJSA_iSB_EEEvDpT0_,@function
        .size           _ZN6thrust24THRUST_300001_SM_1000_NS8cuda_cub4core6detail13_kernel_agentINS1_15__reduce_by_key9InitAgentIN3cub18CUB_300001_SM_100024ReduceByKeyScanTileStateIfiLb1EEEiPiEEJSA_iSB_EEEvDpT0_,(.L_x_2129 - _ZN6thrust24THRUST_300001_SM_1000_NS8cuda_cub4core6detail13_kernel_agentINS1_15__reduce_by_key9InitAgentIN3cub18CUB_300001_SM_100024ReduceByKeyScanTileStateIfiLb1EEEiPiEEJSA_iSB_EEEvDpT0_)
        .other          _ZN6thrust24THRUST_300001_SM_1000_NS8cuda_cub4core6detail13_kernel_agentINS1_15__reduce_by_key9InitAgentIN3cub18CUB_300001_SM_100024ReduceByKeyScanTileStateIfiLb1EEEiPiEEJSA_iSB_EEEvDpT0_,@"STO_CUDA_ENTRY STV_DEFAULT"
_ZN6thrust24THRUST_300001_SM_1000_NS8cuda_cub4core6detail13_kernel_agentINS1_15__reduce_by_key9InitAgentIN3cub18CUB_300001_SM_100024ReduceByKeyScanTileStateIfiLb1EEEiPiEEJSA_iSB_EEEvDpT0_:
.text._ZN6thrust24THRUST_300001_SM_1000_NS8cuda_cub4core6detail13_kernel_agentINS1_15__reduce_by_key9InitAgentIN3cub18CUB_300001_SM_100024ReduceByKeyScanTileStateIfiLb1EEEiPiEEJSA_iSB_EEEvDpT0_:
        /* <DEDUP_REMOVED lines=22> */
[----:B0-----:R-:W-:Y:S01]  /*0160*/  STG.E desc[UR4][R2.64], RZ ;  /* 0x000000ff02007986 */ /* 0x001fe2000c101904 */
[----:B------:R-:W-:Y:S05]  /*0170*/  EXIT ;  /* 0x000000000000794d */ /* 0x000fea0003800000 */
.L_x_1418:
        /* <DEDUP_REMOVED lines=16> */
.L_x_2129:


//--------------------- .text._ZN6thrust24THRUST_300001_SM_1000_NS8cuda_cub4core6detail13_kernel_agentINS1_15__reduce_by_key16ReduceByKeyAgentIPiNS0_17constant_iteratorIiNS0_11use_defaultES9_EES7_S7_N4cuda3std3__48equal_toIiEENSD_4plusIiEEPllEEJS7_SA_S7_S7_SI_N3cub18CUB_300001_SM_100024ReduceByKeyScanTileStateIilLb1EEESF_SH_llEEEvDpT0_ --------------------------
	.section	.text._ZN6thrust24THRUST_300001_SM_1000_NS8cuda_cub4core6detail13_kernel_agentINS1_15__reduce_by_key16ReduceByKeyAgentIPiNS0_17constant_iteratorIiNS0_11use_defaultES9_EES7_S7_N4cuda3std3__48equal_toIiEENSD_4plusIiEEPllEEJS7_SA_S7_S7_SI_N3cub18CUB_300001_SM_100024ReduceByKeyScanTileStateIilLb1EEESF_SH_llEEEvDpT0_,"ax",@progbits
	.align	128
        .global         _ZN6thrust24THRUST_300001_SM_1000_NS8cuda_cub4core6detail13_kernel_agentINS1_15__reduce_by_key16ReduceByKeyAgentIPiNS0_17constant_iteratorIiNS0_11use_defaultES9_EES7_S7_N4cuda3std3__48equal_toIiEENSD_4plusIiEEPllEEJS7_SA_S7_S7_SI_N3cub18CUB_300001_SM_100024ReduceByKeyScanTileStateIilLb1EEESF_SH_llEEEvDpT0_
        .type           _ZN6thrust24THRUST_300001_SM_1000_NS8cuda_cub4core6detail13_kernel_agentINS1_15__reduce_by_key16ReduceByKeyAgentIPiNS0_17constant_iteratorIiNS0_11use_defaultES9_EES7_S7_N4cuda3std3__48equal_toIiEENSD_4plusIiEEPllEEJS7_SA_S7_S7_SI_N3cub18CUB_300001_SM_100024ReduceByKeyScanTileStateIilLb1EEESF_SH_llEEEvDpT0_,@function
        .size           _ZN6thrust24THRUST_300001_SM_1000_NS8cuda_cub4core6detail13_kernel_agentINS1_15__reduce_by_key16ReduceByKeyAgentIPiNS0_17constant_iteratorIiNS0_11use_defaultES9_EES7_S7_N4cuda3std3__48equal_toIiEENSD_4plusIiEEPllEEJS7_SA_S7_S7_SI_N3cub18CUB_300001_SM_100024ReduceByKeyScanTileStateIilLb1EEESF_SH_llEEEvDpT0_,(.L_x_2130 - _ZN6thrust24THRUST_300001_SM_1000_NS8cuda_cub4core6detail13_kernel_agentINS1_15__reduce_by_key16ReduceByKeyAgentIPiNS0_17constant_iteratorIiNS0_11use_defaultES9_EES7_S7_N4cuda3std3__48equal_toIiEENSD_4plusIiEEPllEEJS7_SA_S7_S7_SI_N3cub18CUB_300001_SM_100024ReduceByKeyScanTileStateIilLb1EEESF_SH_llEEEvDpT0_)
        .other          _ZN6thrust24THRUST_300001_SM_1000_NS8cuda_cub4core6detail13_kernel_agentINS1_15__reduce_by_key16ReduceByKeyAgentIPiNS0_17constant_iteratorIiNS0_11use_defaultES9_EES7_S7_N4cuda3std3__48equal_toIiEENSD_4plusIiEEPllEEJS7_SA_S7_S7_SI_N3cub18CUB_300001_SM_100024ReduceByKeyScanTileStateIilLb1EEESF_SH_llEEEvDpT0_,@"STO_CUDA_ENTRY STV_DEFAULT"
_ZN6thrust24THRUST_300001_SM_1000_NS8cuda_cub4core6detail13_kernel_agentINS1_15__reduce_by_key16ReduceByKeyAgentIPiNS0_17constant_iteratorIiNS0_11use_defaultES9_EES7_S7_N4cuda3std3__48equal_toIiEENSD_4plusIiEEPllEEJS7_SA_S7_S7_SI_N3cub18CUB_300001_SM_100024ReduceByKeyScanTileStateIilLb1EEESF_SH_llEEEvDpT0_:
.text._ZN6thrust24THRUST_300001_SM_1000_NS8cuda_cub4core6detail13_kernel_agentINS1_15__reduce_by_key16ReduceByKeyAgentIPiNS0_17constant_iteratorIiNS0_11use_defaultES9_EES7_S7_N4cuda3std3__48equal_toIiEENSD_4plusIiEEPllEEJS7_SA_S7_S7_SI_N3cub18CUB_300001_SM_100024ReduceByKeyScanTileStateIilLb1EEESF_SH_llEEEvDpT0_:
        /* <DEDUP_REMOVED lines=14> */
[----:B------:R-:W2:Y:S01]  /*00e0*/  LDC R21, c[0x0][0x390] ;  /* 0x0000e400ff157b82 */ /* 0x000ea20000000800 */
[C---:B0-----:R-:W-:Y:S02]  /*00f0*/  LOP3.LUT R4, R0.reuse, 0x1f, RZ, 0xc0, !PT ;  /* 0x0000001f00047812 */ /* 0x041fe400078ec0ff */
[----:B------:R-:W-:-:S05]  /*0100*/  LOP3.LUT R5, R0, 0x3e0, RZ, 0xc0, !PT ;  /* 0x000003e000057812 */ /* 0x000fca00078ec0ff */
[----:B------:R-:W-:-:S05]  /*0110*/  IMAD R5, R5, 0x9, R4 ;  /* 0x0000000905057824 */ /* 0x000fca00078e0204 */
[----:B------:R-:W-:-:S05]  /*0120*/  IADD3 R5, P0, PT, R2, R5, RZ ;  /* 0x0000000502057210 */ /* 0x000fca0007f1e0ff */
[----:B------:R-:W-:Y:S01]  /*0130*/  IMAD.X R2, RZ, RZ, R3, P0 ;  /* 0x000000ffff027224 */ /* 0x000fe200000e0603 */
[----:B-1----:R-:W-:-:S04]  /*0140*/  LEA R4, P0, R5, UR4, 0x2 ;  /* 0x0000000405047c11 */ /* 0x002fc8000f8010ff */
[----:B------:R-:W-:-:S05]  /*0150*/  LEA.HI.X R5, R5, UR5, R2, 0x2, P0 ;  /* 0x0000000505057c11 */ /* 0x000fca00080f1402 */
[----:B------:R-:W3:Y:S04]  /*0160*/  LDG.E.CONSTANT R2, desc[UR8][R4.64] ;  /* 0x0000000804027981 */ /* 0x000ee8000c1e9900 */
[----:B------:R-:W4:Y:S04]  /*0170*/  LDG.E.CONSTANT R6, desc[UR8][R4.64+0x80] ;  /* 0x0000800804067981 */ /* 0x000f28000c1e9900 */
[----:B------:R-:W5:Y:S04]  /*0180*/  LDG.E.CONSTANT R7, desc[UR8][R4.64+0x100] ;  /* 0x0001000804077981 */ /* 0x000f68000c1e9900 */
[----:B------:R-:W2:Y:S04]  /*0190*/  LDG.E.CONSTANT R8, desc[UR8][R4.64+0x180] ;  /* 0x0001800804087981 */ /* 0x000ea8000c1e9900 */
[----:B------:R-:W2:Y:S04]  /*01a0*/  LDG.E.CONSTANT R9, desc[UR8][R4.64+0x200] ;  /* 0x0002000804097981 */ /* 0x000ea8000c1e9900 */
[----:B------:R-:W2:Y:S04]  /*01b0*/  LDG.E.CONSTANT R11, desc[UR8][R4.64+0x280] ;  /* 0x00028008040b7981 */ /* 0x000ea8000c1e9900 */
[----:B------:R-:W2:Y:S04]  /*01c0*/  LDG.E.CONSTANT R13, desc[UR8][R4.64+0x300] ;  /* 0x00030008040d7981 */ /* 0x000ea8000c1e9900 */
[----:B------:R-:W2:Y:S04]  /*01d0*/  LDG.E.CONSTANT R15, desc[UR8][R4.64+0x380] ;  /* 0x00038008040f7981 */ /* 0x000ea8000c1e9900 */
[----:B------:R0:W2:Y:S01]  /*01e0*/  LDG.E.CONSTANT R17, desc[UR8][R4.64+0x400] ;  /* 0x0004000804117981 */ /* 0x0000a2000c1e9900 */
[----:B------:R-:W1:Y:S01]  /*01f0*/  S2UR UR5, SR_CgaCtaId ;  /* 0x00000000000579c3 */ /* 0x000e620000008800 */
[----:B------:R-:W-:Y:S01]  /*0200*/  SHF.R.U32.HI R40, RZ, 0x5, R0 ;  /* 0x00000005ff287819 */ /* 0x000fe20000011600 */
[----:B------:R-:W-:Y:S01]  /*0210*/  UMOV UR4, 0x400 ;  /* 0x0000040000047882 */ /* 0x000fe20000000000 */
[----:B------:R-:W0:Y:S01]  /*0220*/  S2R R3, SR_LANEID ;  /* 0x0000000000037919 */ /* 0x000e220000000000 */
[----:B------:R-:W-:Y:S01]  /*0230*/  ISETP.NE.AND P1, PT, R0, RZ, PT ;  /* 0x000000ff0000720c */ /* 0x000fe20003f25270 */
[----:B------:R-:W-:Y:S01]  /*0240*/  IMAD.MOV.U32 R31, RZ, RZ, RZ ;  /* 0x000000ffff1f7224 */ /* 0x000fe200078e00ff */
[----:B-1----:R-:W-:-:S03]  /*0250*/  ULEA UR5, UR5, UR4, 0x18 ;  /* 0x0000000405057291 */ /* 0x002fc6000f8ec0ff */
[----:B------:R-:W-:Y:S01]  /*0260*/  UMOV UR4, URZ ;  /* 0x000000ff00047c82 */ /* 0x000fe20008000000 */
[----:B0-----:R-:W-:-:S05]  /*0270*/  IMAD R10, R40, 0x120, R3 ;  /* 0x00000120280a7824 */ /* 0x001fca00078e0203 */
[----:B------:R-:W-:-:S05]  /*0280*/  LEA R24, R10, UR5, 0x2 ;  /* 0x000000050a187c11 */ /* 0x000fca000f8e10ff */
[----:B------:R-:W-:Y:S01]  /*0290*/  IMAD R5, R3, 0x20, R24 ;  /* 0x0000002003057824 */ /* 0x000fe200078e0218 */
[----:B---3--:R-:W-:Y:S04]  /*02a0*/  STS [R24], R2 ;  /* 0x0000000218007388 */ /* 0x008fe80000000800 */
[----:B----4-:R0:W-:Y:S04]  /*02b0*/  STS [R24+0x80], R6 ;  /* 0x0000800618007388 */ /* 0x0101e80000000800 */
[----:B-----5:R-:W-:Y:S04]  /*02c0*/  STS [R24+0x100], R7 ;  /* 0x0001000718007388 */ /* 0x020fe80000000800 */
[----:B--2---:R-:W-:Y:S01]  /*02d0*/  STS [R24+0x180], R8 ;  /* 0x0001800818007388 */ /* 0x004fe20000000800 */
[----:B0-----:R-:W-:-:S03]  /*02e0*/  LEA R6, R0, UR5, 0x2 ;  /* 0x0000000500067c11 */ /* 0x001fc6000f8e10ff */
        /* <DEDUP_REMOVED lines=16> */
[----:B0-----:R-:W-:-:S02]  /*03f0*/  ISETP.NE.AND P4, PT, R2, R8, PT ;  /* 0x000000080200720c */ /* 0x001fc40003f85270 */
[----:B-1----:R-:W-:-:S04]  /*0400*/  ISETP.NE.AND P2, PT, R8, R10, PT ;  /* 0x0000000a0800720c */ /* 0x002fc80003f45270 */
[----:B------:R-:W-:Y:S02]  /*0410*/  SEL R32, RZ, 0x1, !P2 ;  /* 0x00000001ff207807 */ /* 0x000fe40005000000 */
[----:B--2---:R-:W-:Y:S01]  /*0420*/  ISETP.NE.AND P5, PT, R10, R12, PT ;  /* 0x0000000c0a00720c */ /* 0x004fe20003fa5270 */
[----:B------:R-:W-:Y:S01]  /*0430*/  STS [R24], R21 ;  /* 0x0000001518007388 */ /* 0x000fe20000000800 */
[----:B---3--:R-:W-:Y:S02]  /*0440*/  ISETP.NE.AND P2, PT, R12, R14, PT ;  /* 0x0000000e0c00720c */ /* 0x008fe40003f45270 */
[----:B------:R-:W-:Y:S01]  /*0450*/  SEL R33, RZ, 0x1, !P5 ;  /* 0x00000001ff217807 */ /* 0x000fe20006800000 */
[----:B------:R-:W-:Y:S01]  /*0460*/  STS [R24+0x80], R21 ;  /* 0x0000801518007388 */ /* 0x000fe20000000800 */
[----:B------:R-:W-:-:S03]  /*0470*/  P2R R44, PR, RZ, 0x20 ;  /* 0x00000020ff2c7803 */ /* 0x000fc60000000000 */
        /* <DEDUP_REMOVED lines=8> */
[----:B------:R-:W-:Y:S01]  /*0500*/  LDS R42, [R5] ;  /* 0x00000000052a7984 */ /* 0x000fe20000000800 */
[----:B0-----:R-:W-:-:S03]  /*0510*/  SEL R24, RZ, 0x1, !P4 ;  /* 0x00000001ff187807 */ /* 0x001fc60006000000 */
        /* <DEDUP_REMOVED lines=9> */
[----:B------:R-:W-:Y:S02]  /*05b0*/  STS [R6+0x4d8], R27 ;  /* 0x0004d81b06007388 */ /* 0x000fe40000000800 */
[----:B------:R-:W-:Y:S06]  /*05c0*/  BAR.SYNC.DEFER_BLOCKING 0x0 ;  /* 0x0000000000007b1d */ /* 0x000fec0000010000 */
[----:B------:R0:W1:Y:S02]  /*05d0*/  @P1 LDS R22, [R6+0x4d4] ;  /* 0x0004d40006161984 */ /* 0x0000640000000800 */
[----:B0-----:R-:W-:-:S02]  /*05e0*/  SEL R6, RZ, 0x1, !P2 ;  /* 0x00000001ff067807 */ /* 0x001fc40005000000 */
[----:B-1----:R-:W-:-:S04]  /*05f0*/  @P1 ISETP.NE.AND P0, PT, R22, R2, PT ;  /* 0x000000021600120c */ /* 0x002fc80003f05270 */
[----:B------:R-:W-:-:S04]  /*0600*/  @P1 SEL R31, RZ, 0x1, !P0 ;  /* 0x00000001ff1f1807 */ /* 0x000fc80004000000 */
[----:B------:R-:W-:-:S04]  /*0610*/  IADD3 R5, P0, PT, R31, R24, RZ ;  /* 0x000000181f057210 */ /* 0x000fc80007f1e0ff */
[----:B------:R-:W-:Y:S01]  /*0620*/  IADD3 R32, P3, PT, R5, R32, RZ ;  /* 0x0000002005207210 */ /* 0x000fe20007f7e0ff */
[----:B------:R-:W-:-:S03]  /*0630*/  IMAD.X R34, RZ, RZ, UR4, P0 ;  /* 0x00000004ff227e24 */ /* 0x000fc600080e06ff */
[----:B------:R-:W-:Y:S01]  /*0640*/  IADD3 R33, P1, PT, R32, R33, RZ ;  /* 0x0000002120217210 */ /* 0x000fe20007f3e0ff */
[----:B------:R-:W-:Y:S01]  /*0650*/  IMAD.X R34, RZ, RZ, R34, P3 ;  /* 0x000000ffff227224 */ /* 0x000fe200018e0622 */
[----:B------:R-:W-:Y:S02]  /*0660*/  ISETP.NE.AND P3, PT, R14, R16, PT ;  /* 0x000000100e00720c */ /* 0x000fe40003f65270 */
[----:B------:R-:W-:Y:S01]  /*0670*/  IADD3 R35, P0, PT, R33, R6, RZ ;  /* 0x0000000621237210 */ /* 0x000fe20007f1e0ff */
[----:B------:R-:W-:Y:S01]  /*0680*/  IMAD.X R36, RZ, RZ, R34, P1 ;  /* 0x000000ffff247224 */ /* 0x000fe200008e0622 */
[----:B------:R-:W-:Y:S02]  /*0690*/  SEL R6, RZ, 0x1, !P3 ;  /* 0x00000001ff067807 */ /* 0x000fe40005800000 */
[----:B------:R-:W-:Y:S01]  /*06a0*/  ISETP.NE.AND P1, PT, R16, R18, PT ;  /* 0x000000121000720c */ /* 0x000fe20003f25270 */
[----:B------:R-:W-:Y:S01]  /*06b0*/  IMAD.X R26, RZ, RZ, R36, P0 ;  /* 0x000000ffff1a7224 */ /* 0x000fe200000e0624 */
[----:B------:R-:W-:-:S02]  /*06c0*/  IADD3 R37, P0, PT, R35, R6, RZ ;  /* 0x0000000623257210 */ /* 0x000fc40007f1e0ff */
[----:B------:R-:W-:Y:S02]  /*06d0*/  SEL R38, RZ, 0x1, !P1 ;  /* 0x00000001ff267807 */ /* 0x000fe40004800000 */
[----:B------:R-:W-:Y:S01]  /*06e0*/  SEL R6, R42, RZ, !P4 ;  /* 0x000000ff2a067207 */ /* 0x000fe20006000000 */
[----:B------:R-:W-:Y:S01]  /*06f0*/  IMAD.X R28, RZ, RZ, R26, P0 ;  /* 0x000000ffff1c7224 */ /* 0x000fe200000e061a */
[----:B------:R-:W-:-:S03]  /*0700*/  IADD3 R38, P0, PT, R37, R38, RZ ;  /* 0x0000002625267210 */ /* 0x000fc60007f1e0ff */
[----:B------:R-:W-:Y:S02]  /*0710*/  IMAD.IADD R6, R9, 0x1, R6 ;  /* 0x0000000109067824 */ /* 0x000fe400078e0206 */
[----:B------:R-:W-:Y:S01]  /*0720*/  IMAD.X R29, RZ, RZ, R28, P0 ;  /* 0x000000ffff1d7224 */ /* 0x000fe200000e061c */
[----:B------:R-:W-:-:S04]  /*0730*/  ISETP.NE.AND P0, PT, R18, R20, PT ;  /* 0x000000141200720c */ /* 0x000fc80003f05270 */
[----:B------:R-:W-:-:S04]  /*0740*/  SEL R39, RZ, 0x1, !P0 ;  /* 0x00000001ff277807 */ /* 0x000fc80004000000 */
[----:B------:R-:W-:-:S05]  /*0750*/  IADD3 R39, P6, PT, R38, R39, RZ ;  /* 0x0000002726277210 */ /* 0x000fca0007fde0ff */
[----:B------:R-:W-:Y:S01]  /*0760*/  IMAD.X R30, RZ, RZ, R29, P6 ;  /* 0x000000ffff1e7224 */ /* 0x000fe200030e061d */
[----:B------:R-:W-:-:S04]  /*0770*/  ISETP.NE.AND P6, PT, R8, R10, PT ;  /* 0x0000000a0800720c */ /* 0x000fc80003fc5270 */
[----:B------:R-:W-:Y:S02]  /*0780*/  SEL R6, R6, RZ, !P6 ;  /* 0x000000ff06067207 */ /* 0x000fe40007000000 */
[----:B------:R-:W-:-:S03]  /*0790*/  ISETP.NE.AND P6, PT, R20, R27, PT ;  /* 0x0000001b1400720c */ /* 0x000fc60003fc5270 */
[----:B------:R-:W-:Y:S01]  /*07a0*/  IMAD.IADD R6, R11, 0x1, R6 ;  /* 0x000000010b067824 */ /* 0x000fe200078e0206 */
[----:B------:R-:W-:-:S04]  /*07b0*/  SEL R24, RZ, 0x1, !P6 ;  /* 0x00000001ff187807 */ /* 0x000fc80007000000 */
[----:B------:R-:W-:Y:S02]  /*07c0*/  SEL R6, R6, RZ, !P5 ;  /* 0x000000ff06067207 */ /* 0x000fe40006800000 */
[----:B------:R-:W-:-:S03]  /*07d0*/  ISETP.GE.AND P5, PT, R3, 0x10, PT ;  /* 0x000000100300780c */ /* 0x000fc60003fa6270 */
[----:B------:R-:W-:-:S05]  /*07e0*/  IMAD.IADD R6, R13, 0x1, R6 ;  /* 0x000000010d067824 */ /* 0x000fca00078e0206 */
[----:B------:R-:W-:-:S05]  /*07f0*/  SEL R6, R6, RZ, !P2 ;  /* 0x000000ff06067207 */ /* 0x000fca0005000000 */
[----:B------:R-:W-:-:S05]  /*0800*/  IMAD.IADD R6, R15, 0x1, R6 ;  /* 0x000000010f067824 */ /* 0x000fca00078e0206 */
[----:B------:R-:W-:-:S05]  /*0810*/  SEL R6, R6, RZ, !P3 ;  /* 0x000000ff06067207 */ /* 0x000fca0005800000 */
[----:B------:R-:W-:-:S05]  /*0820*/  IMAD.IADD R6, R17, 0x1, R6 ;  /* 0x0000000111067824 */ /* 0x000fca00078e0206 */
[----:B------:R-:W-:-:S05]  /*0830*/  SEL R6, R6, RZ, !P1 ;  /* 0x000000ff06067207 */ /* 0x000fca0004800000 */
[----:B------:R-:W-:-:S05]  /*0840*/  IMAD.IADD R6, R19, 0x1, R6 ;  /* 0x0000000113067824 */ /* 0x000fca00078e0206 */
[----:B------:R-:W-:-:S05]  /*0850*/  SEL R6, R6, RZ, !P0 ;  /* 0x000000ff06067207 */ /* 0x000fca0004000000 */
[----:B------:R-:W-:-:S05]  /*0860*/  IMAD.IADD R6, R21, 0x1, R6 ;  /* 0x0000000115067824 */ /* 0x000fca00078e0206 */
[----:B------:R-:W-:Y:S02]  /*0870*/  SEL R5, R6, RZ, !P6 ;  /* 0x000000ff06057207 */ /* 0x000fe40007000000 */
[----:B------:R-:W-:-:S03]  /*0880*/  IADD3 R24, P6, PT, R39, R24, RZ ;  /* 0x0000001827187210 */ /* 0x000fc60007fde0ff */
[----:B------:R-:W-:Y:S02]  /*0890*/  IMAD.IADD R4, R4, 0x1, R5 ;  /* 0x0000000104047824 */ /* 0x000fe400078e0205 */
[----:B------:R-:W-:Y:S01]  /*08a0*/  IMAD.X R25, RZ, RZ, R30, P6 ;  /* 0x000000ffff197224 */ /* 0x000fe200030e061e */
[----:B------:R-:W-:Y:S02]  /*08b0*/  ISETP.NE.U32.AND P6, PT, R24, RZ, PT ;  /* 0x000000ff1800720c */ /* 0x000fe40003fc5070 */
[----:B------:R-:W0:Y:S02]  /*08c0*/  SHFL.UP PT, R5, R4, 0x1, RZ ;  /* 0x0420000004057989 */ /* 0x000e2400000e00ff */
[----:B------:R-:W-:Y:S02]  /*08d0*/  ISETP.NE.AND.EX P6, PT, R25, RZ, PT, P6 ;  /* 0x000000ff1900720c */ /* 0x000fe40003fc5360 */
[----:B------:R-:W1:Y:S02]  /*08e0*/  SHFL.UP PT, R6, R25, 0x1, RZ ;  /* 0x0420000019067989 */ /* 0x000e6400000e00ff */
[----:B0-----:R-:W-:-:S02]  /*08f0*/  SEL R7, R5, RZ, !P6 ;  /* 0x000000ff05077207 */ /* 0x001fc40007000000 */
[----:B------:R-:W0:Y:S01]  /*0900*/  SHFL.UP PT, R5, R24, 0x1, RZ ;  /* 0x0420000018057989 */ /* 0x000e2200000e00ff */
[----:B------:R-:W-:-:S04]  /*0910*/  ISETP.GE.AND P6, PT, R3, 0x1, PT ;  /* 0x000000010300780c */ /* 0x000fc80003fc6270 */
[----:B------:R-:W-:Y:S02]  /*0920*/  SEL R7, R7, RZ, P6 ;  /* 0x000000ff07077207 */ /* 0x000fe40003000000 */
[----:B-1----:R-:W-:-:S03]  /*0930*/  SEL R6, R6, RZ, P6 ;  /* 0x000000ff06067207 */ /* 0x002fc60003000000 */
[----:B------:R-:W-:-:S05]  /*0940*/  IMAD.IADD R7, R4, 0x1, R7 ;  /* 0x0000000104077824 */ /* 0x000fca00078e0207 */
[----:B------:R-:W1:Y:S01]  /*0950*/  SHFL.UP PT, R4, R7, 0x2, RZ ;  /* 0x0440000007047989 */ /* 0x000e6200000e00ff */
[----:B0-----:R-:W-:-:S04]  /*0960*/  SEL R5, R5, RZ, P6 ;  /* 0x000000ff05057207 */ /* 0x001fc80003000000 */
[----:B------:R-:W-:-:S05]  /*0970*/  IADD3 R23, P6, PT, R5, R24, RZ ;  /* 0x0000001805177210 */ /* 0x000fca0007fde0ff */
[----:B------:R-:W-:Y:S01]  /*0980*/  IMAD.X R46, R6, 0x1, R25, P6 ;  /* 0x00000001062e7824 */ /* 0x000fe200030e0619 */
[----:B------:R-:W-:-:S04]  /*0990*/  ISETP.NE.U32.AND P6, PT, R23, RZ, PT ;  /* 0x000000ff1700720c */ /* 0x000fc80003fc5070 */
[----:B------:R-:W-:Y:S01]  /*09a0*/  ISETP.NE.AND.EX P6, PT, R46, RZ, PT, P6 ;  /* 0x000000ff2e00720c */ /* 0x000fe20003fc5360 */
[----:B------:R-:W0:Y:S03]  /*09b0*/  SHFL.UP PT, R5, R46, 0x2, RZ ;  /* 0x044000002e057989 */ /* 0x000e2600000e00ff */
[----:B-1----:R-:W-:Y:S02]  /*09c0*/  SEL R6, R4, RZ, !P6 ;  /* 0x000000ff04067207 */ /* 0x002fe40007000000 */
[----:B------:R-:W1:Y:S01]  /*09d0*/  SHFL.UP PT, R4, R23, 0x2, RZ ;  /* 0x0440000017047989 */ /* 0x000e6200000e00ff */
[----:B------:R-:W-:-:S04]  /*09e0*/  ISETP.GE.AND P6, PT, R3, 0x2, PT ;  /* 0x000000020300780c */ /* 0x000fc80003fc6270 */
[----:B------:R-:W-:-:S05]  /*09f0*/  SEL R6, R6, RZ, P6 ;  /* 0x000000ff06067207 */ /* 0x000fca0003000000 */
[----:B------:R-:W-:Y:S01]  /*0a00*/  IMAD.IADD R6, R7, 0x1, R6 ;  /* 0x0000000107067824 */ /* 0x000fe200078e0206 */
[----:B0-----:R-:W-:Y:S02]  /*0a10*/  SEL R5, R5, RZ, P6 ;  /* 0x000000ff05057207 */ /* 0x001fe40003000000 */
[----:B-1----:R-:W-:-:S04]  /*0a20*/  SEL R4, R4, RZ, P6 ;  /* 0x000000ff04047207 */ /* 0x002fc80003000000 */
[----:B------:R-:W-:Y:S02]  /*0a30*/  IADD3 R25, P6, PT, R4, R23, RZ ;  /* 0x0000001704197210 */ /* 0x000fe40007fde0ff */
[----:B------:R-:W0:Y:S03]  /*0a40*/  SHFL.UP PT, R4, R6, 0x4, RZ ;  /* 0x0480000006047989 */ /* 0x000e2600000e00ff */
[----:B------:R-:W-:Y:S01]  /*0a50*/  IMAD.X R24, R5, 0x1, R46, P6 ;  /* 0x0000000105187824 */ /* 0x000fe200030e062e */
[----:B------:R-:W-:-:S04]  /*0a60*/  ISETP.NE.U32.AND P6, PT, R25, RZ, PT ;  /* 0x000000ff1900720c */ /* 0x000fc80003fc5070 */
[----:B------:R-:W-:Y:S01]  /*0a70*/  ISETP.NE.AND.EX P6, PT, R24, RZ, PT, P6 ;  /* 0x000000ff1800720c */ /* 0x000fe20003fc5360 */
[----:B------:R-:W1:Y:S03]  /*0a80*/  SHFL.UP PT, R5, R24, 0x4, RZ ;  /* 0x0480000018057989 */ /* 0x000e6600000e00ff */
[----:B0-----:R-:W-:Y:S02]  /*0a90*/  SEL R7, R4, RZ, !P6 ;  /* 0x000000ff04077207 */ /* 0x001fe40007000000 */
[----:B------:R-:W0:Y:S01]  /*0aa0*/  SHFL.UP PT, R4, R25, 0x4, RZ ;  /* 0x0480000019047989 */ /* 0x000e2200000e00ff */
[----:B------:R-:W-:-:S04]  /*0ab0*/  ISETP.GE.AND P6, PT, R3, 0x4, PT ;  /* 0x000000040300780c */ /* 0x000fc80003fc6270 */
[----:B------:R-:W-:Y:S02]  /*0ac0*/  SEL R7, R7, RZ, P6 ;  /* 0x000000ff07077207 */ /* 0x000fe40003000000 */
[----:B-1----:R-:W-:-:S03]  /*0ad0*/  SEL R5, R5, RZ, P6 ;  /* 0x000000ff05057207 */ /* 0x002fc60003000000 */
[----:B------:R-:W-:Y:S01]  /*0ae0*/  IMAD.IADD R7, R6, 0x1, R7 ;  /* 0x0000000106077824 */ /* 0x000fe200078e0207 */
[----:B0-----:R-:W-:-:S04]  /*0af0*/  SEL R4, R4, RZ, P6 ;  /* 0x000000ff04047207 */ /* 0x001fc80003000000 */
        /* <DEDUP_REMOVED lines=20> */
[----:B------:R-:W0:Y:S02]  /*0c40*/  SHFL.UP PT, R4, R25, 0x10, RZ ;  /* 0x0600000019047989 */ /* 0x000e2400000e00ff */
[----:B------:R-:W-:Y:S02]  /*0c50*/  SEL R7, R7, RZ, P5 ;  /* 0x000000ff07077207 */ /* 0x000fe40002800000 */
[----:B-1----:R-:W-:-:S03]  /*0c60*/  SEL R5, R5, RZ, P5 ;  /* 0x000000ff05057207 */ /* 0x002fc60002800000 */
[----:B------:R-:W-:Y:S01]  /*0c70*/  IMAD.IADD R43, R6, 0x1, R7 ;  /* 0x00000001062b7824 */ /* 0x000fe200078e0207 */
[----:B0-----:R-:W-:Y:S02]  /*0c80*/  SEL R4, R4, RZ, P5 ;  /* 0x000000ff04047207 */ /* 0x001fe40002800000 */
[----:B------:R-:W-:Y:S02]  /*0c90*/  ISETP.NE.AND P5, PT, R3, RZ, PT ;  /* 0x000000ff0300720c */ /* 0x000fe40003fa5270 */
[----:B------:R-:W-:-:S05]  /*0ca0*/  IADD3 R4, P6, PT, R4, R25, RZ ;  /* 0x0000001904047210 */ /* 0x000fca0007fde0ff */
[----:B------:R-:W-:Y:S01]  /*0cb0*/  IMAD.X R5, R5, 0x1, R24, P6 ;  /* 0x0000000105057824 */ /* 0x000fe200030e0618 */
[----:B------:R-:W-:-:S13]  /*0cc0*/  ISETP.NE.AND P6, PT, R3, 0x1f, PT ;  /* 0x0000001f0300780c */ /* 0x000fda0003fc5270 */
[----:B------:R-:W-:-:S05]  /*0cd0*/  @!P6 LEA R23, R40, UR5, 0x4 ;  /* 0x000000052817ec11 */ /* 0x000fca000f8e20ff */
[----:B------:R-:W-:Y:S04]  /*0ce0*/  @!P6 STS.64 [R23], R4 ;  /* 0x000000041700e388 */ /* 0x000fe80000000a00 */
[----:B------:R-:W-:Y:S01]  /*0cf0*/  @!P6 STS [R23+0x8], R43 ;  /* 0x0000082b1700e388 */ /* 0x000fe20000000800 */
[----:B------:R-:W-:Y:S06]  /*0d00*/  BAR.SYNC.DEFER_BLOCKING 0x0 ;  /* 0x0000000000007b1d */ /* 0x000fec0000010000 */
[----:B------:R-:W-:Y:S04]  /*0d10*/  SHFL.UP PT, R4, R4, 0x1, RZ ;  /* 0x0420000004047989 */ /* 0x000fe800000e00ff */
[----:B------:R-:W-:Y:S04]  /*0d20*/  SHFL.UP PT, R5, R5, 0x1, RZ ;  /* 0x0420000005057989 */ /* 0x000fe800000e00ff */
[----:B------:R-:W-:Y:S04]  /*0d30*/  LDS.64 R24, [UR5+0x10] ;  /* 0x00001005ff187984 */ /* 0x000fe80008000a00 */
[----:B------:R-:W0:Y:S04]  /*0d40*/  LDS.64 R6, [UR5] ;  /* 0x00000005ff067984 */ /* 0x000e280008000a00 */
[----:B------:R-:W1:Y:S04]  /*0d50*/  LDS R41, [UR5+0x8] ;  /* 0x00000805ff297984 */ /* 0x000e680008000800 */
[----:B------:R-:W2:Y:S01]  /*0d60*/  LDS R23, [UR5+0x18] ;  /* 0x00001805ff177984 */ /* 0x000ea20008000800 */
[----:B0-----:R-:W-:-:S05]  /*0d70*/  IADD3 R49, P6, PT, R6, R24, RZ ;  /* 0x0000001806317210 */ /* 0x001fca0007fde0ff */
[----:B------:R-:W-:Y:S01]  /*0d80*/  IMAD.X R51, R7, 0x1, R25, P6 ;  /* 0x0000000107337824 */ /* 0x000fe200030e0619 */
[----:B------:R-:W-:-:S04]  /*0d90*/  ISETP.NE.U32.AND P6, PT, R24, RZ, PT ;  /* 0x000000ff1800720c */ /* 0x000fc80003fc5070 */
[----:B------:R-:W-:Y:S02]  /*0da0*/  ISETP.NE.AND.EX P6, PT, R25, RZ, PT, P6 ;  /* 0x000000ff1900720c */ /* 0x000fe40003fc5360 */
[----:B------:R-:W0:Y:S02]  /*0db0*/  LDS.64 R24, [UR5+0x20] ;  /* 0x00002005ff187984 */ /* 0x000e240008000a00 */
[----:B-1----:R-:W-:-:S05]  /*0dc0*/  SEL R46, R41, RZ, !P6 ;  /* 0x000000ff292e7207 */ /* 0x002fca0007000000 */
[----:B--2---:R-:W-:Y:S02]  /*0dd0*/  IMAD.IADD R46, R23, 0x1, R46 ;  /* 0x00000001172e7824 */ /* 0x004fe400078e022e */
[----:B------:R-:W1:Y:S01]  /*0de0*/  LDS R23, [UR5+0x28] ;  /* 0x00002805ff177984 */ /* 0x000e620008000800 */
[----:B0-----:R-:W-:-:S05]  /*0df0*/  IADD3 R45, P6, PT, R24, R49, RZ ;  /* 0x00000031182d7210 */ /* 0x001fca0007fde0ff */
[----:B------:R-:W-:Y:S01]  /*0e00*/  IMAD.X R47, R25, 0x1, R51, P6 ;  /* 0x00000001192f7824 */ /* 0x000fe200030e0633 */
[----:B------:R-:W-:-:S04]  /*0e10*/  ISETP.NE.AND P6, PT, R40, 0x2, PT ;  /* 0x000000022800780c */ /* 0x000fc80003fc5270 */
[----:B------:R-:W-:Y:S02]  /*0e20*/  SEL R48, R49, R6, !P6 ;  /* 0x0000000631307207 */ /* 0x000fe40007000000 */
[----:B------:R-:W-:Y:S02]  /*0e30*/  SEL R50, R51, R7, !P6 ;  /* 0x0000000733327207 */ /* 0x000fe40007000000 */
[----:B------:R-:W0:Y:S01]  /*0e40*/  LDS.64 R6, [UR5+0x30] ;  /* 0x00003005ff067984 */ /* 0x000e220008000a00 */
[----:B------:R-:W-:Y:S02]  /*0e50*/  SEL R41, R46, R41, !P6 ;  /* 0x000000292e297207 */ /* 0x000fe40007000000 */
[----:B------:R-:W-:-:S04]  /*0e60*/  ISETP.NE.U32.AND P6, PT, R24, RZ, PT ;  /* 0x000000ff1800720c */ /* 0x000fc80003fc5070 */
[----:B------:R-:W-:-:S04]  /*0e70*/  ISETP.NE.AND.EX P6, PT, R25, RZ, PT, P6 ;  /* 0x000000ff1900720c */ /* 0x000fc80003fc5360 */
[----:B------:R-:W-:-:S05]  /*0e80*/  SEL R46, R46, RZ, !P6 ;  /* 0x000000ff2e2e7207 */ /* 0x000fca0007000000 */
[----:B-1----:R-:W-:Y:S02]  /*0e90*/  IMAD.IADD R46, R23, 0x1, R46 ;  /* 0x00000001172e7824 */ /* 0x002fe400078e022e */
[----:B------:R-:W1:Y:S01]  /*0ea0*/  LDS R23, [UR5+0x38] ;  /* 0x00003805ff177984 */ /* 0x000e620008000800 */
[----:B0-----:R-:W-:-:S05]  /*0eb0*/  IADD3 R25, P6, PT, R6, R45, RZ ;  /* 0x0000002d06197210 */ /* 0x001fca0007fde0ff */
[----:B------:R-:W-:Y:S01]  /*0ec0*/  IMAD.X R49, R7, 0x1, R47, P6 ;  /* 0x0000000107317824 */ /* 0x000fe200030e062f */
[----:B------:R-:W-:-:S04]  /*0ed0*/  ISETP.NE.AND P6, PT, R40, 0x3, PT ;  /* 0x000000032800780c */ /* 0x000fc80003fc5270 */
[----:B------:R-:W-:Y:S02]  /*0ee0*/  SEL R48, R45, R48, !P6 ;  /* 0x000000302d307207 */ /* 0x000fe40007000000 */
[----:B------:R-:W-:Y:S02]  /*0ef0*/  SEL R50, R47, R50, !P6 ;  /* 0x000000322f327207 */ /* 0x000fe40007000000 */
[----:B------:R-:W-:Y:S02]  /*0f00*/  SEL R41, R46, R41, !P6 ;  /* 0x000000292e297207 */ /* 0x000fe40007000000 */
[----:B------:R-:W-:-:S04]  /*0f10*/  ISETP.NE.U32.AND P6, PT, R6, RZ, PT ;  /* 0x000000ff0600720c */ /* 0x000fc80003fc5070 */
[----:B------:R-:W-:Y:S02]  /*0f20*/  ISETP.NE.AND.EX P6, PT, R7, RZ, PT, P6 ;  /* 0x000000ff0700720c */ /* 0x000fe40003fc5360 */
[----:B------:R-:W0:Y:S02]  /*0f30*/  LDS.64 R6, [UR5+0x40] ;  /* 0x00004005ff067984 */ /* 0x000e240008000a00 */
        /* <DEDUP_REMOVED lines=25> */
[----:B-1----:R-:W-:Y:S01]  /*10d0*/  IMAD.IADD R46, R23, 0x1, R46 ;  /* 0x00000001172e7824 */ /* 0x002fe200078e022e */
[----:B0-----:R-:W-:-:S05]  /*10e0*/  IADD3 R47, P6, PT, R6, R25, RZ ;  /* 0x00000019062f7210 */ /* 0x001fca0007fde0ff */
[----:B------:R-:W-:Y:S01]  /*10f0*/  IMAD.X R45, R7, 0x1, R49, P6 ;  /* 0x00000001072d7824 */ /* 0x000fe200030e0631 */
[----:B------:R-:W-:-:S04]  /*1100*/  ISETP.NE.AND P6, PT, R40, 0x6, PT ;  /* 0x000000062800780c */ /* 0x000fc80003fc5270 */
[----:B------:R-:W-:Y:S02]  /*1110*/  SEL R48, R25, R48, !P6 ;  /* 0x0000003019307207 */ /* 0x000fe40007000000 */
[----:B------:R-:W-:Y:S02]  /*1120*/  SEL R50, R49, R50, !P6 ;  /* 0x0000003231327207 */ /* 0x000fe40007000000 */
[----:B------:R-:W-:Y:S02]  /*1130*/  SEL R24, R46, R41, !P6 ;  /* 0x000000292e187207 */ /* 0x000fe40007000000 */
[----:B------:R-:W-:Y:S02]  /*1140*/  ISETP.NE.U32.AND P6, PT, R6, RZ, PT ;  /* 0x000000ff0600720c */ /* 0x000fe40003fc5070 */
[----:B------:R-:W-:Y:S02]  /*1150*/  SEL R41, R5, RZ, P5 ;  /* 0x000000ff05297207 */ /* 0x000fe40002800000 */
[----:B------:R-:W-:-:S02]  /*1160*/  ISETP.NE.AND.EX P6, PT, R7, RZ, PT, P6 ;  /* 0x000000ff0700720c */ /* 0x000fc40003fc5360 */
[----:B------:R-:W0:Y:S02]  /*1170*/  LDS R7, [UR5+0x68] ;  /* 0x00006805ff077984 */ /* 0x000e240008000800 */
[----:B------:R-:W-:Y:S02]  /*1180*/  SEL R46, R46, RZ, !P6 ;  /* 0x000000ff2e2e7207 */ /* 0x000fe40007000000 */
[----:B------:R-:W-:Y:S02]  /*1190*/  ISETP.NE.AND P6, PT, R40, 0x7, PT ;  /* 0x000000072800780c */ /* 0x000fe40003fc5270 */
[----:B------:R-:W-:Y:S02]  /*11a0*/  SEL R40, R4, RZ, P5 ;  /* 0x000000ff04287207 */ /* 0x000fe40002800000 */
[----:B------:R-:W-:Y:S02]  /*11b0*/  SEL R6, R47, R48, !P6 ;  /* 0x000000302f067207 */ /* 0x000fe40007000000 */
[----:B------:R-:W-:Y:S01]  /*11c0*/  SEL R23, R45, R50, !P6 ;  /* 0x000000322d177207 */ /* 0x000fe20007000000 */
[----:B0-----:R-:W-:Y:S01]  /*11d0*/  IMAD.IADD R7, R7, 0x1, R46 ;  /* 0x0000000107077824 */ /* 0x001fe200078e022e */
[----:B------:R-:W-:-:S04]  /*11e0*/  SEL R46, RZ, 0x1, !P4 ;  /* 0x00000001ff2e7807 */ /* 0x000fc80006000000 */
[----:B------:R-:W-:Y:S02]  /*11f0*/  SEL R24, R7, R24, !P6 ;  /* 0x0000001807187207 */ /* 0x000fe40007000000 */
[----:B------:R-:W-:-:S04]  /*1200*/  ISETP.GE.U32.AND P6, PT, R0, 0x20, PT ;  /* 0x000000200000780c */ /* 0x000fc80003fc6070 */
[----:B------:R-:W-:Y:S02]  /*1210*/  SEL R3, R6, RZ, P6 ;  /* 0x000000ff06037207 */ /* 0x000fe40003000000 */
[----:B------:R-:W-:Y:S02]  /*1220*/  SEL R6, R23, RZ, P6 ;  /* 0x000000ff17067207 */ /* 0x000fe40003000000 */
[----:B------:R-:W-:-:S05]  /*1230*/  IADD3 R40, P6, PT, R40, R3, RZ ;  /* 0x0000000328287210 */ /* 0x000fca0007fde0ff */
[----:B------:R-:W-:Y:S01]  /*1240*/  IMAD.X R41, R41, 0x1, R6, P6 ;  /* 0x0000000129297824 */ /* 0x000fe200030e0606 */
[----:B------:R-:W-:-:S04]  /*1250*/  ISETP.GE.U32.AND P6, PT, R0, 0x20, PT ;  /* 0x000000200000780c */ /* 0x000fc80003fc6070 */
[----:B------:R-:W-:Y:S02]  /*1260*/  SEL R23, R24, RZ, P6 ;  /* 0x000000ff18177207 */ /* 0x000fe40003000000 */
[----:B------:R-:W-:Y:S02]  /*1270*/  ISETP.NE.U32.AND P6, PT, R4, RZ, PT ;  /* 0x000000ff0400720c */ /* 0x000fe40003fc5070 */
[----:B------:R-:W0:Y:S02]  /*1280*/  SHFL.UP PT, R4, R43, 0x1, RZ ;  /* 0x042000002b047989 */ /* 0x000e2400000e00ff */
[----:B------:R-:W-:-:S04]  /*1290*/  ISETP.NE.AND.EX P6, PT, R5, RZ, PT, P6 ;  /* 0x000000ff0500720c */ /* 0x000fc80003fc5360 */
[----:B------:R-:W-:Y:S02]  /*12a0*/  SEL R3, R23, RZ, !P6 ;  /* 0x000000ff17037207 */ /* 0x000fe40007000000 */
[----:B------:R-:W-:-:S04]  /*12b0*/  ISETP.NE.U32.AND P6, PT, R31, RZ, PT ;  /* 0x000000ff1f00720c */ /* 0x000fc80003fc5070 */
[----:B------:R-:W-:Y:S01]  /*12c0*/  ISETP.NE.AND.EX P6, PT, RZ, UR4, PT, P6 ;  /* 0x00000004ff007c0c */ /* 0x000fe2000bfc5360 */
[----:B0-----:R-:W-:Y:S01]  /*12d0*/  @P5 IMAD.IADD R23, R4, 0x1, R3 ;  /* 0x0000000104175824 */ /* 0x001fe200078e0203 */
[----:B------:R-:W-:-:S04]  /*12e0*/  ISETP.NE.AND P5, PT, R8, R10, PT ;  /* 0x0000000a0800720c */ /* 0x000fc80003fa5270 */
[----:B------:R-:W-:-:S05]  /*12f0*/  SEL R3, R23, RZ, !P6 ;  /* 0x000000ff17037207 */ /* 0x000fca0007000000 */
[----:B------:R-:W-:Y:S02]  /*1300*/  IMAD.IADD R3, R42, 0x1, R3 ;  /* 0x000000012a037824 */ /* 0x000fe400078e0203 */
[----:B------:R-:W-:Y:S03]  /*1310*/  LDS R42, [UR5+0x78] ;  /* 0x00007805ff2a7984 */ /* 0x000fe60008000800 */
[----:B------:R-:W-:Y:S02]  /*1320*/  SEL R4, R3, RZ, !P4 ;  /* 0x000000ff03047207 */ /* 0x000fe40006000000 */
[----:B------:R-:W-:-:S03]  /*1330*/  IADD3 R32, P4, PT, R40, R32, RZ ;  /* 0x0000002028207210 */ /* 0x000fc60007f9e0ff */
[----:B------:R-:W-:Y:S02]  /*1340*/  IMAD.IADD R9, R9, 0x1, R4 ;  /* 0x0000000109097824 */ /* 0x000fe400078e0204 */
[----:B------:R-:W0:Y:S03]  /*1350*/  LDS.64 R4, [UR5+0x70] ;  /* 0x00007005ff047984 */ /* 0x000e260008000a00 */
[----:B------:R-:W-:Y:S02]  /*1360*/  SEL R6, R9, RZ, !P5 ;  /* 0x000000ff09067207 */ /* 0x000fe40006800000 */
[----:B------:R-:W-:-:S03]  /*1370*/  ISETP.NE.AND P5, PT, R44, RZ, PT ;  /* 0x000000ff2c00720c */ /* 0x000fc60003fa5270 */
[----:B------:R-:W-:-:S05]  /*1380*/  IMAD.IADD R11, R11, 0x1, R6 ;  /* 0x000000010b0b7824 */ /* 0x000fca00078e0206 */
[----:B------:R-:W-:Y:S02]  /*1390*/  SEL R6, R11, RZ, !P5 ;  /* 0x000000ff0b067207 */ /* 0x000fe40006800000 */
[----:B------:R-:W-:-:S03]  /*13a0*/  ISETP.NE.AND P5, PT, R0, RZ, PT ;  /* 0x000000ff0000720c */ /* 0x000fc60003fa5270 */
[----:B------:R-:W-:-:S05]  /*13b0*/  IMAD.IADD R13, R13, 0x1, R6 ;  /* 0x000000010d0d7824 */ /* 0x000fca00078e0206 */
[----:B------:R-:W-:-:S05]  /*13c0*/  SEL R6, R13, RZ, !P2 ;  /* 0x000000ff0d067207 */ /* 0x000fca0005000000 */
[----:B------:R-:W1:Y:S01]  /*13d0*/  @!P5 LDC.64 R24, c[0x0][0x3b0] ;  /* 0x0000ec00ff18db82 */ /* 0x000e620000000a00 */
[----:B------:R-:W-:-:S05]  /*13e0*/  IMAD.IADD R15, R15, 0x1, R6 ;  /* 0x000000010f0f7824 */ /* 0x000fca00078e0206 */
[----:B------:R-:W-:-:S05]  /*13f0*/  SEL R44, R15, RZ, !P3 ;  /* 0x000000ff0f2c7207 */ /* 0x000fca0005800000 */
[----:B------:R-:W-:Y:S01]  /*1400*/  IMAD.IADD R17, R17, 0x1, R44 ;  /* 0x0000000111117824 */ /* 0x000fe200078e022c */
[C---:B0-----:R-:W-:Y:S02]  /*1410*/  ISETP.NE.U32.AND P2, PT, R4.reuse, RZ, PT ;  /* 0x000000ff0400720c */ /* 0x041fe40003f45070 */
[----:B------:R-:W-:Y:S02]  /*1420*/  IADD3 R6, P3, PT, R4, R47, RZ ;  /* 0x0000002f04067210 */ /* 0x000fe40007f7e0ff */
[----:B------:R-:W-:-:S04]  /*1430*/  ISETP.NE.AND.EX P2, PT, R5, RZ, PT, P2 ;  /* 0x000000ff0500720c */ /* 0x000fc80003f45320 */
[----:B------:R-:W-:Y:S01]  /*1440*/  SEL R43, R7, RZ, !P2 ;  /* 0x000000ff072b7207 */ /* 0x000fe20005000000 */
[----:B------:R-:W-:Y:S01]  /*1450*/  IMAD.X R7, R5, 0x1, R45, P3 ;  /* 0x0000000105077824 */ /* 0x000fe200018e062d */
[----:B------:R-:W-:Y:S01]  /*1460*/  ISETP.GE.U32.AND P2, PT, R6, 0x101, PT ;  /* 0x000001010600780c */ /* 0x000fe20003f46070 */
[----:B------:R-:W-:Y:S01]  /*1470*/  @!P5 IMAD.MOV.U32 R5, RZ, RZ, 0x65 ;  /* 0x00000065ff05d424 */ /* 0x000fe200078e00ff */
[----:B------:R-:W-:Y:S01]  /*1480*/  IADD3 R45, P3, PT, R31, R46, RZ ;  /* 0x0000002e1f2d7210 */ /* 0x000fe20007f7e0ff */
[----:B------:R-:W-:Y:S01]  /*1490*/  IMAD.IADD R4, R42, 0x1, R43 ;  /* 0x000000012a047824 */ /* 0x000fe200078e022b */
[----:B------:R-:W-:Y:S02]  /*14a0*/  SEL R42, R17, RZ, !P1 ;  /* 0x000000ff112a7207 */ /* 0x000fe40004800000 */
[----:B------:R-:W-:Y:S02]  /*14b0*/  ISETP.GE.AND.EX P1, PT, R7, RZ, PT, P2 ;  /* 0x000000ff0700720c */ /* 0x000fe40003f26320 */
[----:B-1----:R0:W-:Y:S01]  /*14c0*/  @!P5 ST.E.128.STRONG.GPU desc[UR8][R24.64+0x200], R4 ;  /* 0x000200041800d985 */ /* 0x0021e2000c10fd08 */
[----:B------:R-:W-:Y:S01]  /*14d0*/  IMAD.IADD R19, R19, 0x1, R42 ;  /* 0x0000000113137824 */ /* 0x000fe200078e022a */
[----:B------:R-:W-:Y:S01]  /*14e0*/  IADD3 R43, P2, PT, R31, R40, RZ ;  /* 0x000000281f2b7210 */ /* 0x000fe20007f5e0ff */
[----:B------:R-:W-:Y:S01]  /*14f0*/  IMAD.X R42, RZ, RZ, UR4, P3 ;  /* 0x00000004ff2a7e24 */ /* 0x000fe200098e06ff */
[----:B------:R-:W-:-:S02]  /*1500*/  IADD3 R31, P3, PT, R40, R45, RZ ;  /* 0x0000002d281f7210 */ /* 0x000fc40007f7e0ff */
[C---:B------:R-:W-:Y:S02]  /*1510*/  IADD3 R33, P5, PT, R40.reuse, R33, RZ ;  /* 0x0000002128217210 */ /* 0x040fe40007fbe0ff */
[----:B------:R-:W-:Y:S01]  /*1520*/  SEL R44, R19, RZ, !P0 ;  /* 0x000000ff132c7207 */ /* 0x000fe20004000000 */
[C---:B------:R-:W-:Y:S01]  /*1530*/  IMAD.X R42, R41.reuse, 0x1, R42, P3 ;  /* 0x00000001292a7824 */ /* 0x040fe200018e062a */
[C---:B------:R-:W-:Y:S01]  /*1540*/  IADD3 R35, P0, PT, R40.reuse, R35, RZ ;  /* 0x0000002328237210 */ /* 0x040fe20007f1e0ff */
[----:B------:R-:W-:Y:S01]  /*1550*/  IMAD.X R36, R41, 0x1, R36, P5 ;  /* 0x0000000129247824 */ /* 0x000fe200028e0624 */
[C---:B------:R-:W-:Y:S01]  /*1560*/  IADD3 R37, P3, PT, R40.reuse, R37, RZ ;  /* 0x0000002528257210 */ /* 0x040fe20007f7e0ff */
[----:B------:R-:W-:Y:S01]  /*1570*/  IMAD.IADD R21, R21, 0x1, R44 ;  /* 0x0000000115157824 */ /* 0x000fe200078e022c */
[C---:B------:R-:W-:Y:S01]  /*1580*/  IADD3 R39, P5, PT, R40.reuse, R39, RZ ;  /* 0x0000002728277210 */ /* 0x040fe20007fbe0ff */
[C---:B------:R-:W-:Y:S02]  /*1590*/  IMAD.X R26, R41.reuse, 0x1, R26, P0 ;  /* 0x00000001291a7824 */ /* 0x040fe400000e061a */
[C---:B------:R-:W-:Y:S01]  /*15a0*/  IMAD.X R28, R41.reuse, 0x1, R28, P3 ;  /* 0x00000001291c7824 */ /* 0x040fe200018e061c */
[C---:B0-----:R-:W-:Y:S01]  /*15b0*/  IADD3.X R4, PT, PT, R41.reuse, UR4, RZ, P2, !PT ;  /* 0x0000000429047c10 */ /* 0x041fe200097fe4ff */
[C---:B------:R-:W-:Y:S01]  /*15c0*/  IMAD.X R5, R41.reuse, 0x1, R34, P4 ;  /* 0x0000000129057824 */ /* 0x040fe200020e0622 */
[----:B------:R-:W-:Y:S01]  /*15d0*/  IADD3 R38, P4, PT, R40, R38, RZ ;  /* 0x0000002628267210 */ /* 0x000fe20007f9e0ff */
[----:B------:R-:W-:-:S04]  /*15e0*/  IMAD.X R30, R41, 0x1, R30, P5 ;  /* 0x00000001291e7824 */ /* 0x000fc800028e061e */
[----:B------:R-:W-:Y:S01]  /*15f0*/  IMAD.X R29, R41, 0x1, R29, P4 ;  /* 0x00000001291d7824 */ /* 0x000fe200020e061d */
[----:B------:R-:W-:Y:S07]  /*1600*/  @!P1 BRA `(.L_x_1421) ;  /* 0x0000000400bc9947 */ /* 0x000fee0003800000 */
        /* <DEDUP_REMOVED lines=35> */
[----:B------:R-:W-:Y:S01]  /*1840*/  LOP3.LUT R3, RZ, R21, RZ, 0x33, !PT ;  /* 0x00000015ff037212 */ /* 0x000fe200078e33ff */
[----:B------:R-:W1:Y:S01]  /*1850*/  LDCU.64 UR14, c[0x0][0x3a0] ;  /* 0x00007400ff0e77ac */ /* 0x000e620008000a00 */
        /* <DEDUP_REMOVED lines=8> */
[----:B01----:R-:W-:Y:S05]  /*18e0*/  @!P1 BRA `(.L_x_1423) ;  /* 0x0000000000809947 */ /* 0x003fea0003800000 */
[----:B------:R-:W0:Y:S01]  /*18f0*/  LDCU.64 UR6, c[0x0][0x3a0] ;  /* 0x00007400ff0677ac */ /* 0x000e220008000a00 */
[----:B------:R-:W-:Y:S01]  /*1900*/  SHF.R.U64 R14, R3, 0x8, R2 ;  /* 0x00000008030e7819 */ /* 0x000fe20000001202 */
[C---:B------:R-:W-:Y:S01]  /*1910*/  IMAD.SHL.U32 R10, R21.reuse, 0x4, RZ ;  /* 0x00000004150a7824 */ /* 0x040fe200078e00ff */
[----:B------:R-:W-:Y:S01]  /*1920*/  SHF.L.U64.HI R11, R21, 0x2, R20 ;  /* 0x00000002150b7819 */ /* 0x000fe20000010214 */
[----:B------:R-:W1:Y:S01]  /*1930*/  LDCU.64 UR10, c[0x0][0x398] ;  /* 0x00007300ff0a77ac */ /* 0x000e620008000a00 */
[----:B------:R-:W-:Y:S01]  /*1940*/  IMAD.MOV.U32 R15, RZ, RZ, RZ ;  /* 0x000000ffff0f7224 */ /* 0x000fe200078e00ff */
[----:B------:R-:W-:Y:S01]  /*1950*/  LEA R0, R0, UR5, 0x3 ;  /* 0x0000000500007c11 */ /* 0x000fe2000f8e18ff */
[----:B------:R-:W-:-:S05]  /*1960*/  VIADD R14, R14, 0x1 ;  /* 0x000000010e0e7836 */ /* 0x000fca0000000000 */
[----:B------:R-:W-:-:S04]  /*1970*/  LOP3.LUT R14, R14, 0x3, RZ, 0xc0, !PT ;  /* 0x000000030e0e7812 */ /* 0x000fc800078ec0ff */
[----:B------:R-:W-:Y:S02]  /*1980*/  LEA R21, P3, R14, R21, 0x8 ;  /* 0x000000150e157211 */ /* 0x000fe400078640ff */
[----:B0-----:R-:W-:Y:S02]  /*1990*/  IADD3 R12, P1, PT, R10, UR6, RZ ;  /* 0x000000060a0c7c10 */ /* 0x001fe4000ff3e0ff */
[----:B------:R-:W-:Y:S02]  /*19a0*/  LEA.HI.X R20, R14, R20, R15, 0x8, P3 ;  /* 0x000000140e147211 */ /* 0x000fe400018f440f */
[----:B-1----:R-:W-:Y:S02]  /*19b0*/  IADD3 R10, P2, PT, R10, UR10, RZ ;  /* 0x0000000a0a0a7c10 */ /* 0x002fe4000ff5e0ff */
[C---:B------:R-:W-:Y:S02]  /*19c0*/  IADD3.X R13, PT, PT, R11.reuse, UR7, RZ, P1, !PT ;  /* 0x000000070b0d7c10 */ /* 0x040fe40008ffe4ff */
[----:B------:R-:W-:-:S09]  /*19d0*/  IADD3.X R11, PT, PT, R11, UR11, RZ, P2, !PT ;  /* 0x0000000b0b0b7c10 */ /* 0x000fd200097fe4ff */
.L_x_1424:
[----:B0-----:R0:W1:Y:S01]  /*19e0*/  LDS.64 R8, [R0] ;  /* 0x0000000000087984 */ /* 0x0010620000000a00 */
[----:B------:R-:W-:Y:S01]  /*19f0*/  IMAD.MOV.U32 R2, RZ, RZ, R10 ;  /* 0x000000ffff027224 */ /* 0x000fe200078e000a */
[----:B------:R-:W-:Y:S01]  /*1a00*/  IADD3 R14, P1, PT, R14, -0x1, RZ ;  /* 0xffffffff0e0e7810 */ /* 0x000fe20007f3e0ff */
[----:B------:R-:W-:Y:S01]  /*1a10*/  IMAD.MOV.U32 R3, RZ, RZ, R11 ;  /* 0x000000ffff037224 */ /* 0x000fe200078e000b */
[----:B------:R-:W-:Y:S01]  /*1a20*/  IADD3 R10, P3, PT, R10, 0x400, RZ ;  /* 0x000004000a0a7810 */ /* 0x000fe20007f7e0ff */
[----:B------:R-:W-:Y:S01]  /*1a30*/  IMAD.MOV.U32 R4, RZ, RZ, R12 ;  /* 0x000000ffff047224 */ /* 0x000fe200078e000c */
[----:B------:R-:W-:Y:S01]  /*1a40*/  IADD3.X R15, PT, PT, R15, -0x1, RZ, P1, !PT ;  /* 0xffffffff0f0f7810 */ /* 0x000fe20000ffe4ff */
[----:B------:R-:W-:Y:S01]  /*1a50*/  IMAD.MOV.U32 R5, RZ, RZ, R13 ;  /* 0x000000ffff057224 */ /* 0x000fe200078e000d */
[----:B------:R-:W-:Y:S01]  /*1a60*/  ISETP.NE.U32.AND P1, PT, R14, RZ, PT ;  /* 0x000000ff0e00720c */ /* 0x000fe20003f25070 */
[----:B0-----:R-:W-:Y:S01]  /*1a70*/  VIADD R0, R0, 0x800 ;  /* 0x0000080000007836 */ /* 0x001fe20000000000 */
[----:B------:R-:W-:Y:S01]  /*1a80*/  IADD3 R12, P2, PT, R12, 0x400, RZ ;  /* 0x000004000c0c7810 */ /* 0x000fe20007f5e0ff */
[----:B------:R-:W-:Y:S01]  /*1a90*/  IMAD.X R11, RZ, RZ, R11, P3 ;  /* 0x000000ffff0b7224 */ /* 0x000fe200018e060b */
[----:B------:R-:W-:-:S03]  /*1aa0*/  ISETP.NE.AND.EX P1, PT, R15, RZ, PT, P1 ;  /* 0x000000ff0f00720c */ /* 0x000fc60003f25310 */
[----:B------:R-:W-:Y:S01]  /*1ab0*/  IMAD.X R13, RZ, RZ, R13, P2 ;  /* 0x000000ffff0d7224 */ /* 0x000fe200010e060d */
[----:B-1----:R0:W-:Y:S04]  /*1ac0*/  STG.E desc[UR8][R2.64], R8 ;  /* 0x0000000802007986 */ /* 0x0021e8000c101908 */
[----:B------:R0:W-:Y:S05]  /*1ad0*/  STG.E desc[UR8][R4.64], R9 ;  /* 0x0000000904007986 */ /* 0x0001ea000c101908 */
[----:B------:R-:W-:Y:S05]  /*1ae0*/  @P1 BRA `(.L_x_1424) ;  /* 0xfffffffc00bc1947 */ /* 0x000fea000383ffff */
.L_x_1423:
[----:B------:R-:W-:Y:S05]  /*1af0*/  BSYNC.RECONVERGENT B0 ;  /* 0x0000000000007941 */ /* 0x000fea0003800200 */
.L_x_1422:
[----:B------:R-:W-:Y:S05]  /*1b00*/  @!P0 EXIT ;  /* 0x000000000000894d */ /* 0x000fea0003800000 */
.L_x_1425:
[C---:B------:R-:W-:Y:S01]  /*1b10*/  LEA R0, R21.reuse, UR5, 0x3 ;  /* 0x0000000515007c11 */ /* 0x040fe2000f8e18ff */
[C---:B----4-:R-:W-:Y:S01]  /*1b20*/  IMAD.SHL.U32 R10, R21.reuse, 0x4, RZ ;  /* 0x00000004150a7824 */ /* 0x050fe200078e00ff */
[C---:B0-----:R-:W-:Y:S01]  /*1b30*/  SHF.L.U64.HI R3, R21.reuse, 0x2, R20 ;  /* 0x0000000215037819 */ /* 0x041fe20000010214 */
[----:B------:R-:W-:Y:S02]  /*1b40*/  VIADD R21, R21, 0x400 ;  /* 0x0000040015157836 */ /* 0x000fe40000000000 */
[----:B------:R-:W0:Y:S01]  /*1b50*/  LDS.64 R12, [R0] ;  /* 0x00000000000c7984 */ /* 0x000e220000000a00 */
[C---:B------:R-:W-:Y:S01]  /*1b60*/  IADD3 R8, P0, PT, R10.reuse, UR12, RZ ;  /* 0x0000000c0a087c10 */ /* 0x040fe2000ff1e0ff */
[----:B------:R-:W-:Y:S01]  /*1b70*/  IMAD.MOV.U32 R20, RZ, RZ, RZ ;  /* 0x000000ffff147224 */ /* 0x000fe200078e00ff */
[C---:B------:R-:W-:Y:S01]  /*1b80*/  LOP3.LUT R4, R10.reuse, 0xfffffffc, RZ, 0xc0, !PT ;  /* 0xfffffffc0a047812 */ /* 0x040fe200078ec0ff */
[----:B------:R-:W1:Y:S01]  /*1b90*/  LDS.64 R14, [R0+0x800] ;  /* 0x00080000000e7984 */ /* 0x000e620000000a00 */
[----:B------:R-:W-:-:S02]  /*1ba0*/  IADD3 R10, P1, PT, R10, UR14, RZ ;  /* 0x0000000e0a0a7c10 */ /* 0x000fc4000ff3e0ff */
[C---:B------:R-:W-:Y:S01]  /*1bb0*/  IADD3.X R9, PT, PT, R3.reuse, UR13, RZ, P0, !PT ;  /* 0x0000000d03097c10 */ /* 0x040fe200087fe4ff */
[----:B------:R-:W2:Y:S01]  /*1bc0*/  LDS.64 R16, [R0+0x1000] ;  /* 0x0010000000107984 */ /* 0x000ea20000000a00 */
[C---:B------:R-:W-:Y:S02]  /*1bd0*/  LOP3.LUT R5, R3.reuse, 0x3, RZ, 0xc0, !PT ;  /* 0x0000000303057812 */ /* 0x040fe400078ec0ff */
[C---:B------:R-:W-:Y:S01]  /*1be0*/  IADD3 R2, P0, PT, R4.reuse, UR12, RZ ;  /* 0x0000000c04027c10 */ /* 0x040fe2000ff1e0ff */
[----:B------:R-:W3:Y:S01]  /*1bf0*/  LDS.64 R18, [R0+0x1800] ;  /* 0x0018000000127984 */ /* 0x000ee20000000a00 */
[----:B------:R-:W-:Y:S02]  /*1c00*/  IADD3.X R11, PT, PT, R3, UR15, RZ, P1, !PT ;  /* 0x0000000f030b7c10 */ /* 0x000fe40008ffe4ff */
[----:B------:R-:W-:Y:S02]  /*1c10*/  IADD3 R4, P1, PT, R4, UR14, RZ ;  /* 0x0000000e04047c10 */ /* 0x000fe4000ff3e0ff */
[----:B------:R-:W-:-:S02]  /*1c20*/  IADD3.X R3, PT, PT, R5, UR13, RZ, P0, !PT ;  /* 0x0000000d05037c10 */ /* 0x000fc400087fe4ff */
[----:B------:R-:W-:Y:S02]  /*1c30*/  IADD3.X R5, PT, PT, R5, UR15, RZ, P1, !PT ;  /* 0x0000000f05057c10 */ /* 0x000fe40008ffe4ff */
[----:B------:R-:W-:-:S04]  /*1c40*/  ISETP.GT.U32.AND P0, PT, R6, R21, PT ;  /* 0x000000150600720c */ /* 0x000fc80003f04070 */
[----:B------:R-:W-:Y:S01]  /*1c50*/  ISETP.GT.U32.AND.EX P0, PT, R7, RZ, PT, P0 ;  /* 0x000000ff0700720c */ /* 0x000fe20003f04100 */
[----:B0-----:R4:W-:Y:S04]  /*1c60*/  STG.E desc[UR8][R8.64], R12 ;  /* 0x0000000c08007986 */ /* 0x0019e8000c101908 */
[----:B------:R4:W-:Y:S04]  /*1c70*/  STG.E desc[UR8][R10.64], R13 ;  /* 0x0000000d0a007986 */ /* 0x0009e8000c101908 */
[----:B-1----:R4:W-:Y:S04]  /*1c80*/  STG.E desc[UR8][R2.64+0x400], R14 ;  /* 0x0004000e02007986 */ /* 0x0029e8000c101908 */
[----:B------:R4:W-:Y:S04]  /*1c90*/  STG.E desc[UR8][R4.64+0x400], R15 ;  /* 0x0004000f04007986 */ /* 0x0009e8000c101908 */
[----:B--2---:R4:W-:Y:S04]  /*1ca0*/  STG.E desc[UR8][R2.64+0x800], R16 ;  /* 0x0008001002007986 */ /* 0x0049e8000c101908 */
[----:B------:R4:W-:Y:S04]  /*1cb0*/  STG.E desc[UR8][R4.64+0x800], R17 ;  /* 0x0008001104007986 */ /* 0x0009e8000c101908 */
[----:B---3--:R4:W-:Y:S04]  /*1cc0*/  STG.E desc[UR8][R2.64+0xc00], R18 ;  /* 0x000c001202007986 */ /* 0x0089e8000c101908 */
[----:B------:R4:W-:Y:S01]  /*1cd0*/  STG.E desc[UR8][R4.64+0xc00], R19 ;  /* 0x000c001304007986 */ /* 0x0009e2000c101908 */
[----:B------:R-:W-:Y:S05]  /*1ce0*/  @P0 BRA `(.L_x_1425) ;  /* 0xfffffffc00880947 */ /* 0x000fea000383ffff */
[----:B------:R-:W-:Y:S05]  /*1cf0*/  EXIT ;  /* 0x000000000000794d */ /* 0x000fea0003800000 */
.L_x_1421:
[----:B------:R-:W-:Y:S01]  /*1d00*/  BSSY.RECONVERGENT B0, `(.L_x_1426) ;  /* 0x000000f000007945 */ /* 0x000fe20003800200 */
[----:B------:R-:W-:Y:S02]  /*1d10*/  ISETP.NE.AND P1, PT, R20, R27, PT ;  /* 0x0000001b1400720c */ /* 0x000fe40003f25270 */
[----:B------:R-:W-:Y:S02]  /*1d20*/  ISETP.NE.AND P4, PT, R2, R8, PT ;  /* 0x000000080200720c */ /* 0x000fe40003f85270 */
[----:B------:R-:W-:Y:S01]  /*1d30*/  ISETP.NE.AND P0, PT, R8, R10, PT ;  /* 0x0000000a0800720c */ /* 0x000fe20003f05270 */
[----:B------:R-:W-:-:S12]  /*1d40*/  @!P6 BRA `(.L_x_1427) ;  /* 0x000000000028e947 */ /* 0x000fd80003800000 */
[----:B------:R-:W0:Y:S01]  /*1d50*/  LDCU.64 UR4, c[0x0][0x398] ;  /* 0x00007300ff0477ac */ /* 0x000e220008000a00 */
[C---:B------:R-:W-:Y:S01]  /*1d60*/  IMAD.SHL.U32 R24, R40.reuse, 0x4, RZ ;  /* 0x0000000428187824 */ /* 0x040fe200078e00ff */
[----:B------:R-:W-:Y:S01]  /*1d70*/  SHF.L.U64.HI R40, R40, 0x2, R41 ;  /* 0x0000000228287819 */ /* 0x000fe20000010229 */
[----:B------:R-:W1:Y:S03]  /*1d80*/  LDCU.64 UR6, c[0x0][0x3a0] ;  /* 0x00007400ff0677ac */ /* 0x000e660008000a00 */
[C---:B0-----:R-:W-:Y:S02]  /*1d90*/  IADD3 R6, P2, PT, R24.reuse, UR4, RZ ;  /* 0x0000000418067c10 */ /* 0x041fe4000ff5e0ff */
[----:B-1----:R-:W-:Y:S02]  /*1da0*/  IADD3 R24, P3, PT, R24, UR6, RZ ;  /* 0x0000000618187c10 */ /* 0x002fe4000ff7e0ff */
[----:B------:R-:W-:-:S02]  /*1db0*/  IADD3.X R7, PT, PT, R40, UR5, RZ, P2, !PT ;  /* 0x0000000528077c10 */ /* 0x000fc400097fe4ff */
[----:B------:R-:W-:-:S03]  /*1dc0*/  IADD3.X R25, PT, PT, R40, UR7, RZ, P3, !PT ;  /* 0x0000000728197c10 */ /* 0x000fc60009ffe4ff */
[----:B------:R0:W-:Y:S04]  /*1dd0*/  STG.E desc[UR8][R6.64], R22 ;  /* 0x0000001606007986 */ /* 0x0001e8000c101908 */
[----:B------:R0:W-:Y:S02]  /*1de0*/  STG.E desc[UR8][R24.64], R23 ;  /* 0x0000001718007986 */ /* 0x0001e4000c101908 */
.L_x_1427:
[----:B------:R-:W-:Y:S05]  /*1df0*/  BSYNC.RECONVERGENT B0 ;  /* 0x0000000000007941 */ /* 0x000fea0003800200 */
.L_x_1426:
[----:B------:R-:W-:Y:S04]  /*1e00*/  BSSY.RECONVERGENT B0, `(.L_x_1428) ;  /* 0x000000c000007945 */ /* 0x000fe80003800200 */
[----:B------:R-:W-:Y:S05]  /*1e10*/  @!P4 BRA `(.L_x_1429) ;  /* 0x000000000028c947 */ /* 0x000fea0003800000 */
[----:B------:R-:W1:Y:S01]  /*1e20*/  LDCU.64 UR4, c[0x0][0x398] ;  /* 0x00007300ff0477ac */ /* 0x000e620008000a00 */
[C---:B0-----:R-:W-:Y:S01]  /*1e30*/  IMAD.SHL.U32 R22, R43.reuse, 0x4, RZ ;  /* 0x000000042b167824 */ /* 0x041fe200078e00ff */
[----:B------:R-:W-:Y:S01]  /*1e40*/  SHF.L.U64.HI R43, R43, 0x2, R4 ;  /* 0x000000022b2b7819 */ /* 0x000fe20000010204 */
[----:B------:R-:W0:Y:S03]  /*1e50*/  LDCU.64 UR6, c[0x0][0x3a0] ;  /* 0x00007400ff0677ac */ /* 0x000e260008000a00 */
[C---:B-1----:R-:W-:Y:S02]  /*1e60*/  IADD3 R6, P2, PT, R22.reuse, UR4, RZ ;  /* 0x0000000416067c10 */ /* 0x042fe4000ff5e0ff */
[----:B0-----:R-:W-:Y:S02]  /*1e70*/  IADD3 R22, P3, PT, R22, UR6, RZ ;  /* 0x0000000616167c10 */ /* 0x001fe4000ff7e0ff */
[----:B------:R-:W-:-:S02]  /*1e80*/  IADD3.X R7, PT, PT, R43, UR5, RZ, P2, !PT ;  /* 0x000000052b077c10 */ /* 0x000fc400097fe4ff */
[----:B------:R-:W-:-:S03]  /*1e90*/  IADD3.X R23, PT, PT, R43, UR7, RZ, P3, !PT ;  /* 0x000000072b177c10 */ /* 0x000fc60009ffe4ff */
[----:B------:R1:W-:Y:S04]  /*1ea0*/  STG.E desc[UR8][R6.64], R2 ;  /* 0x0000000206007986 */ /* 0x0003e8000c101908 */
[----:B------:R1:W-:Y:S02]  /*1eb0*/  STG.E desc[UR8][R22.64], R3 ;  /* 0x0000000316007986 */ /* 0x0003e4000c101908 */
.L_x_1429:
[----:B------:R-:W-:Y:S05]  /*1ec0*/  BSYNC.RECONVERGENT B0 ;  /* 0x0000000000007941 */ /* 0x000fea0003800200 */
.L_x_1428:
[----:B------:R-:W-:Y:S01]  /*1ed0*/  BSSY.RECONVERGENT B0, `(.L_x_1430) ;  /* 0x0000011000007945 */ /* 0x000fe20003800200 */
[----:B------:R-:W-:Y:S02]  /*1ee0*/  ISETP.NE.AND P2, PT, R10, R12, PT ;  /* 0x0000000c0a00720c */ /* 0x000fe40003f45270 */
[----:B------:R-:W-:Y:S02]  /*1ef0*/  ISETP.NE.AND P3, PT, R12, R14, PT ;  /* 0x0000000e0c00720c */ /* 0x000fe40003f65270 */
[----:B------:R-:W-:Y:S02]  /*1f00*/  ISETP.NE.AND P4, PT, R14, R16, PT ;  /* 0x000000100e00720c */ /* 0x000fe40003f85270 */
[----:B------:R-:W-:Y:S02]  /*1f10*/  ISETP.NE.AND P5, PT, R16, R18, PT ;  /* 0x000000121000720c */ /* 0x000fe40003fa5270 */
[----:B------:R-:W-:Y:S01]  /*1f20*/  ISETP.NE.AND P6, PT, R18, R20, PT ;  /* 0x000000141200720c */ /* 0x000fe20003fc5270 */
[----:B------:R-:W-:-:S12]  /*1f30*/  @!P0 BRA `(.L_x_1431) ;  /* 0x0000000000288947 */ /* 0x000fd80003800000 */
[----:B------:R-:W2:Y:S01]  /*1f40*/  LDCU.64 UR4, c[0x0][0x398] ;  /* 0x00007300ff0477ac */ /* 0x000ea20008000a00 */
[C---:B01----:R-:W-:Y:S01]  /*1f50*/  IMAD.SHL.U32 R6, R31.reuse, 0x4, RZ ;  /* 0x000000041f067824 */ /* 0x043fe200078e00ff */
[----:B------:R-:W-:Y:S01]  /*1f60*/  SHF.L.U64.HI R42, R31, 0x2, R42 ;  /* 0x000000021f2a7819 */ /* 0x000fe2000001022a */
[----:B------:R-:W0:Y:S03]  /*1f70*/  LDCU.64 UR6, c[0x0][0x3a0] ;  /* 0x00007400ff0677ac */ /* 0x000e260008000a00 */
[----:B--2---:R-:W-:-:S04]  /*1f80*/  IADD3 R2, P0, PT, R6, UR4, RZ ;  /* 0x0000000406027c10 */ /* 0x004fc8000ff1e0ff */
[----:B------:R-:W-:Y:S02]  /*1f90*/  IADD3.X R3, PT, PT, R42, UR5, RZ, P0, !PT ;  /* 0x000000052a037c10 */ /* 0x000fe400087fe4ff */
[----:B0-----:R-:W-:-:S03]  /*1fa0*/  IADD3 R6, P0, PT, R6, UR6, RZ ;  /* 0x0000000606067c10 */ /* 0x001fc6000ff1e0ff */
[----:B------:R2:W-:Y:S01]  /*1fb0*/  STG.E desc[UR8][R2.64], R8 ;  /* 0x0000000802007986 */ /* 0x0005e2000c101908 */
[----:B------:R-:W-:-:S05]  /*1fc0*/  IADD3.X R7, PT, PT, R42, UR7, RZ, P0, !PT ;  /* 0x000000072a077c10 */ /* 0x000fca00087fe4ff */
[----:B------:R2:W-:Y:S04]  /*1fd0*/  STG.E desc[UR8][R6.64], R9 ;  /* 0x0000000906007986 */ /* 0x0005e8000c101908 */
.L_x_1431:
[----:B------:R-:W-:Y:S05]  /*1fe0*/  BSYNC.RECONVERGENT B0 ;  /* 0x0000000000007941 */ /* 0x000fea0003800200 */
.L_x_1430:
[----:B------:R-:W-:Y:S04]  /*1ff0*/  BSSY.RECONVERGENT B0, `(.L_x_1432) ;  /* 0x000000c000007945 */ /* 0x000fe80003800200 */
[----:B------:R-:W-:Y:S05]  /*2000*/  @!P2 BRA `(.L_x_1433) ;  /* 0x000000000028a947 */ /* 0x000fea0003800000 */
[----:B------:R-:W1:Y:S01]  /*2010*/  LDCU.64 UR4, c[0x0][0x398] ;  /* 0x00007300ff0477ac */ /* 0x000e620008000a00 */
[C---:B------:R-:W-:Y:S01]  /*2020*/  IMAD.SHL.U32 R4, R32.reuse, 0x4, RZ ;  /* 0x0000000420047824 */ /* 0x040fe200078e00ff */
[----:B------:R-:W-:Y:S01]  /*2030*/  SHF.L.U64.HI R5, R32, 0x2, R5 ;  /* 0x0000000220057819 */ /* 0x000fe20000010205 */
[----:B------:R-:W3:Y:S03]  /*2040*/  LDCU.64 UR6, c[0x0][0x3a0] ;  /* 0x00007400ff0677ac */ /* 0x000ee60008000a00 */
[C---:B-12---:R-:W-:Y:S02]  /*2050*/  IADD3 R2, P0, PT, R4.reuse, UR4, RZ ;  /* 0x0000000404027c10 */ /* 0x046fe4000ff1e0ff */
[----:B---3--:R-:W-:Y:S02]  /*2060*/  IADD3 R4, P2, PT, R4, UR6, RZ ;  /* 0x0000000604047c10 */ /* 0x008fe4000ff5e0ff */
[----:B------:R-:W-:-:S02]  /*2070*/  IADD3.X R3, PT, PT, R5, UR5, RZ, P0, !PT ;  /* 0x0000000505037c10 */ /* 0x000fc400087fe4ff */
[----:B------:R-:W-:-:S03]  /*2080*/  IADD3.X R5, PT, PT, R5, UR7, RZ, P2, !PT ;  /* 0x0000000705057c10 */ /* 0x000fc600097fe4ff */
[----:B------:R3:W-:Y:S04]  /*2090*/  STG.E desc[UR8][R2.64], R10 ;  /* 0x0000000a02007986 */ /* 0x0007e8000c101908 */
[----:B------:R3:W-:Y:S02]  /*20a0*/  STG.E desc[UR8][R4.64], R11 ;  /* 0x0000000b04007986 */ /* 0x0007e4000c101908 */
.L_x_1433:
[----:B------:R-:W-:Y:S05]  /*20b0*/  BSYNC.RECONVERGENT B0 ;  /* 0x0000000000007941 */ /* 0x000fea0003800200 */
.L_x_1432:
[----:B------:R-:W-:Y:S04]  /*20c0*/  BSSY.RECONVERGENT B0, `(.L_x_1434) ;  /* 0x000000c000007945 */ /* 0x000fe80003800200 */
[----:B------:R-:W-:Y:S05]  /*20d0*/  @!P3 BRA `(.L_x_1435) ;  /* 0x000000000028b947 */ /* 0x000fea0003800000 */
[----:B------:R-:W1:Y:S01]  /*20e0*/  LDCU.64 UR4, c[0x0][0x398] ;  /* 0x00007300ff0477ac */ /* 0x000e620008000a00 */
[C---:B---3--:R-:W-:Y:S01]  /*20f0*/  IMAD.SHL.U32 R4, R33.reuse, 0x4, RZ ;  /* 0x0000000421047824 */ /* 0x048fe200078e00ff */
        /* <DEDUP_REMOVED lines=8> */
.L_x_1435:
[----:B------:R-:W-:Y:S05]  /*2180*/  BSYNC.RECONVERGENT B0 ;  /* 0x0000000000007941 */ /* 0x000fea0003800200 */
.L_x_1434:
[----:B------:R-:W-:Y:S04]  /*2190*/  BSSY.RECONVERGENT B0, `(.L_x_1436) ;  /* 0x000000c000007945 */ /* 0x000fe80003800200 */
[----:B------:R-:W-:Y:S05]  /*21a0*/  @!P4 BRA `(.L_x_1437) ;  /* 0x000000000028c947 */ /* 0x000fea0003800000 */
[----:B------:R-:W1:Y:S01]  /*21b0*/  LDCU.64 UR4, c[0x0][0x398] ;  /* 0x00007300ff0477ac */ /* 0x000e620008000a00 */
[C---:B---34-:R-:W-:Y:S01]  /*21c0*/  IMAD.SHL.U32 R4, R35.reuse, 0x4, RZ ;  /* 0x0000000423047824 */ /* 0x058fe200078e00ff */
        /* <DEDUP_REMOVED lines=8> */
.L_x_1437:
[----:B------:R-:W-:Y:S05]  /*2250*/  BSYNC.RECONVERGENT B0 ;  /* 0x0000000000007941 */ /* 0x000fea0003800200 */
.L_x_1436:
[----:B------:R-:W-:Y:S04]  /*2260*/  BSSY.RECONVERGENT B0, `(.L_x_1438) ;  /* 0x000000c000007945 */ /* 0x000fe80003800200 */
[----:B------:R-:W-:Y:S05]  /*2270*/  @!P5 BRA `(.L_x_1439) ;  /* 0x000000000028d947 */ /* 0x000fea0003800000 */
[----:B------:R-:W2:Y:S01]  /*2280*/  LDCU.64 UR4, c[0x0][0x398] ;  /* 0x00007300ff0477ac */ /* 0x000ea20008000a00 */
[C---:B-1-34-:R-:W-:Y:S01]  /*2290*/  IMAD.SHL.U32 R4, R37.reuse, 0x4, RZ ;  /* 0x0000000425047824 */ /* 0x05afe200078e00ff */
[----:B------:R-:W-:Y:S01]  /*22a0*/  SHF.L.U64.HI R28, R37, 0x2, R28 ;  /* 0x00000002251c7819 */ /* 0x000fe2000001021c */
[----:B------:R-:W1:Y:S03]  /*22b0*/  LDCU.64 UR6, c[0x0][0x3a0] ;  /* 0x00007400ff0677ac */ /* 0x000e660008000a00 */
[C---:B--2---:R-:W-:Y:S02]  /*22c0*/  IADD3 R2, P0, PT, R4.reuse, UR4, RZ ;  /* 0x0000000404027c10 */ /* 0x044fe4000ff1e0ff */
[----:B-1----:R-:W-:Y:S02]  /*22d0*/  IADD3 R4, P2, PT, R4, UR6, RZ ;  /* 0x0000000604047c10 */ /* 0x002fe4000ff5e0ff */
[----:B------:R-:W-:-:S02]  /*22e0*/  IADD3.X R3, PT, PT, R28, UR5, RZ, P0, !PT ;  /* 0x000000051c037c10 */ /* 0x000fc400087fe4ff */
[----:B------:R-:W-:-:S03]  /*22f0*/  IADD3.X R5, PT, PT, R28, UR7, RZ, P2, !PT ;  /* 0x000000071c057c10 */ /* 0x000fc600097fe4ff */
[----:B------:R1:W-:Y:S04]  /*2300*/  STG.E desc[UR8][R2.64], R16 ;  /* 0x0000001002007986 */ /* 0x0003e8000c101908 */
[----:B------:R1:W-:Y:S02]  /*2310*/  STG.E desc[UR8][R4.64], R17 ;  /* 0x0000001104007986 */ /* 0x0003e4000c101908 */
.L_x_1439:
[----:B------:R-:W-:Y:S05]  /*2320*/  BSYNC.RECONVERGENT B0 ;  /* 0x0000000000007941 */ /* 0x000fea0003800200 */
.L_x_1438:
        /* <DEDUP_REMOVED lines=12> */
.L_x_1441:
[----:B------:R-:W-:Y:S05]  /*23f0*/  BSYNC.RECONVERGENT B0 ;  /* 0x0000000000007941 */ /* 0x000fea0003800200 */
.L_x_1440:
[----:B------:R-:W-:Y:S05]  /*2400*/  @!P1 EXIT ;  /* 0x000000000000994d */ /* 0x000fea0003800000 */
        /* <DEDUP_REMOVED lines=8> */
[----:B------:R-:W-:Y:S04]  /*2490*/  STG.E desc[UR8][R2.64], R20 ;  /* 0x0000001402007986 */ /* 0x000fe8000c101908 */
[----:B------:R-:W-:Y:S01]  /*24a0*/  STG.E desc[UR8][R4.64], R21 ;  /* 0x0000001504007986 */ /* 0x000fe2000c101908 */
[----:B------:R-:W-:Y:S05]  /*24b0*/  EXIT ;  /* 0x000000000000794d */ /* 0x000fea0003800000 */
.L_x_1420:
[----:B------:R-:W0:Y:S01]  /*24c0*/  S2R R40, SR_TID.X ;  /* 0x0000000000287919 */ /* 0x000e220000002100 */
        /* <DEDUP_REMOVED lines=17> */
[----:B------:R-:W-:Y:S01]  /*25e0*/  ISETP.NE.AND P1, PT, R40, RZ, PT ;  /* 0x000000ff2800720c */ /* 0x000fe20003f25270 */
[----:B------:R-:W-:Y:S01]  /*25f0*/  IMAD.MOV.U32 R2, RZ, RZ, RZ ;  /* 0x000000ffff027224 */ /* 0x000fe200078e00ff */
[----:B------:R-:W1:Y:S01]  /*2600*/  S2R R38, SR_LANEID ;  /* 0x0000000000267919 */ /* 0x000e620000000000 */
[----:B------:R-:W1:Y:S01]  /*2610*/  S2UR UR5, SR_CgaCtaId ;  /* 0x00000000000579c3 */ /* 0x000e620000008800 */
[----:B------:R-:W-:Y:S01]  /*2620*/  SHF.R.U32.HI R3, RZ, 0x5, R40 ;  /* 0x00000005ff037819 */ /* 0x000fe20000011628 */
[----:B------:R-:W-:-:S06]  /*2630*/  UMOV UR4, 0x400 ;  /* 0x0000040000047882 */ /* 0x000fcc0000000000 */
[----:B0-----:R-:W0:Y:S08]  /*2640*/  LDC R7, c[0x0][0x390] ;  /* 0x0000e400ff077b82 */ /* 0x001e300000000800 */
[----:B------:R-:W1:Y:S02]  /*2650*/  @!P1 LDC.64 R4, c[0x0][0x380] ;  /* 0x0000e000ff049b82 */ /* 0x000e640000000a00 */
[----:B-1----:R-:W-:-:S05]  /*2660*/  @!P1 IMAD.WIDE.U32 R4, R39, 0x2400, R4 ;  /* 0x0000240027049825 */ /* 0x002fca00078e0004 */
[----:B------:R1:W5:Y:S01]  /*2670*/  @!P1 LDG.E.CONSTANT R2, desc[UR8][R4.64+-0x4] ;  /* 0xfffffc0804029981 */ /* 0x000362000c1e9900 */
[----:B------:R-:W-:Y:S01]  /*2680*/  ULEA UR4, UR5, UR4, 0x18 ;  /* 0x0000000405047291 */ /* 0x000fe2000f8ec0ff */
[----:B------:R-:W-:Y:S01]  /*2690*/  IMAD R6, R3, 0x120, R38 ;  /* 0x0000012003067824 */ /* 0x000fe200078e0226 */
[----:B------:R-:W-:-:S04]  /*26a0*/  ISETP.NE.AND P0, PT, R40, RZ, PT ;  /* 0x000000ff2800720c */ /* 0x000fc80003f05270 */
[----:B------:R-:W-:Y:S02]  /*26b0*/  LEA R6, R6, UR4, 0x2 ;  /* 0x0000000406067c11 */ /* 0x000fe4000f8e10ff */
[----:B------:R-:W-:-:S03]  /*26c0*/  LEA R24, R40, UR4, 0x2 ;  /* 0x0000000428187c11 */ /* 0x000fc6000f8e10ff */
[----:B-1----:R-:W-:Y:S01]  /*26d0*/  IMAD R5, R38, 0x20, R6 ;  /* 0x0000002026057824 */ /* 0x002fe200078e0206 */
        /* <DEDUP_REMOVED lines=12> */
[----:B------:R-:W1:Y:S04]  /*27a0*/  LDS R10, [R5+0x4] ;  /* 0x00000400050a7984 */ /* 0x000e680000000800 */
[----:B------:R-:W2:Y:S04]  /*27b0*/  LDS R12, [R5+0x8] ;  /* 0x00000800050c7984 */ /* 0x000ea80000000800 */
[----:B------:R-:W3:Y:S04]  /*27c0*/  LDS R14, [R5+0xc] ;  /* 0x00000c00050e7984 */ /* 0x000ee80000000800 */
[----:B------:R-:W4:Y:S04]  /*27d0*/  LDS R16, [R5+0x10] ;  /* 0x0000100005107984 */ /* 0x000f280000000800 */
[----:B------:R-:W5:Y:S04]  /*27e0*/  LDS R18, [R5+0x14] ;  /* 0x0000140005127984 */ /* 0x000f680000000800 */
[----:B------:R-:W-:Y:S04]  /*27f0*/  LDS R20, [R5+0x18] ;  /* 0x0000180005147984 */ /* 0x000fe80000000800 */
[----:B------:R-:W-:Y:S01]  /*2800*/  LDS R22, [R5+0x1c] ;  /* 0x00001c0005167984 */ /* 0x000fe20000000800 */
[----:B------:R-:W-:Y:S01]  /*2810*/  BAR.SYNC.DEFER_BLOCKING 0x0 ;  /* 0x0000000000007b1d */ /* 0x000fe20000010000 */
[----:B-1----:R-:W-:-:S02]  /*2820*/  ISETP.NE.AND P2, PT, R8, R10, PT ;  /* 0x0000000a0800720c */ /* 0x002fc40003f45270 */
[----:B--2---:R-:W-:Y:S02]  /*2830*/  ISETP.NE.AND P3, PT, R10, R12, PT ;  /* 0x0000000c0a00720c */ /* 0x004fe40003f65270 */
[----:B---3--:R-:W-:Y:S01]  /*2840*/  ISETP.NE.AND P4, PT, R12, R14, PT ;  /* 0x0000000e0c00720c */ /* 0x008fe20003f85270 */
[----:B0-----:R-:W-:Y:S01]  /*2850*/  STS [R6], R7 ;  /* 0x0000000706007388 */ /* 0x001fe20000000800 */
[----:B----4-:R-:W-:-:S03]  /*2860*/  ISETP.NE.AND P6, PT, R14, R16, PT ;  /* 0x000000100e00720c */ /* 0x010fc60003fc5270 */
[----:B------:R-:W-:Y:S01]  /*2870*/  STS [R6+0x80], R7 ;  /* 0x0000800706007388 */ /* 0x000fe20000000800 */
[----:B-----5:R-:W-:-:S03]  /*2880*/  ISETP.NE.AND P5, PT, R16, R18, PT ;  /* 0x000000121000720c */ /* 0x020fc60003fa5270 */
        /* <DEDUP_REMOVED lines=8> */
[----:B------:R-:W1:Y:S01]  /*2910*/  LDS R9, [R5] ;  /* 0x0000000005097984 */ /* 0x000e620000000800 */
[----:B0-----:R-:W-:-:S03]  /*2920*/  SEL R6, RZ, 0x1, !P4 ;  /* 0x00000001ff067807 */ /* 0x001fc60006000000 */
[----:B------:R-:W0:Y:S04]  /*2930*/  LDS R11, [R5+0x4] ;  /* 0x00000400050b7984 */ /* 0x000e280000000800 */
[----:B------:R-:W2:Y:S04]  /*2940*/  LDS R13, [R5+0x8] ;  /* 0x00000800050d7984 */ /* 0x000ea80000000800 */
[----:B------:R-:W3:Y:S04]  /*2950*/  LDS R15, [R5+0xc] ;  /* 0x00000c00050f7984 */ /* 0x000ee80000000800 */
[----:B------:R-:W4:Y:S04]  /*2960*/  LDS R17, [R5+0x10] ;  /* 0x0000100005117984 */ /* 0x000f280000000800 */
[----:B------:R-:W5:Y:S04]  /*2970*/  LDS R19, [R5+0x14] ;  /* 0x0000140005137984 */ /* 0x000f680000000800 */
[----:B------:R-:W5:Y:S04]  /*2980*/  LDS R21, [R5+0x18] ;  /* 0x0000180005157984 */ /* 0x000f680000000800 */
[----:B------:R-:W-:Y:S04]  /*2990*/  LDS R23, [R5+0x1c] ;  /* 0x00001c0005177984 */ /* 0x000fe80000000800 */
[----:B------:R0:W-:Y:S01]  /*29a0*/  LDS R4, [R5+0x20] ;  /* 0x0000200005047984 */ /* 0x0001e20000000800 */
[----:B------:R-:W-:Y:S01]  /*29b0*/  BAR.SYNC.DEFER_BLOCKING 0x0 ;  /* 0x0000000000007b1d */ /* 0x000fe20000010000 */
[----:B-1----:R-:W-:-:S02]  /*29c0*/  SEL R0, R9, RZ, !P2 ;  /* 0x000000ff09007207 */ /* 0x002fc40005000000 */
[----:B0-----:R-:W-:-:S03]  /*29d0*/  SEL R5, RZ, 0x1, !P3 ;  /* 0x00000001ff057807 */ /* 0x001fc60005800000 */
[----:B------:R-:W-:-:S05]  /*29e0*/  IMAD.IADD R0, R11, 0x1, R0 ;  /* 0x000000010b007824 */ /* 0x000fca00078e0200 */
[----:B------:R-:W-:Y:S02]  /*29f0*/  SEL R0, R0, RZ, !P3 ;  /* 0x000000ff00007207 */ /* 0x000fe40005800000 */
[----:B------:R-:W-:-:S03]  /*2a00*/  ISETP.NE.AND P3, PT, R18, R20, PT ;  /* 0x000000141200720c */ /* 0x000fc60003f65270 */
[----:B--2---:R-:W-:Y:S01]  /*2a10*/  IMAD.IADD R0, R13, 0x1, R0 ;  /* 0x000000010d007824 */ /* 0x004fe200078e0200 */
[----:B------:R-:W-:Y:S04]  /*2a20*/  STS [R24+0x4d8], R25 ;  /* 0x0004d81918007388 */ /* 0x000fe80000000800 */
[----:B------:R-:W-:Y:S01]  /*2a30*/  SEL R0, R0, RZ, !P4 ;  /* 0x000000ff00007207 */ /* 0x000fe20006000000 */
[----:B------:R-:W-:Y:S04]  /*2a40*/  BAR.SYNC.DEFER_BLOCKING 0x0 ;  /* 0x0000000000007b1d */ /* 0x000fe80000010000 */
[----:B---3--:R-:W-:-:S05]  /*2a50*/  IMAD.IADD R0, R15, 0x1, R0 ;  /* 0x000000010f007824 */ /* 0x008fca00078e0200 */
[----:B------:R-:W-:-:S05]  /*2a60*/  SEL R0, R0, RZ, !P6 ;  /* 0x000000ff00007207 */ /* 0x000fca0007000000 */
[----:B----4-:R-:W-:-:S05]  /*2a70*/  IMAD.IADD R0, R17, 0x1, R0 ;  /* 0x0000000111007824 */ /* 0x010fca00078e0200 */
[----:B------:R-:W-:-:S05]  /*2a80*/  SEL R0, R0, RZ, !P5 ;  /* 0x000000ff00007207 */ /* 0x000fca0006800000 */
[----:B-----5:R-:W-:Y:S01]  /*2a90*/  IMAD.IADD R0, R19, 0x1, R0 ;  /* 0x0000000113007824 */ /* 0x020fe200078e0200 */
[----:B------:R0:W1:Y:S04]  /*2aa0*/  @P0 LDS R2, [R24+0x4d4] ;  /* 0x0004d40018020984 */ /* 0x0000680000000800 */
[----:B------:R-:W-:Y:S02]  /*2ab0*/  SEL R0, R0, RZ, !P3 ;  /* 0x000000ff00007207 */ /* 0x000fe40005800000 */
[----:B0-----:R-:W-:-:S03]  /*2ac0*/  SEL R24, RZ, 0x1, !P2 ;  /* 0x00000001ff187807 */ /* 0x001fc60005000000 */
[----:B------:R-:W-:Y:S01]  /*2ad0*/  IMAD.IADD R0, R21, 0x1, R0 ;  /* 0x0000000115007824 */ /* 0x000fe200078e0200 */
[----:B-1----:R-:W-:-:S04]  /*2ae0*/  ISETP.NE.AND P0, PT, R2, R8, PT ;  /* 0x000000080200720c */ /* 0x002fc80003f05270 */
[----:B------:R-:W-:-:S04]  /*2af0*/  SEL R7, RZ, 0x1, !P0 ;  /* 0x00000001ff077807 */ /* 0x000fc80004000000 */
[----:B------:R-:W-:-:S04]  /*2b00*/  IADD3 R5, P0, P2, R5, R24, R7 ;  /* 0x0000001805057210 */ /* 0x000fc80007a1e007 */
[----:B------:R-:W-:Y:S02]  /*2b10*/  IADD3 R24, P4, PT, R5, R6, RZ ;  /* 0x0000000605187210 */ /* 0x000fe40007f9e0ff */
[----:B------:R-:W-:Y:S02]  /*2b20*/  SEL R5, RZ, 0x1, !P6 ;  /* 0x00000001ff057807 */ /* 0x000fe40007000000 */
[----:B------:R-:W-:Y:S02]  /*2b30*/  ISETP.NE.AND P6, PT, R20, R22, PT ;  /* 0x000000161400720c */ /* 0x000fe40003fc5270 */
[----:B------:R-:W-:Y:S02]  /*2b40*/  SEL R6, RZ, 0x1, !P5 ;  /* 0x00000001ff067807 */ /* 0x000fe40006800000 */
[----:B------:R-:W-:Y:S02]  /*2b50*/  IADD3 R7, P5, PT, R24, R5, RZ ;  /* 0x0000000518077210 */ /* 0x000fe40007fbe0ff */
[----:B------:R-:W-:-:S02]  /*2b60*/  IADD3.X R5, PT, PT, RZ, RZ, RZ, P0, P2 ;  /* 0x000000ffff057210 */ /* 0x000fc400007e44ff */
[----:B------:R-:W-:Y:S02]  /*2b70*/  SEL R0, R0, RZ, !P6 ;  /* 0x000000ff00007207 */ /* 0x000fe40007000000 */
[----:B------:R-:W-:Y:S01]  /*2b80*/  IADD3 R7, P2, PT, R7, R6, RZ ;  /* 0x0000000607077210 */ /* 0x000fe20007f5e0ff */
[----:B------:R-:W-:Y:S01]  /*2b90*/  IMAD.X R5, RZ, RZ, R5, P4 ;  /* 0x000000ffff057224 */ /* 0x000fe200020e0605 */
[----:B------:R-:W-:Y:S01]  /*2ba0*/  SEL R6, RZ, 0x1, !P3 ;  /* 0x00000001ff067807 */ /* 0x000fe20005800000 */
[----:B------:R-:W-:Y:S01]  /*2bb0*/  IMAD.IADD R0, R23, 0x1, R0 ;  /* 0x0000000117007824 */ /* 0x000fe200078e0200 */
[----:B------:R-:W-:Y:S02]  /*2bc0*/  ISETP.NE.AND P0, PT, R22, R25, PT ;  /* 0x000000191600720c */ /* 0x000fe40003f05270 */
[----:B------:R-:W-:Y:S01]  /*2bd0*/  IADD3 R7, P3, PT, R7, R6, RZ ;  /* 0x0000000607077210 */ /* 0x000fe20007f7e0ff */
[----:B------:R-:W-:Y:S01]  /*2be0*/  IMAD.X R6, RZ, RZ, R5, P5 ;  /* 0x000000ffff067224 */ /* 0x000fe200028e0605 */
[----:B------:R-:W-:-:S02]  /*2bf0*/  SEL R5, R0, RZ, !P0 ;  /* 0x000000ff00057207 */ /* 0x000fc40004000000 */
[----:B------:R-:W-:Y:S01]  /*2c00*/  SEL R24, RZ, 0x1, !P6 ;  /* 0x00000001ff187807 */ /* 0x000fe20007000000 */
[----:B------:R-:W-:Y:S01]  /*2c10*/  IMAD.X R0, RZ, RZ, R6, P2 ;  /* 0x000000ffff007224 */ /* 0x000fe200010e0606 */
[----:B------:R-:W-:Y:S01]  /*2c20*/  ISETP.NE.AND P5, PT, R3, 0x4, PT ;  /* 0x000000040300780c */ /* 0x000fe20003fa5270 */
[----:B------:R-:W-:Y:S01]  /*2c30*/  IMAD.IADD R4, R4, 0x1, R5 ;  /* 0x0000000104047824 */ /* 0x000fe200078e0205 */
[----:B------:R-:W-:Y:S01]  /*2c40*/  IADD3 R24, P2, PT, R7, R24, RZ ;  /* 0x0000001807187210 */ /* 0x000fe20007f5e0ff */
[----:B------:R-:W-:Y:S01]  /*2c50*/  IMAD.X R26, RZ, RZ, R0, P3 ;  /* 0x000000ffff1a7224 */ /* 0x000fe200018e0600 */
[----:B------:R-:W-:Y:S02]  /*2c60*/  SEL R5, RZ, 0x1, !P0 ;  /* 0x00000001ff057807 */ /* 0x000fe40004000000 */
[----:B------:R-:W0:Y:S01]  /*2c70*/  SHFL.UP PT, R7, R4, 0x1, RZ ;  /* 0x0420000004077989 */ /* 0x000e2200000e00ff */
[----:B------:R-:W-:Y:S01]  /*2c80*/  IMAD.X R27, RZ, RZ, R26, P2 ;  /* 0x000000ffff1b7224 */ /* 0x000fe200010e061a */
[----:B------:R-:W-:-:S02]  /*2c90*/  IADD3 R30, P0, PT, R24, R5, RZ ;  /* 0x00000005181e7210 */ /* 0x000fc40007f1e0ff */
[C---:B------:R-:W-:Y:S02]  /*2ca0*/  ISETP.GE.AND P2, PT, R38.reuse, 0x1, PT ;  /* 0x000000012600780c */ /* 0x040fe40003f46270 */
[----:B------:R-:W-:Y:S01]  /*2cb0*/  ISETP.NE.AND P3, PT, R38, 0x1f, PT ;  /* 0x0000001f2600780c */ /* 0x000fe20003f65270 */
[----:B------:R-:W-:Y:S01]  /*2cc0*/  IMAD.X R29, RZ, RZ, R27, P0 ;  /* 0x000000ffff1d7224 */ /* 0x000fe200000e061b */
[----:B------:R-:W1:Y:S01]  /*2cd0*/  SHFL.UP PT, R5, R30, 0x1, RZ ;  /* 0x042000001e057989 */ /* 0x000e6200000e00ff */
[----:B------:R-:W-:Y:S02]  /*2ce0*/  ISETP.NE.U32.AND P0, PT, R30, RZ, PT ;  /* 0x000000ff1e00720c */ /* 0x000fe40003f05070 */
[----:B------:R-:W-:Y:S01]  /*2cf0*/  ISETP.NE.AND P4, PT, R3, 0x5, PT ;  /* 0x000000050300780c */ /* 0x000fe20003f85270 */
[----:B------:R-:W2:Y:S01]  /*2d00*/  SHFL.UP PT, R6, R29, 0x1, RZ ;  /* 0x042000001d067989 */ /* 0x000ea200000e00ff */
[----:B------:R-:W-:-:S04]  /*2d10*/  ISETP.NE.AND.EX P0, PT, R29, RZ, PT, P0 ;  /* 0x000000ff1d00720c */ /* 0x000fc80003f05300 */
[----:B0-----:R-:W-:-:S04]  /*2d20*/  SEL R7, R7, RZ, !P0 ;  /* 0x000000ff07077207 */ /* 0x001fc80004000000 */
[----:B------:R-:W-:Y:S02]  /*2d30*/  SEL R7, R7, RZ, P2 ;  /* 0x000000ff07077207 */ /* 0x000fe40001000000 */
[----:B-1----:R-:W-:-:S03]  /*2d40*/  SEL R5, R5, RZ, P2 ;  /* 0x000000ff05057207 */ /* 0x002fc60001000000 */
[----:B------:R-:W-:Y:S01]  /*2d50*/  IMAD.IADD R7, R4, 0x1, R7 ;  /* 0x0000000104077824 */ /* 0x000fe200078e0207 */
[----:B--2---:R-:W-:-:S04]  /*2d60*/  SEL R28, R6, RZ, P2 ;  /* 0x000000ff061c7207 */ /* 0x004fc80001000000 */
[----:B------:R-:W0:Y:S01]  /*2d70*/  SHFL.UP PT, R6, R7, 0x2, RZ ;  /* 0x0440000007067989 */ /* 0x000e2200000e00ff */
[----:B------:R-:W-:Y:S02]  /*2d80*/  IADD3 R31, P0, PT, R5, R30, RZ ;  /* 0x0000001e051f7210 */ /* 0x000fe40007f1e0ff */
[----:B------:R-:W-:-:S03]  /*2d90*/  ISETP.GE.AND P2, PT, R38, 0x2, PT ;  /* 0x000000022600780c */ /* 0x000fc60003f46270 */
[----:B------:R-:W-:Y:S01]  /*2da0*/  IMAD.X R28, R28, 0x1, R29, P0 ;  /* 0x000000011c1c7824 */ /* 0x000fe200000e061d */
[----:B------:R-:W1:Y:S01]  /*2db0*/  SHFL.UP PT, R4, R31, 0x2, RZ ;  /* 0x044000001f047989 */ /* 0x000e6200000e00ff */
[----:B------:R-:W-:-:S03]  /*2dc0*/  ISETP.NE.U32.AND P0, PT, R31, RZ, PT ;  /* 0x000000ff1f00720c */ /* 0x000fc60003f05070 */
[----:B------:R-:W2:Y:S01]  /*2dd0*/  SHFL.UP PT, R5, R28, 0x2, RZ ;  /* 0x044000001c057989 */ /* 0x000ea200000e00ff */
[----:B------:R-:W-:-:S04]  /*2de0*/  ISETP.NE.AND.EX P0, PT, R28, RZ, PT, P0 ;  /* 0x000000ff1c00720c */ /* 0x000fc80003f05300 */
[----:B0-----:R-:W-:-:S04]  /*2df0*/  SEL R6, R6, RZ, !P0 ;  /* 0x000000ff06067207 */ /* 0x001fc80004000000 */
[----:B------:R-:W-:Y:S02]  /*2e00*/  SEL R6, R6, RZ, P2 ;  /* 0x000000ff06067207 */ /* 0x000fe40001000000 */
[----:B-1----:R-:W-:-:S03]  /*2e10*/  SEL R4, R4, RZ, P2 ;  /* 0x000000ff04047207 */ /* 0x002fc60001000000 */
[----:B------:R-:W-:Y:S01]  /*2e20*/  IMAD.IADD R6, R7, 0x1, R6 ;  /* 0x0000000107067824 */ /* 0x000fe200078e0206 */
[----:B------:R-:W-:Y:S02]  /*2e30*/  IADD3 R29, P0, PT, R4, R31, RZ ;  /* 0x0000001f041d7210 */ /* 0x000fe40007f1e0ff */
[----:B--2---:R-:W-:Y:S02]  /*2e40*/  SEL R5, R5, RZ, P2 ;  /* 0x000000ff05057207 */ /* 0x004fe40001000000 */
[----:B------:R-:W0:Y:S01]  /*2e50*/  SHFL.UP PT, R7, R6, 0x4, RZ ;  /* 0x0480000006077989 */ /* 0x000e2200000e00ff */
[----:B------:R-:W-:Y:S02]  /*2e60*/  ISETP.GE.AND P2, PT, R38, 0x4, PT ;  /* 0x000000042600780c */ /* 0x000fe40003f46270 */
        /* <DEDUP_REMOVED lines=18> */
[----:B0-----:R-:W-:Y:S02]  /*2f90*/  SEL R6, R6, RZ, !P0 ;  /* 0x000000ff06067207 */ /* 0x001fe40004000000 */
[----:B-1----:R-:W-:Y:S02]  /*2fa0*/  SEL R4, R4, RZ, P2 ;  /* 0x000000ff04047207 */ /* 0x002fe40001000000 */
[----:B------:R-:W-:Y:S02]  /*2fb0*/  SEL R6, R6, RZ, P2 ;  /* 0x000000ff06067207 */ /* 0x000fe40001000000 */
[----:B------:R-:W-:Y:S02]  /*2fc0*/  IADD3 R29, P0, PT, R4, R31, RZ ;  /* 0x0000001f041d7210 */ /* 0x000fe40007f1e0ff */
[----:B--2---:R-:W-:Y:S01]  /*2fd0*/  SEL R5, R5, RZ, P2 ;  /* 0x000000ff05057207 */ /* 0x004fe20001000000 */
[----:B------:R-:W-:Y:S01]  /*2fe0*/  IMAD.IADD R6, R7, 0x1, R6 ;  /* 0x0000000107067824 */ /* 0x000fe200078e0206 */
[----:B------:R-:W-:Y:S01]  /*2ff0*/  ISETP.GE.AND P2, PT, R38, 0x10, PT ;  /* 0x000000102600780c */ /* 0x000fe20003f46270 */
[----:B------:R-:W0:Y:S02]  /*3000*/  SHFL.UP PT, R4, R29, 0x10, RZ ;  /* 0x060000001d047989 */ /* 0x000e2400000e00ff */
[----:B------:R-:W-:Y:S01]  /*3010*/  IMAD.X R28, R5, 0x1, R30, P0 ;  /* 0x00000001051c7824 */ /* 0x000fe200000e061e */
[----:B------:R-:W-:Y:S01]  /*3020*/  ISETP.NE.U32.AND P0, PT, R29, RZ, PT ;  /* 0x000000ff1d00720c */ /* 0x000fe20003f05070 */
[----:B------:R-:W1:Y:S03]  /*3030*/  SHFL.UP PT, R7, R6, 0x10, RZ ;  /* 0x0600000006077989 */ /* 0x000e6600000e00ff */
[----:B------:R-:W-:Y:S01]  /*3040*/  ISETP.NE.AND.EX P0, PT, R28, RZ, PT, P0 ;  /* 0x000000ff1c00720c */ /* 0x000fe20003f05300 */
[----:B------:R-:W2:Y:S01]  /*3050*/  SHFL.UP PT, R5, R28, 0x10, RZ ;  /* 0x060000001c057989 */ /* 0x000ea200000e00ff */
[----:B0-----:R-:W-:-:S02]  /*3060*/  SEL R4, R4, RZ, P2 ;  /* 0x000000ff04047207 */ /* 0x001fc40001000000 */
[----:B-1----:R-:W-:Y:S02]  /*3070*/  SEL R7, R7, RZ, !P0 ;  /* 0x000000ff07077207 */ /* 0x002fe40004000000 */
[----:B------:R-:W-:Y:S02]  /*3080*/  IADD3 R4, P0, PT, R4, R29, RZ ;  /* 0x0000001d04047210 */ /* 0x000fe40007f1e0ff */
[----:B--2---:R-:W-:Y:S02]  /*3090*/  SEL R5, R5, RZ, P2 ;  /* 0x000000ff05057207 */ /* 0x004fe40001000000 */
[----:B------:R-:W-:-:S03]  /*30a0*/  SEL R7, R7, RZ, P2 ;  /* 0x000000ff07077207 */ /* 0x000fc60001000000 */
[----:B------:R-:W-:Y:S01]  /*30b0*/  IMAD.X R5, R5, 0x1, R28, P0 ;  /* 0x0000000105057824 */ /* 0x000fe200000e061c */
[----:B------:R-:W-:Y:S01]  /*30c0*/  @!P3 LEA R28, R3, UR4, 0x4 ;  /* 0x00000004031cbc11 */ /* 0x000fe2000f8e20ff */
[----:B------:R-:W-:-:S04]  /*30d0*/  IMAD.IADD R41, R6, 0x1, R7 ;  /* 0x0000000106297824 */ /* 0x000fc800078e0207 */
[----:B------:R-:W-:Y:S04]  /*30e0*/  @!P3 STS.64 [R28], R4 ;  /* 0x000000041c00b388 */ /* 0x000fe80000000a00 */
[----:B------:R-:W-:Y:S01]  /*30f0*/  @!P3 STS [R28+0x8], R41 ;  /* 0x000008291c00b388 */ /* 0x000fe20000000800 */
[----:B------:R-:W-:Y:S01]  /*3100*/  BAR.SYNC.DEFER_BLOCKING 0x0 ;  /* 0x0000000000007b1d */ /* 0x000fe20000010000 */
[----:B------:R-:W-:-:S05]  /*3110*/  ISETP.NE.AND P3, PT, R3, 0x2, PT ;  /* 0x000000020300780c */ /* 0x000fca0003f65270 */
[----:B------:R-:W0:Y:S04]  /*3120*/  LDS.64 R32, [UR4+0x10] ;  /* 0x00001004ff207984 */ /* 0x000e280008000a00 */
[----:B------:R-:W1:Y:S04]  /*3130*/  LDS.64 R34, [UR4] ;  /* 0x00000004ff227984 */ /* 0x000e680008000a00 */
[----:B------:R-:W2:Y:S04]  /*3140*/  LDS R44, [UR4+0x8] ;  /* 0x00000804ff2c7984 */ /* 0x000ea80008000800 */
[----:B------:R-:W3:Y:S04]  /*3150*/  LDS.64 R36, [UR4+0x20] ;  /* 0x00002004ff247984 */ /* 0x000ee80008000a00 */
[----:B------:R-:W4:Y:S04]  /*3160*/  LDS R45, [UR4+0x18] ;  /* 0x00001804ff2d7984 */ /* 0x000f280008000800 */
[----:B------:R-:W5:Y:S04]  /*3170*/  LDS.64 R30, [UR4+0x30] ;  /* 0x00003004ff1e7984 */ /* 0x000f680008000a00 */
[----:B------:R-:W5:Y:S04]  /*3180*/  LDS R46, [UR4+0x28] ;  /* 0x00002804ff2e7984 */ /* 0x000f680008000800 */
[----:B------:R-:W5:Y:S04]  /*3190*/  LDS.64 R6, [UR4+0x40] ;  /* 0x00004004ff067984 */ /* 0x000f680008000a00 */
[----:B------:R-:W5:Y:S04]  /*31a0*/  LDS R43, [UR4+0x38] ;  /* 0x00003804ff2b7984 */ /* 0x000f680008000800 */
[----:B------:R-:W5:Y:S01]  /*31b0*/  LDS.64 R28, [UR4+0x50] ;  /* 0x00005004ff1c7984 */ /* 0x000f620008000a00 */
[----:B0-----:R-:W-:-:S03]  /*31c0*/  ISETP.NE.U32.AND P0, PT, R32, RZ, PT ;  /* 0x000000ff2000720c */ /* 0x001fc60003f05070 */
[----:B------:R-:W0:Y:S01]  /*31d0*/  LDS R42, [UR4+0x48] ;  /* 0x00004804ff2a7984 */ /* 0x000e220008000800 */
[----:B-1----:R-:W-:Y:S02]  /*31e0*/  IADD3 R47, P2, PT, R34, R32, RZ ;  /* 0x00000020222f7210 */ /* 0x002fe40007f5e0ff */
[----:B------:R-:W-:Y:S02]  /*31f0*/  ISETP.NE.AND.EX P0, PT, R33, RZ, PT, P0 ;  /* 0x000000ff2100720c */ /* 0x000fe40003f05300 */
[----:B------:R-:W-:Y:S01]  /*3200*/  SEL R48, R47, R34, !P3 ;  /* 0x000000222f307207 */ /* 0x000fe20005800000 */
[----:B------:R-:W-:Y:S01]  /*3210*/  IMAD.X R49, R35, 0x1, R33, P2 ;  /* 0x0000000123317824 */ /* 0x000fe200010e0621 */
[----:B--2---:R-:W-:Y:S02]  /*3220*/  SEL R32, R44, RZ, !P0 ;  /* 0x000000ff2c207207 */ /* 0x004fe40004000000 */
[C---:B---3--:R-:W-:Y:S02]  /*3230*/  ISETP.NE.U32.AND P0, PT, R36.reuse, RZ, PT ;  /* 0x000000ff2400720c */ /* 0x048fe40003f05070 */
[----:B------:R-:W-:-:S02]  /*3240*/  IADD3 R47, P2, PT, R36, R47, RZ ;  /* 0x0000002f242f7210 */ /* 0x000fc40007f5e0ff */
[----:B------:R-:W-:Y:S01]  /*3250*/  ISETP.NE.AND.EX P0, PT, R37, RZ, PT, P0 ;  /* 0x000000ff2500720c */ /* 0x000fe20003f05300 */
[----:B----4-:R-:W-:Y:S01]  /*3260*/  IMAD.IADD R45, R45, 0x1, R32 ;  /* 0x000000012d2d7824 */ /* 0x010fe200078e0220 */
[----:B------:R-:W-:Y:S01]  /*3270*/  SEL R34, R49, R35, !P3 ;  /* 0x0000002331227207 */ /* 0x000fe20005800000 */
[----:B------:R-:W-:Y:S01]  /*3280*/  IMAD.X R37, R37, 0x1, R49, P2 ;  /* 0x0000000125257824 */ /* 0x000fe200010e0631 */
[----:B------:R-:W-:Y:S01]  /*3290*/  ISETP.NE.AND P2, PT, R3, 0x3, PT ;  /* 0x000000030300780c */ /* 0x000fe20003f45270 */
[----:B------:R-:W1:Y:S01]  /*32a0*/  LDS.64 R32, [UR4+0x60] ;  /* 0x00006004ff207984 */ /* 0x000e620008000a00 */
[----:B------:R-:W-:Y:S02]  /*32b0*/  SEL R44, R45, R44, !P3 ;  /* 0x0000002c2d2c7207 */ /* 0x000fe40005800000 */
[----:B------:R-:W-:Y:S01]  /*32c0*/  SEL R48, R47, R48, !P2 ;  /* 0x000000302f307207 */ /* 0x000fe20005000000 */
[----:B------:R-:W2:Y:S01]  /*32d0*/  LDS R35, [UR4+0x58] ;  /* 0x00005804ff237984 */ /* 0x000ea20008000800 */
[----:B------:R-:W-:-:S02]  /*32e0*/  SEL R45, R45, RZ, !P0 ;  /* 0x000000ff2d2d7207 */ /* 0x000fc40004000000 */
[C---:B-----5:R-:W-:Y:S02]  /*32f0*/  IADD3 R47, P3, PT, R30.reuse, R47, RZ ;  /* 0x0000002f1e2f7210 */ /* 0x060fe40007f7e0ff */
[----:B------:R-:W-:Y:S01]  /*3300*/  ISETP.NE.U32.AND P0, PT, R30, RZ, PT ;  /* 0x000000ff1e00720c */ /* 0x000fe20003f05070 */
[----:B------:R-:W-:Y:S01]  /*3310*/  IMAD.IADD R45, R46, 0x1, R45 ;  /* 0x000000012e2d7824 */ /* 0x000fe200078e022d */
[----:B------:R-:W-:Y:S01]  /*3320*/  SEL R46, R37, R34, !P2 ;  /* 0x00000022252e7207 */ /* 0x000fe20005000000 */
[C---:B------:R-:W-:Y:S01]  /*3330*/  IMAD.X R49, R31.reuse, 0x1, R37, P3 ;  /* 0x000000011f317824 */ /* 0x040fe200018e0625 */
[----:B------:R-:W-:Y:S01]  /*3340*/  ISETP.NE.AND.EX P0, PT, R31, RZ, PT, P0 ;  /* 0x000000ff1f00720c */ /* 0x000fe20003f05300 */
[----:B------:R-:W-:Y:S01]  /*3350*/  LDS R34, [UR4+0x68] ;  /* 0x00006804ff227984 */ /* 0x000fe20008000800 */
[----:B------:R-:W-:Y:S02]  /*3360*/  ISETP.NE.U32.AND P6, PT, R6, RZ, PT ;  /* 0x000000ff0600720c */ /* 0x000fe40003fc5070 */
[C---:B------:R-:W-:Y:S01]  /*3370*/  SEL R36, R45.reuse, RZ, !P0 ;  /* 0x000000ff2d247207 */ /* 0x040fe20004000000 */
[----:B------:R-:W3:Y:S01]  /*3380*/  LDS.64 R30, [UR4+0x70] ;  /* 0x00007004ff1e7984 */ /* 0x000ee20008000a00 */
[----:B------:R-:W-:-:S02]  /*3390*/  SEL R44, R45, R44, !P2 ;  /* 0x0000002c2d2c7207 */ /* 0x000fc40005000000 */
[----:B------:R-:W-:Y:S01]  /*33a0*/  ISETP.NE.AND.EX P6, PT, R7, RZ, PT, P6 ;  /* 0x000000ff0700720c */ /* 0x000fe20003fc5360 */
[----:B------:R-:W-:Y:S01]  /*33b0*/  IMAD.IADD R43, R43, 0x1, R36 ;  /* 0x000000012b2b7824 */ /* 0x000fe200078e0224 */
[----:B------:R-:W4:Y:S01]  /*33c0*/  LDS R37, [UR4+0x78] ;  /* 0x00007804ff257984 */ /* 0x000f220008000800 */
[----:B------:R-:W-:Y:S02]  /*33d0*/  ISETP.NE.U32.AND P0, PT, R28, RZ, PT ;  /* 0x000000ff1c00720c */ /* 0x000fe40003f05070 */
[----:B------:R-:W-:Y:S02]  /*33e0*/  ISETP.NE.AND P3, PT, R3, 0x6, PT ;  /* 0x000000060300780c */ /* 0x000fe40003f65270 */
[C---:B------:R-:W-:Y:S02]  /*33f0*/  SEL R44, R43.reuse, R44, !P5 ;  /* 0x0000002c2b2c7207 */ /* 0x040fe40006800000 */
[----:B------:R-:W-:Y:S02]  /*3400*/  SEL R43, R43, RZ, !P6 ;  /* 0x000000ff2b2b7207 */ /* 0x000fe40007000000 */
[----:B------:R-:W-:-:S02]  /*3410*/  ISETP.NE.AND P2, PT, R3, 0x7, PT ;  /* 0x000000070300780c */ /* 0x000fc40003f45270 */
[----:B------:R-:W-:Y:S01]  /*3420*/  SEL R36, R47, R48, !P5 ;  /* 0x000000302f247207 */ /* 0x000fe20006800000 */
[----:B0-----:R-:W-:Y:S01]  /*3430*/  IMAD.IADD R43, R42, 0x1, R43 ;  /* 0x000000012a2b7824 */ /* 0x001fe200078e022b */
[----:B------:R-:W-:Y:S02]  /*3440*/  SEL R46, R49, R46, !P5 ;  /* 0x0000002e312e7207 */ /* 0x000fe40006800000 */
[----:B------:R-:W-:Y:S02]  /*3450*/  IADD3 R3, P5, PT, R6, R47, RZ ;  /* 0x0000002f06037210 */ /* 0x000fe40007fbe0ff */
[----:B------:R-:W-:Y:S02]  /*3460*/  ISETP.NE.AND.EX P0, PT, R29, RZ, PT, P0 ;  /* 0x000000ff1d00720c */ /* 0x000fe40003f05300 */
[----:B------:R-:W-:Y:S01]  /*3470*/  SEL R36, R3, R36, !P4 ;  /* 0x0000002403247207 */ /* 0x000fe20006000000 */
[----:B------:R-:W-:Y:S01]  /*3480*/  IMAD.X R45, R7, 0x1, R49, P5 ;  /* 0x00000001072d7824 */ /* 0x000fe200028e0631 */
[----:B------:R-:W-:-:S02]  /*3490*/  SEL R6, R43, RZ, !P0 ;  /* 0x000000ff2b067207 */ /* 0x000fc40004000000 */
[----:B------:R-:W-:Y:S02]  /*34a0*/  IADD3 R7, P5, PT, R28, R3, RZ ;  /* 0x000000031c077210 */ /* 0x000fe40007fbe0ff */
[C---:B-1----:R-:W-:Y:S01]  /*34b0*/  ISETP.NE.U32.AND P0, PT, R32.reuse, RZ, PT ;  /* 0x000000ff2000720c */ /* 0x042fe20003f05070 */
[----:B--2---:R-:W-:Y:S01]  /*34c0*/  IMAD.IADD R35, R35, 0x1, R6 ;  /* 0x0000000123237824 */ /* 0x004fe200078e0206 */
[----:B------:R-:W-:Y:S01]  /*34d0*/  SEL R44, R43, R44, !P4 ;  /* 0x0000002c2b2c7207 */ /* 0x000fe20006000000 */
[----:B------:R-:W0:Y:S01]  /*34e0*/  SHFL.UP PT, R28, R5, 0x1, RZ ;  /* 0x04200000051c7989 */ /* 0x000e2200000e00ff */
[----:B------:R-:W-:Y:S01]  /*34f0*/  SEL R42, R45, R46, !P4 ;  /* 0x0000002e2d2a7207 */ /* 0x000fe20006000000 */
[----:B------:R-:W-:Y:S01]  /*3500*/  IMAD.X R45, R29, 0x1, R45, P5 ;  /* 0x000000011d2d7824 */ /* 0x000fe200028e062d */
[----:B------:R-:W-:Y:S01]  /*3510*/  IADD3 R43, P4, PT, R32, R7, RZ ;  /* 0x00000007202b7210 */ /* 0x000fe20007f9e0ff */
[----:B------:R1:W2:Y:S01]  /*3520*/  SHFL.UP PT, R29, R4, 0x1, RZ ;  /* 0x04200000041d7989 */ /* 0x0002a200000e00ff */
[----:B------:R-:W-:-:S02]  /*3530*/  ISETP.NE.AND.EX P0, PT, R33, RZ, PT, P0 ;  /* 0x000000ff2100720c */ /* 0x000fc40003f05300 */
[----:B------:R-:W-:Y:S01]  /*3540*/  SEL R44, R35, R44, !P3 ;  /* 0x0000002c232c7207 */ /* 0x000fe20005800000 */
[----:B------:R-:W-:Y:S01]  /*3550*/  IMAD.X R33, R33, 0x1, R45, P4 ;  /* 0x0000000121217824 */ /* 0x000fe200020e062d */
[----:B------:R-:W-:Y:S01]  /*3560*/  SEL R35, R35, RZ, !P0 ;  /* 0x000000ff23237207 */ /* 0x000fe20004000000 */
[----:B------:R0:W0:Y:S01]  /*3570*/  SHFL.UP PT, R3, R41, 0x1, RZ ;  /* 0x0420000029037989 */ /* 0x00002200000e00ff */
[----:B------:R-:W-:Y:S02]  /*3580*/  ISETP.GE.U32.AND P4, PT, R40, 0x20, PT ;  /* 0x000000202800780c */ /* 0x000fe40003f86070 */
[----:B---3--:R-:W-:Y:S02]  /*3590*/  ISETP.NE.U32.AND P0, PT, R30, RZ, PT ;  /* 0x000000ff1e00720c */ /* 0x008fe40003f05070 */
[----:B------:R-:W-:Y:S01]  /*35a0*/  SEL R6, R7, R36, !P3 ;  /* 0x0000002407067207 */ /* 0x000fe20005800000 */
[----:B------:R-:W-:Y:S01]  /*35b0*/  IMAD.IADD R7, R34, 0x1, R35 ;  /* 0x0000000122077824 */ /* 0x000fe200078e0223 */
[----:B------:R-:W-:-:S02]  /*35c0*/  ISETP.NE.AND.EX P0, PT, R31, RZ, PT, P0 ;  /* 0x000000ff1f00720c */ /* 0x000fc40003f05300 */
[----:B------:R-:W-:Y:S02]  /*35d0*/  SEL R32, R45, R42, !P3 ;  /* 0x0000002a2d207207 */ /* 0x000fe40005800000 */
[----:B------:R-:W-:Y:S02]  /*35e0*/  IADD3 R35, P3, PT, R30, R43, RZ ;  /* 0x0000002b1e237210 */ /* 0x000fe40007f7e0ff */
[----:B-1----:R-:W-:Y:S02]  /*35f0*/  SEL R4, R7, RZ, !P0 ;  /* 0x000000ff07047207 */ /* 0x002fe40004000000 */
[----:B------:R-:W-:Y:S01]  /*3600*/  SEL R6, R43, R6, !P2 ;  /* 0x000000062b067207 */ /* 0x000fe20005000000 */
[----:B------:R-:W-:Y:S01]  /*3610*/  IMAD.X R36, R31, 0x1, R33, P3 ;  /* 0x000000011f247824 */ /* 0x000fe200018e0621 */
[----:B------:R-:W-:Y:S01]  /*3620*/  SEL R7, R7, R44, !P2 ;  /* 0x0000002c07077207 */ /* 0x000fe20005000000 */
[----:B----4-:R-:W-:Y:S01]  /*3630*/  IMAD.IADD R37, R37, 0x1, R4 ;  /* 0x0000000125257824 */ /* 0x010fe200078e0204 */
[----:B------:R-:W-:Y:S01]  /*3640*/  SEL R5, R33, R32, !P2 ;  /* 0x0000002021057207 */ /* 0x000fe20005000000 */
[----:B--2---:R-:W-:Y:S06]  /*3650*/  @!P4 BRA `(.L_x_1442) ;  /* 0x00000000002cc947 */ /* 0x004fec0003800000 */
[----:B------:R-:W-:Y:S02]  /*3660*/  ISETP.NE.AND P1, PT, R38, RZ, PT ;  /* 0x000000ff2600720c */ /* 0x000fe40003f25270 */
[C---:B------:R-:W-:Y:S02]  /*3670*/  ISETP.NE.U32.AND P0, PT, R29.reuse, RZ, PT ;  /* 0x000000ff1d00720c */ /* 0x040fe40003f05070 */
[----:B------:R-:W-:Y:S02]  /*3680*/  SEL R29, R29, RZ, P1 ;  /* 0x000000ff1d1d7207 */ /* 0x000fe40000800000 */
[C---:B0-----:R-:W-:Y:S02]  /*3690*/  ISETP.NE.AND.EX P0, PT, R28.reuse, RZ, PT, P0 ;  /* 0x000000ff1c00720c */ /* 0x041fe40003f05300 */
[----:B------:R-:W-:Y:S02]  /*36a0*/  SEL R28, R28, RZ, P1 ;  /* 0x000000ff1c1c7207 */ /* 0x000fe40000800000 */
[----:B------:R-:W-:-:S02]  /*36b0*/  SEL R4, R7, RZ, !P0 ;  /* 0x000000ff07047207 */ /* 0x000fc40004000000 */
[----:B------:R-:W-:-:S03]  /*36c0*/  IADD3 R29, P0, PT, R29, R6, RZ ;  /* 0x000000061d1d7210 */ /* 0x000fc60007f1e0ff */
[----:B------:R-:W-:Y:S02]  /*36d0*/  @P1 IMAD.IADD R7, R3, 0x1, R4 ;  /* 0x0000000103071824 */ /* 0x000fe400078e0204 */
[----:B------:R-:W-:Y:S02]  /*36e0*/  IMAD.X R28, R28, 0x1, R5, P0 ;  /* 0x000000011c1c7824 */ /* 0x000fe400000e0605 */
[----:B------:R-:W-:Y:S01]  /*36f0*/  IMAD.MOV.U32 R3, RZ, RZ, R7 ;  /* 0x000000ffff037224 */ /* 0x000fe200078e0007 */
[----:B------:R-:W-:Y:S06]  /*3700*/  BRA `(.L_x_1443) ;  /* 0x0000001000387947 */ /* 0x000fec0003800000 */
.L_x_1442:
[----:B------:R-:W1:Y:S01]  /*3710*/  LDC.64 R30, c[0x0][0x3b0] ;  /* 0x0000ec00ff1e7b82 */ /* 0x000e620000000a00 */
[----:B------:R-:W2:Y:S01]  /*3720*/  LDCU UR5, c[0x0][0x370] ;  /* 0x00006e00ff0577ac */ /* 0x000ea20008000800 */
[----:B------:R-:W-:Y:S01]  /*3730*/  @!P1 IMAD.MOV.U32 R6, RZ, RZ, R35 ;  /* 0x000000ffff069224 */ /* 0x000fe200078e0023 */
[----:B------:R3:W-:Y:S01]  /*3740*/  @!P1 STS [UR4+0xd0], R37 ;  /* 0x0000d025ff009988 */ /* 0x0007e20008000804 */
[----:B------:R-:W-:Y:S01]  /*3750*/  @!P1 IMAD.MOV.U32 R7, RZ, RZ, R36 ;  /* 0x000000ffff079224 */ /* 0x000fe200078e0024 */
[----:B------:R-:W-:Y:S01]  /*3760*/  LOP3.LUT R32, RZ, R40, RZ, 0x33, !PT ;  /* 0x00000028ff207212 */ /* 0x000fe200078e33ff */
[----:B------:R-:W-:Y:S02]  /*3770*/  @!P1 IMAD.MOV.U32 R4, RZ, RZ, R37 ;  /* 0x000000ffff049224 */ /* 0x000fe400078e0025 */
[----:B------:R-:W-:Y:S01]  /*3780*/  @!P1 IMAD.MOV.U32 R5, RZ, RZ, 0x64 ;  /* 0x00000064ff059424 */ /* 0x000fe200078e00ff */
[----:B------:R3:W-:Y:S01]  /*3790*/  @!P1 STS.64 [UR4+0xc8], R6 ;  /* 0x0000c806ff009988 */ /* 0x0007e20008000a04 */
[----:B--2---:R-:W-:Y:S01]  /*37a0*/  UISETP.GT.U32.AND UP0, UPT, UR5, 0x1f3, UPT ;  /* 0x000001f30500788c */ /* 0x004fe2000bf04070 */
[----:B-1----:R-:W-:-:S05]  /*37b0*/  IMAD.WIDE.U32 R30, R39, 0x10, R30 ;  /* 0x00000010271e7825 */ /* 0x002fca00078e001e */
[----:B------:R3:W-:Y:S03]  /*37c0*/  @!P1 ST.E.128.STRONG.GPU desc[UR8][R30.64+0x200], R4 ;  /* 0x000200041e009985 */ /* 0x0007e6000c10fd08 */
[----:B------:R-:W-:Y:S05]  /*37d0*/  BRA.U UP0, `(.L_x_1444) ;  /* 0x0000000100087547 */ /* 0x000fea000b800000 */
[----:B------:R1:W-:Y:S06]  /*37e0*/  MEMBAR.SC.CTA ;  /* 0x0000000000007992 */ /* 0x0003ec0000000000 */
[----:B-1----:R-:W-:Y:S05]  /*37f0*/  BRA `(.L_x_1445) ;  /* 0x0000000000087947 */ /* 0x002fea0003800000 */
.L_x_1444:
[----:B------:R-:W-:Y:S05]  /*3800*/  NANOSLEEP 0x1c2 ;  /* 0x000001c20000795d */ /* 0x000fea0003800000 */
[----:B------:R-:W-:Y:S01]  /*3810*/  NOP ;  /* 0x0000000000007918 */ /* 0x000fe20000000000 */
.L_x_1445:
[----:B---3--:R-:W-:-:S07]  /*3820*/  IMAD.WIDE R30, R32, 0x10, R30 ;  /* 0x00000010201e7825 */ /* 0x008fce00078e021e */
.L_x_1447:
[----:B------:R-:W2:Y:S01]  /*3830*/  LD.E.128.STRONG.GPU R4, desc[UR8][R30.64+0x200] ;  /* 0x000200081e047980 */ /* 0x000ea2000c10fd00 */
[----:B------:R-:W-:Y:S05]  /*3840*/  YIELD ;  /* 0x0000000000007946 */ /* 0x000fea0003800000 */
[----:B------:R-:W-:Y:S01]  /*3850*/  UMOV UR5, 0xffffffff ;  /* 0xffffffff00057882 */ /* 0x000fe20000000000 */
[----:B--2---:R-:W-:Y:S02]  /*3860*/  ISETP.NE.AND P0, PT, R5, 0x63, PT ;  /* 0x000000630500780c */ /* 0x004fe40003f05270 */
[----:B------:R-:W-:Y:S11]  /*3870*/  BRA.DIV UR5, `(.L_x_1446) ;  /* 0x0000008e05447947 */ /* 0x000ff6000b800000 */
[----:B------:R-:W-:-:S13]  /*3880*/  VOTE.ANY P0, !P0 ;  /* 0x0000000000ff7806 */ /* 0x000fda0004000100 */
.L_x_1590:
[----:B------:R-:W-:Y:S05]  /*3890*/  @P0 BRA `(.L_x_1447) ;  /* 0xfffffffc00e40947 */ /* 0x000fea000383ffff */
[----:B------:R-:W-:Y:S01]  /*38a0*/  UMOV UR5, 0xffffffff ;  /* 0xffffffff00057882 */ /* 0x000fe20000000000 */
[----:B------:R-:W-:Y:S01]  /*38b0*/  ISETP.NE.AND P0, PT, R5, 0x65, PT ;  /* 0x000000650500780c */ /* 0x000fe20003f05270 */
[----:B0-----:R-:W-:Y:S02]  /*38c0*/  IMAD.MOV.U32 R41, RZ, RZ, R6 ;  /* 0x000000ffff297224 */ /* 0x001fe400078e0006 */
[----:B------:R-:W-:Y:S02]  /*38d0*/  IMAD.MOV.U32 R42, RZ, RZ, R7 ;  /* 0x000000ffff2a7224 */ /* 0x000fe400078e0007 */
[----:B------:R-:W-:Y:S01]  /*38e0*/  IMAD.MOV.U32 R40, RZ, RZ, R4 ;  /* 0x000000ffff287224 */ /* 0x000fe200078e0004 */
[----:B------:R-:W-:Y:S07]  /*38f0*/  BRA.DIV UR5, `(.L_x_1448) ;  /* 0x0000008e05487947 */ /* 0x000fee000b800000 */
[----:B------:R-:W0:Y:S01]  /*3900*/  S2R R47, SR_GEMASK ;  /* 0x00000000002f7919 */ /* 0x000e220000003c00 */
[----:B------:R-:W-:-:S04]  /*3910*/  VOTE.ANY R34, PT, !P0 ;  /* 0x0000000000227806 */ /* 0x000fc800040e0100 */
[----:B0-----:R-:W-:-:S05]  /*3920*/  LOP3.LUT R34, R34, 0x80000000, R47, 0xec, !PT ;  /* 0x8000000022227812 */ /* 0x001fca00078eec2f */
[----:B------:R-:W-:-:S05]  /*3930*/  VIADD R7, R34, 0xffffffff ;  /* 0xffffffff22077836 */ /* 0x000fca0000000000 */
[----:B------:R-:W-:-:S04]  /*3940*/  LOP3.LUT R7, R34, R7, RZ, 0xc, !PT ;  /* 0x0000000722077212 */ /* 0x000fc800078e0cff */
[----:B------:R-:W0:Y:S02]  /*3950*/  POPC R33, R7 ;  /* 0x0000000700217309 */ /* 0x000e240000000000 */
[----:B0-----:R0:W1:Y:S04]  /*3960*/  SHFL.DOWN PT, R30, R41, 0x1, R33 ;  /* 0x08200000291e7989 */ /* 0x00106800000e0021 */
[----:B------:R0:W2:Y:S04]  /*3970*/  SHFL.DOWN PT, R31, R42, 0x1, R33 ;  /* 0x082000002a1f7989 */ /* 0x0000a800000e0021 */
[----:B------:R0:W3:Y:S02]  /*3980*/  SHFL.DOWN PT, R6, R40, 0x1, R33 ;  /* 0x0820000028067989 */ /* 0x0000e400000e0021 */
.L_x_1596:
[----:B------:R-:W-:Y:S01]  /*3990*/  ISETP.GE.AND P2, PT, R38, R33, PT ;  /* 0x000000212600720c */ /* 0x000fe20003f46270 */
[----:B------:R-:W-:-:S12]  /*39a0*/  UMOV UR5, 0xffffffff ;  /* 0xffffffff00057882 */ /* 0x000fd80000000000 */
[----:B------:R-:W-:Y:S02]  /*39b0*/  @!P2 ISETP.NE.U32.AND P0, PT, R41, RZ, PT ;  /* 0x000000ff2900a20c */ /* 0x000fe40003f05070 */
[----:B-1----:R-:W-:Y:S02]  /*39c0*/  @!P2 IADD3 R30, P3, PT, R30, R41, RZ ;  /* 0x000000291e1ea210 */ /* 0x002fe40007f7e0ff */
[----:B------:R-:W-:-:S03]  /*39d0*/  @!P2 ISETP.NE.AND.EX P0, PT, R42, RZ, PT, P0 ;  /* 0x000000ff2a00a20c */ /* 0x000fc60003f05300 */
[----:B0-----:R-:W-:Y:S02]  /*39e0*/  @!P2 IMAD.MOV.U32 R41, RZ, RZ, R30 ;  /* 0x000000ffff29a224 */ /* 0x001fe400078e001e */
[----:B--2---:R-:W-:Y:S01]  /*39f0*/  @!P2 IMAD.X R30, R31, 0x1, R42, P3 ;  /* 0x000000011f1ea824 */ /* 0x004fe200018e062a */
[----:B---3--:R-:W-:Y:S01]  /*3a00*/  @!P2 SEL R31, R6, RZ, !P0 ;  /* 0x000000ff061fa207 */ /* 0x008fe20004000000 */
[----:B------:R-:W-:Y:S06]  /*3a10*/  BRA.DIV UR5, `(.L_x_1449) ;  /* 0x0000008e05747947 */ /* 0x000fec000b800000 */
.L_x_1599:
[----:B------:R-:W-:Y:S01]  /*3a20*/  UMOV UR5, 0xffffffff ;  /* 0xffffffff00057882 */ /* 0x000fe20000000000 */
[----:B------:R-:W-:Y:S02]  /*3a30*/  @!P2 IMAD.MOV.U32 R42, RZ, RZ, R30 ;  /* 0x000000ffff2aa224 */ /* 0x000fe400078e001e */
[----:B------:R-:W-:Y:S01]  /*3a40*/  @!P2 IMAD.IADD R40, R40, 0x1, R31 ;  /* 0x000000012828a824 */ /* 0x000fe200078e021f */
[----:B------:R-:W-:Y:S06]  /*3a50*/  BRA.DIV UR5, `(.L_x_1450) ;  /* 0x0000008e05847947 */ /* 0x000fec000b800000 */
[----:B------:R0:W1:Y:S04]  /*3a60*/  SHFL.DOWN PT, R30, R41, 0x2, R33 ;  /* 0x08400000291e7989 */ /* 0x00006800000e0021 */
[----:B------:R0:W2:Y:S04]  /*3a70*/  SHFL.DOWN PT, R31, R42, 0x2, R33 ;  /* 0x084000002a1f7989 */ /* 0x0000a800000e0021 */
[----:B------:R0:W3:Y:S02]  /*3a80*/  SHFL.DOWN PT, R6, R40, 0x2, R33 ;  /* 0x0840000028067989 */ /* 0x0000e400000e0021 */
.L_x_1604:
[----:B------:R-:W-:Y:S01]  /*3a90*/  VIADD R46, R38, 0x2 ;  /* 0x00000002262e7836 */ /* 0x000fe20000000000 */
[----:B------:R-:W-:-:S04]  /*3aa0*/  UMOV UR5, 0xffffffff ;  /* 0xffffffff00057882 */ /* 0x000fc80000000000 */
[----:B------:R-:W-:-:S13]  /*3ab0*/  ISETP.GT.AND P2, PT, R46, R33, PT ;  /* 0x000000212e00720c */ /* 0x000fda0003f44270 */
[----:B------:R-:W-:Y:S02]  /*3ac0*/  @!P2 ISETP.NE.U32.AND P0, PT, R41, RZ, PT ;  /* 0x000000ff2900a20c */ /* 0x000fe40003f05070 */
[----:B-1----:R-:W-:Y:S02]  /*3ad0*/  @!P2 IADD3 R30, P3, PT, R30, R41, RZ ;  /* 0x000000291e1ea210 */ /* 0x002fe40007f7e0ff */
[----:B------:R-:W-:-:S03]  /*3ae0*/  @!P2 ISETP.NE.AND.EX P0, PT, R42, RZ, PT, P0 ;  /* 0x000000ff2a00a20c */ /* 0x000fc60003f05300 */
[----:B--2---:R-:W-:Y:S01]  /*3af0*/  @!P2 IMAD.X R43, R31, 0x1, R42, P3 ;  /* 0x000000011f2ba824 */ /* 0x004fe200018e062a */
[----:B---3--:R-:W-:Y:S01]  /*3b00*/  @!P2 SEL R31, R6, RZ, !P0 ;  /* 0x000000ff061fa207 */ /* 0x008fe20004000000 */
[----:B------:R-:W-:Y:S08]  /*3b10*/  BRA.DIV UR5, `(.L_x_1451) ;  /* 0x0000008e05a87947 */ /* 0x000ff0000b800000 */
.L_x_1607:
[----:B------:R-:W-:Y:S01]  /*3b20*/  UMOV UR5, 0xffffffff ;  /* 0xffffffff00057882 */ /* 0x000fe20000000000 */
[----:B0-----:R-:W-:Y:S02]  /*3b30*/  @!P2 IMAD.MOV.U32 R41, RZ, RZ, R30 ;  /* 0x000000ffff29a224 */ /* 0x001fe400078e001e */
[----:B------:R-:W-:Y:S02]  /*3b40*/  @!P2 IMAD.MOV.U32 R42, RZ, RZ, R43 ;  /* 0x000000ffff2aa224 */ /* 0x000fe400078e002b */
[----:B------:R-:W-:Y:S01]  /*3b50*/  @!P2 IMAD.IADD R40, R40, 0x1, R31 ;  /* 0x000000012828a824 */ /* 0x000fe200078e021f */
[----:B------:R-:W-:Y:S06]  /*3b60*/  BRA.DIV UR5, `(.L_x_1452) ;  /* 0x0000008e05b47947 */ /* 0x000fec000b800000 */
[----:B------:R0:W1:Y:S04]  /*3b70*/  SHFL.DOWN PT, R30, R41, 0x4, R33 ;  /* 0x08800000291e7989 */ /* 0x00006800000e0021 */
[----:B------:R0:W2:Y:S04]  /*3b80*/  SHFL.DOWN PT, R31, R42, 0x4, R33 ;  /* 0x088000002a1f7989 */ /* 0x0000a800000e0021 */
[----:B------:R0:W3:Y:S02]  /*3b90*/  SHFL.DOWN PT, R6, R40, 0x4, R33 ;  /* 0x0880000028067989 */ /* 0x0000e400000e0021 */
.L_x_1612:
        /* <DEDUP_REMOVED lines=9> */
.L_x_1615:
        /* <DEDUP_REMOVED lines=8> */
.L_x_1620:
        /* <DEDUP_REMOVED lines=9> */
.L_x_1623:
        /* <DEDUP_REMOVED lines=8> */
.L_x_1628:
[----:B------:R-:W-:Y:S01]  /*3dc0*/  VIADD R43, R38, 0x10 ;  /* 0x00000010262b7836 */ /* 0x000fe20000000000 */
[----:B------:R-:W4:Y:S01]  /*3dd0*/  LDC.64 R30, c[0x0][0x3b0] ;  /* 0x0000ec00ff1e7b82 */ /* 0x000f220000000a00 */
[----:B------:R-:W-:Y:S01]  /*3de0*/  UMOV UR5, 0xffffffff ;  /* 0xffffffff00057882 */ /* 0x000fe20000000000 */
[----:B------:R-:W-:Y:S02]  /*3df0*/  ISETP.NE.AND P0, PT, R5, 0x65, PT ;  /* 0x000000650500780c */ /* 0x000fe40003f05270 */
[----:B------:R-:W-:-:S13]  /*3e00*/  ISETP.GT.AND P3, PT, R43, R33, PT ;  /* 0x000000212b00720c */ /* 0x000fda0003f64270 */
[----:B------:R-:W-:Y:S02]  /*3e10*/  @!P3 ISETP.NE.U32.AND P2, PT, R41, RZ, PT ;  /* 0x000000ff2900b20c */ /* 0x000fe40003f45070 */
[----:B-1----:R-:W-:Y:S02]  /*3e20*/  @!P3 IADD3 R48, P4, PT, R48, R41, RZ ;  /* 0x000000293030b210 */ /* 0x002fe40007f9e0ff */
[----:B------:R-:W-:Y:S02]  /*3e30*/  @!P3 ISETP.NE.AND.EX P2, PT, R42, RZ, PT, P2 ;  /* 0x000000ff2a00b20c */ /* 0x000fe40003f45320 */
[----:B----4-:R-:W-:Y:S01]  /*3e40*/  IADD3 R30, P5, PT, R30, 0x200, RZ ;  /* 0x000002001e1e7810 */ /* 0x010fe20007fbe0ff */
[----:B--2---:R-:W-:Y:S01]  /*3e50*/  @!P3 IMAD.X R49, R49, 0x1, R42, P4 ;  /* 0x000000013131b824 */ /* 0x004fe200020e062a */
[----:B---3--:R-:W-:Y:S01]  /*3e60*/  @!P3 SEL R5, R6, RZ, !P2 ;  /* 0x000000ff0605b207 */ /* 0x008fe20005000000 */
[----:B------:R-:W-:Y:S10]  /*3e70*/  BRA.DIV UR5, `(.L_x_1457) ;  /* 0x00000092052c7947 */ /* 0x000ff4000b800000 */
.L_x_1631:
[----:B------:R-:W-:Y:S01]  /*3e80*/  UMOV UR5, 0xffffffff ;  /* 0xffffffff00057882 */ /* 0x000fe20000000000 */
[----:B0-----:R-:W-:Y:S02]  /*3e90*/  @!P3 IMAD.MOV.U32 R42, RZ, RZ, R49 ;  /* 0x000000ffff2ab224 */ /* 0x001fe400078e0031 */
[----:B------:R-:W-:Y:S02]  /*3ea0*/  @!P3 IMAD.MOV.U32 R41, RZ, RZ, R48 ;  /* 0x000000ffff29b224 */ /* 0x000fe400078e0030 */
[----:B------:R-:W-:Y:S02]  /*3eb0*/  @!P3 IMAD.IADD R40, R40, 0x1, R5 ;  /* 0x000000012828b824 */ /* 0x000fe400078e0205 */
[----:B------:R-:W-:Y:S02]  /*3ec0*/  IMAD.X R31, RZ, RZ, R31, P5 ;  /* 0x000000ffff1f7224 */ /* 0x000fe400028e061f */
[----:B------:R-:W-:Y:S01]  /*3ed0*/  IMAD.IADD R49, R32, 0x1, R39 ;  /* 0x0000000120317824 */ /* 0x000fe200078e0227 */
[----:B------:R-:W-:Y:S06]  /*3ee0*/  BRA.DIV UR5, `(.L_x_1458) ;  /* 0x0000009205307947 */ /* 0x000fec000b800000 */
[----:B------:R-:W-:-:S13]  /*3ef0*/  VOTE.ALL P0, P0 ;  /* 0x0000000000ff7806 */ /* 0x000fda0000000000 */
.L_x_1634:
[----:B------:R-:W-:Y:S05]  /*3f00*/  @!P0 BRA `(.L_x_1459) ;  /* 0x0000000400b48947 */ /* 0x000fea0003800000 */
.L_x_1473:
[----:B------:R-:W-:-:S07]  /*3f10*/  IMAD.WIDE R32, R49, 0x10, R30 ;  /* 0x0000001031207825 */ /* 0x000fce00078e021e */
.L_x_1461:
[----:B------:R-:W2:Y:S01]  /*3f20*/  LD.E.128.STRONG.GPU R4, desc[UR8][R32.64+-0x200] ;  /* 0xfffe000820047980 */ /* 0x000ea2000c10fd00 */
[----:B------:R-:W-:Y:S05]  /*3f30*/  YIELD ;  /* 0x0000000000007946 */ /* 0x000fea0003800000 */
[----:B------:R-:W-:Y:S01]  /*3f40*/  UMOV UR5, 0xffffffff ;  /* 0xffffffff00057882 */ /* 0x000fe20000000000 */
[----:B--2---:R-:W-:Y:S02]  /*3f50*/  ISETP.NE.AND P0, PT, R5, 0x63, PT ;  /* 0x000000630500780c */ /* 0x004fe40003f05270 */
[----:B------:R-:W-:Y:S11]  /*3f60*/  BRA.DIV UR5, `(.L_x_1460) ;  /* 0x0000009205347947 */ /* 0x000ff6000b800000 */
[----:B------:R-:W-:-:S13]  /*3f70*/  VOTE.ANY P0, !P0 ;  /* 0x0000000000ff7806 */ /* 0x000fda0004000100 */
.L_x_1637:
[----:B------:R-:W-:Y:S05]  /*3f80*/  @P0 BRA `(.L_x_1461) ;  /* 0xfffffffc00e40947 */ /* 0x000fea000383ffff */
[----:B------:R-:W-:Y:S01]  /*3f90*/  UMOV UR5, 0xffffffff ;  /* 0xffffffff00057882 */ /* 0x000fe20000000000 */
[----:B------:R-:W-:Y:S01]  /*3fa0*/  ISETP.NE.AND P0, PT, R5, 0x65, PT ;  /* 0x000000650500780c */ /* 0x000fe20003f05270 */
[----:B------:R-:W-:Y:S02]  /*3fb0*/  IMAD.MOV.U32 R32, RZ, RZ, R6 ;  /* 0x000000ffff207224 */ /* 0x000fe400078e0006 */
[----:B------:R-:W-:Y:S02]  /*3fc0*/  IMAD.MOV.U32 R51, RZ, RZ, R7 ;  /* 0x000000ffff337224 */ /* 0x000fe400078e0007 */
[----:B------:R-:W-:Y:S01]  /*3fd0*/  IMAD.MOV.U32 R48, RZ, RZ, R4 ;  /* 0x000000ffff307224 */ /* 0x000fe200078e0004 */
[----:B------:R-:W-:Y:S07]  /*3fe0*/  BRA.DIV UR5, `(.L_x_1462) ;  /* 0x0000009205387947 */ /* 0x000fee000b800000 */
        /* <DEDUP_REMOVED lines=8> */
.L_x_1643:
[----:B------:R-:W-:Y:S01]  /*4070*/  ISETP.GE.AND P2, PT, R38, R33, PT ;  /* 0x000000212600720c */ /* 0x000fe20003f46270 */
[----:B------:R-:W-:-:S12]  /*4080*/  UMOV UR5, 0xffffffff ;  /* 0xffffffff00057882 */ /* 0x000fd80000000000 */
[----:B-1----:R-:W-:Y:S02]  /*4090*/  @!P2 IADD3 R53, P3, PT, R53, R32, RZ ;  /* 0x000000203535a210 */ /* 0x002fe40007f7e0ff */
[----:B------:R-:W-:-:S03]  /*40a0*/  @!P2 ISETP.NE.U32.AND P0, PT, R32, RZ, PT ;  /* 0x000000ff2000a20c */ /* 0x000fc60003f05070 */
[----:B0-----:R-:W-:Y:S01]  /*40b0*/  @!P2 IMAD.MOV.U32 R32, RZ, RZ, R53 ;  /* 0x000000ffff20a224 */ /* 0x001fe200078e0035 */
[----:B------:R-:W-:Y:S09]  /*40c0*/  BRA.DIV UR5, `(.L_x_1463) ;  /* 0x0000009205747947 */ /* 0x000ff2000b800000 */
.L_x_1646:
[----:B------:R-:W-:Y:S01]  /*40d0*/  @!P2 ISETP.NE.AND.EX P0, PT, R51, RZ, PT, P0 ;  /* 0x000000ff3300a20c */ /* 0x000fe20003f05300 */
[----:B------:R-:W-:Y:S01]  /*40e0*/  UMOV UR5, 0xffffffff ;  /* 0xffffffff00057882 */ /* 0x000fe20000000000 */
[----:B--2---:R-:W-:Y:S02]  /*40f0*/  @!P2 IMAD.X R50, R50, 0x1, R51, P3 ;  /* 0x000000013232a824 */ /* 0x004fe400018e0633 */
[----:B---3--:R-:W-:Y:S02]  /*4100*/  @!P2 SEL R7, R52, RZ, !P0 ;  /* 0x000000ff3407a207 */ /* 0x008fe40004000000 */
[----:B------:R-:W-:-:S03]  /*4110*/  @!P2 IMAD.MOV.U32 R51, RZ, RZ, R50 ;  /* 0x000000ffff33a224 */ /* 0x000fc600078e0032 */
[----:B------:R-:W-:Y:S01]  /*4120*/  @!P2 IMAD.IADD R48, R48, 0x1, R7 ;  /* 0x000000013030a824 */ /* 0x000fe200078e0207 */
[----:B------:R-:W-:Y:S06]  /*4130*/  BRA.DIV UR5, `(.L_x_1464) ;  /* 0x0000009205787947 */ /* 0x000fec000b800000 */
[----:B------:R0:W1:Y:S04]  /*4140*/  SHFL.DOWN PT, R53, R32, 0x2, R33 ;  /* 0x0840000020357989 */ /* 0x00006800000e0021 */
[----:B------:R0:W2:Y:S04]  /*4150*/  SHFL.DOWN PT, R50, R51, 0x2, R33 ;  /* 0x0840000033327989 */ /* 0x0000a800000e0021 */
[----:B------:R0:W3:Y:S02]  /*4160*/  SHFL.DOWN PT, R52, R48, 0x2, R33 ;  /* 0x0840000030347989 */ /* 0x0000e400000e0021 */
.L_x_1651:
[----:B------:R-:W-:Y:S01]  /*4170*/  ISETP.GT.AND P2, PT, R46, R33, PT ;  /* 0x000000212e00720c */ /* 0x000fe20003f44270 */
[----:B------:R-:W-:-:S12]  /*4180*/  UMOV UR5, 0xffffffff ;  /* 0xffffffff00057882 */ /* 0x000fd80000000000 */
[----:B-1----:R-:W-:Y:S02]  /*4190*/  @!P2 IADD3 R53, P3, PT, R53, R32, RZ ;  /* 0x000000203535a210 */ /* 0x002fe40007f7e0ff */
[----:B------:R-:W-:-:S03]  /*41a0*/  @!P2 ISETP.NE.U32.AND P0, PT, R32, RZ, PT ;  /* 0x000000ff2000a20c */ /* 0x000fc60003f05070 */
[----:B0-----:R-:W-:Y:S01]  /*41b0*/  @!P2 IMAD.MOV.U32 R32, RZ, RZ, R53 ;  /* 0x000000ffff20a224 */ /* 0x001fe200078e0035 */
[----:B------:R-:W-:Y:S09]  /*41c0*/  BRA.DIV UR5, `(.L_x_1465) ;  /* 0x0000009205ac7947 */ /* 0x000ff2000b800000 */
.L_x_1654:
        /* <DEDUP_REMOVED lines=10> */
.L_x_1659:
[----:B------:R-:W-:Y:S01]  /*4270*/  ISETP.GT.AND P2, PT, R45, R33, PT ;  /* 0x000000212d00720c */ /* 0x000fe20003f44270 */
[----:B------:R-:W-:-:S12]  /*4280*/  UMOV UR5, 0xffffffff ;  /* 0xffffffff00057882 */ /* 0x000fd80000000000 */
[----:B-1----:R-:W-:Y:S02]  /*4290*/  @!P2 IADD3 R53, P3, PT, R53, R32, RZ ;  /* 0x000000203535a210 */ /* 0x002fe40007f7e0ff */
[----:B------:R-:W-:-:S03]  /*42a0*/  @!P2 ISETP.NE.U32.AND P0, PT, R32, RZ, PT ;  /* 0x000000ff2000a20c */ /* 0x000fc60003f05070 */
[----:B0-----:R-:W-:Y:S01]  /*42b0*/  @!P2 IMAD.MOV.U32 R32, RZ, RZ, R53 ;  /* 0x000000ffff20a224 */ /* 0x001fe200078e0035 */
[----:B------:R-:W-:Y:S09]  /*42c0*/  BRA.DIV UR5, `(.L_x_1467) ;  /* 0x0000009205e47947 */ /* 0x000ff2000b800000 */
.L_x_1662:
        /* <DEDUP_REMOVED lines=10> */
.L_x_1667:
[----:B------:R-:W-:Y:S01]  /*4370*/  ISETP.GT.AND P2, PT, R44, R33, PT ;  /* 0x000000212c00720c */ /* 0x000fe20003f44270 */
[----:B------:R-:W-:-:S12]  /*4380*/  UMOV UR5, 0xffffffff ;  /* 0xffffffff00057882 */ /* 0x000fd80000000000 */
[----:B-1----:R-:W-:Y:S02]  /*4390*/  @!P2 IADD3 R53, P3, PT, R53, R32, RZ ;  /* 0x000000203535a210 */ /* 0x002fe40007f7e0ff */
[----:B------:R-:W-:-:S03]  /*43a0*/  @!P2 ISETP.NE.U32.AND P0, PT, R32, RZ, PT ;  /* 0x000000ff2000a20c */ /* 0x000fc60003f05070 */
[----:B0-----:R-:W-:Y:S01]  /*43b0*/  @!P2 IMAD.MOV.U32 R32, RZ, RZ, R53 ;  /* 0x000000ffff20a224 */ /* 0x001fe200078e0035 */
[----:B------:R-:W-:Y:S09]  /*43c0*/  BRA.DIV UR5, `(.L_x_1469) ;  /* 0x00000096051c7947 */ /* 0x000ff2000b800000 */
.L_x_1670:
        /* <DEDUP_REMOVED lines=10> */
.L_x_1675:
[----:B------:R-:W-:Y:S01]  /*4470*/  ISETP.GT.AND P4, PT, R43, R33, PT ;  /* 0x000000212b00720c */ /* 0x000fe20003f84270 */
[----:B------:R-:W-:Y:S01]  /*4480*/  UMOV UR5, 0xffffffff ;  /* 0xffffffff00057882 */ /* 0x000fe20000000000 */
[----:B------:R-:W-:-:S11]  /*4490*/  ISETP.NE.AND P0, PT, R5, 0x65, PT ;  /* 0x000000650500780c */ /* 0x000fd60003f05270 */
[----:B------:R-:W-:Y:S02]  /*44a0*/  @!P4 ISETP.NE.U32.AND P2, PT, R32, RZ, PT ;  /* 0x000000ff2000c20c */ /* 0x000fe40003f45070 */
[----:B-1----:R-:W-:Y:S02]  /*44b0*/  @!P4 IADD3 R53, P5, PT, R53, R32, RZ ;  /* 0x000000203535c210 */ /* 0x002fe40007fbe0ff */
[----:B------:R-:W-:-:S03]  /*44c0*/  @!P4 ISETP.NE.AND.EX P2, PT, R51, RZ, PT, P2 ;  /* 0x000000ff3300c20c */ /* 0x000fc60003f45320 */
[----:B0-----:R-:W-:Y:S01]  /*44d0*/  @!P4 IMAD.MOV.U32 R32, RZ, RZ, R53 ;  /* 0x000000ffff20c224 */ /* 0x001fe200078e0035 */
[----:B---3--:R-:W-:Y:S01]  /*44e0*/  @!P4 SEL R5, R6, RZ, !P2 ;  /* 0x000000ff0605c207 */ /* 0x008fe20005000000 */
[----:B--2---:R-:W-:Y:S01]  /*44f0*/  @!P4 IMAD.X R50, R50, 0x1, R51, P5 ;  /* 0x000000013232c824 */ /* 0x004fe200028e0633 */
[C---:B------:R-:W-:Y:S02]  /*4500*/  ISETP.NE.U32.AND P2, PT, R41.reuse, RZ, PT ;  /* 0x000000ff2900720c */ /* 0x040fe40003f45070 */
[----:B------:R-:W-:Y:S01]  /*4510*/  IADD3 R41, P3, PT, R41, R32, RZ ;  /* 0x0000002029297210 */ /* 0x000fe20007f7e0ff */
[----:B------:R-:W-:Y:S01]  /*4520*/  @!P4 IMAD.IADD R48, R48, 0x1, R5 ;  /* 0x000000013030c824 */ /* 0x000fe200078e0205 */
[----:B------:R-:W-:Y:S01]  /*4530*/  ISETP.NE.AND.EX P2, PT, R42, RZ, PT, P2 ;  /* 0x000000ff2a00720c */ /* 0x000fe20003f45320 */
[----:B------:R-:W-:-:S03]  /*4540*/  @!P4 IMAD.MOV.U32 R51, RZ, RZ, R50 ;  /* 0x000000ffff33c224 */ /* 0x000fc600078e0032 */
[----:B------:R-:W-:Y:S01]  /*4550*/  SEL R5, R48, RZ, !P2 ;  /* 0x000000ff30057207 */ /* 0x000fe20005000000 */
[----:B------:R-:W-:Y:S08]  /*4560*/  BRA.DIV UR5, `(.L_x_1471) ;  /* 0x0000009605287947 */ /* 0x000ff0000b800000 */
.L_x_1678:
[----:B------:R-:W-:Y:S01]  /*4570*/  UMOV UR5, 0xffffffff ;  /* 0xffffffff00057882 */ /* 0x000fe20000000000 */
[----:B------:R-:W-:Y:S02]  /*4580*/  IMAD.X R42, R42, 0x1, R51, P3 ;  /* 0x000000012a2a7824 */ /* 0x000fe400018e0633 */
[----:B------:R-:W-:Y:S02]  /*4590*/  IMAD.IADD R40, R5, 0x1, R40 ;  /* 0x0000000105287824 */ /* 0x000fe400078e0228 */
[----:B------:R-:W-:Y:S01]  /*45a0*/  VIADD R49, R49, 0xffffffe0 ;  /* 0xffffffe031317836 */ /* 0x000fe20000000000 */
[----:B------:R-:W-:Y:S06]  /*45b0*/  BRA.DIV UR5, `(.L_x_1472) ;  /* 0x0000009605347947 */ /* 0x000fec000b800000 */
[----:B------:R-:W-:-:S13]  /*45c0*/  VOTE.ALL P0, P0 ;  /* 0x0000000000ff7806 */ /* 0x000fda0000000000 */
.L_x_1681:
[----:B------:R-:W-:Y:S05]  /*45d0*/  @P0 BRA `(.L_x_1473) ;  /* 0xfffffff8004c0947 */ /* 0x000fea000383ffff */
.L_x_1459:
[----:B------:R-:W-:Y:S01]  /*45e0*/  ISETP.NE.AND P2, PT, R38, RZ, PT ;  /* 0x000000ff2600720c */ /* 0x000fe20003f45270 */
[----:B------:R-:W-:Y:S01]  /*45f0*/  BSSY.RECONVERGENT B0, `(.L_x_1474) ;  /* 0x000001a000007945 */ /* 0x000fe20003800200 */
[----:B------:R-:W-:Y:S02]  /*4600*/  IMAD.MOV.U32 R30, RZ, RZ, R41 ;  /* 0x000000ffff1e7224 */ /* 0x000fe400078e0029 */
[----:B------:R-:W-:-:S09]  /*4610*/  IMAD.MOV.U32 R31, RZ, RZ, R42 ;  /* 0x000000ffff1f7224 */ /* 0x000fd200078e002a */
[----:B------:R-:W0:Y:S01]  /*4620*/  @!P2 S2R R5, SR_CgaCtaId ;  /* 0x000000000005a919 */ /* 0x000e220000008800 */
[----:B------:R-:W-:-:S04]  /*4630*/  @!P2 MOV R4, 0x400 ;  /* 0x000004000004a802 */ /* 0x000fc80000000f00 */
[----:B0-----:R-:W-:Y:S01]  /*4640*/  @!P2 LEA R43, R5, R4, 0x18 ;  /* 0x00000004052ba211 */ /* 0x001fe200078ec0ff */
[----:B------:R-:W-:Y:S06]  /*4650*/  @P1 BRA `(.L_x_1475) ;  /* 0x00000000004c1947 */ /* 0x000fec0003800000 */
[----:B------:R-:W0:Y:S01]  /*4660*/  S2UR UR6, SR_CgaCtaId ;  /* 0x00000000000679c3 */ /* 0x000e220000008800 */
[----:B------:R-:W-:Y:S01]  /*4670*/  ISETP.NE.U32.AND P0, PT, R35, RZ, PT ;  /* 0x000000ff2300720c */ /* 0x000fe20003f05070 */
[----:B------:R-:W-:Y:S01]  /*4680*/  UMOV UR5, 0x400 ;  /* 0x0000040000057882 */ /* 0x000fe20000000000 */
[----:B------:R-:W-:Y:S02]  /*4690*/  IADD3 R35, P1, PT, R30, R35, RZ ;  /* 0x000000231e237210 */ /* 0x000fe40007f3e0ff */
[----:B------:R-:W-:-:S03]  /*46a0*/  ISETP.NE.AND.EX P0, PT, R36, RZ, PT, P0 ;  /* 0x000000ff2400720c */ /* 0x000fc60003f05300 */
[----:B------:R-:W1:Y:S01]  /*46b0*/  LDC.64 R4, c[0x0][0x3b0] ;  /* 0x0000ec00ff047b82 */ /* 0x000e620000000a00 */
[----:B------:R-:W-:Y:S01]  /*46c0*/  SEL R6, R40, RZ, !P0 ;  /* 0x000000ff28067207 */ /* 0x000fe20004000000 */
[----:B------:R-:W-:-:S04]  /*46d0*/  IMAD.X R7, R31, 0x1, R36, P1 ;  /* 0x000000011f077824 */ /* 0x000fc800008e0624 */
[----:B------:R-:W-:Y:S02]  /*46e0*/  IMAD.IADD R37, R37, 0x1, R6 ;  /* 0x0000000125257824 */ /* 0x000fe400078e0206 */
[----:B------:R-:W-:Y:S01]  /*46f0*/  IMAD.MOV.U32 R6, RZ, RZ, R35 ;  /* 0x000000ffff067224 */ /* 0x000fe200078e0023 */
[----:B0-----:R-:W-:Y:S01]  /*4700*/  ULEA UR5, UR6, UR5, 0x18 ;  /* 0x0000000506057291 */ /* 0x001fe2000f8ec0ff */
[----:B-1----:R-:W-:-:S04]  /*4710*/  IMAD.WIDE.U32 R32, R39, 0x10, R4 ;  /* 0x0000001027207825 */ /* 0x002fc800078e0004 */
[----:B------:R-:W-:Y:S02]  /*4720*/  IMAD.MOV.U32 R4, RZ, RZ, R37 ;  /* 0x000000ffff047224 */ /* 0x000fe400078e0025 */
[----:B------:R-:W-:-:S05]  /*4730*/  IMAD.MOV.U32 R5, RZ, RZ, 0x65 ;  /* 0x00000065ff057424 */ /* 0x000fca00078e00ff */
[----:B------:R0:W-:Y:S04]  /*4740*/  ST.E.128.STRONG.GPU desc[UR8][R32.64+0x200], R4 ;  /* 0x0002000420007985 */ /* 0x0001e8000c10fd08 */
[----:B------:R0:W-:Y:S04]  /*4750*/  STS.64 [UR5+0xb8], R6 ;  /* 0x0000b806ff007988 */ /* 0x0001e80008000a05 */
[----:B------:R0:W-:Y:S04]  /*4760*/  STS [UR5+0xc0], R37 ;  /* 0x0000c025ff007988 */ /* 0x0001e80008000805 */
[----:B------:R0:W-:Y:S04]  /*4770*/  STS.64 [UR5+0xa8], R30 ;  /* 0x0000a81eff007988 */ /* 0x0001e80008000a05 */
[----:B------:R0:W-:Y:S02]  /*4780*/  STS [UR5+0xb0], R40 ;  /* 0x0000b028ff007988 */ /* 0x0001e40008000805 */
.L_x_1475:
[----:B------:R-:W-:Y:S05]  /*4790*/  BSYNC.RECONVERGENT B0 ;  /* 0x0000000000007941 */ /* 0x000fea0003800200 */
.L_x_1474:
[----:B------:R1:W-:Y:S01]  /*47a0*/  @!P2 STS.64 [R43+0x88], R30 ;  /* 0x0000881e2b00a388 */ /* 0x0003e20000000a00 */
[----:B------:R-:W-:Y:S02]  /*47b0*/  @!P2 IMAD.MOV.U32 R29, RZ, RZ, R30 ;  /* 0x000000ffff1da224 */ /* 0x000fe400078e001e */
[----:B------:R-:W-:Y:S01]  /*47c0*/  @!P2 IMAD.MOV.U32 R28, RZ, RZ, R31 ;  /* 0x000000ffff1ca224 */ /* 0x000fe200078e001f */
[----:B------:R1:W-:Y:S01]  /*47d0*/  @!P2 STS [R43+0x90], R40 ;  /* 0x000090282b00a388 */ /* 0x0003e20000000800 */
[----:B------:R-:W-:-:S07]  /*47e0*/  @!P2 IMAD.MOV.U32 R3, RZ, RZ, R40 ;  /* 0x000000ffff03a224 */ /* 0x000fce00078e0028 */
.L_x_1443:
[----:B0-----:R-:W0:Y:S01]  /*47f0*/  S2R R33, SR_TID.X ;  /* 0x0000000000217919 */ /* 0x001e220000002100 */
[----:B------:R-:W-:Y:S05]  /*4800*/  WARPSYNC.ALL ;  /* 0x0000000000007948 */ /* 0x000fea0003800000 */
[----:B------:R-:W-:Y:S01]  /*4810*/  BAR.SYNC.DEFER_BLOCKING 0x0 ;  /* 0x0000000000007b1d */ /* 0x000fe20000010000 */
[----:B------:R-:W-:-:S05]  /*4820*/  ISETP.NE.AND P1, PT, R2, R8, PT ;  /* 0x000000080200720c */ /* 0x000fca0003f25270 */
[----:B------:R-:W-:Y:S01]  /*4830*/  BSSY.RECONVERGENT B0, `(.L_x_1476) ;  /* 0x000000e000007945 */ /* 0x000fe20003800200 */
[----:B0-----:R-:W-:-:S13]  /*4840*/  ISETP.NE.AND P0, PT, R33, RZ, PT ;  /* 0x000000ff2100720c */ /* 0x001fda0003f05270 */
[----:B------:R-:W-:Y:S05]  /*4850*/  @!P0 BRA `(.L_x_1477) ;  /* 0x00000000002c8947 */ /* 0x000fea0003800000 */
[----:B------:R-:W0:Y:S01]  /*4860*/  S2UR UR6, SR_CgaCtaId ;  /* 0x00000000000679c3 */ /* 0x000e220000008800 */
[----:B------:R-:W-:Y:S01]  /*4870*/  UMOV UR5, 0x400 ;  /* 0x0000040000057882 */ /* 0x000fe20000000000 */
[----:B------:R-:W-:-:S04]  /*4880*/  ISETP.NE.U32.AND P0, PT, R29, RZ, PT ;  /* 0x000000ff1d00720c */ /* 0x000fc80003f05070 */
[----:B------:R-:W-:Y:S01]  /*4890*/  ISETP.NE.AND.EX P0, PT, R28, RZ, PT, P0 ;  /* 0x000000ff1c00720c */ /* 0x000fe20003f05300 */
[----:B0-----:R-:W-:-:S09]  /*48a0*/  ULEA UR5, UR6, UR5, 0x18 ;  /* 0x0000000506057291 */ /* 0x001fd2000f8ec0ff */
[----:B------:R-:W0:Y:S04]  /*48b0*/  LDS.64 R4, [UR5+0x88] ;  /* 0x00008805ff047984 */ /* 0x000e280008000a00 */
[----:B------:R-:W2:Y:S01]  /*48c0*/  LDS R6, [UR5+0x90] ;  /* 0x00009005ff067984 */ /* 0x000ea20008000800 */
[----:B0-----:R-:W-:Y:S02]  /*48d0*/  IADD3 R29, P2, PT, R4, R29, RZ ;  /* 0x0000001d041d7210 */ /* 0x001fe40007f5e0ff */
[----:B--2---:R-:W-:-:S03]  /*48e0*/  SEL R6, R6, RZ, !P0 ;  /* 0x000000ff06067207 */ /* 0x004fc60004000000 */
[----:B------:R-:W-:Y:S02]  /*48f0*/  IMAD.X R28, R5, 0x1, R28, P2 ;  /* 0x00000001051c7824 */ /* 0x000fe400010e061c */
[----:B------:R-:W-:-:S07]  /*4900*/  IMAD.IADD R3, R3, 0x1, R6 ;  /* 0x0000000103037824 */ /* 0x000fce00078e0206 */
.L_x_1477:
[----:B------:R-:W-:Y:S05]  /*4910*/  BSYNC.RECONVERGENT B0 ;  /* 0x0000000000007941 */ /* 0x000fea0003800200 */
.L_x_1476:
[----:B------:R-:W-:Y:S01]  /*4920*/  SEL R4, R3, RZ, !P1 ;  /* 0x000000ff03047207 */ /* 0x000fe20004800000 */
[----:B------:R-:W0:Y:S01]  /*4930*/  S2UR UR5, SR_CgaCtaId ;  /* 0x00000000000579c3 */ /* 0x000e220000008800 */
[----:B------:R-:W-:Y:S01]  /*4940*/  ISETP.NE.AND P6, PT, R8, R10, PT ;  /* 0x0000000a0800720c */ /* 0x000fe20003fc5270 */
[----:B------:R-:W-:Y:S01]  /*4950*/  UMOV UR4, 0x400 ;  /* 0x0000040000047882 */ /* 0x000fe20000000000 */
[----:B------:R-:W-:Y:S01]  /*4960*/  ISETP.NE.AND P2, PT, R10, R12, PT ;  /* 0x0000000c0a00720c */ /* 0x000fe20003f45270 */
[----:B------:R-:W-:Y:S01]  /*4970*/  IMAD.IADD R9, R9, 0x1, R4 ;  /* 0x0000000109097824 */ /* 0x000fe200078e0204 */
[----:B------:R-:W-:Y:S02]  /*4980*/  ISETP.NE.AND P0, PT, R12, R14, PT ;  /* 0x0000000e0c00720c */ /* 0x000fe40003f05270 */
[----:B------:R-:W-:Y:S02]  /*4990*/  ISETP.NE.AND P3, PT, R8, R10, PT ;  /* 0x0000000a0800720c */ /* 0x000fe40003f65270 */
[----:B------:R-:W-:-:S02]  /*49a0*/  SEL R4, R9, RZ, !P6 ;  /* 0x000000ff09047207 */ /* 0x000fc40007000000 */
[----:B------:R-:W-:Y:S02]  /*49b0*/  ISETP.NE.AND P4, PT, R10, R12, PT ;  /* 0x0000000c0a00720c */ /* 0x000fe40003f85270 */
[----:B------:R-:W-:Y:S01]  /*49c0*/  SEL R7, RZ, 0x1, !P3 ;  /* 0x00000001ff077807 */ /* 0x000fe20005800000 */
[----:B------:R-:W-:Y:S01]  /*49d0*/  IMAD.IADD R11, R11, 0x1, R4 ;  /* 0x000000010b0b7824 */ /* 0x000fe200078e0204 */
[----:B-1----:R-:W-:Y:S02]  /*49e0*/  SEL R30, RZ, 0x1, !P4 ;  /* 0x00000001ff1e7807 */ /* 0x002fe40006000000 */
[----:B------:R-:W-:Y:S02]  /*49f0*/  ISETP.NE.AND P3, PT, R12, R14, PT ;  /* 0x0000000e0c00720c */ /* 0x000fe40003f65270 */
[----:B------:R-:W-:Y:S02]  /*4a00*/  SEL R4, R11, RZ, !P2 ;  /* 0x000000ff0b047207 */ /* 0x000fe40005000000 */
[----:B------:R-:W-:-:S02]  /*4a10*/  SEL R41, RZ, 0x1, !P6 ;  /* 0x00000001ff297807 */ /* 0x000fc40007000000 */
[----:B------:R-:W-:Y:S01]  /*4a20*/  ISETP.NE.AND P6, PT, R18, R20, PT ;  /* 0x000000141200720c */ /* 0x000fe20003fc5270 */
[----:B------:R-:W-:Y:S01]  /*4a30*/  IMAD.IADD R13, R13, 0x1, R4 ;  /* 0x000000010d0d7824 */ /* 0x000fe200078e0204 */
[----:B0-----:R-:W-:Y:S02]  /*4a40*/  ULEA UR4, UR5, UR4, 0x18 ;  /* 0x0000000405047291 */ /* 0x001fe4000f8ec0ff */
[----:B------:R-:W-:Y:S02]  /*4a50*/  SEL R34, RZ, 0x1, !P6 ;  /* 0x00000001ff227807 */ /* 0x000fe40007000000 */
[----:B------:R-:W-:Y:S02]  /*4a60*/  SEL R4, R13, RZ, !P0 ;  /* 0x000000ff0d047207 */ /* 0x000fe40004000000 */
[----:B------:R-:W-:-:S03]  /*4a70*/  ISETP.NE.AND P0, PT, R14, R16, PT ;  /* 0x000000100e00720c */ /* 0x000fc60003f05270 */
[----:B------:R-:W-:-:S05]  /*4a80*/  IMAD.IADD R15, R15, 0x1, R4 ;  /* 0x000000010f0f7824 */ /* 0x000fca00078e0204 */
[----:B------:R-:W-:Y:S02]  /*4a90*/  SEL R4, R15, RZ, !P0 ;  /* 0x000000ff0f047207 */ /* 0x000fe40004000000 */
[----:B------:R-:W-:-:S03]  /*4aa0*/  ISETP.NE.AND P0, PT, R16, R18, PT ;  /* 0x000000121000720c */ /* 0x000fc60003f05270 */
[----:B------:R-:W-:-:S05]  /*4ab0*/  IMAD.IADD R17, R17, 0x1, R4 ;  /* 0x0000000111117824 */ /* 0x000fca00078e0204 */
[----:B------:R-:W-:Y:S02]  /*4ac0*/  SEL R4, R17, RZ, !P0 ;  /* 0x000000ff11047207 */ /* 0x000fe40004000000 */
[----:B------:R-:W-:-:S03]  /*4ad0*/  ISETP.NE.AND P0, PT, R18, R20, PT ;  /* 0x000000141200720c */ /* 0x000fc60003f05270 */
[----:B------:R-:W-:Y:S02]  /*4ae0*/  IMAD.IADD R19, R19, 0x1, R4 ;  /* 0x0000000113137824 */ /* 0x000fe400078e0204 */
[----:B------:R-:W0:Y:S03]  /*4af0*/  LDS.64 R4, [UR4+0xc8] ;  /* 0x0000c804ff047984 */ /* 0x000e260008000a00 */
[----:B------:R-:W-:Y:S02]  /*4b00*/  SEL R6, R19, RZ, !P0 ;  /* 0x000000ff13067207 */ /* 0x000fe40004000000 */
[----:B------:R-:W-:-:S03]  /*4b10*/  ISETP.NE.AND P0, PT, R2, R8, PT ;  /* 0x000000080200720c */ /* 0x000fc60003f05270 */
[----:B------:R-:W-:Y:S01]  /*4b20*/  IMAD.IADD R21, R21, 0x1, R6 ;  /* 0x0000000115157824 */ /* 0x000fe200078e0206 */
[----:B------:R-:W-:Y:S02]  /*4b30*/  SEL R6, RZ, 0x1, !P0 ;  /* 0x00000001ff067807 */ /* 0x000fe40004000000 */
[----:B------:R-:W-:Y:S02]  /*4b40*/  ISETP.NE.AND P0, PT, R20, R22, PT ;  /* 0x000000161400720c */ /* 0x000fe40003f05270 */
[----:B------:R-:W-:Y:S02]  /*4b50*/  IADD3 R30, P4, P5, R30, R7, R6 ;  /* 0x000000071e1e7210 */ /* 0x000fe40007d9e006 */
[----:B------:R-:W-:Y:S02]  /*4b60*/  SEL R7, RZ, 0x1, !P3 ;  /* 0x00000001ff077807 */ /* 0x000fe40005800000 */
[----:B------:R-:W-:Y:S02]  /*4b70*/  SEL R6, R21, RZ, !P0 ;  /* 0x000000ff15067207 */ /* 0x000fe40004000000 */
[----:B------:R-:W-:-:S02]  /*4b80*/  IADD3 R32, P0, PT, R30, R7, RZ ;  /* 0x000000071e207210 */ /* 0x000fc40007f1e0ff */
[----:B------:R-:W-:Y:S01]  /*4b90*/  IADD3.X R35, PT, PT, RZ, RZ, RZ, P4, P5 ;  /* 0x000000ffff237210 */ /* 0x000fe200027ea4ff */
[----:B------:R-:W-:Y:S01]  /*4ba0*/  IMAD.IADD R23, R23, 0x1, R6 ;  /* 0x0000000117177824 */ /* 0x000fe200078e0206 */
[----:B------:R-:W-:Y:S02]  /*4bb0*/  ISETP.NE.AND P3, PT, R14, R16, PT ;  /* 0x000000100e00720c */ /* 0x000fe40003f65270 */
[----:B------:R-:W-:Y:S01]  /*4bc0*/  SEL R6, RZ, 0x1, !P1 ;  /* 0x00000001ff067807 */ /* 0x000fe20004800000 */
[----:B------:R-:W-:Y:S01]  /*4bd0*/  IMAD.X R37, RZ, RZ, R35, P0 ;  /* 0x000000ffff257224 */ /* 0x000fe200000e0623 */
[----:B------:R-:W-:Y:S02]  /*4be0*/  SEL R7, RZ, 0x1, !P3 ;  /* 0x00000001ff077807 */ /* 0x000fe40005800000 */
[----:B------:R-:W-:Y:S02]  /*4bf0*/  IADD3 R35, P0, PT, R29, R32, RZ ;  /* 0x000000201d237210 */ /* 0x000fe40007f1e0ff */
[----:B------:R-:W-:-:S02]  /*4c00*/  ISETP.NE.AND P1, PT, R16, R18, PT ;  /* 0x000000121000720c */ /* 0x000fc40003f25270 */
[----:B------:R-:W-:Y:S02]  /*4c10*/  SEL R30, RZ, 0x1, !P2 ;  /* 0x00000001ff1e7807 */ /* 0x000fe40005000000 */
[----:B------:R-:W-:Y:S01]  /*4c20*/  IADD3 R36, P2, PT, R32, R7, RZ ;  /* 0x0000000720247210 */ /* 0x000fe20007f5e0ff */
[--C-:B------:R-:W-:Y:S01]  /*4c30*/  IMAD.X R32, R28, 0x1, R37.reuse, P0 ;  /* 0x000000011c207824 */ /* 0x100fe200000e0625 */
[----:B------:R-:W-:Y:S02]  /*4c40*/  SEL R31, RZ, 0x1, !P1 ;  /* 0x00000001ff1f7807 */ /* 0x000fe40004800000 */
[----:B------:R-:W-:Y:S01]  /*4c50*/  IADD3 R41, P3, P1, R29, R41, R6 ;  /* 0x000000291d297210 */ /* 0x000fe2000797e006 */
[----:B------:R-:W-:Y:S01]  /*4c60*/  IMAD.X R45, RZ, RZ, R37, P2 ;  /* 0x000000ffff2d7224 */ /* 0x000fe200010e0625 */
[----:B0-----:R-:W-:Y:S01]  /*4c70*/  ISETP.GE.U32.AND P0, PT, R4, 0x101, PT ;  /* 0x000001010400780c */ /* 0x001fe20003f06070 */
[----:B------:R-:W-:Y:S01]  /*4c80*/  IMAD.IADD R31, R36, 0x1, R31 ;  /* 0x00000001241f7824 */ /* 0x000fe200078e021f */
[----:B------:R-:W-:-:S02]  /*4c90*/  IADD3 R39, P2, PT, R41, R30, RZ ;  /* 0x0000001e29277210 */ /* 0x000fc40007f5e0ff */
[----:B------:R-:W-:Y:S01]  /*4ca0*/  ISETP.GE.AND.EX P0, PT, R5, RZ, PT, P0 ;  /* 0x000000ff0500720c */ /* 0x000fe20003f06300 */
[----:B------:R-:W-:Y:S01]  /*4cb0*/  IMAD.IADD R30, R31, 0x1, R34 ;  /* 0x000000011f1e7824 */ /* 0x000fe200078e0222 */
[C---:B------:R-:W-:Y:S02]  /*4cc0*/  IADD3 R43, P4, PT, R29.reuse, R6, RZ ;  /* 0x000000061d2b7210 */ /* 0x040fe40007f9e0ff */
[C---:B------:R-:W-:Y:S02]  /*4cd0*/  IADD3 R6, P6, PT, R29.reuse, R36, RZ ;  /* 0x000000241d067210 */ /* 0x040fe40007fde0ff */
[C---:B------:R-:W-:Y:S01]  /*4ce0*/  IADD3.X R36, PT, PT, R28.reuse, RZ, RZ, P3, P1 ;  /* 0x000000ff1c247210 */ /* 0x040fe20001fe24ff */
[----:B------:R-:W-:Y:S01]  /*4cf0*/  IMAD.X R34, RZ, RZ, R28, P4 ;  /* 0x000000ffff227224 */ /* 0x000fe200020e061c */
[C---:B------:R-:W-:Y:S01]  /*4d00*/  IADD3 R24, P5, PT, R29.reuse, R24, RZ ;  /* 0x000000181d187210 */ /* 0x040fe20007fbe0ff */
[C---:B------:R-:W-:Y:S01]  /*4d10*/  IMAD.X R37, R28.reuse, 0x1, R45, P6 ;  /* 0x000000011c257824 */ /* 0x040fe200030e062d */
[C---:B------:R-:W-:Y:S01]  /*4d20*/  IADD3 R7, P3, PT, R29.reuse, R31, RZ ;  /* 0x0000001f1d077210 */ /* 0x040fe20007f7e0ff */
[----:B------:R-:W-:Y:S01]  /*4d30*/  IMAD.X R38, RZ, RZ, R36, P2 ;  /* 0x000000ffff267224 */ /* 0x000fe200010e0624 */
[----:B------:R-:W-:Y:S01]  /*4d40*/  IADD3 R30, P1, PT, R29, R30, RZ ;  /* 0x0000001e1d1e7210 */ /* 0x000fe20007f3e0ff */
[----:B------:R-:W-:-:S02]  /*4d50*/  IMAD.X R27, R28, 0x1, R27, P5 ;  /* 0x000000011c1b7824 */ /* 0x000fc400028e061b */
[C---:B------:R-:W-:Y:S02]  /*4d60*/  IMAD.X R0, R28.reuse, 0x1, R0, P3 ;  /* 0x000000011c007824 */ /* 0x040fe400018e0600 */
[----:B------:R-:W-:Y:S01]  /*4d70*/  IMAD.X R31, R28, 0x1, R26, P1 ;  /* 0x000000011c1f7824 */ /* 0x000fe200008e061a */
[----:B------:R-:W-:Y:S07]  /*4d80*/  @!P0 BRA `(.L_x_1478) ;  /* 0x0000000400f88947 */ /* 0x000fee0003800000 */
        /* <DEDUP_REMOVED lines=47> */
[----:B------:R-:W1:Y:S03]  /*5080*/  LDCU.64 UR14, c[0x0][0x3a0] ;  /* 0x00007400ff0e77ac */ /* 0x000e660008000a00 */
[----:B------:R-:W-:Y:S02]  /*5090*/  IADD3 R14, P0, PT, R4, R3, RZ ;  /* 0x00000003040e7210 */ /* 0x000fe40007f1e0ff */
[----:B------:R-:W-:-:S02]  /*50a0*/  LOP3.LUT R3, RZ, R23, RZ, 0x33, !PT ;  /* 0x00000017ff037212 */ /* 0x000fc400078e33ff */
[----:B------:R-:W-:-:S03]  /*50b0*/  LOP3.LUT R0, R14, 0x300, RZ, 0xc0, !PT ;  /* 0x000003000e007812 */ /* 0x000fc600078ec0ff */
[----:B------:R-:W-:Y:S01]  /*50c0*/  IMAD.X R3, R5, 0x1, R3, P0 ;  /* 0x0000000105037824 */ /* 0x000fe200000e0603 */
[----:B------:R-:W-:Y:S02]  /*50d0*/  ISETP.NE.U32.AND P1, PT, R0, 0x300, PT ;  /* 0x000003000000780c */ /* 0x000fe40003f25070 */
[----:B------:R-:W-:Y:S02]  /*50e0*/  ISETP.GE.U32.AND P0, PT, R14, 0x300, PT ;  /* 0x000003000e00780c */ /* 0x000fe40003f06070 */
[----:B------:R-:W-:Y:S02]  /*50f0*/  ISETP.NE.AND.EX P1, PT, RZ, RZ, PT, P1 ;  /* 0x000000ffff00720c */ /* 0x000fe40003f25310 */
[----:B------:R-:W-:-:S11]  /*5100*/  ISETP.GE.U32.AND.EX P0, PT, R3, RZ, PT, P0 ;  /* 0x000000ff0300720c */ /* 0x000fd60003f06100 */
[----:B01----:R-:W-:Y:S05]  /*5110*/  @!P1 BRA `(.L_x_1480) ;  /* 0x0000000000889947 */ /* 0x003fea0003800000 */
[----:B------:R-:W0:Y:S01]  /*5120*/  LDCU.64 UR6, c[0x0][0x3a0] ;  /* 0x00007400ff0677ac */ /* 0x000e220008000a00 */
[----:B------:R-:W-:Y:S01]  /*5130*/  SHF.R.U64 R14, R14, 0x8, R3 ;  /* 0x000000080e0e7819 */ /* 0x000fe20000001203 */
[----:B------:R-:W-:Y:S01]  /*5140*/  IMAD.MOV.U32 R15, RZ, RZ, RZ ;  /* 0x000000ffff0f7224 */ /* 0x000fe200078e00ff */
[----:B------:R-:W-:Y:S01]  /*5150*/  IADD3 R11, P1, PT, R26, R21, RZ ;  /* 0x000000151a0b7210 */ /* 0x000fe20007f3e0ff */
[----:B------:R-:W1:Y:S02]  /*5160*/  LDCU.64 UR10, c[0x0][0x398] ;  /* 0x00007300ff0a77ac */ /* 0x000e640008000a00 */
[----:B------:R-:W-:Y:S02]  /*5170*/  VIADD R14, R14, 0x1 ;  /* 0x000000010e0e7836 */ /* 0x000fe40000000000 */
[----:B------:R-:W-:Y:S02]  /*5180*/  IMAD.X R0, R27, 0x1, R23, P1 ;  /* 0x000000011b007824 */ /* 0x000fe400008e0617 */
[----:B------:R-:W-:Y:S01]  /*5190*/  IMAD.SHL.U32 R10, R11, 0x4, RZ ;  /* 0x000000040b0a7824 */ /* 0x000fe200078e00ff */
[----:B------:R-:W-:-:S02]  /*51a0*/  LOP3.LUT R14, R14, 0x3, RZ, 0xc0, !PT ;  /* 0x000000030e0e7812 */ /* 0x000fc400078ec0ff */
[----:B------:R-:W-:Y:S02]  /*51b0*/  SHF.L.U64.HI R11, R11, 0x2, R0 ;  /* 0x000000020b0b7819 */ /* 0x000fe40000010200 */
[----:B------:R-:W-:Y:S02]  /*51c0*/  LEA R21, P3, R14, R21, 0x8 ;  /* 0x000000150e157211 */ /* 0x000fe400078640ff */
[----:B------:R-:W-:Y:S02]  /*51d0*/  LEA R0, R33, UR4, 0x3 ;  /* 0x0000000421007c11 */ /* 0x000fe4000f8e18ff */
[----:B0-----:R-:W-:Y:S02]  /*51e0*/  IADD3 R12, P1, PT, R10, UR6, RZ ;  /* 0x000000060a0c7c10 */ /* 0x001fe4000ff3e0ff */
[----:B------:R-:W-:Y:S02]  /*51f0*/  LEA.HI.X R23, R14, R23, R15, 0x8, P3 ;  /* 0x000000170e177211 */ /* 0x000fe400018f440f */
[----:B-1----:R-:W-:-:S02]  /*5200*/  IADD3 R10, P2, PT, R10, UR10, RZ ;  /* 0x0000000a0a0a7c10 */ /* 0x002fc4000ff5e0ff */
[C---:B------:R-:W-:Y:S02]  /*5210*/  IADD3.X R13, PT, PT, R11.reuse, UR7, RZ, P1, !PT ;  /* 0x000000070b0d7c10 */ /* 0x040fe40008ffe4ff */
[----:B------:R-:W-:-:S09]  /*5220*/  IADD3.X R11, PT, PT, R11, UR11, RZ, P2, !PT ;  /* 0x0000000b0b0b7c10 */ /* 0x000fd200097fe4ff */
.L_x_1481:
        /* <DEDUP_REMOVED lines=17> */
.L_x_1480:
[----:B------:R-:W-:Y:S05]  /*5340*/  BSYNC.RECONVERGENT B0 ;  /* 0x0000000000007941 */ /* 0x000fea0003800200 */
.L_x_1479:
[----:B------:R-:W-:Y:S05]  /*5350*/  @!P0 EXIT ;  /* 0x000000000000894d */ /* 0x000fea0003800000 */
.L_x_1482:
[C---:B------:R-:W-:Y:S02]  /*5360*/  LEA R0, R21.reuse, UR4, 0x3 ;  /* 0x0000000415007c11 */ /* 0x040fe4000f8e18ff */
[----:B0---4-:R-:W-:Y:S01]  /*5370*/  IADD3 R3, P0, PT, R26, R21, RZ ;  /* 0x000000151a037210 */ /* 0x011fe20007f1e0ff */
[----:B------:R-:W-:Y:S02]  /*5380*/  VIADD R21, R21, 0x400 ;  /* 0x0000040015157836 */ /* 0x000fe40000000000 */
[----:B------:R-:W0:Y:S02]  /*5390*/  LDS.64 R12, [R0] ;  /* 0x00000000000c7984 */ /* 0x000e240000000a00 */
[----:B------:R-:W-:Y:S02]  /*53a0*/  IMAD.X R2, R27, 0x1, R23, P0 ;  /* 0x000000011b027824 */ /* 0x000fe400000e0617 */
[----:B------:R-:W1:Y:S01]  /*53b0*/  LDS.64 R14, [R0+0x800] ;  /* 0x00080000000e7984 */ /* 0x000e620000000a00 */
[----:B------:R-:W-:-:S02]  /*53c0*/  IMAD.SHL.U32 R10, R3, 0x4, RZ ;  /* 0x00000004030a7824 */ /* 0x000fc400078e00ff */
[----:B------:R-:W-:Y:S01]  /*53d0*/  IMAD.X R6, RZ, RZ, R27, P0 ;  /* 0x000000ffff067224 */ /* 0x000fe200000e061b */
[----:B------:R-:W2:Y:S01]  /*53e0*/  LDS.64 R16, [R0+0x1000] ;  /* 0x0010000000107984 */ /* 0x000ea20000000a00 */
[C---:B------:R-:W-:Y:S01]  /*53f0*/  SHF.L.U64.HI R2, R3.reuse, 0x2, R2 ;  /* 0x0000000203027819 */ /* 0x040fe20000010202 */
[----:B------:R-:W-:Y:S01]  /*5400*/  IMAD.MOV.U32 R23, RZ, RZ, RZ ;  /* 0x000000ffff177224 */ /* 0x000fe200078e00ff */
[C---:B------:R-:W-:Y:S01]  /*5410*/  IADD3 R8, P0, PT, R10.reuse, UR12, RZ ;  /* 0x0000000c0a087c10 */ /* 0x040fe2000ff1e0ff */
[----:B------:R-:W3:Y:S01]  /*5420*/  LDS.64 R18, [R0+0x1800] ;  /* 0x0018000000127984 */ /* 0x000ee20000000a00 */
[----:B------:R-:W-:Y:S02]  /*5430*/  IADD3 R10, P1, PT, R10, UR14, RZ ;  /* 0x0000000e0a0a7c10 */ /* 0x000fe4000ff3e0ff */
[----:B------:R-:W-:Y:S02]  /*5440*/  SHF.L.U64.HI R6, R3, 0x2, R6 ;  /* 0x0000000203067819 */ /* 0x000fe40000010206 */
[----:B------:R-:W-:-:S02]  /*5450*/  IADD3.X R9, PT, PT, R2, UR13, RZ, P0, !PT ;  /* 0x0000000d02097c10 */ /* 0x000fc400087fe4ff */
[----:B------:R-:W-:Y:S01]  /*5460*/  IADD3.X R11, PT, PT, R2, UR15, RZ, P1, !PT ;  /* 0x0000000f020b7c10 */ /* 0x000fe20008ffe4ff */
[----:B------:R-:W-:Y:S01]  /*5470*/  IMAD.MOV.U32 R2, RZ, RZ, R8 ;  /* 0x000000ffff027224 */ /* 0x000fe200078e0008 */
[C---:B------:R-:W-:Y:S02]  /*5480*/  IADD3.X R3, PT, PT, R6.reuse, UR13, RZ, P0, !PT ;  /* 0x0000000d06037c10 */ /* 0x040fe400087fe4ff */
[----:B------:R-:W-:Y:S01]  /*5490*/  IADD3.X R7, PT, PT, R6, UR15, RZ, P1, !PT ;  /* 0x0000000f06077c10 */ /* 0x000fe20008ffe4ff */
[----:B------:R-:W-:Y:S01]  /*54a0*/  IMAD.MOV.U32 R6, RZ, RZ, R10 ;  /* 0x000000ffff067224 */ /* 0x000fe200078e000a */
        /* <DEDUP_REMOVED lines=12> */
.L_x_1478:
[----:B------:R-:W-:Y:S01]  /*5570*/  ISETP.NE.AND P2, PT, R2, R8, PT ;  /* 0x000000080200720c */ /* 0x000fe20003f45270 */
[----:B------:R-:W-:Y:S01]  /*5580*/  BSSY.RECONVERGENT B0, `(.L_x_1483) ;  /* 0x000000f000007945 */ /* 0x000fe20003800200 */
[----:B------:R-:W-:Y:S02]  /*5590*/  ISETP.NE.AND P0, PT, R22, R25, PT ;  /* 0x000000191600720c */ /* 0x000fe40003f05270 */
[----:B------:R-:W-:Y:S02]  /*55a0*/  ISETP.NE.AND P4, PT, R8, R10, PT ;  /* 0x0000000a0800720c */ /* 0x000fe40003f85270 */
[----:B------:R-:W-:-:S07]  /*55b0*/  ISETP.NE.AND P1, PT, R10, R12, PT ;  /* 0x0000000c0a00720c */ /* 0x000fce0003f25270 */
[----:B------:R-:W-:Y:S06]  /*55c0*/  @!P2 BRA `(.L_x_1484) ;  /* 0x000000000028a947 */ /* 0x000fec0003800000 */
        /* <DEDUP_REMOVED lines=10> */
.L_x_1484:
[----:B------:R-:W-:Y:S05]  /*5670*/  BSYNC.RECONVERGENT B0 ;  /* 0x0000000000007941 */ /* 0x000fea0003800200 */
.L_x_1483:
        /* <DEDUP_REMOVED lines=12> */
.L_x_1486:
[----:B------:R-:W-:Y:S05]  /*5740*/  BSYNC.RECONVERGENT B0 ;  /* 0x0000000000007941 */ /* 0x000fea0003800200 */
.L_x_1485:
        /* <DEDUP_REMOVED lines=17> */
.L_x_1488:
[----:B------:R-:W-:Y:S05]  /*5860*/  BSYNC.RECONVERGENT B0 ;  /* 0x0000000000007941 */ /* 0x000fea0003800200 */
.L_x_1487:
[----:B------:R-:W-:Y:S04]  /*5870*/  BSSY.RECONVERGENT B0, `(.L_x_1489) ;  /* 0x000000c000007945 */ /* 0x000fe80003800200 */
[----:B------:R-:W-:Y:S05]  /*5880*/  @!P2 BRA `(.L_x_1490) ;  /* 0x000000000028a947 */ /* 0x000fea0003800000 */
[----:B------:R-:W3:Y:S01]  /*5890*/  LDCU.64 UR4, c[0x0][0x398] ;  /* 0x00007300ff0477ac */ /* 0x000ee20008000a00 */
[C---:B012---:R-:W-:Y:S01]  /*58a0*/  IMAD.SHL.U32 R4, R39.reuse, 0x4, RZ ;  /* 0x0000000427047824 */ /* 0x047fe200078e00ff */
[----:B------:R-:W-:Y:S01]  /*58b0*/  SHF.L.U64.HI R39, R39, 0x2, R38 ;  /* 0x0000000227277819 */ /* 0x000fe20000010226 */
[----:B------:R-:W0:Y:S03]  /*58c0*/  LDCU.64 UR6, c[0x0][0x3a0] ;  /* 0x00007400ff0677ac */ /* 0x000e260008000a00 */
[C---:B---3--:R-:W-:Y:S02]  /*58d0*/  IADD3 R2, P1, PT, R4.reuse, UR4, RZ ;  /* 0x0000000404027c10 */ /* 0x048fe4000ff3e0ff */
[----:B0-----:R-:W-:Y:S02]  /*58e0*/  IADD3 R4, P2, PT, R4, UR6, RZ ;  /* 0x0000000604047c10 */ /* 0x001fe4000ff5e0ff */
[----:B------:R-:W-:-:S02]  /*58f0*/  IADD3.X R3, PT, PT, R39, UR5, RZ, P1, !PT ;  /* 0x0000000527037c10 */ /* 0x000fc40008ffe4ff */
[----:B------:R-:W-:-:S03]  /*5900*/  IADD3.X R5, PT, PT, R39, UR7, RZ, P2, !PT ;  /* 0x0000000727057c10 */ /* 0x000fc600097fe4ff */
[----:B------:R3:W-:Y:S04]  /*5910*/  STG.E desc[UR8][R2.64], R12 ;  /* 0x0000000c02007986 */ /* 0x0007e8000c101908 */
[----:B------:R3:W-:Y:S02]  /*5920*/  STG.E desc[UR8][R4.64], R13 ;  /* 0x0000000d04007986 */ /* 0x0007e4000c101908 */
.L_x_1490:
[----:B------:R-:W-:Y:S05]  /*5930*/  BSYNC.RECONVERGENT B0 ;  /* 0x0000000000007941 */ /* 0x000fea0003800200 */
.L_x_1489:
[----:B------:R-:W-:Y:S04]  /*5940*/  BSSY.RECONVERGENT B0, `(.L_x_1491) ;  /* 0x000000c000007945 */ /* 0x000fe80003800200 */
[----:B------:R-:W-:Y:S05]  /*5950*/  @!P3 BRA `(.L_x_1492) ;  /* 0x000000000028b947 */ /* 0x000fea0003800000 */
[----:B------:R-:W4:Y:S01]  /*5960*/  LDCU.64 UR4, c[0x0][0x398] ;  /* 0x00007300ff0477ac */ /* 0x000f220008000a00 */
[C---:B0123--:R-:W-:Y:S01]  /*5970*/  IMAD.SHL.U32 R4, R35.reuse, 0x4, RZ ;  /* 0x0000000423047824 */ /* 0x04ffe200078e00ff */
[----:B------:R-:W-:Y:S01]  /*5980*/  SHF.L.U64.HI R32, R35, 0x2, R32 ;  /* 0x0000000223207819 */ /* 0x000fe20000010220 */
[----:B------:R-:W0:Y:S03]  /*5990*/  LDCU.64 UR6, c[0x0][0x3a0] ;  /* 0x00007400ff0677ac */ /* 0x000e260008000a00 */
[C---:B----4-:R-:W-:Y:S02]  /*59a0*/  IADD3 R2, P1, PT, R4.reuse, UR4, RZ ;  /* 0x0000000404027c10 */ /* 0x050fe4000ff3e0ff */
[----:B0-----:R-:W-:Y:S02]  /*59b0*/  IADD3 R4, P2, PT, R4, UR6, RZ ;  /* 0x0000000604047c10 */ /* 0x001fe4000ff5e0ff */
[----:B------:R-:W-:-:S02]  /*59c0*/  IADD3.X R3, PT, PT, R32, UR5, RZ, P1, !PT ;  /* 0x0000000520037c10 */ /* 0x000fc40008ffe4ff */
[----:B------:R-:W-:-:S03]  /*59d0*/  IADD3.X R5, PT, PT, R32, UR7, RZ, P2, !PT ;  /* 0x0000000720057c10 */ /* 0x000fc600097fe4ff */
[----:B------:R4:W-:Y:S04]  /*59e0*/  STG.E desc[UR8][R2.64], R14 ;  /* 0x0000000e02007986 */ /* 0x0009e8000c101908 */
[----:B------:R4:W-:Y:S02]  /*59f0*/  STG.E desc[UR8][R4.64], R15 ;  /* 0x0000000f04007986 */ /* 0x0009e4000c101908 */
.L_x_1492:
[----:B------:R-:W-:Y:S05]  /*5a00*/  BSYNC.RECONVERGENT B0 ;  /* 0x0000000000007941 */ /* 0x000fea0003800200 */
.L_x_1491:
[----:B------:R-:W-:Y:S04]  /*5a10*/  BSSY.RECONVERGENT B0, `(.L_x_1493) ;  /* 0x000000c000007945 */ /* 0x000fe80003800200 */
[----:B------:R-:W-:Y:S05]  /*5a20*/  @!P4 BRA `(.L_x_1494) ;  /* 0x000000000028c947 */ /* 0x000fea0003800000 */
[----:B------:R-:W5:Y:S01]  /*5a30*/  LDCU.64 UR4, c[0x0][0x398] ;  /* 0x00007300ff0477ac */ /* 0x000f620008000a00 */
[C---:B01234-:R-:W-:Y:S01]  /*5a40*/  IMAD.SHL.U32 R4, R6.reuse, 0x4, RZ ;  /* 0x0000000406047824 */ /* 0x05ffe200078e00ff */
[----:B------:R-:W-:Y:S01]  /*5a50*/  SHF.L.U64.HI R37, R6, 0x2, R37 ;  /* 0x0000000206257819 */ /* 0x000fe20000010225 */
[----:B------:R-:W0:Y:S03]  /*5a60*/  LDCU.64 UR6, c[0x0][0x3a0] ;  /* 0x00007400ff0677ac */ /* 0x000e260008000a00 */
[C---:B-----5:R-:W-:Y:S02]  /*5a70*/  IADD3 R2, P1, PT, R4.reuse, UR4, RZ ;  /* 0x0000000404027c10 */ /* 0x060fe4000ff3e0ff */
[----:B0-----:R-:W-:Y:S02]  /*5a80*/  IADD3 R4, P2, PT, R4, UR6, RZ ;  /* 0x0000000604047c10 */ /* 0x001fe4000ff5e0ff */
[----:B------:R-:W-:-:S02]  /*5a90*/  IADD3.X R3, PT, PT, R37, UR5, RZ, P1, !PT ;  /* 0x0000000525037c10 */ /* 0x000fc40008ffe4ff */
[----:B------:R-:W-:-:S03]  /*5aa0*/  IADD3.X R5, PT, PT, R37, UR7, RZ, P2, !PT ;  /* 0x0000000725057c10 */ /* 0x000fc600097fe4ff */
[----:B------:R0:W-:Y:S04]  /*5ab0*/  STG.E desc[UR8][R2.64], R16 ;  /* 0x0000001002007986 */ /* 0x0001e8000c101908 */
[----:B------:R0:W-:Y:S02]  /*5ac0*/  STG.E desc[UR8][R4.64], R17 ;  /* 0x0000001104007986 */ /* 0x0001e4000c101908 */
.L_x_1494:
[----:B------:R-:W-:Y:S05]  /*5ad0*/  BSYNC.RECONVERGENT B0 ;  /* 0x0000000000007941 */ /* 0x000fea0003800200 */
.L_x_1493:
        /* <DEDUP_REMOVED lines=12> */
.L_x_1496:
[----:B------:R-:W-:Y:S05]  /*5ba0*/  BSYNC.RECONVERGENT B0 ;  /* 0x0000000000007941 */ /* 0x000fea0003800200 */
.L_x_1495:
        /* <DEDUP_REMOVED lines=12> */
.L_x_1498:
[----:B------:R-:W-:Y:S05]  /*5c70*/  BSYNC.RECONVERGENT B0 ;  /* 0x0000000000007941 */ /* 0x000fea0003800200 */
.L_x_1497:
[----:B------:R-:W-:Y:S05]  /*5c80*/  @!P0 EXIT ;  /* 0x000000000000894d */ /* 0x000fea0003800000 */
        /* <DEDUP_REMOVED lines=8> */
[----:B------:R-:W-:Y:S04]  /*5d10*/  STG.E desc[UR8][R2.64], R22 ;  /* 0x0000001602007986 */ /* 0x000fe8000c101908 */
[----:B------:R-:W-:Y:S01]  /*5d20*/  STG.E desc[UR8][R4.64], R23 ;  /* 0x0000001704007986 */ /* 0x000fe2000c101908 */
[----:B------:R-:W-:Y:S05]  /*5d30*/  EXIT ;  /* 0x000000000000794d */ /* 0x000fea0003800000 */
.L_x_1419:
[----:B------:R-:W-:-:S04]  /*5d40*/  ISETP.GE.U32.AND P0, PT, R26, 0x1, PT ;  /* 0x000000011a00780c */ /* 0x000fc80003f06070 */
[----:B------:R-:W-:-:S13]  /*5d50*/  ISETP.GE.AND.EX P0, PT, R30, RZ, PT, P0 ;  /* 0x000000ff1e00720c */ /* 0x000fda0003f06300 */
[----:B------:R-:W-:Y:S05]  /*5d60*/  @!P0 EXIT ;  /* 0x000000000000894d */ /* 0x000fea0003800000 */
[----:B------:R-:W-:-:S13]  /*5d70*/  ISETP.NE.AND P0, PT, R39, RZ, PT ;  /* 0x000000ff2700720c */ /* 0x000fda0003f05270 */
[----:B------:R-:W-:Y:S05]  /*5d80*/  @P0 BRA `(.L_x_1499) ;  /* 0x00000028008c0947 */ /* 0x000fea0003800000 */
[----:B------:R-:W0:Y:S01]  /*5d90*/  LDC.64 R2, c[0x0][0x380] ;  /* 0x0000e000ff027b82 */ /* 0x000e220000000a00 */
[----:B------:R-:W1:Y:S01]  /*5da0*/  S2R R21, SR_TID.X ;  /* 0x0000000000157919 */ /* 0x000e620000002100 */
[----:B------:R-:W2:Y:S06]  /*5db0*/  S2R R10, SR_LANEID ;  /* 0x00000000000a7919 */ /* 0x000eac0000000000 */
[----:B------:R-:W3:Y:S08]  /*5dc0*/  S2UR UR5, SR_CgaCtaId ;  /* 0x00000000000579c3 */ /* 0x000ef00000008800 */
[----:B------:R-:W4:Y:S01]  /*5dd0*/  LDC R22, c[0x0][0x390] ;  /* 0x0000e400ff167b82 */ /* 0x000f220000000800 */
[----:B0-----:R-:W-:-:S05]  /*5de0*/  IMAD.WIDE.U32 R2, RZ, 0x2400, R2 ;  /* 0x00002400ff027825 */ /* 0x001fca00078e0002 */
[----:B------:R0:W5:Y:S01]  /*5df0*/  LDG.E.CONSTANT R4, desc[UR8][R2.64] ;  /* 0x0000000802047981 */ /* 0x000162000c1e9900 */
[C---:B-1----:R-:W-:Y:S02]  /*5e00*/  LOP3.LUT R0, R21.reuse, 0x1f, RZ, 0xc0, !PT ;  /* 0x0000001f15007812 */ /* 0x042fe400078ec0ff */
[----:B------:R-:W-:-:S05]  /*5e10*/  LOP3.LUT R5, R21, 0x3e0, RZ, 0xc0, !PT ;  /* 0x000003e015057812 */ /* 0x000fca00078ec0ff */
[----:B------:R-:W-:-:S04]  /*5e20*/  IMAD R7, R5, 0x9, R0 ;  /* 0x0000000905077824 */ /* 0x000fc800078e0200 */
[C---:B------:R-:W-:Y:S01]  /*5e30*/  VIADD R0, R7.reuse, 0x20 ;  /* 0x0000002007007836 */ /* 0x040fe20000000000 */
[C---:B------:R-:W-:Y:S01]  /*5e40*/  ISETP.GE.AND P6, PT, R7.reuse, UR4, PT ;  /* 0x0000000407007c0c */ /* 0x040fe2000bfc6270 */
[C---:B------:R-:W-:Y:S01]  /*5e50*/  VIADD R5, R7.reuse, 0x40 ;  /* 0x0000004007057836 */ /* 0x040fe20000000000 */
[C---:B0-----:R-:W-:Y:S01]  /*5e60*/  LEA R2, P5, R7.reuse, R2, 0x2 ;  /* 0x0000000207027211 */ /* 0x041fe200078a10ff */
[C---:B------:R-:W-:Y:S01]  /*5e70*/  VIADD R6, R7.reuse, 0x60 ;  /* 0x0000006007067836 */ /* 0x040fe20000000000 */
[----:B------:R-:W-:Y:S01]  /*5e80*/  ISETP.GE.AND P1, PT, R0, UR4, PT ;  /* 0x0000000400007c0c */ /* 0x000fe2000bf26270 */
[----:B------:R-:W-:Y:S01]  /*5e90*/  VIADD R0, R7, 0x80 ;  /* 0x0000008007007836 */ /* 0x000fe20000000000 */
[----:B------:R-:W-:Y:S01]  /*5ea0*/  ISETP.GE.AND P0, PT, R5, UR4, PT ;  /* 0x0000000405007c0c */ /* 0x000fe2000bf06270 */
[C---:B------:R-:W-:Y:S01]  /*5eb0*/  VIADD R5, R7.reuse, 0xa0 ;  /* 0x000000a007057836 */ /* 0x040fe20000000000 */
[----:B------:R-:W-:Y:S01]  /*5ec0*/  ISETP.GE.AND P2, PT, R6, UR4, PT ;  /* 0x0000000406007c0c */ /* 0x000fe2000bf46270 */
[----:B------:R-:W-:Y:S01]  /*5ed0*/  VIADD R6, R7, 0xc0 ;  /* 0x000000c007067836 */ /* 0x000fe20000000000 */
[----:B------:R-:W-:Y:S01]  /*5ee0*/  ISETP.GE.AND P3, PT, R0, UR4, PT ;  /* 0x0000000400007c0c */ /* 0x000fe2000bf66270 */
[----:B------:R-:W-:Y:S01]  /*5ef0*/  IMAD.X R3, RZ, RZ, R3, P5 ;  /* 0x000000ffff037224 */ /* 0x000fe200028e0603 */
[----:B------:R-:W-:Y:S01]  /*5f00*/  ISETP.GE.AND P4, PT, R5, UR4, PT ;  /* 0x0000000405007c0c */ /* 0x000fe2000bf86270 */
[C---:B------:R-:W-:Y:S01]  /*5f10*/  VIADD R8, R7.reuse, 0xe0 ;  /* 0x000000e007087836 */ /* 0x040fe20000000000 */
[----:B------:R-:W-:Y:S01]  /*5f20*/  ISETP.GE.AND P5, PT, R6, UR4, PT ;  /* 0x0000000406007c0c */ /* 0x000fe2000bfa6270 */
[----:B------:R-:W-:-:S02]  /*5f30*/  VIADD R6, R7, 0x100 ;  /* 0x0000010007067836 */ /* 0x000fc40000000000 */
[----:B-----5:R-:W-:Y:S02]  /*5f40*/  IMAD.MOV.U32 R0, RZ, RZ, R4 ;  /* 0x000000ffff007224 */ /* 0x020fe400078e0004 */
[----:B------:R-:W5:Y:S02]  /*5f50*/  @!P6 LDG.E.CONSTANT R4, desc[UR8][R2.64] ;  /* 0x000000080204e981 */ /* 0x000f64000c1e9900 */
[----:B------:R-:W-:Y:S01]  /*5f60*/  IMAD.MOV.U32 R5, RZ, RZ, R0 ;  /* 0x000000ffff057224 */ /* 0x000fe200078e0000 */
[----:B------:R-:W-:-:S05]  /*5f70*/  ISETP.GE.AND P6, PT, R8, UR4, PT ;  /* 0x0000000408007c0c */ /* 0x000fca000bfc6270 */
[----:B------:R-:W4:Y:S01]  /*5f80*/  @!P1 LDG.E.CONSTANT R5, desc[UR8][R2.64+0x80] ;  /* 0x0000800802059981 */ /* 0x000f22000c1e9900 */
[----:B------:R-:W-:Y:S01]  /*5f90*/  ISETP.GE.AND P1, PT, R6, UR4, PT ;  /* 0x0000000406007c0c */ /* 0x000fe2000bf26270 */
[--C-:B------:R-:W-:Y:S02]  /*5fa0*/  IMAD.MOV.U32 R6, RZ, RZ, R0.reuse ;  /* 0x000000ffff067224 */ /* 0x100fe400078e0000 */
[--C-:B------:R-:W-:Y:S02]  /*5fb0*/  IMAD.MOV.U32 R7, RZ, RZ, R0.reuse ;  /* 0x000000ffff077224 */ /* 0x100fe400078e0000 */
[--C-:B------:R-:W-:Y:S02]  /*5fc0*/  IMAD.MOV.U32 R8, RZ, RZ, R0.reuse ;  /* 0x000000ffff087224 */ /* 0x100fe400078e0000 */
[--C-:B------:R-:W-:Y:S01]  /*5fd0*/  IMAD.MOV.U32 R9, RZ, RZ, R0.reuse ;  /* 0x000000ffff097224 */ /* 0x100fe200078e0000 */
[----:B------:R-:W4:Y:S01]  /*5fe0*/  @!P0 LDG.E.CONSTANT R6, desc[UR8][R2.64+0x100] ;  /* 0x0001000802068981 */ /* 0x000f22000c1e9900 */
[----:B------:R-:W-:-:S02]  /*5ff0*/  IMAD.MOV.U32 R11, RZ, RZ, R0 ;  /* 0x000000ffff0b7224 */ /* 0x000fc400078e0000 */
[----:B------:R-:W-:Y:S01]  /*6000*/  IMAD.MOV.U32 R13, RZ, RZ, R0 ;  /* 0x000000ffff0d7224 */ /* 0x000fe200078e0000 */
[----:B------:R-:W4:Y:S04]  /*6010*/  @!P2 LDG.E.CONSTANT R7, desc[UR8][R2.64+0x180] ;  /* 0x000180080207a981 */ /* 0x000f28000c1e9900 */
[----:B------:R-:W4:Y:S04]  /*6020*/  @!P3 LDG.E.CONSTANT R8, desc[UR8][R2.64+0x200] ;  /* 0x000200080208b981 */ /* 0x000f28000c1e9900 */
[----:B------:R-:W4:Y:S04]  /*6030*/  @!P4 LDG.E.CONSTANT R9, desc[UR8][R2.64+0x280] ;  /* 0x000280080209c981 */ /* 0x000f28000c1e9900 */
[----:B------:R-:W4:Y:S04]  /*6040*/  @!P5 LDG.E.CONSTANT R11, desc[UR8][R2.64+0x300] ;  /* 0x00030008020bd981 */ /* 0x000f28000c1e9900 */
[----:B------:R-:W4:Y:S04]  /*6050*/  @!P6 LDG.E.CONSTANT R13, desc[UR8][R2.64+0x380] ;  /* 0x00038008020de981 */ /* 0x000f28000c1e9900 */
[----:B------:R-:W4:Y:S01]  /*6060*/  @!P1 LDG.E.CONSTANT R0, desc[UR8][R2.64+0x400] ;  /* 0x0004000802009981 */ /* 0x000f22000c1e9900 */
[----:B------:R-:W-:Y:S01]  /*6070*/  SHF.R.U32.HI R15, RZ, 0x5, R21 ;  /* 0x00000005ff0f7819 */ /* 0x000fe20000011615 */
[----:B------:R-:W-:-:S02]  /*6080*/  UMOV UR4, 0x400 ;  /* 0x0000040000047882 */ /* 0x000fc40000000000 */
[----:B---3--:R-:W-:Y:S02]  /*6090*/  ULEA UR4, UR5, UR4, 0x18 ;  /* 0x0000000405047291 */ /* 0x008fe4000f8ec0ff */
[----:B--2---:R-:W-:-:S05]  /*60a0*/  IMAD R15, R15, 0x120, R10 ;  /* 0x000001200f0f7824 */ /* 0x004fca00078e020a */
[----:B------:R-:W-:-:S05]  /*60b0*/  LEA R17, R15, UR4, 0x2 ;  /* 0x000000040f117c11 */ /* 0x000fca000f8e10ff */
[----:B------:R-:W-:Y:S01]  /*60c0*/  IMAD R20, R10, 0x20, R17 ;  /* 0x000000200a147824 */ /* 0x000fe200078e0211 */
[----:B------:R-:W-:Y:S01]  /*60d0*/  ISETP.NE.AND P5, PT, R21, RZ, PT ;  /* 0x000000ff1500720c */ /* 0x000fe20003fa5270 */
[----:B------:R-:W-:Y:S01]  /*60e0*/  IMAD.MOV.U32 R47, RZ, RZ, RZ ;  /* 0x000000ffff2f7224 */ /* 0x000fe200078e00ff */
[----:B-----5:R-:W-:Y:S04]  /*60f0*/  STS [R17], R4 ;  /* 0x0000000411007388 */ /* 0x020fe80000000800 */
[----:B----4-:R-:W-:Y:S04]  /*6100*/  STS [R17+0x80], R5 ;  /* 0x0000800511007388 */ /* 0x010fe80000000800 */
        /* <DEDUP_REMOVED lines=29> */
[----:B------:R-:W0:Y:S04]  /*62e0*/  LDS R3, [R20] ;  /* 0x0000000014037984 */ /* 0x000e280000000800 */
[----:B------:R-:W3:Y:S04]  /*62f0*/  LDS R5, [R20+0x4] ;  /* 0x0000040014057984 */ /* 0x000ee80000000800 */
[----:B------:R-:W4:Y:S04]  /*6300*/  LDS R7, [R20+0x8] ;  /* 0x0000080014077984 */ /* 0x000f280000000800 */
[----:B------:R-:W-:Y:S04]  /*6310*/  LDS R9, [R20+0xc] ;  /* 0x00000c0014097984 */ /* 0x000fe80000000800 */
[----:B------:R-:W-:Y:S04]  /*6320*/  LDS R11, [R20+0x10] ;  /* 0x00001000140b7984 */ /* 0x000fe80000000800 */
[----:B------:R-:W-:Y:S04]  /*6330*/  LDS R13, [R20+0x14] ;  /* 0x00001400140d7984 */ /* 0x000fe80000000800 */
[----:B------:R-:W-:Y:S04]  /*6340*/  LDS R15, [R20+0x18] ;  /* 0x00001800140f7984 */ /* 0x000fe80000000800 */
[----:B------:R-:W-:Y:S04]  /*6350*/  LDS R17, [R20+0x1c] ;  /* 0x00001c0014117984 */ /* 0x000fe80000000800 */
[----:B------:R0:W-:Y:S01]  /*6360*/  LDS R19, [R20+0x20] ;  /* 0x0000200014137984 */ /* 0x0001e20000000800 */
[----:B------:R-:W-:Y:S06]  /*6370*/  BAR.SYNC.DEFER_BLOCKING 0x0 ;  /* 0x0000000000007b1d */ /* 0x000fec0000010000 */
[----:B-1----:R-:W-:Y:S02]  /*6380*/  STS [R0+0x4d8], R27 ;  /* 0x0004d81b00007388 */ /* 0x002fe40000000800 */
[----:B------:R-:W-:Y:S01]  /*6390*/  BAR.SYNC.DEFER_BLOCKING 0x0 ;  /* 0x0000000000007b1d */ /* 0x000fe20000010000 */
[----:B------:R-:W-:-:S04]  /*63a0*/  IMAD R21, R21, 0x9, RZ ;  /* 0x0000000915157824 */ /* 0x000fc800078e02ff */
[C---:B------:R-:W-:Y:S01]  /*63b0*/  VIADD R23, R21.reuse, 0x1 ;  /* 0x0000000115177836 */ /* 0x040fe20000000000 */
[----:B------:R1:W5:Y:S04]  /*63c0*/  @P5 LDS R18, [R0+0x4d4] ;  /* 0x0004d40000125984 */ /* 0x0003680000000800 */
[----:B------:R-:W-:Y:S02]  /*63d0*/  ISETP.EQ.U32.AND P0, PT, R26, R23, PT ;  /* 0x000000171a00720c */ /* 0x000fe40003f02070 */
[----:B--2---:R-:W-:Y:S01]  /*63e0*/  ISETP.NE.AND P6, PT, R2, R4, PT ;  /* 0x000000040200720c */ /* 0x004fe20003fc5270 */
[----:B------:R-:W-:-:S03]  /*63f0*/  VIADD R25, R21, 0x2 ;  /* 0x0000000215197836 */ /* 0x000fc60000000000 */
[----:B------:R-:W-:Y:S02]  /*6400*/  ISETP.EQ.OR.EX P0, PT, R30, RZ, P6, P0 ;  /* 0x000000ff1e00720c */ /* 0x000fe40003702700 */
[----:B------:R-:W-:Y:S02]  /*6410*/  ISETP.EQ.U32.AND P1, PT, R26, R25, PT ;  /* 0x000000191a00720c */ /* 0x000fe40003f22070 */
[----:B0-----:R-:W-:Y:S02]  /*6420*/  SEL R20, R3, RZ, !P0 ;  /* 0x000000ff03147207 */ /* 0x001fe40004000000 */
[----:B------:R-:W-:Y:S01]  /*6430*/  ISETP.NE.AND P6, PT, R4, R6, PT ;  /* 0x000000060400720c */ /* 0x000fe20003fc5270 */
[----:B------:R-:W-:Y:S02]  /*6440*/  VIADD R29, R21, 0x3 ;  /* 0x00000003151d7836 */ /* 0x000fe40000000000 */
[----:B---3--:R-:W-:Y:S01]  /*6450*/  IMAD.IADD R20, R5, 0x1, R20 ;  /* 0x0000000105147824 */ /* 0x008fe200078e0214 */
[----:B------:R-:W-:-:S02]  /*6460*/  ISETP.EQ.OR.EX P1, PT, R30, RZ, P6, P1 ;  /* 0x000000ff1e00720c */ /* 0x000fc40003722710 */
[----:B------:R-:W-:Y:S01]  /*6470*/  ISETP.NE.U32.AND P4, PT, R26, R21, PT ;  /* 0x000000151a00720c */ /* 0x000fe20003f85070 */
[----:B------:R-:W-:Y:S01]  /*6480*/  VIADD R23, R21, 0x4 ;  /* 0x0000000415177836 */ /* 0x000fe20000000000 */
[----:B------:R-:W-:Y:S01]  /*6490*/  SEL R20, R20, RZ, !P1 ;  /* 0x000000ff14147207 */ /* 0x000fe20004800000 */
[----:B------:R-:W-:Y:S01]  /*64a0*/  IMAD.MOV.U32 R25, RZ, RZ, 0x1 ;  /* 0x00000001ff197424 */ /* 0x000fe200078e00ff */
[----:B------:R-:W-:Y:S02]  /*64b0*/  ISETP.NE.AND.EX P4, PT, R30, RZ, PT, P4 ;  /* 0x000000ff1e00720c */ /* 0x000fe40003f85340 */
[----:B------:R-:W-:Y:S02]  /*64c0*/  ISETP.EQ.U32.AND P2, PT, R26, R29, PT ;  /* 0x0000001d1a00720c */ /* 0x000fe40003f42070 */
[----:B------:R-:W-:Y:S01]  /*64d0*/  ISETP.NE.AND P6, PT, R6, R8, PT ;  /* 0x000000080600720c */ /* 0x000fe20003fc5270 */
[----:B----4-:R-:W-:Y:S01]  /*64e0*/  IMAD.IADD R20, R7, 0x1, R20 ;  /* 0x0000000107147824 */ /* 0x010fe200078e0214 */
[----:B-1----:R-:W-:-:S02]  /*64f0*/  SEL R0, RZ, 0x1, P4 ;  /* 0x00000001ff007807 */ /* 0x002fc40002000000 */
[----:B------:R-:W-:Y:S02]  /*6500*/  SEL R47, R47, RZ, P4 ;  /* 0x000000ff2f2f7207 */ /* 0x000fe40002000000 */
[----:B------:R-:W-:Y:S02]  /*6510*/  ISETP.EQ.OR.EX P2, PT, R30, RZ, P6, P2 ;  /* 0x000000ff1e00720c */ /* 0x000fe40003742720 */
[----:B-----5:R-:W-:-:S04]  /*6520*/  @P5 ISETP.NE.AND P3, PT, R18, R2, PT ;  /* 0x000000021200520c */ /* 0x020fc80003f65270 */
[----:B------:R-:W-:Y:S02]  /*6530*/  @P5 SEL R25, RZ, 0x1, !P3 ;  /* 0x00000001ff195807 */ /* 0x000fe40005800000 */
[----:B------:R-:W-:Y:S01]  /*6540*/  ISETP.EQ.U32.AND P3, PT, R26, R23, PT ;  /* 0x000000171a00720c */ /* 0x000fe20003f62070 */
[----:B------:R-:W-:Y:S01]  /*6550*/  VIADD R23, R21, 0x7 ;  /* 0x0000000715177836 */ /* 0x000fe20000000000 */
[----:B------:R-:W-:Y:S02]  /*6560*/  @P5 SEL R0, R0, R25, !P4 ;  /* 0x0000001900005207 */ /* 0x000fe40006000000 */
[----:B------:R-:W-:Y:S02]  /*6570*/  SEL R47, R47, RZ, P5 ;  /* 0x000000ff2f2f7207 */ /* 0x000fe40002800000 */
[----:B------:R-:W-:Y:S01]  /*6580*/  ISETP.EQ.U32.AND P4, PT, R26, R23, PT ;  /* 0x000000171a00720c */ /* 0x000fe20003f82070 */
[----:B------:R-:W-:Y:S01]  /*6590*/  VIADD R23, R21, 0x8 ;  /* 0x0000000815177836 */ /* 0x000fe20000000000 */
[----:B------:R-:W-:-:S02]  /*65a0*/  SEL R20, R20, RZ, !P2 ;  /* 0x000000ff14147207 */ /* 0x000fc40005000000 */
[----:B------:R-:W-:Y:S02]  /*65b0*/  ISETP.NE.AND P5, PT, R8, R10, PT ;  /* 0x0000000a0800720c */ /* 0x000fe40003fa5270 */
[----:B------:R-:W-:Y:S01]  /*65c0*/  ISETP.NE.AND P6, PT, R14, R16, PT ;  /* 0x000000100e00720c */ /* 0x000fe20003fc5270 */
[----:B------:R-:W-:Y:S01]  /*65d0*/  IMAD.IADD R20, R9, 0x1, R20 ;  /* 0x0000000109147824 */ /* 0x000fe200078e0214 */
[----:B------:R-:W-:Y:S02]  /*65e0*/  ISETP.EQ.OR.EX P3, PT, R30, RZ, P5, P3 ;  /* 0x000000ff1e00720c */ /* 0x000fe40002f62730 */
[----:B------:R-:W-:Y:S01]  /*65f0*/  ISETP.EQ.U32.AND P5, PT, R26, R23, PT ;  /* 0x000000171a00720c */ /* 0x000fe20003fa2070 */
[----:B------:R-:W-:Y:S01]  /*6600*/  VIADD R23, R21, 0x5 ;  /* 0x0000000515177836 */ /* 0x000fe20000000000 */
[----:B------:R-:W-:Y:S02]  /*6610*/  ISETP.EQ.OR.EX P4, PT, R30, RZ, P6, P4 ;  /* 0x000000ff1e00720c */ /* 0x000fe40003782740 */
[----:B------:R-:W-:-:S02]  /*6620*/  ISETP.NE.AND P6, PT, R16, R27, PT ;  /* 0x0000001b1000720c */ /* 0x000fc40003fc5270 */
[----:B------:R-:W-:Y:S02]  /*6630*/  SEL R20, R20, RZ, !P3 ;  /* 0x000000ff14147207 */ /* 0x000fe40005800000 */
[----:B------:R-:W-:Y:S02]  /*6640*/  P2R R22, PR, RZ, 0x4 ;  /* 0x00000004ff167803 */ /* 0x000fe40000000000 */
[----:B------:R-:W-:Y:S02]  /*6650*/  ISETP.EQ.OR.EX P5, PT, R30, RZ, P6, P5 ;  /* 0x000000ff1e00720c */ /* 0x000fe400037a2750 */
[----:B------:R-:W-:Y:S02]  /*6660*/  ISETP.EQ.U32.AND P6, PT, R26, R23, PT ;  /* 0x000000171a00720c */ /* 0x000fe40003fc2070 */
[----:B------:R-:W-:Y:S01]  /*6670*/  ISETP.NE.AND P2, PT, R10, R12, PT ;  /* 0x0000000c0a00720c */ /* 0x000fe20003f45270 */
[----:B------:R-:W-:Y:S01]  /*6680*/  IMAD.IADD R20, R11, 0x1, R20 ;  /* 0x000000010b147824 */ /* 0x000fe200078e0214 */
[----:B------:R-:W-:-:S02]  /*6690*/  SEL R25, RZ, 0x1, !P0 ;  /* 0x00000001ff197807 */ /* 0x000fc40004000000 */
[----:B------:R-:W-:-:S04]  /*66a0*/  ISETP.EQ.OR.EX P6, PT, R30, RZ, P2, P6 ;  /* 0x000000ff1e00720c */ /* 0x000fc800017c2760 */
[----:B------:R-:W-:Y:S02]  /*66b0*/  SEL R23, RZ, 0x1, !P6 ;  /* 0x00000001ff177807 */ /* 0x000fe40007000000 */
[----:B------:R-:W-:Y:S02]  /*66c0*/  SEL R20, R20, RZ, !P6 ;  /* 0x000000ff14147207 */ /* 0x000fe40007000000 */
[----:B------:R-:W-:Y:S02]  /*66d0*/  IADD3 R25, P6, PT, R25, R0, RZ ;  /* 0x0000000019197210 */ /* 0x000fe40007fde0ff */
[----:B------:R-:W-:Y:S01]  /*66e0*/  SEL R32, RZ, 0x1, !P1 ;  /* 0x00000001ff207807 */ /* 0x000fe20004800000 */
[----:B------:R-:W-:Y:S02]  /*66f0*/  VIADD R21, R21, 0x6 ;  /* 0x0000000615157836 */ /* 0x000fe40000000000 */
[----:B------:R-:W-:Y:S01]  /*6700*/  IMAD.X R31, RZ, RZ, R47, P6 ;  /* 0x000000ffff1f7224 */ /* 0x000fe200030e062f */
[----:B------:R-:W-:-:S02]  /*6710*/  IADD3 R32, P6, PT, R25, R32, RZ ;  /* 0x0000002019207210 */ /* 0x000fc40007fde0ff */
[----:B------:R-:W-:-:S03]  /*6720*/  ISETP.NE.AND P2, PT, R12, R14, PT ;  /* 0x0000000e0c00720c */ /* 0x000fc60003f45270 */
[----:B------:R-:W-:Y:S01]  /*6730*/  IMAD.X R33, RZ, RZ, R31, P6 ;  /* 0x000000ffff217224 */ /* 0x000fe200030e061f */
[----:B------:R-:W-:Y:S01]  /*6740*/  ISETP.EQ.U32.AND P6, PT, R26, R21, PT ;  /* 0x000000151a00720c */ /* 0x000fe20003fc2070 */
[----:B------:R-:W-:-:S03]  /*6750*/  IMAD.IADD R20, R13, 0x1, R20 ;  /* 0x000000010d147824 */ /* 0x000fc600078e0214 */
[----:B------:R-:W-:-:S04]  /*6760*/  ISETP.EQ.OR.EX P6, PT, R30, RZ, P2, P6 ;  /* 0x000000ff1e00720c */ /* 0x000fc800017c2760 */
[----:B------:R-:W-:Y:S02]  /*6770*/  SEL R20, R20, RZ, !P6 ;  /* 0x000000ff14147207 */ /* 0x000fe40007000000 */
[----:B------:R-:W-:-:S03]  /*6780*/  ISETP.NE.AND P2, PT, R22, RZ, PT ;  /* 0x000000ff1600720c */ /* 0x000fc60003f45270 */
[----:B------:R-:W-:Y:S01]  /*6790*/  IMAD.IADD R20, R15, 0x1, R20 ;  /* 0x000000010f147824 */ /* 0x000fe200078e0214 */
[----:B------:R-:W-:Y:S02]  /*67a0*/  SEL R25, RZ, 0x1, !P2 ;  /* 0x00000001ff197807 */ /* 0x000fe40005000000 */
[----:B------:R-:W-:Y:S02]  /*67b0*/  SEL R21, RZ, 0x1, !P6 ;  /* 0x00000001ff157807 */ /* 0x000fe40007000000 */
[----:B------:R-:W-:Y:S02]  /*67c0*/  SEL R20, R20, RZ, !P4 ;  /* 0x000000ff14147207 */ /* 0x000fe40006000000 */
[----:B------:R-:W-:Y:S02]  /*67d0*/  IADD3 R34, P6, PT, R32, R25, RZ ;  /* 0x0000001920227210 */ /* 0x000fe40007fde0ff */
[----:B------:R-:W-:Y:S01]  /*67e0*/  SEL R25, RZ, 0x1, !P3 ;  /* 0x00000001ff197807 */ /* 0x000fe20005800000 */
[----:B------:R-:W-:-:S02]  /*67f0*/  IMAD.IADD R20, R17, 0x1, R20 ;  /* 0x0000000111147824 */ /* 0x000fc400078e0214 */
[----:B------:R-:W-:Y:S01]  /*6800*/  IMAD.X R35, RZ, RZ, R33, P6 ;  /* 0x000000ffff237224 */ /* 0x000fe200030e0621 */
[----:B------:R-:W-:Y:S02]  /*6810*/  IADD3 R36, P6, PT, R34, R25, RZ ;  /* 0x0000001922247210 */ /* 0x000fe40007fde0ff */
[----:B------:R-:W-:-:S03]  /*6820*/  SEL R20, R20, RZ, !P5 ;  /* 0x000000ff14147207 */ /* 0x000fc60006800000 */
[----:B------:R-:W-:Y:S01]  /*6830*/  IMAD.X R37, RZ, RZ, R35, P6 ;  /* 0x000000ffff257224 */ /* 0x000fe200030e0623 */
[----:B------:R-:W-:Y:S01]  /*6840*/  IADD3 R38, P6, PT, R36, R23, RZ ;  /* 0x0000001724267210 */ /* 0x000fe20007fde0ff */
[----:B------:R-:W-:Y:S01]  /*6850*/  IMAD.IADD R20, R19, 0x1, R20 ;  /* 0x0000000113147824 */ /* 0x000fe200078e0214 */
[----:B------:R-:W-:-:S03]  /*6860*/  SEL R23, RZ, 0x1, !P4 ;  /* 0x00000001ff177807 */ /* 0x000fc60006000000 */
[----:B------:R-:W-:Y:S01]  /*6870*/  IMAD.X R39, RZ, RZ, R37, P6 ;  /* 0x000000ffff277224 */ /* 0x000fe200030e0625 */
[----:B------:R-:W-:Y:S01]  /*6880*/  IADD3 R40, P6, PT, R38, R21, RZ ;  /* 0x0000001526287210 */ /* 0x000fe20007fde0ff */
[----:B------:R-:W0:Y:S01]  /*6890*/  SHFL.UP PT, R19, R20, 0x1, RZ ;  /* 0x0420000014137989 */ /* 0x000e2200000e00ff */
[----:B------:R-:W-:Y:S02]  /*68a0*/  SEL R21, RZ, 0x1, !P5 ;  /* 0x00000001ff157807 */ /* 0x000fe40006800000 */
[----:B------:R-:W-:Y:S01]  /*68b0*/  IADD3 R42, P5, PT, R40, R23, RZ ;  /* 0x00000017282a7210 */ /* 0x000fe20007fbe0ff */
[----:B------:R-:W-:-:S04]  /*68c0*/  IMAD.X R41, RZ, RZ, R39, P6 ;  /* 0x000000ffff297224 */ /* 0x000fc800030e0627 */
[----:B------:R-:W-:Y:S01]  /*68d0*/  IMAD.X R43, RZ, RZ, R41, P5 ;  /* 0x000000ffff2b7224 */ /* 0x000fe200028e0629 */
[----:B------:R-:W-:-:S05]  /*68e0*/  IADD3 R24, P5, PT, R42, R21, RZ ;  /* 0x000000152a187210 */ /* 0x000fca0007fbe0ff */
[----:B------:R-:W-:Y:S01]  /*68f0*/  IMAD.X R25, RZ, RZ, R43, P5 ;  /* 0x000000ffff197224 */ /* 0x000fe200028e062b */
[----:B------:R-:W-:-:S04]  /*6900*/  ISETP.NE.U32.AND P5, PT, R24, RZ, PT ;  /* 0x000000ff1800720c */ /* 0x000fc80003fa5070 */
[----:B------:R-:W-:-:S04]  /*6910*/  ISETP.NE.AND.EX P5, PT, R25, RZ, PT, P5 ;  /* 0x000000ff1900720c */ /* 0x000fc80003fa5350 */
[----:B0-----:R-:W-:Y:S02]  /*6920*/  SEL R23, R19, RZ, !P5 ;  /* 0x000000ff13177207 */ /* 0x001fe40006800000 */
[----:B------:R-:W0:Y:S01]  /*6930*/  S2R R19, SR_LANEID ;  /* 0x0000000000137919 */ /* 0x000e220000000000 */
[----:B------:R-:W1:Y:S04]  /*6940*/  SHFL.UP PT, R21, R24, 0x1, RZ ;  /* 0x0420000018157989 */ /* 0x000e6800000e00ff */
[----:B------:R-:W2:Y:S01]  /*6950*/  SHFL.UP PT, R22, R25, 0x1, RZ ;  /* 0x0420000019167989 */ /* 0x000ea200000e00ff */
[----:B0-----:R-:W-:-:S04]  /*6960*/  ISETP.GE.AND P5, PT, R19, 0x1, PT ;  /* 0x000000011300780c */ /* 0x001fc80003fa6270 */
[----:B------:R-:W-:-:S05]  /*6970*/  SEL R23, R23, RZ, P5 ;  /* 0x000000ff17177207 */ /* 0x000fca0002800000 */
[----:B------:R-:W-:-:S05]  /*6980*/  IMAD.IADD R23, R20, 0x1, R23 ;  /* 0x0000000114177824 */ /* 0x000fca00078e0217 */
[----:B------:R-:W0:Y:S01]  /*6990*/  SHFL.UP PT, R20, R23, 0x2, RZ ;  /* 0x0440000017147989 */ /* 0x000e2200000e00ff */
[----:B-1----:R-:W-:Y:S02]  /*69a0*/  SEL R21, R21, RZ, P5 ;  /* 0x000000ff15157207 */ /* 0x002fe40002800000 */
[----:B--2---:R-:W-:Y:S02]  /*69b0*/  SEL R22, R22, RZ, P5 ;  /* 0x000000ff16167207 */ /* 0x004fe40002800000 */
[----:B------:R-:W-:-:S05]  /*69c0*/  IADD3 R29, P5, PT, R21, R24, RZ ;  /* 0x00000018151d7210 */ /* 0x000fca0007fbe0ff */
[----:B------:R-:W-:Y:S01]  /*69d0*/  IMAD.X R28, R22, 0x1, R25, P5 ;  /* 0x00000001161c7824 */ /* 0x000fe200028e0619 */
[----:B------:R-:W-:-:S04]  /*69e0*/  ISETP.NE.U32.AND P5, PT, R29, RZ, PT ;  /* 0x000000ff1d00720c */ /* 0x000fc80003fa5070 */
[----:B------:R-:W-:Y:S01]  /*69f0*/  ISETP.NE.AND.EX P5, PT, R28, RZ, PT, P5 ;  /* 0x000000ff1c00720c */ /* 0x000fe20003fa5350 */
[----:B------:R-:W1:Y:S03]  /*6a00*/  SHFL.UP PT, R21, R28, 0x2, RZ ;  /* 0x044000001c157989 */ /* 0x000e6600000e00ff */
[----:B0-----:R-:W-:Y:S02]  /*6a10*/  SEL R22, R20, RZ, !P5 ;  /* 0x000000ff14167207 */ /* 0x001fe40006800000 */
[----:B------:R-:W0:Y:S01]  /*6a20*/  SHFL.UP PT, R20, R29, 0x2, RZ ;  /* 0x044000001d147989 */ /* 0x000e2200000e00ff */
[----:B------:R-:W-:-:S04]  /*6a30*/  ISETP.GE.AND P5, PT, R19, 0x2, PT ;  /* 0x000000021300780c */ /* 0x000fc80003fa6270 */
[----:B------:R-:W-:-:S05]  /*6a40*/  SEL R22, R22, RZ, P5 ;  /* 0x000000ff16167207 */ /* 0x000fca0002800000 */
[----:B------:R-:W-:Y:S01]  /*6a50*/  IMAD.IADD R22, R23, 0x1, R22 ;  /* 0x0000000117167824 */ /* 0x000fe200078e0216 */
[----:B-1----:R-:W-:Y:S02]  /*6a60*/  SEL R21, R21, RZ, P5 ;  /* 0x000000ff15157207 */ /* 0x002fe40002800000 */
        /* <DEDUP_REMOVED lines=32> */
[----:B------:R-:W1:Y:S01]  /*6c70*/  SHFL.UP PT, R21, R24, 0x10, RZ ;  /* 0x0600000018157989 */ /* 0x000e6200000e00ff */
[----:B------:R-:W2:Y:S02]  /*6c80*/  S2R R44, SR_TID.X ;  /* 0x00000000002c7919 */ /* 0x000ea40000002100 */
[----:B0-----:R-:W-:Y:S02]  /*6c90*/  SEL R23, R20, RZ, !P5 ;  /* 0x000000ff14177207 */ /* 0x001fe40006800000 */
[----:B------:R-:W0:Y:S01]  /*6ca0*/  SHFL.UP PT, R20, R25, 0x10, RZ ;  /* 0x0600000019147989 */ /* 0x000e2200000e00ff */
[----:B------:R-:W-:-:S04]  /*6cb0*/  ISETP.GE.AND P5, PT, R19, 0x10, PT ;  /* 0x000000101300780c */ /* 0x000fc80003fa6270 */
[----:B------:R-:W-:Y:S02]  /*6cc0*/  SEL R23, R23, RZ, P5 ;  /* 0x000000ff17177207 */ /* 0x000fe40002800000 */
[----:B-1----:R-:W-:-:S03]  /*6cd0*/  SEL R21, R21, RZ, P5 ;  /* 0x000000ff15157207 */ /* 0x002fc60002800000 */
[----:B------:R-:W-:Y:S01]  /*6ce0*/  IMAD.IADD R45, R22, 0x1, R23 ;  /* 0x00000001162d7824 */ /* 0x000fe200078e0217 */
[----:B0-----:R-:W-:Y:S02]  /*6cf0*/  SEL R20, R20, RZ, P5 ;  /* 0x000000ff14147207 */ /* 0x001fe40002800000 */
[----:B------:R-:W-:Y:S02]  /*6d00*/  ISETP.NE.AND P5, PT, R19, 0x1f, PT ;  /* 0x0000001f1300780c */ /* 0x000fe40003fa5270 */
[----:B------:R-:W-:Y:S02]  /*6d10*/  IADD3 R20, P6, PT, R20, R25, RZ ;  /* 0x0000001914147210 */ /* 0x000fe40007fde0ff */
[----:B--2---:R-:W-:-:S03]  /*6d20*/  SHF.R.U32.HI R46, RZ, 0x5, R44 ;  /* 0x00000005ff2e7819 */ /* 0x004fc6000001162c */
[----:B------:R-:W-:-:S06]  /*6d30*/  IMAD.X R21, R21, 0x1, R24, P6 ;  /* 0x0000000115157824 */ /* 0x000fcc00030e0618 */
[----:B------:R-:W-:-:S05]  /*6d40*/  @!P5 LEA R48, R46, UR4, 0x4 ;  /* 0x000000042e30dc11 */ /* 0x000fca000f8e20ff */
[----:B------:R-:W-:Y:S04]  /*6d50*/  @!P5 STS.64 [R48], R20 ;  /* 0x000000143000d388 */ /* 0x000fe80000000a00 */
[----:B------:R-:W-:Y:S01]  /*6d60*/  @!P5 STS [R48+0x8], R45 ;  /* 0x0000082d3000d388 */ /* 0x000fe20000000800 */
[----:B------:R-:W-:Y:S06]  /*6d70*/  BAR.SYNC.DEFER_BLOCKING 0x0 ;  /* 0x0000000000007b1d */ /* 0x000fec0000010000 */
[----:B------:R-:W-:Y:S04]  /*6d80*/  LDS.64 R22, [UR4+0x10] ;  /* 0x00001004ff167984 */ /* 0x000fe80008000a00 */
[----:B------:R-:W0:Y:S04]  /*6d90*/  LDS.64 R24, [UR4] ;  /* 0x00000004ff187984 */ /* 0x000e280008000a00 */
[----:B------:R-:W1:Y:S01]  /*6da0*/  LDS.64 R28, [UR4+0x20] ;  /* 0x00002004ff1c7984 */ /* 0x000e620008000a00 */
[----:B0-----:R-:W-:-:S05]  /*6db0*/  IADD3 R53, P5, PT, R24, R22, RZ ;  /* 0x0000001618357210 */ /* 0x001fca0007fbe0ff */
[----:B------:R-:W-:Y:S01]  /*6dc0*/  IMAD.X R55, R25, 0x1, R23, P5 ;  /* 0x0000000119377824 */ /* 0x000fe200028e0617 */
[----:B------:R-:W-:Y:S02]  /*6dd0*/  ISETP.NE.U32.AND P5, PT, R22, RZ, PT ;  /* 0x000000ff1600720c */ /* 0x000fe40003fa5070 */
[----:B------:R-:W0:Y:S02]  /*6de0*/  LDS R22, [UR4+0x8] ;  /* 0x00000804ff167984 */ /* 0x000e240008000800 */
[----:B------:R-:W-:Y:S02]  /*6df0*/  ISETP.NE.AND.EX P5, PT, R23, RZ, PT, P5 ;  /* 0x000000ff1700720c */ /* 0x000fe40003fa5350 */
[----:B------:R-:W2:Y:S01]  /*6e00*/  LDS R23, [UR4+0x18] ;  /* 0x00001804ff177984 */ /* 0x000ea20008000800 */
[----:B-1----:R-:W-:-:S05]  /*6e10*/  IADD3 R51, P6, PT, R28, R53, RZ ;  /* 0x000000351c337210 */ /* 0x002fca0007fde0ff */
[----:B------:R-:W-:Y:S01]  /*6e20*/  IMAD.X R49, R29, 0x1, R55, P6 ;  /* 0x000000011d317824 */ /* 0x000fe200030e0637 */
[----:B------:R-:W-:-:S04]  /*6e30*/  ISETP.NE.AND P6, PT, R46, 0x2, PT ;  /* 0x000000022e00780c */ /* 0x000fc80003fc5270 */
[----:B------:R-:W-:Y:S02]  /*6e40*/  SEL R48, R53, R24, !P6 ;  /* 0x0000001835307207 */ /* 0x000fe40007000000 */
[----:B------:R-:W-:Y:S02]  /*6e50*/  SEL R50, R55, R25, !P6 ;  /* 0x0000001937327207 */ /* 0x000fe40007000000 */
[----:B------:R-:W1:Y:S01]  /*6e60*/  LDS R25, [UR4+0x28] ;  /* 0x00002804ff197984 */ /* 0x000e620008000800 */
[----:B0-----:R-:W-:Y:S02]  /*6e70*/  SEL R24, R22, RZ, !P5 ;  /* 0x000000ff16187207 */ /* 0x001fe40006800000 */
[----:B------:R-:W-:-:S03]  /*6e80*/  ISETP.NE.U32.AND P5, PT, R28, RZ, PT ;  /* 0x000000ff1c00720c */ /* 0x000fc60003fa5070 */
[----:B--2---:R-:W-:Y:S01]  /*6e90*/  IMAD.IADD R23, R23, 0x1, R24 ;  /* 0x0000000117177824 */ /* 0x004fe200078e0218 */
[----:B------:R-:W-:-:S04]  /*6ea0*/  ISETP.NE.AND.EX P5, PT, R29, RZ, PT, P5 ;  /* 0x000000ff1d00720c */ /* 0x000fc80003fa5350 */
[C---:B------:R-:W-:Y:S02]  /*6eb0*/  SEL R24, R23.reuse, R22, !P6 ;  /* 0x0000001617187207 */ /* 0x040fe40007000000 */
[----:B------:R-:W-:Y:S02]  /*6ec0*/  SEL R28, R23, RZ, !P5 ;  /* 0x000000ff171c7207 */ /* 0x000fe40006800000 */
[----:B------:R-:W0:Y:S01]  /*6ed0*/  LDS.64 R22, [UR4+0x30] ;  /* 0x00003004ff167984 */ /* 0x000e220008000a00 */
[----:B------:R-:W-:Y:S02]  /*6ee0*/  ISETP.NE.AND P5, PT, R46, 0x3, PT ;  /* 0x000000032e00780c */ /* 0x000fe40003fa5270 */
[----:B-1----:R-:W-:Y:S02]  /*6ef0*/  IMAD.IADD R25, R25, 0x1, R28 ;  /* 0x0000000119197824 */ /* 0x002fe400078e021c */
[----:B------:R-:W-:Y:S02]  /*6f00*/  SEL R48, R51, R48, !P5 ;  /* 0x0000003033307207 */ /* 0x000fe40006800000 */
[----:B------:R-:W-:-:S02]  /*6f10*/  SEL R50, R49, R50, !P5 ;  /* 0x0000003231327207 */ /* 0x000fc40006800000 */
[----:B------:R-:W-:Y:S02]  /*6f20*/  SEL R24, R25, R24, !P5 ;  /* 0x0000001819187207 */ /* 0x000fe40006800000 */
[----:B0-----:R-:W-:-:S04]  /*6f30*/  ISETP.NE.U32.AND P5, PT, R22, RZ, PT ;  /* 0x000000ff1600720c */ /* 0x001fc80003fa5070 */
[----:B------:R-:W-:Y:S02]  /*6f40*/  ISETP.NE.AND.EX P5, PT, R23, RZ, PT, P5 ;  /* 0x000000ff1700720c */ /* 0x000fe40003fa5350 */
[----:B------:R-:W-:Y:S02]  /*6f50*/  IADD3 R51, P6, PT, R22, R51, RZ ;  /* 0x0000003316337210 */ /* 0x000fe40007fde0ff */
[----:B------:R-:W-:Y:S02]  /*6f60*/  SEL R28, R25, RZ, !P5 ;  /* 0x000000ff191c7207 */ /* 0x000fe40006800000 */
[----:B------:R-:W0:Y:S01]  /*6f70*/  LDS R25, [UR4+0x38] ;  /* 0x00003804ff197984 */ /* 0x000e220008000800 */
[----:B------:R-:W-:-:S03]  /*6f80*/  IMAD.X R53, R23, 0x1, R49, P6 ;  /* 0x0000000117357824 */ /* 0x000fc600030e0631 */
[----:B------:R-:W1:Y:S01]  /*6f90*/  LDS.64 R22, [UR4+0x40] ;  /* 0x00004004ff167984 */ /* 0x000e620008000a00 */
[----:B------:R-:W-:-:S04]  /*6fa0*/  ISETP.NE.AND P5, PT, R46, 0x4, PT ;  /* 0x000000042e00780c */ /* 0x000fc80003fa5270 */
[----:B------:R-:W-:Y:S02]  /*6fb0*/  SEL R48, R51, R48, !P5 ;  /* 0x0000003033307207 */ /* 0x000fe40006800000 */
[----:B------:R-:W-:Y:S01]  /*6fc0*/  SEL R50, R53, R50, !P5 ;  /* 0x0000003235327207 */ /* 0x000fe20006800000 */
[----:B0-----:R-:W-:-:S05]  /*6fd0*/  IMAD.IADD R25, R25, 0x1, R28 ;  /* 0x0000000119197824 */ /* 0x001fca00078e021c */
[----:B------:R-:W-:Y:S02]  /*6fe0*/  SEL R24, R25, R24, !P5 ;  /* 0x0000001819187207 */ /* 0x000fe40006800000 */
[----:B-1----:R-:W-:-:S04]  /*6ff0*/  ISETP.NE.U32.AND P5, PT, R22, RZ, PT ;  /* 0x000000ff1600720c */ /* 0x002fc80003fa5070 */
        /* <DEDUP_REMOVED lines=12> */
[----:B------:R-:W-:-:S04]  /*70c0*/  ISETP.NE.AND.EX P5, PT, R23, RZ, PT, P5 ;  /* 0x000000ff1700720c */ /* 0x000fc80003fa5350 */
[----:B------:R-:W-:Y:S02]  /*70d0*/  SEL R28, R25, RZ, !P5 ;  /* 0x000000ff191c7207 */ /* 0x000fe40006800000 */
[----:B------:R-:W0:Y:S01]  /*70e0*/  LDS R25, [UR4+0x58] ;  /* 0x00005804ff197984 */ /* 0x000e220008000800 */
[----:B------:R-:W-:-:S05]  /*70f0*/  IADD3 R49, P6, PT, R22, R49, RZ ;  /* 0x0000003116317210 */ /* 0x000fca0007fde0ff */
[----:B------:R-:W-:Y:S02]  /*7100*/  IMAD.X R51, R23, 0x1, R29, P6 ;  /* 0x0000000117337824 */ /* 0x000fe400030e061d */
[----:B------:R-:W1:Y:S01]  /*7110*/  LDS.64 R22, [UR4+0x60] ;  /* 0x00006004ff167984 */ /* 0x000e620008000a00 */
[----:B------:R-:W-:-:S03]  /*7120*/  ISETP.NE.AND P5, PT, R46, 0x6, PT ;  /* 0x000000062e00780c */ /* 0x000fc60003fa5270 */
[----:B------:R-:W-:Y:S01]  /*7130*/  SHFL.UP PT, R20, R20, 0x1, RZ ;  /* 0x0420000014147989 */ /* 0x000fe200000e00ff */
[----:B------:R-:W-:Y:S01]  /*7140*/  SEL R50, R51, R50, !P5 ;  /* 0x0000003233327207 */ /* 0x000fe20006800000 */
[----:B0-----:R-:W-:Y:S01]  /*7150*/  IMAD.IADD R25, R25, 0x1, R28 ;  /* 0x0000000119197824 */ /* 0x001fe200078e021c */
[----:B------:R-:W-:Y:S02]  /*7160*/  SEL R28, R49, R48, !P5 ;  /* 0x00000030311c7207 */ /* 0x000fe40006800000 */
[----:B------:R-:W0:Y:S01]  /*7170*/  LDS R48, [UR4+0x68] ;  /* 0x00006804ff307984 */ /* 0x000e220008000800 */
[----:B-1----:R-:W-:-:S05]  /*7180*/  IADD3 R49, P6, PT, R22, R49, RZ ;  /* 0x0000003116317210 */ /* 0x002fca0007fde0ff */
[----:B------:R-:W-:Y:S01]  /*7190*/  IMAD.X R29, R23, 0x1, R51, P6 ;  /* 0x00000001171d7824 */ /* 0x000fe200030e0633 */
[----:B------:R-:W-:Y:S02]  /*71a0*/  SEL R51, R25, R24, !P5 ;  /* 0x0000001819337207 */ /* 0x000fe40006800000 */
[----:B------:R-:W-:Y:S01]  /*71b0*/  ISETP.NE.U32.AND P5, PT, R22, RZ, PT ;  /* 0x000000ff1600720c */ /* 0x000fe20003fa5070 */
[----:B------:R-:W1:Y:S03]  /*71c0*/  SHFL.UP PT, R21, R21, 0x1, RZ ;  /* 0x0420000015157989 */ /* 0x000e6600000e00ff */
[----:B------:R-:W-:-:S04]  /*71d0*/  ISETP.NE.AND.EX P5, PT, R23, RZ, PT, P5 ;  /* 0x000000ff1700720c */ /* 0x000fc80003fa5350 */
[----:B------:R-:W-:Y:S02]  /*71e0*/  SEL R25, R25, RZ, !P5 ;  /* 0x000000ff19197207 */ /* 0x000fe40006800000 */
[----:B------:R-:W-:Y:S02]  /*71f0*/  ISETP.NE.AND P5, PT, R46, 0x7, PT ;  /* 0x000000072e00780c */ /* 0x000fe40003fa5270 */
[----:B------:R-:W-:Y:S02]  /*7200*/  ISETP.GE.U32.AND P6, PT, R44, 0x20, PT ;  /* 0x000000202c00780c */ /* 0x000fe40003fc6070 */
[----:B------:R-:W-:Y:S02]  /*7210*/  SEL R22, R49, R28, !P5 ;  /* 0x0000001c31167207 */ /* 0x000fe40006800000 */
[----:B------:R-:W-:Y:S01]  /*7220*/  SEL R23, R29, R50, !P5 ;  /* 0x000000321d177207 */ /* 0x000fe20006800000 */
[----:B0-----:R-:W-:-:S05]  /*7230*/  IMAD.IADD R48, R48, 0x1, R25 ;  /* 0x0000000130307824 */ /* 0x001fca00078e0219 */
[----:B------:R-:W-:Y:S02]  /*7240*/  SEL R51, R48, R51, !P5 ;  /* 0x0000003330337207 */ /* 0x000fe40006800000 */
[----:B------:R-:W-:Y:S02]  /*7250*/  ISETP.NE.AND P5, PT, R19, RZ, PT ;  /* 0x000000ff1300720c */ /* 0x000fe40003fa5270 */
[----:B------:R-:W-:Y:S02]  /*7260*/  SEL R22, R22, RZ, P6 ;  /* 0x000000ff16167207 */ /* 0x000fe40003000000 */
[----:B------:R-:W-:Y:S02]  /*7270*/  SEL R25, R20, RZ, P5 ;  /* 0x000000ff14197207 */ /* 0x000fe40002800000 */
[----:B------:R-:W-:Y:S02]  /*7280*/  SEL R19, R23, RZ, P6 ;  /* 0x000000ff17137207 */ /* 0x000fe40003000000 */
[----:B-1----:R-:W-:-:S02]  /*7290*/  SEL R28, R21, RZ, P5 ;  /* 0x000000ff151c7207 */ /* 0x002fc40002800000 */
[----:B------:R-:W-:Y:S01]  /*72a0*/  IADD3 R25, P6, PT, R25, R22, RZ ;  /* 0x0000001619197210 */ /* 0x000fe20007fde0ff */
[----:B------:R-:W0:Y:S04]  /*72b0*/  SHFL.UP PT, R45, R45, 0x1, RZ ;  /* 0x042000002d2d7989 */ /* 0x000e2800000e00ff */
[----:B------:R-:W-:Y:S01]  /*72c0*/  IMAD.X R28, R28, 0x1, R19, P6 ;  /* 0x000000011c1c7824 */ /* 0x000fe200030e0613 */
[----:B------:R-:W-:-:S04]  /*72d0*/  ISETP.GE.U32.AND P6, PT, R44, 0x20, PT ;  /* 0x000000202c00780c */ /* 0x000fc80003fc6070 */
[----:B------:R-:W-:Y:S02]  /*72e0*/  SEL R19, R51, RZ, P6 ;  /* 0x000000ff33137207 */ /* 0x000fe40003000000 */
[----:B------:R-:W-:-:S05]  /*72f0*/  IADD3 R23, P6, PT, R25, R0, RZ ;  /* 0x0000000019177210 */ /* 0x000fca0007fde0ff */
[----:B------:R-:W-:Y:S01]  /*7300*/  IMAD.X R22, R28, 0x1, R47, P6 ;  /* 0x000000011c167824 */ /* 0x000fe200030e062f */
[----:B------:R-:W-:-:S04]  /*7310*/  ISETP.NE.U32.AND P6, PT, R20, RZ, PT ;  /* 0x000000ff1400720c */ /* 0x000fc80003fc5070 */
[----:B------:R-:W-:-:S04]  /*7320*/  ISETP.NE.AND.EX P6, PT, R21, RZ, PT, P6 ;  /* 0x000000ff1500720c */ /* 0x000fc80003fc5360 */
[----:B------:R-:W-:-:S05]  /*7330*/  SEL R20, R19, RZ, !P6 ;  /* 0x000000ff13147207 */ /* 0x000fca0007000000 */
[----:B0-----:R-:W-:Y:S01]  /*7340*/  @P5 IMAD.IADD R19, R45, 0x1, R20 ;  /* 0x000000012d135824 */ /* 0x001fe200078e0214 */
[----:B------:R-:W-:-:S04]  /*7350*/  ISETP.NE.U32.AND P5, PT, R0, RZ, PT ;  /* 0x000000ff0000720c */ /* 0x000fc80003fa5070 */
[----:B------:R-:W-:-:S04]  /*7360*/  ISETP.NE.AND.EX P5, PT, R47, RZ, PT, P5 ;  /* 0x000000ff2f00720c */ /* 0x000fc80003fa5350 */
[----:B------:R-:W-:-:S05]  /*7370*/  SEL R20, R19, RZ, !P5 ;  /* 0x000000ff13147207 */ /* 0x000fca0006800000 */
[----:B------:R-:W-:-:S05]  /*7380*/  IMAD.IADD R3, R3, 0x1, R20 ;  /* 0x0000000103037824 */ /* 0x000fca00078e0214 */
[----:B------:R-:W-:-:S05]  /*7390*/  SEL R20, R3, RZ, !P0 ;  /* 0x000000ff03147207 */ /* 0x000fca0004000000 */
[----:B------:R-:W-:-:S05]  /*73a0*/  IMAD.IADD R5, R5, 0x1, R20 ;  /* 0x0000000105057824 */ /* 0x000fca00078e0214 */
[----:B------:R-:W-:-:S05]  /*73b0*/  SEL R20, R5, RZ, !P1 ;  /* 0x000000ff05147207 */ /* 0x000fca0004800000 */
[----:B------:R-:W-:-:S05]  /*73c0*/  IMAD.IADD R7, R7, 0x1, R20 ;  /* 0x0000000107077824 */ /* 0x000fca00078e0214 */
[----:B------:R-:W-:-:S05]  /*73d0*/  SEL R20, R7, RZ, !P2 ;  /* 0x000000ff07147207 */ /* 0x000fca0005000000 */
[----:B------:R-:W-:Y:S02]  /*73e0*/  IMAD.IADD R9, R9, 0x1, R20 ;  /* 0x0000000109097824 */ /* 0x000fe400078e0214 */
[----:B------:R-:W-:-:S03]  /*73f0*/  IMAD R44, R44, 0x9, RZ ;  /* 0x000000092c2c7824 */ /* 0x000fc600078e02ff */
[----:B------:R-:W-:Y:S01]  /*7400*/  SEL R20, R9, RZ, !P3 ;  /* 0x000000ff09147207 */ /* 0x000fe20005800000 */
[----:B------:R-:W-:Y:S01]  /*7410*/  VIADD R21, R44, 0x5 ;  /* 0x000000052c157836 */ /* 0x000fe20000000000 */
[----:B------:R-:W-:-:S03]  /*7420*/  ISETP.NE.AND P6, PT, R10, R12, PT ;  /* 0x0000000c0a00720c */ /* 0x000fc60003fc5270 */
[----:B------:R-:W-:-:S05]  /*7430*/  IMAD.IADD R11, R11, 0x1, R20 ;  /* 0x000000010b0b7824 */ /* 0x000fca00078e0214 */
[----:B------:R-:W-:Y:S02]  /*7440*/  SEL R20, R11, RZ, !P6 ;  /* 0x000000ff0b147207 */ /* 0x000fe40007000000 */
[----:B------:R-:W-:-:S04]  /*7450*/  ISETP.NE.U32.AND P6, PT, R26, R21, PT ;  /* 0x000000151a00720c */ /* 0x000fc80003fc5070 */
[----:B------:R-:W-:-:S04]  /*7460*/  ISETP.NE.AND.EX P6, PT, R30, RZ, PT, P6 ;  /* 0x000000ff1e00720c */ /* 0x000fc80003fc5360 */
[----:B------:R-:W-:Y:S02]  /*7470*/  SEL R44, R20, RZ, P6 ;  /* 0x000000ff142c7207 */ /* 0x000fe40003000000 */
[----:B------:R-:W0:Y:S01]  /*7480*/  LDS.64 R20, [UR4+0x70] ;  /* 0x00007004ff147984 */ /* 0x000e220008000a00 */
[----:B------:R-:W1:Y:S02]  /*7490*/  S2R R24, SR_TID.X ;  /* 0x0000000000187919 */ /* 0x000e640000002100 */
[----:B------:R-:W-:Y:S01]  /*74a0*/  IMAD.IADD R13, R13, 0x1, R44 ;  /* 0x000000010d0d7824 */ /* 0x000fe200078e022c */
[----:B------:R-:W-:-:S04]  /*74b0*/  ISETP.NE.AND P6, PT, R12, R14, PT ;  /* 0x0000000e0c00720c */ /* 0x000fc80003fc5270 */
[----:B------:R-:W-:Y:S02]  /*74c0*/  SEL R45, R13, RZ, !P6 ;  /* 0x000000ff0d2d7207 */ /* 0x000fe40007000000 */
[----:B0-----:R-:W-:-:S05]  /*74d0*/  IADD3 R44, P6, PT, R20, R49, RZ ;  /* 0x00000031142c7210 */ /* 0x001fca0007fde0ff */
[----:B------:R-:W-:Y:S01]  /*74e0*/  IMAD.X R29, R21, 0x1, R29, P6 ;  /* 0x00000001151d7824 */ /* 0x000fe200030e061d */
[----:B------:R-:W-:Y:S01]  /*74f0*/  ISETP.NE.U32.AND P6, PT, R20, RZ, PT ;  /* 0x000000ff1400720c */ /* 0x000fe20003fc5070 */
[----:B-1----:R-:W-:-:S03]  /*7500*/  IMAD R20, R24, 0x9, RZ ;  /* 0x0000000918147824 */ /* 0x002fc600078e02ff */
[----:B------:R-:W-:Y:S01]  /*7510*/  ISETP.NE.AND.EX P6, PT, R21, RZ, PT, P6 ;  /* 0x000000ff1500720c */ /* 0x000fe20003fc5360 */
[----:B------:R-:W-:-:S03]  /*7520*/  VIADD R21, R20, 0x6 ;  /* 0x0000000614157836 */ /* 0x000fc60000000000 */
[----:B------:R-:W-:Y:S02]  /*7530*/  SEL R20, R48, RZ, !P6 ;  /* 0x000000ff30147207 */ /* 0x000fe40007000000 */
[----:B------:R-:W-:Y:S02]  /*7540*/  ISETP.NE.U32.AND P6, PT, R26, R21, PT ;  /* 0x000000151a00720c */ /* 0x000fe40003fc5070 */
[----:B------:R-:W-:Y:S02]  /*7550*/  SEL R21, RZ, 0x1, !P0 ;  /* 0x00000001ff157807 */ /* 0x000fe40004000000 */
[----:B------:R-:W-:-:S03]  /*7560*/  ISETP.NE.AND.EX P6, PT, R30, RZ, PT, P6 ;  /* 0x000000ff1e00720c */ /* 0x000fc60003fc5360 */
[----:B------:R-:W-:Y:S01]  /*7570*/  IMAD.IADD R0, R21, 0x1, R0 ;  /* 0x0000000115007824 */ /* 0x000fe200078e0200 */
[----:B------:R-:W-:Y:S01]  /*7580*/  SEL R50, R45, RZ, P6 ;  /* 0x000000ff2d327207 */ /* 0x000fe20003000000 */
[----:B------:R-:W0:Y:S03]  /*7590*/  LDS R21, [UR4+0x78] ;  /* 0x00007804ff157984 */ /* 0x000e260008000800 */
        /* <DEDUP_REMOVED lines=14> */
[----:B------:R-:W-:-:S04]  /*7680*/  ISETP.GE.U32.AND P6, PT, R44, 0x101, PT ;  /* 0x000001012c00780c */ /* 0x000fc80003fc6070 */
[----:B------:R-:W-:Y:S01]  /*7690*/  ISETP.GE.AND.EX P6, PT, R29, RZ, PT, P6 ;  /* 0x000000ff1d00720c */ /* 0x000fe20003fc6360 */
[----:B------:R-:W-:Y:S01]  /*76a0*/  IMAD.IADD R15, R15, 0x1, R50 ;  /* 0x000000010f0f7824 */ /* 0x000fe200078e0232 */
[----:B------:R-:W-:Y:S04]  /*76b0*/  BSSY.RECONVERGENT B0, `(.L_x_1500) ;  /* 0x00000fb000007945 */ /* 0x000fe80003800200 */
[----:B------:R-:W-:Y:S01]  /*76c0*/  SEL R32, R15, RZ, !P4 ;  /* 0x000000ff0f207207 */ /* 0x000fe20006000000 */
[----:B0-----:R-:W-:-:S04]  /*76d0*/  IMAD.IADD R36, R21, 0x1, R20 ;  /* 0x0000000115247824 */ /* 0x001fc800078e0214 */
[----:B------:R-:W-:Y:S02]  /*76e0*/  IMAD.IADD R17, R17, 0x1, R32 ;  /* 0x0000000111117824 */ /* 0x000fe400078e0220 */
[----:B------:R-:W-:Y:S05]  /*76f0*/  @!P6 BRA `(.L_x_1501) ;  /* 0x0000000400d8e947 */ /* 0x000fea0003800000 */
[----:B------:R-:W-:Y:S01]  /*7700*/  BAR.SYNC.DEFER_BLOCKING 0x0 ;  /* 0x0000000000007b1d */ /* 0x000fe20000010000 */
[----:B------:R-:W-:Y:S01]  /*7710*/  IMAD.MOV.U32 R33, RZ, RZ, 0x9 ;  /* 0x00000009ff217424 */ /* 0x000fe200078e00ff */
[----:B------:R-:W-:Y:S02]  /*7720*/  @P5 LEA R25, R25, UR4, 0x3 ;  /* 0x0000000419195c11 */ /* 0x000fe4000f8e18ff */
[----:B------:R-:W-:Y:S01]  /*7730*/  @P0 LEA R23, R23, UR4, 0x3 ;  /* 0x0000000417170c11 */ /* 0x000fe2000f8e18ff */
[-C--:B------:R-:W-:Y:S01]  /*7740*/  IMAD R21, R24, R33.reuse, 0x5 ;  /* 0x0000000518157424 */ /* 0x080fe200078e0221 */
[----:B------:R-:W-:Y:S01]  /*7750*/  @P1 LEA R0, R0, UR4, 0x3 ;  /* 0x0000000400001c11 */ /* 0x000fe2000f8e18ff */
[----:B------:R-:W-:Y:S01]  /*7760*/  IMAD R31, R24, R33, 0x6 ;  /* 0x00000006181f7424 */ /* 0x000fe200078e0221 */
[----:B------:R-:W-:Y:S01]  /*7770*/  @P2 LEA R45, R45, UR4, 0x3 ;  /* 0x000000042d2d2c11 */ /* 0x000fe2000f8e18ff */
[----:B------:R-:W0:Y:S01]  /*7780*/  LDCU.64 UR12, c[0x0][0x398] ;  /* 0x00007300ff0c77ac */ /* 0x000e220008000a00 */
[----:B------:R-:W-:Y:S01]  /*7790*/  ISETP.NE.U32.AND P6, PT, R26, R21, PT ;  /* 0x000000151a00720c */ /* 0x000fe20003fc5070 */
[----:B------:R-:W-:Y:S01]  /*77a0*/  IMAD R21, R24, R33, 0x8 ;  /* 0x0000000818157424 */ /* 0x000fe200078e0221 */
[----:B------:R-:W-:Y:S01]  /*77b0*/  @P3 LEA R34, R34, UR4, 0x3 ;  /* 0x0000000422223c11 */ /* 0x000fe2000f8e18ff */
[----:B------:R-:W1:Y:S01]  /*77c0*/  LDCU.64 UR14, c[0x0][0x3a0] ;  /* 0x00007400ff0e77ac */ /* 0x000e620008000a00 */
[----:B------:R-:W-:Y:S01]  /*77d0*/  @P4 LEA R40, R40, UR4, 0x3 ;  /* 0x0000000428284c11 */ /* 0x000fe2000f8e18ff */
[----:B------:R-:W-:Y:S01]  /*77e0*/  BSSY.RECONVERGENT B1, `(.L_x_1502) ;  /* 0x0000066000017945 */ /* 0x000fe20003800200 */
[----:B------:R2:W-:Y:S01]  /*77f0*/  @P5 STS.64 [R25], R18 ;  /* 0x0000001219005388 */ /* 0x0005e20000000a00 */
[----:B------:R-:W-:-:S03]  /*7800*/  ISETP.NE.AND P5, PT, R10, R12, PT ;  /* 0x0000000c0a00720c */ /* 0x000fc60003fa5270 */
[----:B------:R2:W-:Y:S01]  /*7810*/  @P0 STS.64 [R23], R2 ;  /* 0x0000000217000388 */ /* 0x0005e20000000a00 */
[----:B------:R-:W-:Y:S02]  /*7820*/  ISETP.NE.U32.AND P0, PT, R26, R31, PT ;  /* 0x0000001f1a00720c */ /* 0x000fe40003f05070 */
[----:B------:R-:W-:Y:S01]  /*7830*/  ISETP.NE.AND.EX P5, PT, R30, RZ, !P5, P6 ;  /* 0x000000ff1e00720c */ /* 0x000fe20006fa5360 */
[----:B------:R2:W-:Y:S01]  /*7840*/  @P1 STS.64 [R0], R4 ;  /* 0x0000000400001388 */ /* 0x0005e20000000a00 */
[----:B------:R-:W-:Y:S02]  /*7850*/  ISETP.NE.AND P1, PT, R12, R14, PT ;  /* 0x0000000e0c00720c */ /* 0x000fe40003f25270 */
[----:B------:R-:W-:Y:S01]  /*7860*/  ISETP.NE.U32.AND P6, PT, R26, R21, PT ;  /* 0x000000151a00720c */ /* 0x000fe20003fc5070 */
[----:B------:R2:W-:Y:S01]  /*7870*/  @P2 STS.64 [R45], R6 ;  /* 0x000000062d002388 */ /* 0x0005e20000000a00 */
[----:B------:R-:W-:Y:S02]  /*7880*/  ISETP.NE.AND.EX P0, PT, R30, RZ, !P1, P0 ;  /* 0x000000ff1e00720c */ /* 0x000fe40004f05300 */
[----:B------:R-:W-:Y:S01]  /*7890*/  ISETP.NE.AND P1, PT, R16, R27, PT ;  /* 0x0000001b1000720c */ /* 0x000fe20003f25270 */
[----:B------:R2:W-:Y:S03]  /*78a0*/  @P3 STS.64 [R34], R8 ;  /* 0x0000000822003388 */ /* 0x0005e60000000a00 */
[----:B------:R-:W-:-:S02]  /*78b0*/  ISETP.NE.AND.EX P6, PT, R30, RZ, !P1, P6 ;  /* 0x000000ff1e00720c */ /* 0x000fc40004fc5360 */
[----:B------:R-:W-:-:S05]  /*78c0*/  @!P5 LEA R47, R47, UR4, 0x3 ;  /* 0x000000042f2fdc11 */ /* 0x000fca000f8e18ff */
[----:B------:R-:W-:Y:S01]  /*78d0*/  @!P0 LEA R38, R38, UR4, 0x3 ;  /* 0x0000000426268c11 */ /* 0x000fe2000f8e18ff */
[----:B------:R2:W-:Y:S04]  /*78e0*/  @!P5 STS.64 [R47], R10 ;  /* 0x0000000a2f00d388 */ /* 0x0005e80000000a00 */
[----:B------:R2:W-:Y:S01]  /*78f0*/  @!P0 STS.64 [R38], R12 ;  /* 0x0000000c26008388 */ /* 0x0005e20000000a00 */
[----:B------:R-:W-:Y:S02]  /*7900*/  ISETP.GT.U32.AND P0, PT, R44, R24, PT ;  /* 0x000000182c00720c */ /* 0x000fe40003f04070 */
[----:B------:R-:W-:Y:S01]  /*7910*/  @!P6 LEA R42, R42, UR4, 0x3 ;  /* 0x000000042a2aec11 */ /* 0x000fe2000f8e18ff */
[----:B------:R2:W-:Y:S01]  /*7920*/  @P4 STS.64 [R40], R14 ;  /* 0x0000000e28004388 */ /* 0x0005e20000000a00 */
[----:B------:R-:W-:-:S03]  /*7930*/  ISETP.GT.U32.AND.EX P0, PT, R29, RZ, PT, P0 ;  /* 0x000000ff1d00720c */ /* 0x000fc60003f04100 */
[----:B------:R2:W-:Y:S01]  /*7940*/  @!P6 STS.64 [R42], R16 ;  /* 0x000000102a00e388 */ /* 0x0005e20000000a00 */
[----:B------:R-:W-:Y:S09]  /*7950*/  BAR.SYNC.DEFER_BLOCKING 0x0 ;  /* 0x0000000000007b1d */ /* 0x000ff20000010000 */
[----:B01----:R-:W-:Y:S05]  /*7960*/  @!P0 BRA `(.L_x_1503) ;  /* 0x0000000400348947 */ /* 0x003fea0003800000 */
[----:B--2---:R-:W-:Y:S01]  /*7970*/  IMAD.MOV.U32 R19, RZ, RZ, R24 ;  /* 0x000000ffff137224 */ /* 0x004fe200078e0018 */
        /* <DEDUP_REMOVED lines=27> */
.L_x_1506:
        /* <DEDUP_REMOVED lines=17> */
.L_x_1505:
[----:B------:R-:W-:Y:S05]  /*7c40*/  BSYNC.RECONVERGENT B2 ;  /* 0x0000000000027941 */ /* 0x000fea0003800200 */
.L_x_1504:
[----:B------:R-:W-:Y:S05]  /*7c50*/  @!P0 BRA `(.L_x_1503) ;  /* 0x0000000000788947 */ /* 0x000fea0003800000 */
.L_x_1507:
        /* <DEDUP_REMOVED lines=30> */
.L_x_1503:
[----:B------:R-:W-:Y:S05]  /*7e40*/  BSYNC.RECONVERGENT B1 ;  /* 0x0000000000017941 */ /* 0x000fea0003800200 */
.L_x_1502:
[----:B------:R-:W-:Y:S05]  /*7e50*/  BRA `(.L_x_1508) ;  /* 0x0000000800007947 */ /* 0x000fea0003800000 */
.L_x_1501:
[----:B------:R-:W-:Y:S01]  /*7e60*/  IMAD.MOV.U32 R37, RZ, RZ, 0x9 ;  /* 0x00000009ff257424 */ /* 0x000fe200078e00ff */
[----:B------:R-:W-:Y:S03]  /*7e70*/  BSSY.RECONVERGENT B1, `(.L_x_1509) ;  /* 0x000000e000017945 */ /* 0x000fe60003800200 */
[CC--:B------:R-:W-:Y:S02]  /*7e80*/  IMAD R49, R24.reuse, R37.reuse, 0x5 ;  /* 0x0000000518317424 */ /* 0x0c0fe400078e0225 */
[----:B------:R-:W-:Y:S01]  /*7e90*/  IMAD R51, R24, R37, 0x6 ;  /* 0x0000000618337424 */ /* 0x000fe200078e0225 */
        /* <DEDUP_REMOVED lines=11> */
.L_x_1510:
[----:B------:R-:W-:Y:S05]  /*7f50*/  BSYNC.RECONVERGENT B1 ;  /* 0x0000000000017941 */ /* 0x000fea0003800200 */
.L_x_1509:
[----:B------:R-:W-:Y:S01]  /*7f60*/  BSSY.RECONVERGENT B1, `(.L_x_1511) ;  /* 0x000000f000017945 */ /* 0x000fe20003800200 */
[----:B------:R-:W-:Y:S01]  /*7f70*/  ISETP.NE.U32.AND P6, PT, R26, R49, PT ;  /* 0x000000311a00720c */ /* 0x000fe20003fc5070 */
[----:B------:R-:W-:Y:S01]  /*7f80*/  IMAD R37, R24, R37, 0x8 ;  /* 0x0000000818257424 */ /* 0x000fe200078e0225 */
[----:B------:R-:W-:Y:S01]  /*7f90*/  ISETP.NE.U32.AND P5, PT, R26, R51, PT ;  /* 0x000000331a00720c */ /* 0x000fe20003fa5070 */
[----:B------:R-:W-:-:S12]  /*7fa0*/  @!P0 BRA `(.L_x_1512) ;  /* 0x0000000000288947 */ /* 0x000fd80003800000 */
[----:B------:R-:W1:Y:S01]  /*7fb0*/  LDCU.64 UR6, c[0x0][0x398] ;  /* 0x00007300ff0677ac */ /* 0x000e620008000a00 */
[C---:B0-----:R-:W-:Y:S01]  /*7fc0*/  IMAD.SHL.U32 R20, R23.reuse, 0x4, RZ ;  /* 0x0000000417147824 */ /* 0x041fe200078e00ff */
[----:B------:R-:W-:Y:S01]  /*7fd0*/  SHF.L.U64.HI R22, R23, 0x2, R22 ;  /* 0x0000000217167819 */ /* 0x000fe20000010216 */
[----:B------:R-:W0:Y:S03]  /*7fe0*/  LDCU.64 UR10, c[0x0][0x3a0] ;  /* 0x00007400ff0a77ac */ /* 0x000e260008000a00 */
[----:B-1----:R-:W-:-:S04]  /*7ff0*/  IADD3 R18, P0, PT, R20, UR6, RZ ;  /* 0x0000000614127c10 */ /* 0x002fc8000ff1e0ff */
[----:B------:R-:W-:Y:S02]  /*8000*/  IADD3.X R19, PT, PT, R22, UR7, RZ, P0, !PT ;  /* 0x0000000716137c10 */ /* 0x000fe400087fe4ff */
[----:B0-----:R-:W-:-:S03]  /*8010*/  IADD3 R20, P0, PT, R20, UR10, RZ ;  /* 0x0000000a14147c10 */ /* 0x001fc6000ff1e0ff */
[----:B------:R1:W-:Y:S01]  /*8020*/  STG.E desc[UR8][R18.64], R2 ;  /* 0x0000000212007986 */ /* 0x0003e2000c101908 */
[----:B------:R-:W-:-:S05]  /*8030*/  IADD3.X R21, PT, PT, R22, UR11, RZ, P0, !PT ;  /* 0x0000000b16157c10 */ /* 0x000fca00087fe4ff */
[----:B------:R1:W-:Y:S04]  /*8040*/  STG.E desc[UR8][R20.64], R3 ;  /* 0x0000000314007986 */ /* 0x0003e8000c101908 */
.L_x_1512:
[----:B------:R-:W-:Y:S05]  /*8050*/  BSYNC.RECONVERGENT B1 ;  /* 0x0000000000017941 */ /* 0x000fea0003800200 */
.L_x_1511:
[----:B------:R-:W-:Y:S01]  /*8060*/  BSSY.RECONVERGENT B1, `(.L_x_1513) ;  /* 0x000000d000017945 */ /* 0x000fe20003800200 */
[----:B------:R-:W-:-:S03]  /*8070*/  ISETP.NE.U32.AND P0, PT, R26, R37, PT ;  /* 0x000000251a00720c */ /* 0x000fc60003f05070 */
[----:B------:R-:W-:Y:S10]  /*8080*/  @!P1 BRA `(.L_x_1514) ;  /* 0x0000000000289947 */ /* 0x000ff40003800000 */
        /* <DEDUP_REMOVED lines=10> */
.L_x_1514:
[----:B------:R-:W-:Y:S05]  /*8130*/  BSYNC.RECONVERGENT B1 ;  /* 0x0000000000017941 */ /* 0x000fea0003800200 */
.L_x_1513:
[----:B------:R-:W-:Y:S04]  /*8140*/  BSSY.RECONVERGENT B1, `(.L_x_1515) ;  /* 0x000000c000017945 */ /* 0x000fe80003800200 */
[----:B------:R-:W-:Y:S05]  /*8150*/  @!P2 BRA `(.L_x_1516) ;  /* 0x000000000028a947 */ /* 0x000fea0003800000 */
[----:B------:R-:W1:Y:S01]  /*8160*/  LDCU.64 UR6, c[0x0][0x398] ;  /* 0x00007300ff0677ac */ /* 0x000e620008000a00 */
[C---:B--2---:R-:W-:Y:S01]  /*8170*/  IMAD.SHL.U32 R4, R45.reuse, 0x4, RZ ;  /* 0x000000042d047824 */ /* 0x044fe200078e00ff */
[----:B------:R-:W-:Y:S01]  /*8180*/  SHF.L.U64.HI R46, R45, 0x2, R46 ;  /* 0x000000022d2e7819 */ /* 0x000fe2000001022e */
[----:B------:R-:W2:Y:S03]  /*8190*/  LDCU.64 UR10, c[0x0][0x3a0] ;  /* 0x00007400ff0a77ac */ /* 0x000ea60008000a00 */
[C---:B-1----:R-:W-:Y:S02]  /*81a0*/  IADD3 R2, P1, PT, R4.reuse, UR6, RZ ;  /* 0x0000000604027c10 */ /* 0x042fe4000ff3e0ff */
[----:B--2---:R-:W-:Y:S02]  /*81b0*/  IADD3 R4, P2, PT, R4, UR10, RZ ;  /* 0x0000000a04047c10 */ /* 0x004fe4000ff5e0ff */
[----:B------:R-:W-:-:S02]  /*81c0*/  IADD3.X R3, PT, PT, R46, UR7, RZ, P1, !PT ;  /* 0x000000072e037c10 */ /* 0x000fc40008ffe4ff */
[----:B------:R-:W-:-:S03]  /*81d0*/  IADD3.X R5, PT, PT, R46, UR11, RZ, P2, !PT ;  /* 0x0000000b2e057c10 */ /* 0x000fc600097fe4ff */
[----:B------:R3:W-:Y:S04]  /*81e0*/  STG.E desc[UR8][R2.64], R6 ;  /* 0x0000000602007986 */ /* 0x0007e8000c101908 */
[----:B------:R3:W-:Y:S02]  /*81f0*/  STG.E desc[UR8][R4.64], R7 ;  /* 0x0000000704007986 */ /* 0x0007e4000c101908 */
.L_x_1516:
[----:B------:R-:W-:Y:S05]  /*8200*/  BSYNC.RECONVERGENT B1 ;  /* 0x0000000000017941 */ /* 0x000fea0003800200 */
.L_x_1515:
[----:B------:R-:W-:Y:S04]  /*8210*/  BSSY.RECONVERGENT B1, `(.L_x_1517) ;  /* 0x000000c000017945 */ /* 0x000fe80003800200 */
[----:B------:R-:W-:Y:S05]  /*8220*/  @!P3 BRA `(.L_x_1518) ;  /* 0x000000000028b947 */ /* 0x000fea0003800000 */
[----:B------:R-:W1:Y:S01]  /*8230*/  LDCU.64 UR6, c[0x0][0x398] ;  /* 0x00007300ff0677ac */ /* 0x000e620008000a00 */
[C---:B--23--:R-:W-:Y:S01]  /*8240*/  IMAD.SHL.U32 R4, R34.reuse, 0x4, RZ ;  /* 0x0000000422047824 */ /* 0x04cfe200078e00ff */
        /* <DEDUP_REMOVED lines=8> */
.L_x_1518:
[----:B------:R-:W-:Y:S05]  /*82d0*/  BSYNC.RECONVERGENT B1 ;  /* 0x0000000000017941 */ /* 0x000fea0003800200 */
.L_x_1517:
[----:B------:R-:W-:Y:S01]  /*82e0*/  ISETP.NE.AND P3, PT, R10, R12, PT ;  /* 0x0000000c0a00720c */ /* 0x000fe20003f65270 */
[----:B------:R-:W-:Y:S01]  /*82f0*/  BSSY.RECONVERGENT B1, `(.L_x_1519) ;  /* 0x0000011000017945 */ /* 0x000fe20003800200 */
[----:B------:R-:W-:Y:S02]  /*8300*/  ISETP.NE.AND.EX P6, PT, R30, RZ, PT, P6 ;  /* 0x000000ff1e00720c */ /* 0x000fe40003fc5360 */
[----:B------:R-:W-:Y:S02]  /*8310*/  ISETP.NE.AND P1, PT, R12, R14, PT ;  /* 0x0000000e0c00720c */ /* 0x000fe40003f25270 */
[----:B------:R-:W-:Y:S02]  /*8320*/  ISETP.NE.AND P2, PT, R16, R27, PT ;  /* 0x0000001b1000720c */ /* 0x000fe40003f45270 */
[C---:B------:R-:W-:Y:S02]  /*8330*/  ISETP.NE.AND.EX P5, PT, R30.reuse, RZ, PT, P5 ;  /* 0x000000ff1e00720c */ /* 0x040fe40003fa5350 */
[----:B------:R-:W-:-:S05]  /*8340*/  ISETP.NE.AND.EX P0, PT, R30, RZ, PT, P0 ;  /* 0x000000ff1e00720c */ /* 0x000fca0003f05300 */
[----:B------:R-:W-:Y:S08]  /*8350*/  @!P3 BRA P6, `(.L_x_1520) ;  /* 0x000000000028b947 */ /* 0x000ff00003000000 */
[----:B------:R-:W1:Y:S01]  /*8360*/  LDCU.64 UR6, c[0x0][0x398] ;  /* 0x00007300ff0677ac */ /* 0x000e620008000a00 */
[C---:B--234-:R-:W-:Y:S01]  /*8370*/  IMAD.SHL.U32 R4, R47.reuse, 0x4, RZ ;  /* 0x000000042f047824 */ /* 0x05cfe200078e00ff */
        /* <DEDUP_REMOVED lines=8> */
.L_x_1520:
[----:B------:R-:W-:Y:S05]  /*8400*/  BSYNC.RECONVERGENT B1 ;  /* 0x0000000000017941 */ /* 0x000fea0003800200 */
.L_x_1519:
[----:B------:R-:W-:Y:S04]  /*8410*/  BSSY.RECONVERGENT B1, `(.L_x_1521) ;  /* 0x000000c000017945 */ /* 0x000fe80003800200 */
[----:B------:R-:W-:Y:S05]  /*8420*/  @!P1 BRA P5, `(.L_x_1522) ;  /* 0x0000000000289947 */ /* 0x000fea0002800000 */
[----:B------:R-:W5:Y:S01]  /*8430*/  LDCU.64 UR6, c[0x0][0x398] ;  /* 0x00007300ff0677ac */ /* 0x000f620008000a00 */
[C---:B-1234-:R-:W-:Y:S01]  /*8440*/  IMAD.SHL.U32 R4, R38.reuse, 0x4, RZ ;  /* 0x0000000426047824 */ /* 0x05efe200078e00ff */
[----:B------:R-:W-:Y:S01]  /*8450*/  SHF.L.U64.HI R39, R38, 0x2, R39 ;  /* 0x0000000226277819 */ /* 0x000fe20000010227 */
[----:B------:R-:W1:Y:S03]  /*8460*/  LDCU.64 UR10, c[0x0][0x3a0] ;  /* 0x00007400ff0a77ac */ /* 0x000e660008000a00 */
[C---:B-----5:R-:W-:Y:S02]  /*8470*/  IADD3 R2, P1, PT, R4.reuse, UR6, RZ ;  /* 0x0000000604027c10 */ /* 0x060fe4000ff3e0ff */
[----:B-1----:R-:W-:Y:S02]  /*8480*/  IADD3 R4, P3, PT, R4, UR10, RZ ;  /* 0x0000000a04047c10 */ /* 0x002fe4000ff7e0ff */
[----:B------:R-:W-:-:S02]  /*8490*/  IADD3.X R3, PT, PT, R39, UR7, RZ, P1, !PT ;  /* 0x0000000727037c10 */ /* 0x000fc40008ffe4ff */
[----:B------:R-:W-:-:S03]  /*84a0*/  IADD3.X R5, PT, PT, R39, UR11, RZ, P3, !PT ;  /* 0x0000000b27057c10 */ /* 0x000fc60009ffe4ff */
[----:B------:R1:W-:Y:S04]  /*84b0*/  STG.E desc[UR8][R2.64], R12 ;  /* 0x0000000c02007986 */ /* 0x0003e8000c101908 */
[----:B------:R1:W-:Y:S02]  /*84c0*/  STG.E desc[UR8][R4.64], R13 ;  /* 0x0000000d04007986 */ /* 0x0003e4000c101908 */
.L_x_1522:
[----:B------:R-:W-:Y:S05]  /*84d0*/  BSYNC.RECONVERGENT B1 ;  /* 0x0000000000017941 */ /* 0x000fea0003800200 */
.L_x_1521:
[----:B------:R-:W-:Y:S04]  /*84e0*/  BSSY.RECONVERGENT B1, `(.L_x_1523) ;  /* 0x000000c000017945 */ /* 0x000fe80003800200 */
[----:B------:R-:W-:Y:S05]  /*84f0*/  @!P4 BRA `(.L_x_1524) ;  /* 0x000000000028c947 */ /* 0x000fea0003800000 */
        /* <DEDUP_REMOVED lines=10> */
.L_x_1524:
[----:B------:R-:W-:Y:S05]  /*85a0*/  BSYNC.RECONVERGENT B1 ;  /* 0x0000000000017941 */ /* 0x000fea0003800200 */
.L_x_1523:
        /* <DEDUP_REMOVED lines=11> */
.L_x_1508:
[----:B------:R-:W-:Y:S05]  /*8660*/  BSYNC.RECONVERGENT B0 ;  /* 0x0000000000007941 */ /* 0x000fea0003800200 */
.L_x_1500:
[----:B------:R-:W-:-:S13]  /*8670*/  ISETP.NE.AND P0, PT, R24, 0xff, PT ;  /* 0x000000ff1800780c */ /* 0x000fda0003f05270 */
[----:B------:R-:W-:Y:S05]  /*8680*/  @P0 EXIT ;  /* 0x000000000000094d */ /* 0x000fea0003800000 */
[----:B01234-:R-:W0:Y:S01]  /*8690*/  LDC.64 R2, c[0x0][0x3a8] ;  /* 0x0000ea00ff027b82 */ /* 0x01fe220000000a00 */
[----:B------:R-:W-:-:S04]  /*86a0*/  ISETP.NE.U32.AND P0, PT, R26, 0x900, PT ;  /* 0x000009001a00780c */ /* 0x000fc80003f05070 */
[----:B------:R-:W-:-:S13]  /*86b0*/  ISETP.NE.AND.EX P0, PT, R30, RZ, PT, P0 ;  /* 0x000000ff1e00720c */ /* 0x000fda0003f05300 */
[----:B------:R-:W-:Y:S05]  /*86c0*/  @P0 BRA `(.L_x_1525) ;  /* 0x0000000000300947 */ /* 0x000fea0003800000 */
[----:B------:R-:W1:Y:S01]  /*86d0*/  LDCU.64 UR4, c[0x0][0x398] ;  /* 0x00007300ff0477ac */ /* 0x000e620008000a00 */
[C---:B------:R-:W-:Y:S01]  /*86e0*/  IMAD.SHL.U32 R6, R44.reuse, 0x4, RZ ;  /* 0x000000042c067824 */ /* 0x040fe200078e00ff */
[----:B------:R-:W-:Y:S01]  /*86f0*/  SHF.L.U64.HI R0, R44, 0x2, R29 ;  /* 0x000000022c007819 */ /* 0x000fe2000001021d */
[----:B------:R-:W2:Y:S03]  /*8700*/  LDCU.64 UR6, c[0x0][0x3a0] ;  /* 0x00007400ff0677ac */ /* 0x000ea60008000a00 */
[C---:B-1----:R-:W-:Y:S02]  /*8710*/  IADD3 R4, P0, PT, R6.reuse, UR4, RZ ;  /* 0x0000000406047c10 */ /* 0x042fe4000ff1e0ff */
[----:B--2---:R-:W-:Y:S02]  /*8720*/  IADD3 R6, P1, PT, R6, UR6, RZ ;  /* 0x0000000606067c10 */ /* 0x004fe4000ff3e0ff */
[----:B------:R-:W-:-:S02]  /*8730*/  IADD3.X R5, PT, PT, R0, UR5, RZ, P0, !PT ;  /* 0x0000000500057c10 */ /* 0x000fc400087fe4ff */
[----:B------:R-:W-:Y:S02]  /*8740*/  IADD3.X R7, PT, PT, R0, UR7, RZ, P1, !PT ;  /* 0x0000000700077c10 */ /* 0x000fe40008ffe4ff */
[----:B------:R-:W-:Y:S01]  /*8750*/  IADD3 R44, P0, PT, R44, 0x1, RZ ;  /* 0x000000012c2c7810 */ /* 0x000fe20007f1e0ff */
[----:B------:R1:W-:Y:S04]  /*8760*/  STG.E desc[UR8][R4.64], R27 ;  /* 0x0000001b04007986 */ /* 0x0003e8000c101908 */
[----:B------:R1:W-:Y:S01]  /*8770*/  STG.E desc[UR8][R6.64], R36 ;  /* 0x0000002406007986 */ /* 0x0003e2000c101908 */
[----:B------:R-:W-:-:S07]  /*8780*/  IMAD.X R29, RZ, RZ, R29, P0 ;  /* 0x000000ffff1d7224 */ /* 0x000fce00000e061d */
.L_x_1525:
[----:B------:R-:W-:-:S05]  /*8790*/  IMAD.MOV.U32 R45, RZ, RZ, R29 ;  /* 0x000000ffff2d7224 */ /* 0x000fca00078e001d */
[----:B0-----:R-:W-:Y:S01]  /*87a0*/  STG.E.64 desc[UR8][R2.64], R44 ;  /* 0x0000002c02007986 */ /* 0x001fe2000c101b08 */
[----:B------:R-:W-:Y:S05]  /*87b0*/  EXIT ;  /* 0x000000000000794d */ /* 0x000fea0003800000 */
.L_x_1499:
[----:B------:R-:W0:Y:S02]  /*87c0*/  LDC.64 R2, c[0x0][0x380] ;  /* 0x0000e000ff027b82 */ /* 0x000e240000000a00 */
[----:B0-----:R-:W-:-:S05]  /*87d0*/  IMAD.WIDE.U32 R4, R39, 0x2400, R2 ;  /* 0x0000240027047825 */ /* 0x001fca00078e0002 */
[----:B------:R-:W2:Y:S01]  /*87e0*/  LDG.E.CONSTANT R6, desc[UR8][R4.64] ;  /* 0x0000000804067981 */ /* 0x000ea2000c1e9900 */
[----:B------:R-:W0:Y:S02]  /*87f0*/  S2R R32, SR_TID.X ;  /* 0x0000000000207919 */ /* 0x000e240000002100 */
[C---:B0-----:R-:W-:Y:S02]  /*8800*/  LOP3.LUT R0, R32.reuse, 0x1f, RZ, 0xc0, !PT ;  /* 0x0000001f20007812 */ /* 0x041fe400078ec0ff */
[----:B------:R-:W-:-:S05]  /*8810*/  LOP3.LUT R3, R32, 0x3e0, RZ, 0xc0, !PT ;  /* 0x000003e020037812 */ /* 0x000fca00078ec0ff */
[----:B------:R-:W-:-:S04]  /*8820*/  IMAD R9, R3, 0x9, R0 ;  /* 0x0000000903097824 */ /* 0x000fc800078e0200 */
[C---:B------:R-:W-:Y:S01]  /*8830*/  VIADD R3, R9.reuse, 0x20 ;  /* 0x0000002009037836 */ /* 0x040fe20000000000 */
[C---:B------:R-:W-:Y:S01]  /*8840*/  ISETP.GE.U32.AND P6, PT, R9.reuse, R26, PT ;  /* 0x0000001a0900720c */ /* 0x040fe20003fc6070 */
[C---:B------:R-:W-:Y:S01]  /*8850*/  VIADD R7, R9.reuse, 0x40 ;  /* 0x0000004009077836 */ /* 0x040fe20000000000 */
[C---:B------:R-:W-:Y:S01]  /*8860*/  LEA R2, P5, R9.reuse, R4, 0x2 ;  /* 0x0000000409027211 */ /* 0x040fe200078a10ff */
[----:B------:R-:W-:Y:S01]  /*8870*/  VIADD R11, R9, 0x60 ;  /* 0x00000060090b7836 */ /* 0x000fe20000000000 */
[-C--:B------:R-:W-:Y:S01]  /*8880*/  ISETP.GE.U32.AND P1, PT, R3, R26.reuse, PT ;  /* 0x0000001a0300720c */ /* 0x080fe20003f26070 */
[----:B------:R-:W-:Y:S01]  /*8890*/  VIADD R3, R9, 0x80 ;  /* 0x0000008009037836 */ /* 0x000fe20000000000 */
[-C--:B------:R-:W-:Y:S01]  /*88a0*/  ISETP.GE.U32.AND P0, PT, R7, R26.reuse, PT ;  /* 0x0000001a0700720c */ /* 0x080fe20003f06070 */
[----:B------:R-:W-:Y:S01]  /*88b0*/  VIADD R7, R9, 0xa0 ;  /* 0x000000a009077836 */ /* 0x000fe20000000000 */
[-C--:B------:R-:W-:Y:S01]  /*88c0*/  ISETP.GE.U32.AND P2, PT, R11, R26.reuse, PT ;  /* 0x0000001a0b00720c */ /* 0x080fe20003f46070 */
[----:B------:R-:W-:Y:S01]  /*88d0*/  VIADD R11, R9, 0xc0 ;  /* 0x000000c0090b7836 */ /* 0x000fe20000000000 */
[-C--:B------:R-:W-:Y:S01]  /*88e0*/  ISETP.GE.U32.AND P3, PT, R3, R26.reuse, PT ;  /* 0x0000001a0300720c */ /* 0x080fe20003f66070 */
[----:B------:R-:W-:Y:S01]  /*88f0*/  IMAD.X R3, RZ, RZ, R5, P5 ;  /* 0x000000ffff037224 */ /* 0x000fe200028e0605 */
[----:B------:R-:W-:-:S02]  /*8900*/  ISETP.GE.U32.AND P4, PT, R7, R26, PT ;  /* 0x0000001a0700720c */ /* 0x000fc40003f86070 */
[-C--:B------:R-:W-:Y:S01]  /*8910*/  ISETP.GE.U32.AND P5, PT, R11, R26.reuse, PT ;  /* 0x0000001a0b00720c */ /* 0x080fe20003fa6070 */
[C---:B------:R-:W-:Y:S02]  /*8920*/  VIADD R11, R9.reuse, 0xe0 ;  /* 0x000000e0090b7836 */ /* 0x040fe40000000000 */
[----:B------:R-:W-:Y:S02]  /*8930*/  VIADD R9, R9, 0x100 ;  /* 0x0000010009097836 */ /* 0x000fe40000000000 */
[----:B------:R-:W-:Y:S02]  /*8940*/  IMAD.MOV.U32 R8, RZ, RZ, RZ ;  /* 0x000000ffff087224 */ /* 0x000fe400078e00ff */
[----:B--2---:R-:W-:Y:S02]  /*8950*/  IMAD.MOV.U32 R0, RZ, RZ, R6 ;  /* 0x000000ffff007224 */ /* 0x004fe400078e0006 */
[----:B------:R-:W2:Y:S02]  /*8960*/  @!P6 LDG.E.CONSTANT R6, desc[UR8][R2.64] ;  /* 0x000000080206e981 */ /* 0x000ea4000c1e9900 */
[----:B------:R-:W-:Y:S01]  /*8970*/  IMAD.MOV.U32 R7, RZ, RZ, R0 ;  /* 0x000000ffff077224 */ /* 0x000fe200078e0000 */
[----:B------:R-:W-:-:S05]  /*8980*/  ISETP.GE.U32.AND P6, PT, R11, R26, PT ;  /* 0x0000001a0b00720c */ /* 0x000fca0003fc6070 */
[----:B------:R-:W3:Y:S01]  /*8990*/  @!P1 LDG.E.CONSTANT R7, desc[UR8][R2.64+0x80] ;  /* 0x0000800802079981 */ /* 0x000ee2000c1e9900 */
[----:B------:R-:W-:Y:S01]  /*89a0*/  ISETP.GE.U32.AND P1, PT, R9, R26, PT ;  /* 0x0000001a0900720c */ /* 0x000fe20003f26070 */
[--C-:B------:R-:W-:Y:S02]  /*89b0*/  IMAD.MOV.U32 R10, RZ, RZ, R0.reuse ;  /* 0x000000ffff0a7224 */ /* 0x100fe400078e0000 */
[--C-:B------:R-:W-:Y:S02]  /*89c0*/  IMAD.MOV.U32 R11, RZ, RZ, R0.reuse ;  /* 0x000000ffff0b7224 */ /* 0x100fe400078e0000 */
[--C-:B------:R-:W-:Y:S02]  /*89d0*/  IMAD.MOV.U32 R13, RZ, RZ, R0.reuse ;  /* 0x000000ffff0d7224 */ /* 0x100fe400078e0000 */
[--C-:B------:R-:W-:Y:S01]  /*89e0*/  IMAD.MOV.U32 R15, RZ, RZ, R0.reuse ;  /* 0x000000ffff0f7224 */ /* 0x100fe200078e0000 */
[----:B------:R-:W4:Y:S01]  /*89f0*/  @!P0 LDG.E.CONSTANT R10, desc[UR8][R2.64+0x100] ;  /* 0x00010008020a8981 */ /* 0x000f22000c1e9900 */
[----:B------:R-:W-:-:S02]  /*8a00*/  IMAD.MOV.U32 R17, RZ, RZ, R0 ;  /* 0x000000ffff117224 */ /* 0x000fc400078e0000 */
[----:B------:R-:W-:Y:S01]  /*8a10*/  IMAD.MOV.U32 R19, RZ, RZ, R0 ;  /* 0x000000ffff137224 */ /* 0x000fe200078e0000 */
[----:B------:R-:W5:Y:S04]  /*8a20*/  @!P2 LDG.E.CONSTANT R11, desc[UR8][R2.64+0x180] ;  /* 0x00018008020ba981 */ /* 0x000f68000c1e9900 */
[----:B------:R-:W5:Y:S04]  /*8a30*/  @!P3 LDG.E.CONSTANT R13, desc[UR8][R2.64+0x200] ;  /* 0x00020008020db981 */ /* 0x000f68000c1e9900 */
[----:B------:R-:W5:Y:S04]  /*8a40*/  @!P4 LDG.E.CONSTANT R15, desc[UR8][R2.64+0x280] ;  /* 0x00028008020fc981 */ /* 0x000f68000c1e9900 */
[----:B------:R-:W5:Y:S04]  /*8a50*/  @!P5 LDG.E.CONSTANT R17, desc[UR8][R2.64+0x300] ;  /* 0x000300080211d981 */ /* 0x000f68000c1e9900 */
[----:B------:R-:W5:Y:S04]  /*8a60*/  @!P6 LDG.E.CONSTANT R19, desc[UR8][R2.64+0x380] ;  /* 0x000380080213e981 */ /* 0x000f68000c1e9900 */
[----:B------:R0:W5:Y:S01]  /*8a70*/  @!P1 LDG.E.CONSTANT R0, desc[UR8][R2.64+0x400] ;  /* 0x0004000802009981 */ /* 0x000162000c1e9900 */
[----:B------:R-:W-:Y:S01]  /*8a80*/  ISETP.NE.AND P0, PT, R32, RZ, PT ;  /* 0x000000ff2000720c */ /* 0x000fe20003f05270 */
[----:B------:R-:W1:Y:S01]  /*8a90*/  S2R R28, SR_LANEID ;  /* 0x00000000001c7919 */ /* 0x000e620000000000 */
[----:B------:R-:W1:Y:S01]  /*8aa0*/  S2UR UR5, SR_CgaCtaId ;  /* 0x00000000000579c3 */ /* 0x000e620000008800 */
[----:B------:R-:W-:Y:S01]  /*8ab0*/  SHF.R.U32.HI R9, RZ, 0x5, R32 ;  /* 0x00000005ff097819 */ /* 0x000fe20000011620 */
[----:B------:R-:W-:-:S06]  /*8ac0*/  UMOV UR4, 0x400 ;  /* 0x0000040000047882 */ /* 0x000fcc0000000000 */
[----:B0-----:R-:W0:Y:S03]  /*8ad0*/  LDC R3, c[0x0][0x390] ;  /* 0x0000e400ff037b82 */ /* 0x001e260000000800 */
[----:B------:R1:W5:Y:S01]  /*8ae0*/  @!P0 LDG.E.CONSTANT R8, desc[UR8][R4.64+-0x4] ;  /* 0xfffffc0804088981 */ /* 0x000362000c1e9900 */
[----:B------:R-:W-:Y:S01]  /*8af0*/  P2R R2, PR, RZ, 0x1 ;  /* 0x00000001ff027803 */ /* 0x000fe20000000000 */
[----:B-1----:R-:W-:Y:S01]  /*8b00*/  ULEA UR4, UR5, UR4, 0x18 ;  /* 0x0000000405047291 */ /* 0x002fe2000f8ec0ff */
[----:B------:R-:W-:-:S05]  /*8b10*/  IMAD R12, R9, 0x120, R28 ;  /* 0x00000120090c7824 */ /* 0x000fca00078e021c */
[----:B------:R-:W-:-:S05]  /*8b20*/  LEA R24, R12, UR4, 0x2 ;  /* 0x000000040c187c11 */ /* 0x000fca000f8e10ff */
[----:B------:R-:W-:Y:S01]  /*8b30*/  IMAD R4, R28, 0x20, R24 ;  /* 0x000000201c047824 */ /* 0x000fe200078e0218 */
[----:B------:R-:W-:Y:S01]  /*8b40*/  ISETP.NE.AND P0, PT, R32, RZ, PT ;  /* 0x000000ff2000720c */ /* 0x000fe20003f05270 */
[----:B--2---:R1:W-:Y:S04]  /*8b50*/  STS [R24], R6 ;  /* 0x0000000618007388 */ /* 0x0043e80000000800 */
        /* <DEDUP_REMOVED lines=9> */
[----:B------:R-:W2:Y:S04]  /*8bf0*/  LDS R29, [R4+0x20] ;  /* 0x00002000041d7984 */ /* 0x000ea80000000800 */
[----:B------:R-:W-:Y:S04]  /*8c00*/  LDS R10, [R4] ;  /* 0x00000000040a7984 */ /* 0x000fe80000000800 */
[----:B------:R-:W3:Y:S04]  /*8c10*/  LDS R12, [R4+0x4] ;  /* 0x00000400040c7984 */ /* 0x000ee80000000800 */
[----:B------:R-:W-:Y:S04]  /*8c20*/  LDS R14, [R4+0x8] ;  /* 0x00000800040e7984 */ /* 0x000fe80000000800 */
[----:B------:R-:W-:Y:S04]  /*8c30*/  LDS R16, [R4+0xc] ;  /* 0x00000c0004107984 */ /* 0x000fe80000000800 */
[----:B------:R-:W-:Y:S04]  /*8c40*/  LDS R18, [R4+0x10] ;  /* 0x0000100004127984 */ /* 0x000fe80000000800 */
[----:B------:R-:W-:Y:S04]  /*8c50*/  LDS R20, [R4+0x14] ;  /* 0x0000140004147984 */ /* 0x000fe80000000800 */
[----:B------:R-:W-:Y:S04]  /*8c60*/  LDS R22, [R4+0x18] ;  /* 0x0000180004167984 */ /* 0x000fe80000000800 */
[----:B------:R-:W-:Y:S01]  /*8c70*/  LDS R2, [R4+0x1c] ;  /* 0x00001c0004027984 */ /* 0x000fe20000000800 */
[----:B------:R-:W-:Y:S01]  /*8c80*/  BAR.SYNC.DEFER_BLOCKING 0x0 ;  /* 0x0000000000007b1d */ /* 0x000fe20000010000 */
[----:B-1----:R-:W-:-:S05]  /*8c90*/  LEA R6, R32, UR4, 0x2 ;  /* 0x0000000420067c11 */ /* 0x002fca000f8e10ff */
[----:B0-----:R-:W-:Y:S04]  /*8ca0*/  STS [R24], R3 ;  /* 0x0000000318007388 */ /* 0x001fe80000000800 */
        /* <DEDUP_REMOVED lines=10> */
[----:B------:R-:W-:Y:S04]  /*8d50*/  LDS R13, [R4+0x4] ;  /* 0x00000400040d7984 */ /* 0x000fe80000000800 */
[----:B------:R-:W-:Y:S04]  /*8d60*/  LDS R15, [R4+0x8] ;  /* 0x00000800040f7984 */ /* 0x000fe80000000800 */
[----:B------:R-:W-:Y:S04]  /*8d70*/  LDS R17, [R4+0xc] ;  /* 0x00000c0004117984 */ /* 0x000fe80000000800 */
[----:B------:R-:W-:Y:S04]  /*8d80*/  LDS R19, [R4+0x10] ;  /* 0x0000100004137984 */ /* 0x000fe80000000800 */
[----:B------:R-:W-:Y:S04]  /*8d90*/  LDS R21, [R4+0x14] ;  /* 0x0000140004157984 */ /* 0x000fe80000000800 */
[----:B------:R-:W-:Y:S04]  /*8da0*/  LDS R23, [R4+0x18] ;  /* 0x0000180004177984 */ /* 0x000fe80000000800 */
[----:B------:R-:W-:Y:S04]  /*8db0*/  LDS R3, [R4+0x1c] ;  /* 0x00001c0004037984 */ /* 0x000fe80000000800 */
[----:B------:R0:W-:Y:S01]  /*8dc0*/  LDS R0, [R4+0x20] ;  /* 0x0000200004007984 */ /* 0x0001e20000000800 */
[----:B------:R-:W-:Y:S06]  /*8dd0*/  BAR.SYNC.DEFER_BLOCKING 0x0 ;  /* 0x0000000000007b1d */ /* 0x000fec0000010000 */
[----:B--2---:R-:W-:Y:S02]  /*8de0*/  STS [R6+0x4d8], R29 ;  /* 0x0004d81d06007388 */ /* 0x004fe40000000800 */
[----:B------:R-:W-:Y:S06]  /*8df0*/  BAR.SYNC.DEFER_BLOCKING 0x0 ;  /* 0x0000000000007b1d */ /* 0x000fec0000010000 */
[----:B------:R-:W1:Y:S01]  /*8e00*/  @P0 LDS R8, [R6+0x4d4] ;  /* 0x0004d40006080984 */ /* 0x000e620000000800 */
[----:B------:R-:W-:-:S04]  /*8e10*/  IMAD R7, R32, 0x9, RZ ;  /* 0x0000000920077824 */ /* 0x000fc800078e02ff */
[C---:B------:R-:W-:Y:S01]  /*8e20*/  VIADD R5, R7.reuse, 0x1 ;  /* 0x0000000107057836 */ /* 0x040fe20000000000 */
[----:B------:R-:W-:Y:S01]  /*8e30*/  ISETP.EQ.U32.AND P4, PT, R26, R7, PT ;  /* 0x000000071a00720c */ /* 0x000fe20003f82070 */
[C---:B------:R-:W-:Y:S01]  /*8e40*/  VIADD R25, R7.reuse, 0x2 ;  /* 0x0000000207197836 */ /* 0x040fe20000000000 */
[----:B---3--:R-:W-:Y:S01]  /*8e50*/  ISETP.NE.AND P5, PT, R10, R12, PT ;  /* 0x0000000c0a00720c */ /* 0x008fe20003fa5270 */
[C---:B------:R-:W-:Y:S01]  /*8e60*/  VIADD R27, R7.reuse, 0x3 ;  /* 0x00000003071b7836 */ /* 0x040fe20000000000 */
[C---:B------:R-:W-:Y:S01]  /*8e70*/  ISETP.EQ.U32.AND P2, PT, R26.reuse, R5, PT ;  /* 0x000000051a00720c */ /* 0x040fe20003f42070 */
[----:B------:R-:W-:Y:S01]  /*8e80*/  VIADD R5, R7, 0x4 ;  /* 0x0000000407057836 */ /* 0x000fe20000000000 */
[----:B------:R-:W-:Y:S02]  /*8e90*/  ISETP.EQ.U32.AND P3, PT, R26, R25, PT ;  /* 0x000000191a00720c */ /* 0x000fe40003f62070 */
[----:B------:R-:W-:Y:S02]  /*8ea0*/  ISETP.EQ.OR.EX P5, PT, R30, RZ, P5, P2 ;  /* 0x000000ff1e00720c */ /* 0x000fe40002fa2720 */
[----:B------:R-:W-:-:S02]  /*8eb0*/  ISETP.EQ.U32.AND P1, PT, R26, R27, PT ;  /* 0x0000001b1a00720c */ /* 0x000fc40003f22070 */
[----:B------:R-:W-:Y:S02]  /*8ec0*/  ISETP.EQ.U32.AND P2, PT, R26, R5, PT ;  /* 0x000000051a00720c */ /* 0x000fe40003f42070 */
[----:B0-----:R-:W-:Y:S02]  /*8ed0*/  SEL R4, RZ, 0x1, !P5 ;  /* 0x00000001ff047807 */ /* 0x001fe40006800000 */
[----:B-1----:R-:W-:-:S04]  /*8ee0*/  ISETP.NE.AND P0, PT, R8, R10, PT ;  /* 0x0000000a0800720c */ /* 0x002fc80003f05270 */
[----:B------:R-:W-:Y:S02]  /*8ef0*/  ISETP.EQ.OR.EX P4, PT, R30, RZ, P0, P4 ;  /* 0x000000ff1e00720c */ /* 0x000fe40000782740 */
[----:B------:R-:W-:Y:S02]  /*8f00*/  ISETP.NE.AND P0, PT, R12, R14, PT ;  /* 0x0000000e0c00720c */ /* 0x000fe40003f05270 */
[----:B------:R-:W-:Y:S02]  /*8f10*/  SEL R6, RZ, 0x1, !P4 ;  /* 0x00000001ff067807 */ /* 0x000fe40006000000 */
[----:B------:R-:W-:Y:S02]  /*8f20*/  ISETP.EQ.OR.EX P3, PT, R30, RZ, P0, P3 ;  /* 0x000000ff1e00720c */ /* 0x000fe40000762730 */
[----:B------:R-:W-:Y:S02]  /*8f30*/  ISETP.NE.AND P4, PT, R14, R16, PT ;  /* 0x000000100e00720c */ /* 0x000fe40003f85270 */
[----:B------:R-:W-:-:S02]  /*8f40*/  ISETP.NE.AND P0, PT, R16, R18, PT ;  /* 0x000000121000720c */ /* 0x000fc40003f05270 */
[----:B------:R-:W-:Y:S02]  /*8f50*/  SEL R27, RZ, 0x1, !P3 ;  /* 0x00000001ff1b7807 */ /* 0x000fe40005800000 */
[C---:B------:R-:W-:Y:S02]  /*8f60*/  ISETP.EQ.OR.EX P6, PT, R30.reuse, RZ, P4, P1 ;  /* 0x000000ff1e00720c */ /* 0x040fe400027c2710 */
[----:B------:R-:W-:Y:S02]  /*8f70*/  ISETP.EQ.OR.EX P2, PT, R30, RZ, P0, P2 ;  /* 0x000000ff1e00720c */ /* 0x000fe40000742720 */
[----:B------:R-:W-:Y:S02]  /*8f80*/  IADD3 R27, P0, P1, R27, R4, R6 ;  /* 0x000000041b1b7210 */ /* 0x000fe4000791e006 */
[----:B------:R-:W-:Y:S02]  /*8f90*/  SEL R5, RZ, 0x1, !P6 ;  /* 0x00000001ff057807 */ /* 0x000fe40007000000 */
[----:B------:R-:W-:-:S02]  /*8fa0*/  SEL R4, RZ, 0x1, !P2 ;  /* 0x00000001ff047807 */ /* 0x000fc40005000000 */
[----:B------:R-:W-:Y:S02]  /*8fb0*/  IADD3.X R24, PT, PT, RZ, RZ, RZ, P0, P1 ;  /* 0x000000ffff187210 */ /* 0x000fe400007e24ff */
[----:B------:R-:W-:Y:S01]  /*8fc0*/  IADD3 R27, P0, P1, R4, R27, R5 ;  /* 0x0000001b041b7210 */ /* 0x000fe2000791e005 */
[----:B------:R-:W-:-:S03]  /*8fd0*/  VIADD R5, R7, 0x5 ;  /* 0x0000000507057836 */ /* 0x000fc60000000000 */
[----:B------:R-:W-:Y:S02]  /*8fe0*/  IADD3.X R24, PT, PT, RZ, R24, RZ, P0, P1 ;  /* 0x00000018ff187210 */ /* 0x000fe400007e24ff */
[----:B------:R-:W-:Y:S01]  /*8ff0*/  ISETP.EQ.U32.AND P0, PT, R26, R5, PT ;  /* 0x000000051a00720c */ /* 0x000fe20003f02070 */
[----:B------:R-:W-:Y:S01]  /*9000*/  VIADD R5, R7, 0x6 ;  /* 0x0000000607057836 */ /* 0x000fe20000000000 */
[----:B------:R-:W-:Y:S02]  /*9010*/  ISETP.NE.AND P1, PT, R18, R20, PT ;  /* 0x000000141200720c */ /* 0x000fe40003f25270 */
[----:B------:R-:W-:Y:S02]  /*9020*/  ISETP.NE.AND P4, PT, R20, R22, PT ;  /* 0x000000161400720c */ /* 0x000fe40003f85270 */
[----:B------:R-:W-:Y:S02]  /*9030*/  ISETP.EQ.OR.EX P1, PT, R30, RZ, P1, P0 ;  /* 0x000000ff1e00720c */ /* 0x000fe40000f22700 */
[----:B------:R-:W-:-:S04]  /*9040*/  ISETP.EQ.U32.AND P0, PT, R26, R5, PT ;  /* 0x000000051a00720c */ /* 0x000fc80003f02070 */
[----:B------:R-:W-:Y:S02]  /*9050*/  ISETP.EQ.OR.EX P0, PT, R30, RZ, P4, P0 ;  /* 0x000000ff1e00720c */ /* 0x000fe40002702700 */
[----:B------:R-:W-:Y:S02]  /*9060*/  SEL R5, RZ, 0x1, !P1 ;  /* 0x00000001ff057807 */ /* 0x000fe40004800000 */
[----:B------:R-:W-:Y:S02]  /*9070*/  SEL R4, RZ, 0x1, !P0 ;  /* 0x00000001ff047807 */ /* 0x000fe40004000000 */
[----:B------:R-:W-:Y:S02]  /*9080*/  P2R R31, PR, RZ, 0x20 ;  /* 0x00000020ff1f7803 */ /* 0x000fe40000000000 */
[----:B------:R-:W-:Y:S01]  /*9090*/  IADD3 R27, P4, P5, R4, R27, R5 ;  /* 0x0000001b041b7210 */ /* 0x000fe20007d9e005 */
[C---:B------:R-:W-:Y:S02]  /*90a0*/  VIADD R5, R7.reuse, 0x7 ;  /* 0x0000000707057836 */ /* 0x040fe40000000000 */
[----:B------:R-:W-:Y:S01]  /*90b0*/  VIADD R7, R7, 0x8 ;  /* 0x0000000807077836 */ /* 0x000fe20000000000 */
[----:B------:R-:W-:-:S02]  /*90c0*/  IADD3.X R24, PT, PT, RZ, R24, RZ, P4, P5 ;  /* 0x00000018ff187210 */ /* 0x000fc400027ea4ff */
[----:B------:R-:W-:Y:S02]  /*90d0*/  ISETP.EQ.U32.AND P5, PT, R26, R5, PT ;  /* 0x000000051a00720c */ /* 0x000fe40003fa2070 */
[----:B------:R-:W-:Y:S02]  /*90e0*/  ISETP.NE.AND P4, PT, R22, R2, PT ;  /* 0x000000021600720c */ /* 0x000fe40003f85270 */
[----:B------:R-:W-:Y:S02]  /*90f0*/  P2R R34, PR, RZ, 0x40 ;  /* 0x00000040ff227803 */ /* 0x000fe40000000000 */
[----:B------:R-:W-:Y:S02]  /*9100*/  ISETP.EQ.OR.EX P5, PT, R30, RZ, P4, P5 ;  /* 0x000000ff1e00720c */ /* 0x000fe400027a2750 */
[----:B------:R-:W-:Y:S02]  /*9110*/  ISETP.EQ.U32.AND P4, PT, R26, R7, PT ;  /* 0x000000071a00720c */ /* 0x000fe40003f82070 */
[----:B------:R-:W-:-:S02]  /*9120*/  ISETP.NE.AND P6, PT, R2, R29, PT ;  /* 0x0000001d0200720c */ /* 0x000fc40003fc5270 */
[----:B------:R-:W-:Y:S02]  /*9130*/  P2R R33, PR, RZ, 0x8 ;  /* 0x00000008ff217803 */ /* 0x000fe40000000000 */
[----:B------:R-:W-:Y:S02]  /*9140*/  ISETP.EQ.OR.EX P4, PT, R30, RZ, P6, P4 ;  /* 0x000000ff1e00720c */ /* 0x000fe40003782740 */
[----:B------:R-:W-:Y:S02]  /*9150*/  ISETP.NE.AND P3, PT, R31, RZ, PT ;  /* 0x000000ff1f00720c */ /* 0x000fe40003f65270 */
[----:B------:R-:W-:Y:S02]  /*9160*/  SEL R5, RZ, 0x1, !P5 ;  /* 0x00000001ff057807 */ /* 0x000fe40006800000 */
[----:B------:R-:W-:Y:S02]  /*9170*/  SEL R4, RZ, 0x1, !P4 ;  /* 0x00000001ff047807 */ /* 0x000fe40006000000 */
[----:B------:R-:W-:-:S02]  /*9180*/  P2R R25, PR, RZ, 0x8 ;  /* 0x00000008ff197803 */ /* 0x000fc40000000000 */
[----:B------:R-:W-:-:S04]  /*9190*/  IADD3 R27, P3, P6, R4, R27, R5 ;  /* 0x0000001b041b7210 */ /* 0x000fc80007e7e005 */
[----:B------:R-:W-:Y:S02]  /*91a0*/  IADD3.X R24, PT, PT, RZ, R24, RZ, P3, P6 ;  /* 0x00000018ff187210 */ /* 0x000fe40001fec4ff */
[----:B------:R-:W-:-:S04]  /*91b0*/  ISETP.NE.AND P3, PT, R25, RZ, PT ;  /* 0x000000ff1900720c */ /* 0x000fc80003f65270 */
[----:B------:R-:W-:Y:S02]  /*91c0*/  SEL R4, R11, RZ, !P3 ;  /* 0x000000ff0b047207 */ /* 0x000fe40005800000 */
[----:B------:R-:W-:-:S03]  /*91d0*/  ISETP.NE.AND P3, PT, R33, RZ, PT ;  /* 0x000000ff2100720c */ /* 0x000fc60003f65270 */
[----:B------:R-:W-:-:S05]  /*91e0*/  IMAD.IADD R4, R13, 0x1, R4 ;  /* 0x000000010d047824 */ /* 0x000fca00078e0204 */
[----:B------:R-:W-:Y:S02]  /*91f0*/  SEL R4, R4, RZ, !P3 ;  /* 0x000000ff04047207 */ /* 0x000fe40005800000 */
[----:B------:R-:W-:-:S03]  /*9200*/  ISETP.NE.AND P6, PT, R34, RZ, PT ;  /* 0x000000ff2200720c */ /* 0x000fc60003fc5270 */
        /* <DEDUP_REMOVED lines=13> */
[----:B------:R-:W0:Y:S01]  /*92e0*/  SHFL.UP PT, R6, R0, 0x1, RZ ;  /* 0x0420000000067989 */ /* 0x000e2200000e00ff */
[----:B------:R-:W-:-:S03]  /*92f0*/  ISETP.NE.U32.AND P4, PT, R27, RZ, PT ;  /* 0x000000ff1b00720c */ /* 0x000fc60003f85070 */
[----:B------:R-:W1:Y:S01]  /*9300*/  SHFL.UP PT, R4, R27, 0x1, RZ ;  /* 0x042000001b047989 */ /* 0x000e6200000e00ff */
[----:B------:R-:W-:-:S03]  /*9310*/  ISETP.NE.AND.EX P4, PT, R24, RZ, PT, P4 ;  /* 0x000000ff1800720c */ /* 0x000fc60003f85340 */
[----:B------:R-:W2:Y:S01]  /*9320*/  SHFL.UP PT, R5, R24, 0x1, RZ ;  /* 0x0420000018057989 */ /* 0x000ea200000e00ff */
[----:B0-----:R-:W-:Y:S02]  /*9330*/  SEL R6, R6, RZ, !P4 ;  /* 0x000000ff06067207 */ /* 0x001fe40006000000 */
[----:B------:R-:W-:-:S04]  /*9340*/  ISETP.GE.AND P4, PT, R28, 0x1, PT ;  /* 0x000000011c00780c */ /* 0x000fc80003f86270 */
[----:B------:R-:W-:-:S05]  /*9350*/  SEL R7, R6, RZ, P4 ;  /* 0x000000ff06077207 */ /* 0x000fca0002000000 */
[----:B------:R-:W-:Y:S01]  /*9360*/  IMAD.IADD R7, R0, 0x1, R7 ;  /* 0x0000000100077824 */ /* 0x000fe200078e0207 */
[----:B-1----:R-:W-:-:S04]  /*9370*/  SEL R4, R4, RZ, P4 ;  /* 0x000000ff04047207 */ /* 0x002fc80002000000 */
[----:B------:R-:W0:Y:S01]  /*9380*/  SHFL.UP PT, R6, R7, 0x2, RZ ;  /* 0x0440000007067989 */ /* 0x000e2200000e00ff */
[----:B--2---:R-:W-:Y:S02]  /*9390*/  SEL R5, R5, RZ, P4 ;  /* 0x000000ff05057207 */ /* 0x004fe40002000000 */
[----:B------:R-:W-:-:S05]  /*93a0*/  IADD3 R25, P4, PT, R4, R27, RZ ;  /* 0x0000001b04197210 */ /* 0x000fca0007f9e0ff */
[----:B------:R-:W-:Y:S01]  /*93b0*/  IMAD.X R27, R5, 0x1, R24, P4 ;  /* 0x00000001051b7824 */ /* 0x000fe200020e0618 */
[----:B------:R-:W1:Y:S01]  /*93c0*/  SHFL.UP PT, R0, R25, 0x2, RZ ;  /* 0x0440000019007989 */ /* 0x000e6200000e00ff */
[----:B------:R-:W-:-:S03]  /*93d0*/  ISETP.NE.U32.AND P4, PT, R25, RZ, PT ;  /* 0x000000ff1900720c */ /* 0x000fc60003f85070 */
[----:B------:R-:W2:Y:S01]  /*93e0*/  SHFL.UP PT, R4, R27, 0x2, RZ ;  /* 0x044000001b047989 */ /* 0x000ea200000e00ff */
[----:B------:R-:W-:-:S04]  /*93f0*/  ISETP.NE.AND.EX P4, PT, R27, RZ, PT, P4 ;  /* 0x000000ff1b00720c */ /* 0x000fc80003f85340 */
[----:B0-----:R-:W-:Y:S02]  /*9400*/  SEL R6, R6, RZ, !P4 ;  /* 0x000000ff06067207 */ /* 0x001fe40006000000 */
[----:B------:R-:W-:-:S04]  /*9410*/  ISETP.GE.AND P4, PT, R28, 0x2, PT ;  /* 0x000000021c00780c */ /* 0x000fc80003f86270 */
[----:B------:R-:W-:-:S05]  /*9420*/  SEL R6, R6, RZ, P4 ;  /* 0x000000ff06067207 */ /* 0x000fca0002000000 */
[----:B------:R-:W-:Y:S01]  /*9430*/  IMAD.IADD R6, R7, 0x1, R6 ;  /* 0x0000000107067824 */ /* 0x000fe200078e0206 */
[----:B-1----:R-:W-:Y:S02]  /*9440*/  SEL R0, R0, RZ, P4 ;  /* 0x000000ff00007207 */ /* 0x002fe40002000000 */
[----:B--2---:R-:W-:Y:S02]  /*9450*/  SEL R4, R4, RZ, P4 ;  /* 0x000000ff04047207 */ /* 0x004fe40002000000 */
[----:B------:R-:W0:Y:S01]  /*9460*/  SHFL.UP PT, R5, R6, 0x4, RZ ;  /* 0x0480000006057989 */ /* 0x000e2200000e00ff */
        /* <DEDUP_REMOVED lines=8> */
[----:B------:R-:W-:Y:S02]  /*94f0*/  SEL R5, R5, RZ, P4 ;  /* 0x000000ff05057207 */ /* 0x000fe40002000000 */
[----:B-1----:R-:W-:-:S03]  /*9500*/  SEL R0, R0, RZ, P4 ;  /* 0x000000ff00007207 */ /* 0x002fc60002000000 */
[----:B------:R-:W-:Y:S01]  /*9510*/  IMAD.IADD R5, R6, 0x1, R5 ;  /* 0x0000000106057824 */ /* 0x000fe200078e0205 */
[----:B--2---:R-:W-:Y:S02]  /*9520*/  SEL R4, R4, RZ, P4 ;  /* 0x000000ff04047207 */ /* 0x004fe40002000000 */
[----:B------:R-:W-:Y:S02]  /*9530*/  IADD3 R7, P4, PT, R0, R7, RZ ;  /* 0x0000000700077210 */ /* 0x000fe40007f9e0ff */
[----:B------:R-:W0:Y:S03]  /*9540*/  SHFL.UP PT, R6, R5, 0x8, RZ ;  /* 0x0500000005067989 */ /* 0x000e2600000e00ff */
[----:B------:R-:W-:Y:S01]  /*9550*/  IMAD.X R27, R4, 0x1, R25, P4 ;  /* 0x00000001041b7824 */ /* 0x000fe200020e0619 */
[----:B------:R-:W1:Y:S04]  /*9560*/  SHFL.UP PT, R0, R7, 0x8, RZ ;  /* 0x0500000007007989 */ /* 0x000e6800000e00ff */
[----:B------:R-:W2:Y:S01]  /*9570*/  SHFL.UP PT, R4, R27, 0x8, RZ ;  /* 0x050000001b047989 */ /* 0x000ea200000e00ff */
[----:B------:R-:W-:-:S04]  /*9580*/  ISETP.NE.U32.AND P4, PT, R7, RZ, PT ;  /* 0x000000ff0700720c */ /* 0x000fc80003f85070 */
[----:B------:R-:W-:-:S04]  /*9590*/  ISETP.NE.AND.EX P4, PT, R27, RZ, PT, P4 ;  /* 0x000000ff1b00720c */ /* 0x000fc80003f85340 */
[----:B0-----:R-:W-:Y:S02]  /*95a0*/  SEL R6, R6, RZ, !P4 ;  /* 0x000000ff06067207 */ /* 0x001fe40006000000 */
[----:B------:R-:W-:-:S04]  /*95b0*/  ISETP.GE.AND P4, PT, R28, 0x8, PT ;  /* 0x000000081c00780c */ /* 0x000fc80003f86270 */
[----:B------:R-:W-:Y:S02]  /*95c0*/  SEL R6, R6, RZ, P4 ;  /* 0x000000ff06067207 */ /* 0x000fe40002000000 */
[----:B-1----:R-:W-:Y:S02]  /*95d0*/  SEL R0, R0, RZ, P4 ;  /* 0x000000ff00007207 */ /* 0x002fe40002000000 */
[----:B--2---:R-:W-:Y:S01]  /*95e0*/  SEL R4, R4, RZ, P4 ;  /* 0x000000ff04047207 */ /* 0x004fe20002000000 */
[----:B------:R-:W-:Y:S01]  /*95f0*/  IMAD.IADD R6, R5, 0x1, R6 ;  /* 0x0000000105067824 */ /* 0x000fe200078e0206 */
[----:B------:R-:W-:-:S04]  /*9600*/  IADD3 R25, P4, PT, R0, R7, RZ ;  /* 0x0000000700197210 */ /* 0x000fc80007f9e0ff */
[----:B------:R-:W0:Y:S01]  /*9610*/  SHFL.UP PT, R5, R6, 0x10, RZ ;  /* 0x0600000006057989 */ /* 0x000e2200000e00ff */
[----:B------:R-:W-:-:S03]  /*9620*/  IMAD.X R24, R4, 0x1, R27, P4 ;  /* 0x0000000104187824 */ /* 0x000fc600020e061b */
[----:B------:R-:W1:Y:S04]  /*9630*/  SHFL.UP PT, R0, R25, 0x10, RZ ;  /* 0x0600000019007989 */ /* 0x000e6800000e00ff */
[----:B------:R-:W2:Y:S01]  /*9640*/  SHFL.UP PT, R4, R24, 0x10, RZ ;  /* 0x0600000018047989 */ /* 0x000ea200000e00ff */
[----:B------:R-:W-:-:S04]  /*9650*/  ISETP.NE.U32.AND P4, PT, R25, RZ, PT ;  /* 0x000000ff1900720c */ /* 0x000fc80003f85070 */
[----:B------:R-:W-:-:S04]  /*9660*/  ISETP.NE.AND.EX P4, PT, R24, RZ, PT, P4 ;  /* 0x000000ff1800720c */ /* 0x000fc80003f85340 */
[----:B0-----:R-:W-:Y:S02]  /*9670*/  SEL R7, R5, RZ, !P4 ;  /* 0x000000ff05077207 */ /* 0x001fe40006000000 */
[----:B------:R-:W-:-:S04]  /*9680*/  ISETP.GE.AND P4, PT, R28, 0x10, PT ;  /* 0x000000101c00780c */ /* 0x000fc80003f86270 */
[----:B-1----:R-:W-:Y:S02]  /*9690*/  SEL R0, R0, RZ, P4 ;  /* 0x000000ff00007207 */ /* 0x002fe40002000000 */
[----:B--2---:R-:W-:Y:S02]  /*96a0*/  SEL R5, R4, RZ, P4 ;  /* 0x000000ff04057207 */ /* 0x004fe40002000000 */
[----:B------:R-:W-:Y:S02]  /*96b0*/  SEL R7, R7, RZ, P4 ;  /* 0x000000ff07077207 */ /* 0x000fe40002000000 */
[----:B------:R-:W-:Y:S02]  /*96c0*/  ISETP.NE.AND P4, PT, R28, 0x1f, PT ;  /* 0x0000001f1c00780c */ /* 0x000fe40003f85270 */
[----:B------:R-:W-:Y:S01]  /*96d0*/  IADD3 R4, P5, PT, R0, R25, RZ ;  /* 0x0000001900047210 */ /* 0x000fe20007fbe0ff */
[----:B------:R-:W-:-:S04]  /*96e0*/  IMAD.IADD R33, R6, 0x1, R7 ;  /* 0x0000000106217824 */ /* 0x000fc800078e0207 */
[----:B------:R-:W-:-:S06]  /*96f0*/  IMAD.X R5, R5, 0x1, R24, P5 ;  /* 0x0000000105057824 */ /* 0x000fcc00028e0618 */
[----:B------:R-:W-:-:S05]  /*9700*/  @!P4 LEA R40, R9, UR4, 0x4 ;  /* 0x000000040928cc11 */ /* 0x000fca000f8e20ff */
[----:B------:R-:W-:Y:S04]  /*9710*/  @!P4 STS.64 [R40], R4 ;  /* 0x000000042800c388 */ /* 0x000fe80000000a00 */
[----:B------:R-:W-:Y:S01]  /*9720*/  @!P4 STS [R40+0x8], R33 ;  /* 0x000008212800c388 */ /* 0x000fe20000000800 */
[----:B------:R-:W-:Y:S06]  /*9730*/  BAR.SYNC.DEFER_BLOCKING 0x0 ;  /* 0x0000000000007b1d */ /* 0x000fec0000010000 */
[----:B------:R-:W-:Y:S04]  /*9740*/  LDS.64 R34, [UR4+0x10] ;  /* 0x00001004ff227984 */ /* 0x000fe80008000a00 */
[----:B------:R-:W0:Y:S04]  /*9750*/  LDS.64 R36, [UR4] ;  /* 0x00000004ff247984 */ /* 0x000e280008000a00 */
[----:B------:R-:W1:Y:S04]  /*9760*/  LDS R0, [UR4+0x8] ;  /* 0x00000804ff007984 */ /* 0x000e680008000800 */
[----:B------:R-:W2:Y:S04]  /*9770*/  LDS R27, [UR4+0x18] ;  /* 0x00001804ff1b7984 */ /* 0x000ea80008000800 */
[----:B------:R-:W3:Y:S04]  /*9780*/  LDS.64 R24, [UR4+0x20] ;  /* 0x00002004ff187984 */ /* 0x000ee80008000a00 */
[----:B------:R-:W4:Y:S04]  /*9790*/  LDS R38, [UR4+0x28] ;  /* 0x00002804ff267984 */ /* 0x000f280008000800 */
[----:B------:R-:W5:Y:S04]  /*97a0*/  LDS.64 R6, [UR4+0x30] ;  /* 0x00003004ff067984 */ /* 0x000f680008000a00 */
[----:B------:R-:W-:Y:S01]  /*97b0*/  LDS R40, [UR4+0x58] ;  /* 0x00005804ff287984 */ /* 0x000fe20008000800 */
[----:B0-----:R-:W-:-:S05]  /*97c0*/  IADD3 R41, P4, PT, R36, R34, RZ ;  /* 0x0000002224297210 */ /* 0x001fca0007f9e0ff */
[----:B------:R-:W-:Y:S01]  /*97d0*/  IMAD.X R43, R37, 0x1, R35, P4 ;  /* 0x00000001252b7824 */ /* 0x000fe200020e0623 */
[----:B------:R-:W-:-:S04]  /*97e0*/  ISETP.NE.U32.AND P4, PT, R34, RZ, PT ;  /* 0x000000ff2200720c */ /* 0x000fc80003f85070 */
[----:B------:R-:W-:-:S04]  /*97f0*/  ISETP.NE.AND.EX P4, PT, R35, RZ, PT, P4 ;  /* 0x000000ff2300720c */ /* 0x000fc80003f85340 */
[----:B-1----:R-:W-:Y:S02]  /*9800*/  SEL R34, R0, RZ, !P4 ;  /* 0x000000ff00227207 */ /* 0x002fe40006000000 */
[----:B------:R-:W-:-:S03]  /*9810*/  ISETP.NE.AND P4, PT, R9, 0x2, PT ;  /* 0x000000020900780c */ /* 0x000fc60003f85270 */
[----:B--2---:R-:W-:Y:S01]  /*9820*/  IMAD.IADD R27, R27, 0x1, R34 ;  /* 0x000000011b1b7824 */ /* 0x004fe200078e0222 */
[----:B------:R-:W-:Y:S01]  /*9830*/  SEL R42, R41, R36, !P4 ;  /* 0x00000024292a7207 */ /* 0x000fe20006000000 */
[----:B------:R-:W-:Y:S01]  /*9840*/  LDS.64 R34, [UR4+0x40] ;  /* 0x00004004ff227984 */ /* 0x000fe20008000a00 */
[----:B------:R-:W-:Y:S02]  /*9850*/  SEL R44, R43, R37, !P4 ;  /* 0x000000252b2c7207 */ /* 0x000fe40006000000 */
[----:B------:R-:W-:Y:S01]  /*9860*/  SEL R0, R27, R0, !P4 ;  /* 0x000000001b007207 */ /* 0x000fe20006000000 */
[----:B------:R-:W0:Y:S01]  /*9870*/  LDS R36, [UR4+0x38] ;  /* 0x00003804ff247984 */ /* 0x000e220008000800 */
[----:B---3--:R-:W-:-:S05]  /*9880*/  IADD3 R37, P4, PT, R24, R41, RZ ;  /* 0x0000002918257210 */ /* 0x008fca0007f9e0ff */
[----:B------:R-:W-:Y:S01]  /*9890*/  IMAD.X R43, R25, 0x1, R43, P4 ;  /* 0x00000001192b7824 */ /* 0x000fe200020e062b */
[----:B------:R-:W-:-:S04]  /*98a0*/  ISETP.NE.U32.AND P4, PT, R24, RZ, PT ;  /* 0x000000ff1800720c */ /* 0x000fc80003f85070 */
[----:B------:R-:W-:Y:S02]  /*98b0*/  ISETP.NE.AND.EX P4, PT, R25, RZ, PT, P4 ;  /* 0x000000ff1900720c */ /* 0x000fe40003f85340 */
[----:B------:R-:W-:Y:S02]  /*98c0*/  LDS.64 R24, [UR4+0x50] ;  /* 0x00005004ff187984 */ /* 0x000fe40008000a00 */
[----:B------:R-:W-:Y:S02]  /*98d0*/  SEL R27, R27, RZ, !P4 ;  /* 0x000000ff1b1b7207 */ /* 0x000fe40006000000 */
[----:B------:R-:W-:-:S03]  /*98e0*/  ISETP.NE.AND P4, PT, R9, 0x3, PT ;  /* 0x000000030900780c */ /* 0x000fc60003f85270 */
[----:B----4-:R-:W-:Y:S01]  /*98f0*/  IMAD.IADD R27, R38, 0x1, R27 ;  /* 0x00000001261b7824 */ /* 0x010fe200078e021b */
[----:B------:R-:W-:Y:S01]  /*9900*/  SEL R42, R37, R42, !P4 ;  /* 0x0000002a252a7207 */ /* 0x000fe20006000000 */
[----:B------:R-:W1:Y:S01]  /*9910*/  LDS R38, [UR4+0x48] ;  /* 0x00004804ff267984 */ /* 0x000e620008000800 */
[----:B------:R-:W-:Y:S02]  /*9920*/  SEL R44, R43, R44, !P4 ;  /* 0x0000002c2b2c7207 */ /* 0x000fe40006000000 */
[----:B------:R-:W-:Y:S02]  /*9930*/  SEL R0, R27, R0, !P4 ;  /* 0x000000001b007207 */ /* 0x000fe40006000000 */
[----:B-----5:R-:W-:-:S05]  /*9940*/  IADD3 R37, P4, PT, R6, R37, RZ ;  /* 0x0000002506257210 */ /* 0x020fca0007f9e0ff */
[----:B------:R-:W-:Y:S01]  /*9950*/  IMAD.X R43, R7, 0x1, R43, P4 ;  /* 0x00000001072b7824 */ /* 0x000fe200020e062b */
[----:B------:R-:W-:-:S04]  /*9960*/  ISETP.NE.U32.AND P4, PT, R6, RZ, PT ;  /* 0x000000ff0600720c */ /* 0x000fc80003f85070 */
[----:B------:R-:W-:-:S04]  /*9970*/  ISETP.NE.AND.EX P4, PT, R7, RZ, PT, P4 ;  /* 0x000000ff0700720c */ /* 0x000fc80003f85340 */
[----:B------:R-:W-:Y:S02]  /*9980*/  SEL R27, R27, RZ, !P4 ;  /* 0x000000ff1b1b7207 */ /* 0x000fe40006000000 */
[----:B------:R-:W-:-:S03]  /*9990*/  ISETP.NE.AND P4, PT, R9, 0x4, PT ;  /* 0x000000040900780c */ /* 0x000fc60003f85270 */
[----:B0-----:R-:W-:Y:S01]  /*99a0*/  IMAD.IADD R27, R36, 0x1, R27 ;  /* 0x00000001241b7824 */ /* 0x001fe200078e021b */
[----:B------:R-:W-:Y:S02]  /*99b0*/  SEL R6, R37, R42, !P4 ;  /* 0x0000002a25067207 */ /* 0x000fe40006000000 */
[----:B------:R-:W-:Y:S02]  /*99c0*/  SEL R42, R43, R44, !P4 ;  /* 0x0000002c2b2a7207 */ /* 0x000fe40006000000 */
[----:B------:R-:W-:Y:S02]  /*99d0*/  SEL R0, R27, R0, !P4 ;  /* 0x000000001b007207 */ /* 0x000fe40006000000 */
[C---:B------:R-:W-:Y:S02]  /*99e0*/  IADD3 R7, P4, PT, R34.reuse, R37, RZ ;  /* 0x0000002522077210 */ /* 0x040fe40007f9e0ff */
[----:B------:R-:W0:Y:S03]  /*99f0*/  LDS.64 R36, [UR4+0x60] ;  /* 0x00006004ff247984 */ /* 0x000e260008000a00 */
[----:B------:R-:W-:Y:S01]  /*9a00*/  IMAD.X R43, R35, 0x1, R43, P4 ;  /* 0x00000001232b7824 */ /* 0x000fe200020e062b */
[----:B------:R-:W-:-:S02]  /*9a10*/  ISETP.NE.U32.AND P4, PT, R34, RZ, PT ;  /* 0x000000ff2200720c */ /* 0x000fc40003f85070 */
[----:B------:R-:W2:Y:S02]  /*9a20*/  LDS R34, [UR4+0x68] ;  /* 0x00006804ff227984 */ /* 0x000ea40008000800 */
[----:B------:R-:W-:-:S04]  /*9a30*/  ISETP.NE.AND.EX P4, PT, R35, RZ, PT, P4 ;  /* 0x000000ff2300720c */ /* 0x000fc80003f85340 */
[----:B------:R-:W-:Y:S02]  /*9a40*/  SEL R27, R27, RZ, !P4 ;  /* 0x000000ff1b1b7207 */ /* 0x000fe40006000000 */
[----:B------:R-:W-:-:S03]  /*9a50*/  ISETP.NE.AND P4, PT, R9, 0x5, PT ;  /* 0x000000050900780c */ /* 0x000fc60003f85270 */
[----:B-1----:R-:W-:Y:S01]  /*9a60*/  IMAD.IADD R27, R38, 0x1, R27 ;  /* 0x00000001261b7824 */ /* 0x002fe200078e021b */
[----:B------:R-:W-:Y:S02]  /*9a70*/  SEL R38, R7, R6, !P4 ;  /* 0x0000000607267207 */ /* 0x000fe40006000000 */
[----:B------:R-:W-:Y:S02]  /*9a80*/  SEL R42, R43, R42, !P4 ;  /* 0x0000002a2b2a7207 */ /* 0x000fe40006000000 */
[----:B------:R-:W-:Y:S02]  /*9a90*/  SEL R0, R27, R0, !P4 ;  /* 0x000000001b007207 */ /* 0x000fe40006000000 */
[C---:B------:R-:W-:Y:S02]  /*9aa0*/  IADD3 R35, P4, PT, R24.reuse, R7, RZ ;  /* 0x0000000718237210 */ /* 0x040fe40007f9e0ff */
[----:B------:R-:W1:Y:S03]  /*9ab0*/  LDS.64 R6, [UR4+0x70] ;  /* 0x00007004ff067984 */ /* 0x000e660008000a00 */
[----:B------:R-:W-:Y:S01]  /*9ac0*/  IMAD.X R43, R25, 0x1, R43, P4 ;  /* 0x00000001192b7824 */ /* 0x000fe200020e062b */
[----:B------:R-:W-:-:S04]  /*9ad0*/  ISETP.NE.U32.AND P4, PT, R24, RZ, PT ;  /* 0x000000ff1800720c */ /* 0x000fc80003f85070 */
[----:B------:R-:W-:-:S04]  /*9ae0*/  ISETP.NE.AND.EX P4, PT, R25, RZ, PT, P4 ;  /* 0x000000ff1900720c */ /* 0x000fc80003f85340 */
[----:B------:R-:W-:Y:S02]  /*9af0*/  SEL R27, R27, RZ, !P4 ;  /* 0x000000ff1b1b7207 */ /* 0x000fe40006000000 */
[----:B------:R-:W-:-:S03]  /*9b00*/  ISETP.NE.AND P4, PT, R9, 0x6, PT ;  /* 0x000000060900780c */ /* 0x000fc60003f85270 */
[----:B------:R-:W-:Y:S01]  /*9b10*/  IMAD.IADD R27, R40, 0x1, R27 ;  /* 0x00000001281b7824 */ /* 0x000fe200078e021b */
[----:B------:R-:W-:Y:S02]  /*9b20*/  SEL R24, R35, R38, !P4 ;  /* 0x0000002623187207 */ /* 0x000fe40006000000 */
[----:B------:R-:W-:Y:S01]  /*9b30*/  SEL R40, R43, R42, !P4 ;  /* 0x0000002a2b287207 */ /* 0x000fe20006000000 */
[----:B------:R-:W3:Y:S01]  /*9b40*/  LDS R38, [UR4+0x78] ;  /* 0x00007804ff267984 */ /* 0x000ee20008000800 */
[----:B------:R-:W-:Y:S02]  /*9b50*/  SEL R0, R27, R0, !P4 ;  /* 0x000000001b007207 */ /* 0x000fe40006000000 */
[----:B0-----:R-:W-:-:S05]  /*9b60*/  IADD3 R35, P4, PT, R36, R35, RZ ;  /* 0x0000002324237210 */ /* 0x001fca0007f9e0ff */
[----:B------:R-:W-:Y:S01]  /*9b70*/  IMAD.X R43, R37, 0x1, R43, P4 ;  /* 0x00000001252b7824 */ /* 0x000fe200020e062b */
[----:B------:R-:W-:-:S04]  /*9b80*/  ISETP.NE.U32.AND P4, PT, R36, RZ, PT ;  /* 0x000000ff2400720c */ /* 0x000fc80003f85070 */
[----:B------:R-:W-:-:S04]  /*9b90*/  ISETP.NE.AND.EX P4, PT, R37, RZ, PT, P4 ;  /* 0x000000ff2500720c */ /* 0x000fc80003f85340 */
[----:B------:R-:W-:Y:S02]  /*9ba0*/  SEL R27, R27, RZ, !P4 ;  /* 0x000000ff1b1b7207 */ /* 0x000fe40006000000 */
[----:B------:R-:W-:-:S03]  /*9bb0*/  ISETP.NE.AND P4, PT, R9, 0x7, PT ;  /* 0x000000070900780c */ /* 0x000fc60003f85270 */
[----:B--2---:R-:W-:Y:S01]  /*9bc0*/  IMAD.IADD R25, R34, 0x1, R27 ;  /* 0x0000000122197824 */ /* 0x004fe200078e021b */
[----:B------:R-:W-:Y:S02]  /*9bd0*/  SEL R34, R35, R24, !P4 ;  /* 0x0000001823227207 */ /* 0x000fe40006000000 */
[----:B------:R-:W-:Y:S02]  /*9be0*/  SEL R41, R43, R40, !P4 ;  /* 0x000000282b297207 */ /* 0x000fe40006000000 */
[----:B------:R-:W-:Y:S02]  /*9bf0*/  SEL R24, R25, R0, !P4 ;  /* 0x0000000019187207 */ /* 0x000fe40006000000 */
[----:B-1----:R-:W-:-:S05]  /*9c00*/  IADD3 R35, P4, PT, R6, R35, RZ ;  /* 0x0000002306237210 */ /* 0x002fca0007f9e0ff */
[----:B------:R-:W-:Y:S01]  /*9c10*/  IMAD.X R36, R7, 0x1, R43, P4 ;  /* 0x0000000107247824 */ /* 0x000fe200020e062b */
[----:B------:R-:W-:-:S04]  /*9c20*/  ISETP.NE.U32.AND P4, PT, R6, RZ, PT ;  /* 0x000000ff0600720c */ /* 0x000fc80003f85070 */
[----:B------:R-:W-:-:S04]  /*9c30*/  ISETP.NE.AND.EX P4, PT, R7, RZ, PT, P4 ;  /* 0x000000ff0700720c */ /* 0x000fc80003f85340 */
[----:B------:R-:W-:Y:S02]  /*9c40*/  SEL R37, R25, RZ, !P4 ;  /* 0x000000ff19257207 */ /* 0x000fe40006000000 */
[----:B------:R-:W-:Y:S01]  /*9c50*/  ISETP.GE.U32.AND P4, PT, R32, 0x20, PT ;  /* 0x000000202000780c */ /* 0x000fe20003f86070 */
[----:B------:R0:W1:Y:S04]  /*9c60*/  SHFL.UP PT, R27, R4, 0x1, RZ ;  /* 0x04200000041b7989 */ /* 0x00006800000e00ff */
[----:B------:R0:W2:Y:S01]  /*9c70*/  SHFL.UP PT, R0, R5, 0x1, RZ ;  /* 0x0420000005007989 */ /* 0x0000a200000e00ff */
[----:B---3--:R-:W-:-:S03]  /*9c80*/  IMAD.IADD R37, R38, 0x1, R37 ;  /* 0x0000000126257824 */ /* 0x008fc600078e0225 */
[----:B------:R0:W3:Y:S04]  /*9c90*/  SHFL.UP PT, R9, R33, 0x1, RZ ;  /* 0x0420000021097989 */ /* 0x0000e800000e00ff */
[----:B------:R-:W-:Y:S05]  /*9ca0*/  @!P4 BRA `(.L_x_1526) ;  /* 0x00000000002cc947 */ /* 0x000fea0003800000 */
[----:B------:R-:W-:Y:S02]  /*9cb0*/  ISETP.NE.AND P5, PT, R28, RZ, PT ;  /* 0x000000ff1c00720c */ /* 0x000fe40003fa5270 */
[C---:B-1----:R-:W-:Y:S02]  /*9cc0*/  ISETP.NE.U32.AND P4, PT, R27.reuse, RZ, PT ;  /* 0x000000ff1b00720c */ /* 0x042fe40003f85070 */
[----:B------:R-:W-:Y:S02]  /*9cd0*/  SEL R27, R27, RZ, P5 ;  /* 0x000000ff1b1b7207 */ /* 0x000fe40002800000 */
[C---:B--2---:R-:W-:Y:S02]  /*9ce0*/  ISETP.NE.AND.EX P4, PT, R0.reuse, RZ, PT, P4 ;  /* 0x000000ff0000720c */ /* 0x044fe40003f85340 */
[----:B------:R-:W-:Y:S02]  /*9cf0*/  SEL R0, R0, RZ, P5 ;  /* 0x000000ff00007207 */ /* 0x000fe40002800000 */
[----:B0-----:R-:W-:-:S02]  /*9d00*/  SEL R4, R24, RZ, !P4 ;  /* 0x000000ff18047207 */ /* 0x001fc40006000000 */
[----:B------:R-:W-:-:S03]  /*9d10*/  IADD3 R27, P4, PT, R27, R34, RZ ;  /* 0x000000221b1b7210 */ /* 0x000fc60007f9e0ff */
[----:B---3--:R-:W-:Y:S02]  /*9d20*/  @P5 IMAD.IADD R24, R9, 0x1, R4 ;  /* 0x0000000109185824 */ /* 0x008fe400078e0204 */
[----:B------:R-:W-:Y:S02]  /*9d30*/  IMAD.X R0, R0, 0x1, R41, P4 ;  /* 0x0000000100007824 */ /* 0x000fe400020e0629 */
[----:B------:R-:W-:Y:S01]  /*9d40*/  IMAD.MOV.U32 R9, RZ, RZ, R24 ;  /* 0x000000ffff097224 */ /* 0x000fe200078e0018 */
[----:B------:R-:W-:Y:S06]  /*9d50*/  BRA `(.L_x_1527) ;  /* 0x0000001000587947 */ /* 0x000fec0003800000 */
.L_x_1526:
[----:B------:R-:W4:Y:S01]  /*9d60*/  LDC.64 R24, c[0x0][0x3b0] ;  /* 0x0000ec00ff187b82 */ /* 0x000f220000000a00 */
[----:B------:R-:W-:Y:S01]  /*9d70*/  ISETP.NE.AND P4, PT, R32, RZ, PT ;  /* 0x000000ff2000720c */ /* 0x000fe20003f85270 */
[----:B------:R-:W5:-:S12]  /*9d80*/  LDCU UR5, c[0x0][0x370] ;  /* 0x00006e00ff0577ac */ /* 0x000f580008000800 */
[----:B------:R-:W-:Y:S01]  /*9d90*/  @!P4 IMAD.MOV.U32 R6, RZ, RZ, R35 ;  /* 0x000000ffff06c224 */ /* 0x000fe200078e0023 */
[----:B------:R1:W-:Y:S01]  /*9da0*/  @!P4 STS [UR4+0xd0], R37 ;  /* 0x0000d025ff00c988 */ /* 0x0003e20008000804 */
[----:B------:R-:W-:Y:S02]  /*9db0*/  @!P4 IMAD.MOV.U32 R7, RZ, RZ, R36 ;  /* 0x000000ffff07c224 */ /* 0x000fe400078e0024 */
[----:B0-----:R-:W-:Y:S02]  /*9dc0*/  @!P4 IMAD.MOV.U32 R4, RZ, RZ, R37 ;  /* 0x000000ffff04c224 */ /* 0x001fe400078e0025 */
[----:B------:R-:W-:Y:S01]  /*9dd0*/  @!P4 IMAD.MOV.U32 R5, RZ, RZ, 0x64 ;  /* 0x00000064ff05c424 */ /* 0x000fe200078e00ff */
[----:B------:R0:W-:Y:S01]  /*9de0*/  @!P4 STS.64 [UR4+0xc8], R6 ;  /* 0x0000c806ff00c988 */ /* 0x0001e20008000a04 */
[----:B-----5:R-:W-:Y:S01]  /*9df0*/  UISETP.GT.U32.AND UP0, UPT, UR5, 0x1f3, UPT ;  /* 0x000001f30500788c */ /* 0x020fe2000bf04070 */
[----:B----4-:R-:W-:-:S05]  /*9e00*/  IMAD.WIDE.U32 R24, R39, 0x10, R24 ;  /* 0x0000001027187825 */ /* 0x010fca00078e0018 */
[----:B------:R0:W-:Y:S03]  /*9e10*/  @!P4 ST.E.128.STRONG.GPU desc[UR8][R24.64+0x200], R4 ;  /* 0x000200041800c985 */ /* 0x0001e6000c10fd08 */
[----:B-1----:R-:W-:Y:S05]  /*9e20*/  BRA.U UP0, `(.L_x_1528) ;  /* 0x0000000100087547 */ /* 0x002fea000b800000 */
[----:B------:R1:W-:Y:S06]  /*9e30*/  MEMBAR.SC.CTA ;  /* 0x0000000000007992 */ /* 0x0003ec0000000000 */
[----:B-1----:R-:W-:Y:S05]  /*9e40*/  BRA `(.L_x_1529) ;  /* 0x0000000000087947 */ /* 0x002fea0003800000 */
.L_x_1528:
[----:B------:R-:W-:Y:S05]  /*9e50*/  NANOSLEEP 0x1c2 ;  /* 0x000001c20000795d */ /* 0x000fea0003800000 */
[----:B------:R-:W-:Y:S01]  /*9e60*/  NOP ;  /* 0x0000000000007918 */ /* 0x000fe20000000000 */
.L_x_1529:
[----:B0-----:R-:W-:-:S03]  /*9e70*/  IMAD.WIDE.U32 R4, R32, 0x10, RZ ;  /* 0x0000001020047825 */ /* 0x001fc600078e00ff */
[----:B------:R-:W-:Y:S02]  /*9e80*/  LOP3.LUT R7, R4, 0xfffffff0, RZ, 0x3c, !PT ;  /* 0xfffffff004077812 */ /* 0x000fe400078e3cff */
[----:B------:R-:W-:Y:S02]  /*9e90*/  LOP3.LUT R5, RZ, R5, RZ, 0x33, !PT ;  /* 0x00000005ff057212 */ /* 0x000fe400078e33ff */
[----:B------:R-:W-:-:S05]  /*9ea0*/  IADD3 R24, P4, PT, R24, R7, RZ ;  /* 0x0000000718187210 */ /* 0x000fca0007f9e0ff */
[----:B------:R-:W-:-:S08]  /*9eb0*/  IMAD.X R25, R25, 0x1, R5, P4 ;  /* 0x0000000119197824 */ /* 0x000fd000020e0605 */
.L_x_1531:
[----:B------:R-:W4:Y:S01]  /*9ec0*/  LD.E.128.STRONG.GPU R4, desc[UR8][R24.64+0x200] ;  /* 0x0002000818047980 */ /* 0x000f22000c10fd00 */
[----:B------:R-:W-:Y:S05]  /*9ed0*/  YIELD ;  /* 0x0000000000007946 */ /* 0x000fea0003800000 */
[----:B------:R-:W-:Y:S01]  /*9ee0*/  UMOV UR5, 0xffffffff ;  /* 0xffffffff00057882 */ /* 0x000fe20000000000 */
[----:B----4-:R-:W-:Y:S02]  /*9ef0*/  ISETP.NE.AND P4, PT, R5, 0x63, PT ;  /* 0x000000630500780c */ /* 0x010fe40003f85270 */
[----:B------:R-:W-:Y:S11]  /*9f00*/  BRA.DIV UR5, `(.L_x_1530) ;  /* 0x0000003e05047947 */ /* 0x000ff6000b800000 */
[----:B------:R-:W-:-:S13]  /*9f10*/  VOTE.ANY P4, !P4 ;  /* 0x0000000000ff7806 */ /* 0x000fda0006080100 */
.L_x_1684:
[----:B------:R-:W-:Y:S05]  /*9f20*/  @P4 BRA `(.L_x_1531) ;  /* 0xfffffffc00e44947 */ /* 0x000fea000383ffff */
[----:B------:R-:W-:Y:S01]  /*9f30*/  UMOV UR5, 0xffffffff ;  /* 0xffffffff00057882 */ /* 0x000fe20000000000 */
[----:B------:R-:W-:Y:S01]  /*9f40*/  ISETP.NE.AND P4, PT, R5, 0x65, PT ;  /* 0x000000650500780c */ /* 0x000fe20003f85270 */
[----:B------:R-:W-:Y:S02]  /*9f50*/  IMAD.MOV.U32 R40, RZ, RZ, R6 ;  /* 0x000000ffff287224 */ /* 0x000fe400078e0006 */
        /* <DEDUP_REMOVED lines=10> */
[----:B------:R0:W4:Y:S04]  /*a000*/  SHFL.DOWN PT, R24, R41, 0x1, R33 ;  /* 0x0820000029187989 */ /* 0x00012800000e0021 */
[----:B------:R0:W0:Y:S02]  /*a010*/  SHFL.DOWN PT, R6, R38, 0x1, R33 ;  /* 0x0820000026067989 */ /* 0x00002400000e0021 */
.L_x_1690:
[----:B------:R-:W-:Y:S01]  /*a020*/  ISETP.GE.AND P5, PT, R28, R33, PT ;  /* 0x000000211c00720c */ /* 0x000fe20003fa6270 */
[----:B------:R-:W-:-:S12]  /*a030*/  UMOV UR5, 0xffffffff ;  /* 0xffffffff00057882 */ /* 0x000fd80000000000 */
[----:B-1----:R-:W-:-:S05]  /*a040*/  @!P5 IADD3 R25, P4, PT, R25, R40, RZ ;  /* 0x000000281919d210 */ /* 0x002fca0007f9e0ff */
[----:B----4-:R-:W-:Y:S01]  /*a050*/  @!P5 IMAD.X R24, R24, 0x1, R41, P4 ;  /* 0x000000011818d824 */ /* 0x010fe200020e0629 */
[----:B------:R-:W-:Y:S01]  /*a060*/  @!P5 ISETP.NE.U32.AND P4, PT, R40, RZ, PT ;  /* 0x000000ff2800d20c */ /* 0x000fe20003f85070 */
[----:B0-----:R-:W-:-:S03]  /*a070*/  @!P5 IMAD.MOV.U32 R40, RZ, RZ, R25 ;  /* 0x000000ffff28d224 */ /* 0x001fc600078e0019 */
[----:B------:R-:W-:-:S04]  /*a080*/  @!P5 ISETP.NE.AND.EX P4, PT, R41, RZ, PT, P4 ;  /* 0x000000ff2900d20c */ /* 0x000fc80003f85340 */
[----:B------:R-:W-:Y:S01]  /*a090*/  @!P5 SEL R25, R6, RZ, !P4 ;  /* 0x000000ff0619d207 */ /* 0x000fe20006000000 */
[----:B------:R-:W-:Y:S08]  /*a0a0*/  BRA.DIV UR5, `(.L_x_1533) ;  /* 0x0000003e05307947 */ /* 0x000ff0000b800000 */
.L_x_1693:
[----:B------:R-:W-:Y:S01]  /*a0b0*/  UMOV UR5, 0xffffffff ;  /* 0xffffffff00057882 */ /* 0x000fe20000000000 */
[----:B------:R-:W-:Y:S02]  /*a0c0*/  @!P5 IMAD.MOV.U32 R41, RZ, RZ, R24 ;  /* 0x000000ffff29d224 */ /* 0x000fe400078e0018 */
[----:B------:R-:W-:Y:S01]  /*a0d0*/  @!P5 IMAD.IADD R38, R38, 0x1, R25 ;  /* 0x000000012626d824 */ /* 0x000fe200078e0219 */
[----:B------:R-:W-:Y:S06]  /*a0e0*/  BRA.DIV UR5, `(.L_x_1534) ;  /* 0x0000003e05407947 */ /* 0x000fec000b800000 */
[----:B------:R0:W1:Y:S04]  /*a0f0*/  SHFL.DOWN PT, R25, R40, 0x2, R33 ;  /* 0x0840000028197989 */ /* 0x00006800000e0021 */
[----:B------:R0:W4:Y:S04]  /*a100*/  SHFL.DOWN PT, R24, R41, 0x2, R33 ;  /* 0x0840000029187989 */ /* 0x00012800000e0021 */
[----:B------:R0:W0:Y:S02]  /*a110*/  SHFL.DOWN PT, R6, R38, 0x2, R33 ;  /* 0x0840000026067989 */ /* 0x00002400000e0021 */
.L_x_1698:
[----:B------:R-:W-:Y:S01]  /*a120*/  VIADD R43, R28, 0x2 ;  /* 0x000000021c2b7836 */ /* 0x000fe20000000000 */
[----:B------:R-:W-:-:S04]  /*a130*/  UMOV UR5, 0xffffffff ;  /* 0xffffffff00057882 */ /* 0x000fc80000000000 */
[----:B------:R-:W-:-:S13]  /*a140*/  ISETP.GT.AND P5, PT, R43, R33, PT ;  /* 0x000000212b00720c */ /* 0x000fda0003fa4270 */
[----:B------:R-:W-:-:S04]  /*a150*/  @!P5 ISETP.NE.U32.AND P4, PT, R40, RZ, PT ;  /* 0x000000ff2800d20c */ /* 0x000fc80003f85070 */
[----:B------:R-:W-:-:S04]  /*a160*/  @!P5 ISETP.NE.AND.EX P4, PT, R41, RZ, PT, P4 ;  /* 0x000000ff2900d20c */ /* 0x000fc80003f85340 */
[----:B0-----:R-:W-:Y:S02]  /*a170*/  @!P5 SEL R45, R6, RZ, !P4 ;  /* 0x000000ff062dd207 */ /* 0x001fe40006000000 */
[----:B-1----:R-:W-:-:S05]  /*a180*/  @!P5 IADD3 R25, P4, PT, R25, R40, RZ ;  /* 0x000000281919d210 */ /* 0x002fca0007f9e0ff */
[----:B----4-:R-:W-:Y:S01]  /*a190*/  @!P5 IMAD.X R24, R24, 0x1, R41, P4 ;  /* 0x000000011818d824 */ /* 0x010fe200020e0629 */
[----:B------:R-:W-:Y:S07]  /*a1a0*/  BRA.DIV UR5, `(.L_x_1535) ;  /* 0x0000003e05647947 */ /* 0x000fee000b800000 */
.L_x_1701:
[----:B------:R-:W-:Y:S01]  /*a1b0*/  UMOV UR5, 0xffffffff ;  /* 0xffffffff00057882 */ /* 0x000fe20000000000 */
[----:B------:R-:W-:Y:S02]  /*a1c0*/  @!P5 IMAD.MOV.U32 R40, RZ, RZ, R25 ;  /* 0x000000ffff28d224 */ /* 0x000fe400078e0019 */
[----:B------:R-:W-:Y:S02]  /*a1d0*/  @!P5 IMAD.MOV.U32 R41, RZ, RZ, R24 ;  /* 0x000000ffff29d224 */ /* 0x000fe400078e0018 */
[----:B------:R-:W-:Y:S01]  /*a1e0*/  @!P5 IMAD.IADD R38, R38, 0x1, R45 ;  /* 0x000000012626d824 */ /* 0x000fe200078e022d */
[----:B------:R-:W-:Y:S06]  /*a1f0*/  BRA.DIV UR5, `(.L_x_1536) ;  /* 0x0000003e05707947 */ /* 0x000fec000b800000 */
[----:B------:R0:W1:Y:S04]  /*a200*/  SHFL.DOWN PT, R25, R40, 0x4, R33 ;  /* 0x0880000028197989 */ /* 0x00006800000e0021 */
[----:B------:R0:W4:Y:S04]  /*a210*/  SHFL.DOWN PT, R24, R41, 0x4, R33 ;  /* 0x0880000029187989 */ /* 0x00012800000e0021 */
[----:B------:R0:W0:Y:S02]  /*a220*/  SHFL.DOWN PT, R6, R38, 0x4, R33 ;  /* 0x0880000026067989 */ /* 0x00002400000e0021 */
.L_x_1706:
        /* <DEDUP_REMOVED lines=9> */
.L_x_1709:
        /* <DEDUP_REMOVED lines=8> */
.L_x_1714:
        /* <DEDUP_REMOVED lines=9> */
.L_x_1717:
        /* <DEDUP_REMOVED lines=8> */
.L_x_1722:
[----:B------:R-:W-:Y:S01]  /*a450*/  VIADD R4, R28, 0x10 ;  /* 0x000000101c047836 */ /* 0x000fe20000000000 */
[----:B------:R-:W5:Y:S01]  /*a460*/  LDC.64 R24, c[0x0][0x3b0] ;  /* 0x0000ec00ff187b82 */ /* 0x000f620000000a00 */
[----:B------:R-:W-:Y:S01]  /*a470*/  UMOV UR5, 0xffffffff ;  /* 0xffffffff00057882 */ /* 0x000fe20000000000 */
[----:B------:R-:W-:Y:S02]  /*a480*/  LOP3.LUT R32, RZ, R32, RZ, 0x33, !PT ;  /* 0x00000020ff207212 */ /* 0x000fe400078e33ff */
[----:B------:R-:W-:-:S13]  /*a490*/  ISETP.GT.AND P4, PT, R4, R33, PT ;  /* 0x000000210400720c */ /* 0x000fda0003f84270 */
[----:B-1----:R-:W-:-:S05]  /*a4a0*/  @!P4 IADD3 R47, P5, PT, R47, R40, RZ ;  /* 0x000000282f2fc210 */ /* 0x002fca0007fbe0ff */
[----:B----4-:R-:W-:Y:S01]  /*a4b0*/  @!P4 IMAD.X R46, R46, 0x1, R41, P5 ;  /* 0x000000012e2ec824 */ /* 0x010fe200028e0629 */
[----:B------:R-:W-:Y:S01]  /*a4c0*/  @!P4 ISETP.NE.U32.AND P5, PT, R40, RZ, PT ;  /* 0x000000ff2800c20c */ /* 0x000fe20003fa5070 */
[----:B0-----:R-:W-:Y:S01]  /*a4d0*/  @!P4 IMAD.MOV.U32 R40, RZ, RZ, R47 ;  /* 0x000000ffff28c224 */ /* 0x001fe200078e002f */
[----:B-----5:R-:W-:Y:S02]  /*a4e0*/  IADD3 R24, P6, PT, R24, 0x200, RZ ;  /* 0x0000020018187810 */ /* 0x020fe40007fde0ff */
[----:B------:R-:W-:Y:S01]  /*a4f0*/  @!P4 ISETP.NE.AND.EX P5, PT, R41, RZ, PT, P5 ;  /* 0x000000ff2900c20c */ /* 0x000fe20003fa5350 */
[----:B------:R-:W-:-:S03]  /*a500*/  @!P4 IMAD.MOV.U32 R41, RZ, RZ, R46 ;  /* 0x000000ffff29c224 */ /* 0x000fc600078e002e */
[----:B------:R-:W-:Y:S02]  /*a510*/  @!P4 SEL R7, R6, RZ, !P5 ;  /* 0x000000ff0607c207 */ /* 0x000fe40006800000 */
[----:B------:R-:W-:-:S03]  /*a520*/  ISETP.NE.AND P5, PT, R5, 0x65, PT ;  /* 0x000000650500780c */ /* 0x000fc60003fa5270 */
[----:B------:R-:W-:Y:S01]  /*a530*/  @!P4 IMAD.IADD R38, R38, 0x1, R7 ;  /* 0x000000012626c824 */ /* 0x000fe200078e0207 */
[----:B------:R-:W-:Y:S09]  /*a540*/  BRA.DIV UR5, `(.L_x_1541) ;  /* 0x0000003e05d87947 */ /* 0x000ff2000b800000 */
.L_x_1725:
[----:B------:R-:W-:Y:S01]  /*a550*/  UMOV UR5, 0xffffffff ;  /* 0xffffffff00057882 */ /* 0x000fe20000000000 */
[----:B------:R-:W-:Y:S02]  /*a560*/  IMAD.X R25, RZ, RZ, R25, P6 ;  /* 0x000000ffff197224 */ /* 0x000fe400030e0619 */
[----:B------:R-:W-:Y:S01]  /*a570*/  IMAD.IADD R47, R32, 0x1, R39 ;  /* 0x00000001202f7824 */ /* 0x000fe200078e0227 */
[----:B------:R-:W-:Y:S06]  /*a580*/  BRA.DIV UR5, `(.L_x_1542) ;  /* 0x0000003e05e87947 */ /* 0x000fec000b800000 */
[----:B------:R-:W-:-:S13]  /*a590*/  VOTE.ALL P5, P5 ;  /* 0x0000000000ff7806 */ /* 0x000fda00028a0000 */
.L_x_1728:
[----:B------:R-:W-:Y:S05]  /*a5a0*/  @!P5 BRA `(.L_x_1543) ;  /* 0x0000000400b8d947 */ /* 0x000fea0003800000 */
.L_x_1557:
[----:B------:R-:W-:-:S07]  /*a5b0*/  IMAD.WIDE R32, R47, 0x10, R24 ;  /* 0x000000102f207825 */ /* 0x000fce00078e0218 */
.L_x_1545:
[----:B------:R-:W4:Y:S01]  /*a5c0*/  LD.E.128.STRONG.GPU R4, desc[UR8][R32.64+-0x200] ;  /* 0xfffe000820047980 */ /* 0x000f22000c10fd00 */
[----:B------:R-:W-:Y:S05]  /*a5d0*/  YIELD ;  /* 0x0000000000007946 */ /* 0x000fea0003800000 */
[----:B------:R-:W-:Y:S01]  /*a5e0*/  UMOV UR5, 0xffffffff ;  /* 0xffffffff00057882 */ /* 0x000fe20000000000 */
[----:B----4-:R-:W-:Y:S02]  /*a5f0*/  ISETP.NE.AND P4, PT, R5, 0x63, PT ;  /* 0x000000630500780c */ /* 0x010fe40003f85270 */
[----:B------:R-:W-:Y:S11]  /*a600*/  BRA.DIV UR5, `(.L_x_1544) ;  /* 0x0000003e05e47947 */ /* 0x000ff6000b800000 */
[----:B------:R-:W-:-:S13]  /*a610*/  VOTE.ANY P4, !P4 ;  /* 0x0000000000ff7806 */ /* 0x000fda0006080100 */
.L_x_1731:
        /* <DEDUP_REMOVED lines=13> */
[----:B------:R0:W4:Y:S04]  /*a6f0*/  SHFL.DOWN PT, R51, R32, 0x1, R33 ;  /* 0x0820000020337989 */ /* 0x00012800000e0021 */
[----:B------:R0:W0:Y:S02]  /*a700*/  SHFL.DOWN PT, R6, R46, 0x1, R33 ;  /* 0x082000002e067989 */ /* 0x00002400000e0021 */
.L_x_1737:
        /* <DEDUP_REMOVED lines=9> */
.L_x_1740:
[----:B------:R-:W-:Y:S01]  /*a7a0*/  UMOV UR5, 0xffffffff ;  /* 0xffffffff00057882 */ /* 0x000fe20000000000 */
[----:B------:R-:W-:Y:S02]  /*a7b0*/  @!P5 IMAD.MOV.U32 R32, RZ, RZ, R50 ;  /* 0x000000ffff20d224 */ /* 0x000fe400078e0032 */
[----:B------:R-:W-:Y:S01]  /*a7c0*/  @!P5 IMAD.IADD R46, R46, 0x1, R51 ;  /* 0x000000012e2ed824 */ /* 0x000fe200078e0233 */
[----:B------:R-:W-:Y:S06]  /*a7d0*/  BRA.DIV UR5, `(.L_x_1548) ;  /* 0x0000004205207947 */ /* 0x000fec000b800000 */
[----:B------:R0:W1:Y:S04]  /*a7e0*/  SHFL.DOWN PT, R48, R49, 0x2, R33 ;  /* 0x0840000031307989 */ /* 0x00006800000e0021 */
[----:B------:R0:W4:Y:S04]  /*a7f0*/  SHFL.DOWN PT, R51, R32, 0x2, R33 ;  /* 0x0840000020337989 */ /* 0x00012800000e0021 */
[----:B------:R0:W0:Y:S02]  /*a800*/  SHFL.DOWN PT, R6, R46, 0x2, R33 ;  /* 0x084000002e067989 */ /* 0x00002400000e0021 */
.L_x_1745:
[----:B------:R-:W-:Y:S01]  /*a810*/  ISETP.GT.AND P5, PT, R43, R33, PT ;  /* 0x000000212b00720c */ /* 0x000fe20003fa4270 */
        /* <DEDUP_REMOVED lines=8> */
.L_x_1748:
[----:B------:R-:W-:Y:S01]  /*a8a0*/  UMOV UR5, 0xffffffff ;  /* 0xffffffff00057882 */ /* 0x000fe20000000000 */
[----:B------:R-:W-:Y:S02]  /*a8b0*/  @!P5 IMAD.MOV.U32 R32, RZ, RZ, R50 ;  /* 0x000000ffff20d224 */ /* 0x000fe400078e0032 */
[----:B------:R-:W-:Y:S01]  /*a8c0*/  @!P5 IMAD.IADD R46, R46, 0x1, R51 ;  /* 0x000000012e2ed824 */ /* 0x000fe200078e0233 */
[----:B------:R-:W-:Y:S06]  /*a8d0*/  BRA.DIV UR5, `(.L_x_1550) ;  /* 0x0000004205547947 */ /* 0x000fec000b800000 */
[----:B------:R0:W1:Y:S04]  /*a8e0*/  SHFL.DOWN PT, R48, R49, 0x4, R33 ;  /* 0x0880000031307989 */ /* 0x00006800000e0021 */
[----:B------:R0:W4:Y:S04]  /*a8f0*/  SHFL.DOWN PT, R51, R32, 0x4, R33 ;  /* 0x0880000020337989 */ /* 0x00012800000e0021 */
[----:B------:R0:W0:Y:S02]  /*a900*/  SHFL.DOWN PT, R6, R46, 0x4, R33 ;  /* 0x088000002e067989 */ /* 0x00002400000e0021 */
.L_x_1753:
        /* <DEDUP_REMOVED lines=9> */
.L_x_1756:
[----:B------:R-:W-:Y:S01]  /*a9a0*/  UMOV UR5, 0xffffffff ;  /* 0xffffffff00057882 */ /* 0x000fe20000000000 */
[----:B------:R-:W-:Y:S02]  /*a9b0*/  @!P5 IMAD.MOV.U32 R32, RZ, RZ, R50 ;  /* 0x000000ffff20d224 */ /* 0x000fe400078e0032 */
[----:B------:R-:W-:Y:S01]  /*a9c0*/  @!P5 IMAD.IADD R46, R46, 0x1, R51 ;  /* 0x000000012e2ed824 */ /* 0x000fe200078e0233 */
[----:B------:R-:W-:Y:S06]  /*a9d0*/  BRA.DIV UR5, `(.L_x_1552) ;  /* 0x0000004205887947 */ /* 0x000fec000b800000 */
[----:B------:R0:W1:Y:S04]  /*a9e0*/  SHFL.DOWN PT, R48, R49, 0x8, R33 ;  /* 0x0900000031307989 */ /* 0x00006800000e0021 */
[----:B------:R0:W4:Y:S04]  /*a9f0*/  SHFL.DOWN PT, R51, R32, 0x8, R33 ;  /* 0x0900000020337989 */ /* 0x00012800000e0021 */
[----:B------:R0:W0:Y:S02]  /*aa00*/  SHFL.DOWN PT, R6, R46, 0x8, R33 ;  /* 0x090000002e067989 */ /* 0x00002400000e0021 */
.L_x_1761:
        /* <DEDUP_REMOVED lines=9> */
.L_x_1764:
[----:B------:R-:W-:Y:S01]  /*aaa0*/  UMOV UR5, 0xffffffff ;  /* 0xffffffff00057882 */ /* 0x000fe20000000000 */
[----:B------:R-:W-:Y:S02]  /*aab0*/  @!P5 IMAD.MOV.U32 R32, RZ, RZ, R50 ;  /* 0x000000ffff20d224 */ /* 0x000fe400078e0032 */
[----:B------:R-:W-:Y:S01]  /*aac0*/  @!P5 IMAD.IADD R46, R46, 0x1, R51 ;  /* 0x000000012e2ed824 */ /* 0x000fe200078e0233 */
[----:B------:R-:W-:Y:S06]  /*aad0*/  BRA.DIV UR5, `(.L_x_1554) ;  /* 0x0000004205bc7947 */ /* 0x000fec000b800000 */
[----:B------:R0:W1:Y:S01]  /*aae0*/  SHFL.DOWN PT, R48, R49, 0x10, R33 ;  /* 0x0a00000031307989 */ /* 0x00006200000e0021 */
[----:B------:R-:W-:-:S03]  /*aaf0*/  VIADD R50, R28, 0x10 ;  /* 0x000000101c327836 */ /* 0x000fc60000000000 */
[----:B------:R0:W4:Y:S04]  /*ab00*/  SHFL.DOWN PT, R51, R32, 0x10, R33 ;  /* 0x0a00000020337989 */ /* 0x00012800000e0021 */
[----:B------:R0:W0:Y:S02]  /*ab10*/  SHFL.DOWN PT, R6, R46, 0x10, R33 ;  /* 0x0a0000002e067989 */ /* 0x00002400000e0021 */
.L_x_1769:
[----:B------:R-:W-:Y:S01]  /*ab20*/  ISETP.GT.AND P5, PT, R50, R33, PT ;  /* 0x000000213200720c */ /* 0x000fe20003fa4270 */
[----:B------:R-:W-:-:S12]  /*ab30*/  UMOV UR5, 0xffffffff ;  /* 0xffffffff00057882 */ /* 0x000fd80000000000 */
[----:B------:R-:W-:-:S04]  /*ab40*/  @!P5 ISETP.NE.U32.AND P4, PT, R49, RZ, PT ;  /* 0x000000ff3100d20c */ /* 0x000fc80003f85070 */
[----:B------:R-:W-:-:S04]  /*ab50*/  @!P5 ISETP.NE.AND.EX P4, PT, R32, RZ, PT, P4 ;  /* 0x000000ff2000d20c */ /* 0x000fc80003f85340 */
[----:B0-----:R-:W-:Y:S02]  /*ab60*/  @!P5 SEL R7, R6, RZ, !P4 ;  /* 0x000000ff0607d207 */ /* 0x001fe40006000000 */
[----:B-1----:R-:W-:-:S03]  /*ab70*/  @!P5 IADD3 R48, P4, PT, R48, R49, RZ ;  /* 0x000000313030d210 */ /* 0x002fc60007f9e0ff */
[----:B------:R-:W-:Y:S02]  /*ab80*/  @!P5 IMAD.IADD R46, R46, 0x1, R7 ;  /* 0x000000012e2ed824 */ /* 0x000fe400078e0207 */
[----:B----4-:R-:W-:Y:S01]  /*ab90*/  @!P5 IMAD.X R51, R51, 0x1, R32, P4 ;  /* 0x000000013333d824 */ /* 0x010fe200020e0620 */
[----:B------:R-:W-:Y:S01]  /*aba0*/  ISETP.NE.U32.AND P4, PT, R40, RZ, PT ;  /* 0x000000ff2800720c */ /* 0x000fe20003f85070 */
[----:B------:R-:W-:Y:S02]  /*abb0*/  @!P5 IMAD.MOV.U32 R49, RZ, RZ, R48 ;  /* 0x000000ffff31d224 */ /* 0x000fe400078e0030 */
[----:B------:R-:W-:Y:S01]  /*abc0*/  @!P5 IMAD.MOV.U32 R32, RZ, RZ, R51 ;  /* 0x000000ffff20d224 */ /* 0x000fe200078e0033 */
[----:B------:R-:W-:Y:S02]  /*abd0*/  ISETP.NE.AND.EX P4, PT, R41, RZ, PT, P4 ;  /* 0x000000ff2900720c */ /* 0x000fe40003f85340 */
[----:B------:R-:W-:Y:S02]  /*abe0*/  ISETP.NE.AND P5, PT, R5, 0x65, PT ;  /* 0x000000650500780c */ /* 0x000fe40003fa5270 */
[----:B------:R-:W-:-:S02]  /*abf0*/  SEL R5, R46, RZ, !P4 ;  /* 0x000000ff2e057207 */ /* 0x000fc40006000000 */
[----:B------:R-:W-:Y:S01]  /*ac00*/  IADD3 R40, P6, PT, R40, R49, RZ ;  /* 0x0000003128287210 */ /* 0x000fe20007fde0ff */
[----:B------:R-:W-:-:S12]  /*ac10*/  BRA.DIV UR5, `(.L_x_1555) ;  /* 0x0000004205c47947 */ /* 0x000fd8000b800000 */
.L_x_1772:
[----:B------:R-:W-:Y:S01]  /*ac20*/  UMOV UR5, 0xffffffff ;  /* 0xffffffff00057882 */ /* 0x000fe20000000000 */
[----:B------:R-:W-:Y:S02]  /*ac30*/  IMAD.X R41, R41, 0x1, R32, P6 ;  /* 0x0000000129297824 */ /* 0x000fe400030e0620 */
[----:B------:R-:W-:Y:S02]  /*ac40*/  IMAD.IADD R38, R5, 0x1, R38 ;  /* 0x0000000105267824 */ /* 0x000fe400078e0226 */
[----:B------:R-:W-:Y:S01]  /*ac50*/  VIADD R47, R47, 0xffffffe0 ;  /* 0xffffffe02f2f7836 */ /* 0x000fe20000000000 */
[----:B------:R-:W-:Y:S06]  /*ac60*/  BRA.DIV UR5, `(.L_x_1556) ;  /* 0x0000004205d07947 */ /* 0x000fec000b800000 */
[----:B------:R-:W-:-:S13]  /*ac70*/  VOTE.ALL P5, P5 ;  /* 0x0000000000ff7806 */ /* 0x000fda00028a0000 */
.L_x_1775:
[----:B------:R-:W-:Y:S05]  /*ac80*/  @P5 BRA `(.L_x_1557) ;  /* 0xfffffff800485947 */ /* 0x000fea000383ffff */
.L_x_1543:
[----:B------:R-:W0:Y:S01]  /*ac90*/  S2R R4, SR_TID.X ;  /* 0x0000000000047919 */ /* 0x000e220000002100 */
[----:B------:R-:W-:Y:S01]  /*aca0*/  BSSY.RECONVERGENT B0, `(.L_x_1558) ;  /* 0x0000018000007945 */ /* 0x000fe20003800200 */
[----:B------:R-:W-:Y:S02]  /*acb0*/  IMAD.MOV.U32 R24, RZ, RZ, R40 ;  /* 0x000000ffff187224 */ /* 0x000fe400078e0028 */
[----:B------:R-:W-:Y:S01]  /*acc0*/  IMAD.MOV.U32 R25, RZ, RZ, R41 ;  /* 0x000000ffff197224 */ /* 0x000fe200078e0029 */
[----:B0-----:R-:W-:-:S13]  /*acd0*/  ISETP.NE.AND P4, PT, R4, RZ, PT ;  /* 0x000000ff0400720c */ /* 0x001fda0003f85270 */
[----:B------:R-:W-:Y:S05]  /*ace0*/  @P4 BRA `(.L_x_1559) ;  /* 0x00000000004c4947 */ /* 0x000fea0003800000 */
        /* <DEDUP_REMOVED lines=19> */
.L_x_1559:
[----:B------:R-:W-:Y:S05]  /*ae20*/  BSYNC.RECONVERGENT B0 ;  /* 0x0000000000007941 */ /* 0x000fea0003800200 */
.L_x_1558:
[----:B------:R-:W-:-:S13]  /*ae30*/  ISETP.NE.AND P4, PT, R28, RZ, PT ;  /* 0x000000ff1c00720c */ /* 0x000fda0003f85270 */
[----:B0-----:R-:W0:Y:S01]  /*ae40*/  @!P4 S2R R5, SR_CgaCtaId ;  /* 0x000000000005c919 */ /* 0x001e220000008800 */
[----:B------:R-:W-:Y:S01]  /*ae50*/  @!P4 MOV R4, 0x400 ;  /* 0x000004000004c802 */ /* 0x000fe20000000f00 */
[----:B------:R-:W-:Y:S02]  /*ae60*/  @!P4 IMAD.MOV.U32 R27, RZ, RZ, R24 ;  /* 0x000000ffff1bc224 */ /* 0x000fe400078e0018 */
[----:B--2---:R-:W-:Y:S02]  /*ae70*/  @!P4 IMAD.MOV.U32 R0, RZ, RZ, R25 ;  /* 0x000000ffff00c224 */ /* 0x004fe400078e0019 */
[----:B---3--:R-:W-:Y:S01]  /*ae80*/  @!P4 IMAD.MOV.U32 R9, RZ, RZ, R38 ;  /* 0x000000ffff09c224 */ /* 0x008fe200078e0026 */
[----:B0-----:R-:W-:-:S05]  /*ae90*/  @!P4 LEA R5, R5, R4, 0x18 ;  /* 0x000000040505c211 */ /* 0x001fca00078ec0ff */
[----:B------:R0:W-:Y:S04]  /*aea0*/  @!P4 STS.64 [R5+0x88], R24 ;  /* 0x000088180500c388 */ /* 0x0001e80000000a00 */
[----:B------:R0:W-:Y:S02]  /*aeb0*/  @!P4 STS [R5+0x90], R38 ;  /* 0x000090260500c388 */ /* 0x0001e40000000800 */
.L_x_1527:
[----:B------:R-:W0:Y:S01]  /*aec0*/  S2R R33, SR_TID.X ;  /* 0x0000000000217919 */ /* 0x000e220000002100 */
[----:B------:R-:W-:Y:S01]  /*aed0*/  ISETP.NE.AND P4, PT, R8, R10, PT ;  /* 0x0000000a0800720c */ /* 0x000fe20003f85270 */
[----:B------:R-:W-:Y:S05]  /*aee0*/  WARPSYNC.ALL ;  /* 0x0000000000007948 */ /* 0x000fea0003800000 */
[----:B------:R-:W-:Y:S06]  /*aef0*/  BAR.SYNC.DEFER_BLOCKING 0x0 ;  /* 0x0000000000007b1d */ /* 0x000fec0000010000 */
[----:B------:R-:W-:Y:S01]  /*af00*/  BSSY.RECONVERGENT B0, `(.L_x_1560) ;  /* 0x0000015000007945 */ /* 0x000fe20003800200 */
[----:B0-----:R-:W-:-:S05]  /*af10*/  IMAD R25, R33, 0x9, RZ ;  /* 0x0000000921197824 */ /* 0x001fca00078e02ff */
[----:B------:R-:W-:-:S04]  /*af20*/  ISETP.EQ.U32.AND P5, PT, R26, R25, PT ;  /* 0x000000191a00720c */ /* 0x000fc80003fa2070 */
[----:B------:R-:W-:Y:S02]  /*af30*/  ISETP.EQ.OR.EX P6, PT, R30, RZ, P4, P5 ;  /* 0x000000ff1e00720c */ /* 0x000fe400027c2750 */
[----:B------:R-:W-:Y:S02]  /*af40*/  ISETP.NE.AND P4, PT, R33, RZ, PT ;  /* 0x000000ff2100720c */ /* 0x000fe40003f85270 */
[----:B------:R-:W-:Y:S02]  /*af50*/  ISETP.NE.AND P5, PT, R31, RZ, PT ;  /* 0x000000ff1f00720c */ /* 0x000fe40003fa5270 */
[----:B------:R-:W-:Y:S02]  /*af60*/  P2R R7, PR, RZ, 0x40 ;  /* 0x00000040ff077803 */ /* 0x000fe40000000000 */
[----:B------:R-:W-:Y:S02]  /*af70*/  SEL R28, RZ, 0x1, !P5 ;  /* 0x00000001ff1c7807 */ /* 0x000fe40006800000 */
[----:B------:R-:W-:-:S05]  /*af80*/  SEL R24, RZ, 0x1, !P6 ;  /* 0x00000001ff187807 */ /* 0x000fca0007000000 */
[----:B------:R-:W-:Y:S05]  /*af90*/  @!P4 BRA `(.L_x_1561) ;  /* 0x00000000002cc947 */ /* 0x000fea0003800000 */
[----:B------:R-:W0:Y:S01]  /*afa0*/  S2UR UR6, SR_CgaCtaId ;  /* 0x00000000000679c3 */ /* 0x000e220000008800 */
[----:B------:R-:W-:Y:S01]  /*afb0*/  UMOV UR5, 0x400 ;  /* 0x0000040000057882 */ /* 0x000fe20000000000 */
[----:B------:R-:W-:-:S04]  /*afc0*/  ISETP.NE.U32.AND P4, PT, R27, RZ, PT ;  /* 0x000000ff1b00720c */ /* 0x000fc80003f85070 */
[----:B------:R-:W-:Y:S01]  /*afd0*/  ISETP.NE.AND.EX P4, PT, R0, RZ, PT, P4 ;  /* 0x000000ff0000720c */ /* 0x000fe20003f85340 */
[----:B0-----:R-:W-:-:S09]  /*afe0*/  ULEA UR5, UR6, UR5, 0x18 ;  /* 0x0000000506057291 */ /* 0x001fd2000f8ec0ff */
[----:B------:R-:W0:Y:S04]  /*aff0*/  LDS R6, [UR5+0x90] ;  /* 0x00009005ff067984 */ /* 0x000e280008000800 */
[----:B------:R-:W1:Y:S01]  /*b000*/  LDS.64 R4, [UR5+0x88] ;  /* 0x00008805ff047984 */ /* 0x000e620008000a00 */
[----:B0-----:R-:W-:Y:S02]  /*b010*/  SEL R6, R6, RZ, !P4 ;  /* 0x000000ff06067207 */ /* 0x001fe40006000000 */
[----:B-1----:R-:W-:-:S03]  /*b020*/  IADD3 R27, P4, PT, R4, R27, RZ ;  /* 0x0000001b041b7210 */ /* 0x002fc60007f9e0ff */
[----:B------:R-:W-:Y:S02]  /*b030*/  IMAD.IADD R9, R9, 0x1, R6 ;  /* 0x0000000109097824 */ /* 0x000fe400078e0206 */
[----:B------:R-:W-:-:S08]  /*b040*/  IMAD.X R0, R5, 0x1, R0, P4 ;  /* 0x0000000105007824 */ /* 0x000fd000020e0600 */
.L_x_1561:
[----:B------:R-:W-:Y:S05]  /*b050*/  BSYNC.RECONVERGENT B0 ;  /* 0x0000000000007941 */ /* 0x000fea0003800200 */
.L_x_1560:
[----:B------:R-:W-:Y:S01]  /*b060*/  IADD3 R28, P4, P5, R27, R28, R24 ;  /* 0x0000001c1b1c7210 */ /* 0x000fe20007d9e018 */
[C---:B------:R-:W-:Y:S01]  /*b070*/  VIADD R5, R25.reuse, 0x3 ;  /* 0x0000000319057836 */ /* 0x040fe20000000000 */
[----:B------:R-:W-:Y:S01]  /*b080*/  ISETP.NE.AND P6, PT, R22, R2, PT ;  /* 0x000000021600720c */ /* 0x000fe20003fc5270 */
[----:B------:R-:W0:Y:S01]  /*b090*/  S2UR UR5, SR_CgaCtaId ;  /* 0x00000000000579c3 */ /* 0x000e220000008800 */
[----:B------:R-:W-:Y:S01]  /*b0a0*/  IADD3.X R39, PT, PT, R0, RZ, RZ, P4, P5 ;  /* 0x000000ff00277210 */ /* 0x000fe200027ea4ff */
[----:B------:R-:W-:Y:S01]  /*b0b0*/  UMOV UR4, 0x400 ;  /* 0x0000040000047882 */ /* 0x000fe20000000000 */
[----:B------:R-:W-:Y:S01]  /*b0c0*/  ISETP.EQ.U32.AND P5, PT, R26, R5, PT ;  /* 0x000000051a00720c */ /* 0x000fe20003fa2070 */
[----:B------:R-:W-:Y:S01]  /*b0d0*/  VIADD R5, R25, 0x7 ;  /* 0x0000000719057836 */ /* 0x000fe20000000000 */
[----:B------:R-:W-:Y:S01]  /*b0e0*/  ISETP.NE.AND P4, PT, R14, R16, PT ;  /* 0x000000100e00720c */ /* 0x000fe20003f85270 */
[----:B------:R-:W-:Y:S01]  /*b0f0*/  BSSY.RECONVERGENT B0, `(.L_x_1562) ;  /* 0x0000135000007945 */ /* 0x000fe20003800200 */
[----:B------:R-:W-:-:S02]  /*b100*/  SEL R35, RZ, 0x1, !P2 ;  /* 0x00000001ff237807 */ /* 0x000fc40005000000 */
[----:B------:R-:W-:Y:S02]  /*b110*/  ISETP.EQ.OR.EX P4, PT, R30, RZ, P4, P5 ;  /* 0x000000ff1e00720c */ /* 0x000fe40002782750 */
[----:B------:R-:W-:Y:S02]  /*b120*/  ISETP.EQ.U32.AND P5, PT, R26, R5, PT ;  /* 0x000000051a00720c */ /* 0x000fe40003fa2070 */
[----:B------:R-:W-:Y:S02]  /*b130*/  SEL R5, RZ, 0x1, !P3 ;  /* 0x00000001ff057807 */ /* 0x000fe40005800000 */
[----:B------:R-:W-:Y:S02]  /*b140*/  ISETP.EQ.OR.EX P6, PT, R30, RZ, P6, P5 ;  /* 0x000000ff1e00720c */ /* 0x000fe400037c2750 */
[----:B------:R-:W-:Y:S02]  /*b150*/  ISETP.NE.AND P5, PT, R7, RZ, PT ;  /* 0x000000ff0700720c */ /* 0x000fe40003fa5270 */
[----:B------:R-:W-:-:S02]  /*b160*/  SEL R36, RZ, 0x1, !P1 ;  /* 0x00000001ff247807 */ /* 0x000fc40004800000 */
[----:B------:R-:W-:Y:S02]  /*b170*/  SEL R4, R9, RZ, !P5 ;  /* 0x000000ff09047207 */ /* 0x000fe40006800000 */
[----:B------:R-:W-:Y:S01]  /*b180*/  IADD3 R49, P5, PT, R27, R24, RZ ;  /* 0x000000181b317210 */ /* 0x000fe20007fbe0ff */
[----:B0-----:R-:W-:Y:S01]  /*b190*/  ULEA UR4, UR5, UR4, 0x18 ;  /* 0x0000000405047291 */ /* 0x001fe2000f8ec0ff */
[----:B------:R-:W-:Y:S01]  /*b1a0*/  SEL R37, RZ, 0x1, !P0 ;  /* 0x00000001ff257807 */ /* 0x000fe20004000000 */
[----:B------:R-:W-:Y:S01]  /*b1b0*/  IMAD.IADD R11, R11, 0x1, R4 ;  /* 0x000000010b0b7824 */ /* 0x000fe200078e0204 */
[----:B------:R-:W-:Y:S01]  /*b1c0*/  SEL R44, RZ, 0x1, !P6 ;  /* 0x00000001ff2c7807 */ /* 0x000fe20007000000 */
[----:B------:R-:W-:Y:S01]  /*b1d0*/  IMAD.X R46, RZ, RZ, R0, P5 ;  /* 0x000000ffff2e7224 */ /* 0x000fe200028e0600 */
[----:B------:R-:W-:Y:S02]  /*b1e0*/  IADD3 R32, P5, PT, R28, R5, RZ ;  /* 0x000000051c207210 */ /* 0x000fe40007fbe0ff */
[----:B------:R-:W-:-:S02]  /*b1f0*/  SEL R5, RZ, 0x1, !P4 ;  /* 0x00000001ff057807 */ /* 0x000fc40006000000 */
[----:B------:R-:W-:Y:S01]  /*b200*/  LDS R42, [UR4+0xc0] ;  /* 0x0000c004ff2a7984 */ /* 0x000fe20008000800 */
[----:B------:R-:W-:Y:S01]  /*b210*/  IMAD.X R41, RZ, RZ, R39, P5 ;  /* 0x000000ffff297224 */ /* 0x000fe200028e0627 */
[----:B------:R-:W-:-:S05]  /*b220*/  IADD3 R34, P5, PT, R32, R5, RZ ;  /* 0x0000000520227210 */ /* 0x000fca0007fbe0ff */
[----:B------:R-:W-:Y:S01]  /*b230*/  IMAD.X R43, RZ, RZ, R41, P5 ;  /* 0x000000ffff2b7224 */ /* 0x000fe200028e0629 */
[----:B------:R-:W-:-:S05]  /*b240*/  IADD3 R35, P5, PT, R34, R35, RZ ;  /* 0x0000002322237210 */ /* 0x000fca0007fbe0ff */
[----:B------:R-:W-:Y:S01]  /*b250*/  IMAD.X R38, RZ, RZ, R43, P5 ;  /* 0x000000ffff267224 */ /* 0x000fe200028e062b */
[----:B------:R-:W-:-:S05]  /*b260*/  IADD3 R36, P5, PT, R35, R36, RZ ;  /* 0x0000002423247210 */ /* 0x000fca0007fbe0ff */
[----:B------:R-:W-:Y:S01]  /*b270*/  IMAD.X R45, RZ, RZ, R38, P5 ;  /* 0x000000ffff2d7224 */ /* 0x000fe200028e0626 */
[----:B------:R-:W-:-:S05]  /*b280*/  IADD3 R37, P5, PT, R36, R37, RZ ;  /* 0x0000002524257210 */ /* 0x000fca0007fbe0ff */
[----:B------:R-:W-:Y:S01]  /*b290*/  IMAD.X R40, RZ, RZ, R45, P5 ;  /* 0x000000ffff287224 */ /* 0x000fe200028e062d */
[----:B------:R-:W-:-:S04]  /*b2a0*/  ISETP.NE.AND P5, PT, R31, RZ, PT ;  /* 0x000000ff1f00720c */ /* 0x000fc80003fa5270 */
[----:B------:R-:W-:Y:S02]  /*b2b0*/  SEL R4, R11, RZ, !P5 ;  /* 0x000000ff0b047207 */ /* 0x000fe40006800000 */
[----:B------:R-:W-:-:S03]  /*b2c0*/  IADD3 R47, P5, PT, R37, R44, RZ ;  /* 0x0000002c252f7210 */ /* 0x000fc60007fbe0ff */
[----:B------:R-:W-:Y:S02]  /*b2d0*/  IMAD.IADD R13, R13, 0x1, R4 ;  /* 0x000000010d0d7824 */ /* 0x000fe400078e0204 */
[----:B------:R-:W-:-:S03]  /*b2e0*/  IMAD.X R44, RZ, RZ, R40, P5 ;  /* 0x000000ffff2c7224 */ /* 0x000fc600028e0628 */
[----:B------:R-:W-:-:S05]  /*b2f0*/  SEL R4, R13, RZ, !P3 ;  /* 0x000000ff0d047207 */ /* 0x000fca0005800000 */
[----:B------:R-:W-:Y:S02]  /*b300*/  IMAD.IADD R15, R15, 0x1, R4 ;  /* 0x000000010f0f7824 */ /* 0x000fe400078e0204 */
[----:B------:R-:W0:Y:S03]  /*b310*/  LDS.64 R4, [UR4+0xc8] ;  /* 0x0000c804ff047984 */ /* 0x000e260008000a00 */
[----:B------:R-:W-:-:S05]  /*b320*/  SEL R6, R15, RZ, !P4 ;  /* 0x000000ff0f067207 */ /* 0x000fca0006000000 */
[----:B------:R-:W-:-:S05]  /*b330*/  IMAD.IADD R17, R17, 0x1, R6 ;  /* 0x0000000111117824 */ /* 0x000fca00078e0206 */
[----:B------:R-:W-:-:S05]  /*b340*/  SEL R6, R17, RZ, !P2 ;  /* 0x000000ff11067207 */ /* 0x000fca0005000000 */
[----:B------:R-:W-:Y:S02]  /*b350*/  IMAD.IADD R19, R19, 0x1, R6 ;  /* 0x0000000113137824 */ /* 0x000fe400078e0206 */
[----:B------:R-:W1:Y:S03]  /*b360*/  LDS.64 R6, [UR4+0xb8] ;  /* 0x0000b804ff067984 */ /* 0x000e660008000a00 */
[----:B------:R-:W-:-:S05]  /*b370*/  SEL R24, R19, RZ, !P1 ;  /* 0x000000ff13187207 */ /* 0x000fca0004800000 */
[----:B------:R-:W-:-:S05]  /*b380*/  IMAD.IADD R21, R21, 0x1, R24 ;  /* 0x0000000115157824 */ /* 0x000fca00078e0218 */
[----:B------:R-:W-:-:S05]  /*b390*/  SEL R24, R21, RZ, !P0 ;  /* 0x000000ff15187207 */ /* 0x000fca0004000000 */
[----:B------:R-:W-:Y:S01]  /*b3a0*/  IMAD.IADD R23, R23, 0x1, R24 ;  /* 0x0000000117177824 */ /* 0x000fe200078e0218 */
[----:B0-----:R-:W-:-:S04]  /*b3b0*/  ISETP.GE.U32.AND P5, PT, R4, 0x101, PT ;  /* 0x000001010400780c */ /* 0x001fc80003fa6070 */
[----:B------:R-:W-:Y:S02]  /*b3c0*/  SEL R24, R23, RZ, !P6 ;  /* 0x000000ff17187207 */ /* 0x000fe40007000000 */
[----:B------:R-:W-:-:S03]  /*b3d0*/  ISETP.GE.AND.EX P5, PT, R5, RZ, PT, P5 ;  /* 0x000000ff0500720c */ /* 0x000fc60003fa6350 */
[----:B------:R-:W-:-:S10]  /*b3e0*/  IMAD.IADD R3, R3, 0x1, R24 ;  /* 0x0000000103037824 */ /* 0x000fd400078e0218 */
[----:B------:R-:W-:Y:S05]  /*b3f0*/  @!P5 BRA `(.L_x_1563) ;  /* 0x000000080010d947 */ /* 0x000fea0003800000 */
[----:B------:R-:W-:Y:S01]  /*b400*/  ISETP.NE.U32.AND P5, PT, R26, R25, PT ;  /* 0x000000191a00720c */ /* 0x000fe20003fa5070 */
[----:B------:R-:W-:Y:S01]  /*b410*/  IMAD.MOV.U32 R0, RZ, RZ, 0x9 ;  /* 0x00000009ff007424 */ /* 0x000fe200078e00ff */
[----:B------:R-:W0:Y:S01]  /*b420*/  LDS.64 R24, [UR4+0xa8] ;  /* 0x0000a804ff187984 */ /* 0x000e220008000a00 */
[----:B------:R-:W-:Y:S01]  /*b430*/  ISETP.NE.AND P6, PT, R8, R10, PT ;  /* 0x0000000a0800720c */ /* 0x000fe20003fc5270 */
[----:B------:R-:W2:Y:S01]  /*b440*/  LDCU.64 UR12, c[0x0][0x398] ;  /* 0x00007300ff0c77ac */ /* 0x000ea20008000a00 */
[----:B------:R-:W-:Y:S01]  /*b450*/  BSSY.RECONVERGENT B1, `(.L_x_1564) ;  /* 0x000007d000017945 */ /* 0x000fe20003800200 */
[----:B------:R-:W-:Y:S01]  /*b460*/  BAR.SYNC.DEFER_BLOCKING 0x0 ;  /* 0x0000000000007b1d */ /* 0x000fe20000010000 */
[----:B------:R-:W-:Y:S02]  /*b470*/  ISETP.NE.AND.EX P5, PT, R30, RZ, !P6, P5 ;  /* 0x000000ff1e00720c */ /* 0x000fe400077a5350 */
[----:B------:R-:W-:Y:S01]  /*b480*/  ISETP.NE.AND P6, PT, R31, RZ, PT ;  /* 0x000000ff1f00720c */ /* 0x000fe20003fc5270 */
[----:B------:R-:W-:-:S02]  /*b490*/  IMAD R31, R33, R0, 0x7 ;  /* 0x00000007211f7424 */ /* 0x000fc400078e0200 */
[----:B------:R-:W3:Y:S08]  /*b4a0*/  LDCU.64 UR14, c[0x0][0x3a0] ;  /* 0x00007400ff0e77ac */ /* 0x000ef00008000a00 */
[--C-:B0-----:R-:W-:Y:S02]  /*b4b0*/  @!P5 IMAD.IADD R27, R27, 0x1, -R24.reuse ;  /* 0x000000011b1bd824 */ /* 0x101fe400078e0a18 */
[----:B------:R-:W-:-:S02]  /*b4c0*/  @P6 IMAD.IADD R49, R49, 0x1, -R24 ;  /* 0x0000000131316824 */ /* 0x000fc400078e0a18 */
[--C-:B------:R-:W-:Y:S01]  /*b4d0*/  @P3 IMAD.IADD R28, R28, 0x1, -R24.reuse ;  /* 0x000000011c1c3824 */ /* 0x100fe200078e0a18 */
[----:B------:R-:W-:Y:S01]  /*b4e0*/  @!P5 LEA R27, R27, UR4, 0x3 ;  /* 0x000000041b1bdc11 */ /* 0x000fe2000f8e18ff */
[--C-:B------:R-:W-:Y:S01]  /*b4f0*/  @P4 IMAD.IADD R32, R32, 0x1, -R24.reuse ;  /* 0x0000000120204824 */ /* 0x100fe200078e0a18 */
[----:B------:R-:W-:Y:S01]  /*b500*/  @P6 LEA R49, R49, UR4, 0x3 ;  /* 0x0000000431316c11 */ /* 0x000fe2000f8e18ff */
[--C-:B------:R-:W-:Y:S01]  /*b510*/  @P2 IMAD.IADD R34, R34, 0x1, -R24.reuse ;  /* 0x0000000122222824 */ /* 0x100fe200078e0a18 */
[----:B------:R-:W-:Y:S01]  /*b520*/  @P3 LEA R28, R28, UR4, 0x3 ;  /* 0x000000041c1c3c11 */ /* 0x000fe2000f8e18ff */
[----:B------:R0:W-:Y:S01]  /*b530*/  @!P5 STS.64 [R27], R8 ;  /* 0x000000081b00d388 */ /* 0x0001e20000000a00 */
[----:B------:R-:W-:Y:S01]  /*b540*/  ISETP.NE.U32.AND P5, PT, R26, R31, PT ;  /* 0x0000001f1a00720c */ /* 0x000fe20003fa5070 */
[----:B------:R-:W-:Y:S01]  /*b550*/  IMAD R31, R33, R0, 0x8 ;  /* 0x00000008211f7424 */ /* 0x000fe200078e0200 */
[----:B------:R-:W-:Y:S01]  /*b560*/  @P4 LEA R32, R32, UR4, 0x3 ;  /* 0x0000000420204c11 */ /* 0x000fe2000f8e18ff */
[----:B------:R0:W-:Y:S01]  /*b570*/  @P6 STS.64 [R49], R10 ;  /* 0x0000000a31006388 */ /* 0x0001e20000000a00 */
[----:B------:R-:W-:Y:S01]  /*b580*/  ISETP.NE.AND P6, PT, R22, R2, PT ;  /* 0x000000021600720c */ /* 0x000fe20003fc5270 */
[--C-:B------:R-:W-:Y:S01]  /*b590*/  @P1 IMAD.IADD R35, R35, 0x1, -R24.reuse ;  /* 0x0000000123231824 */ /* 0x100fe200078e0a18 */
[----:B------:R-:W-:Y:S01]  /*b5a0*/  @P2 LEA R34, R34, UR4, 0x3 ;  /* 0x0000000422222c11 */ /* 0x000fe2000f8e18ff */
[----:B------:R0:W-:Y:S01]  /*b5b0*/  @P3 STS.64 [R28], R12 ;  /* 0x0000000c1c003388 */ /* 0x0001e20000000a00 */
[----:B------:R-:W-:Y:S01]  /*b5c0*/  ISETP.NE.AND.EX P5, PT, R30, RZ, !P6, P5 ;  /* 0x000000ff1e00720c */ /* 0x000fe200077a5350 */
[----:B------:R-:W-:Y:S01]  /*b5d0*/  @P0 IMAD.IADD R36, R36, 0x1, -R24 ;  /* 0x0000000124240824 */ /* 0x000fe200078e0a18 */
[----:B------:R-:W-:Y:S01]  /*b5e0*/  ISETP.NE.U32.AND P3, PT, R26, R31, PT ;  /* 0x0000001f1a00720c */ /* 0x000fe20003f65070 */
[----:B------:R0:W-:Y:S01]  /*b5f0*/  @P4 STS.64 [R32], R14 ;  /* 0x0000000e20004388 */ /* 0x0001e20000000a00 */
[----:B------:R-:W-:-:S02]  /*b600*/  ISETP.NE.AND P6, PT, R2, R29, PT ;  /* 0x0000001d0200720c */ /* 0x000fc40003fc5270 */
[----:B------:R-:W-:Y:S01]  /*b610*/  @P1 LEA R35, R35, UR4, 0x3 ;  /* 0x0000000423231c11 */ /* 0x000fe2000f8e18ff */
[----:B------:R0:W-:Y:S01]  /*b620*/  @P2 STS.64 [R34], R16 ;  /* 0x0000001022002388 */ /* 0x0001e20000000a00 */
[----:B------:R-:W-:Y:S02]  /*b630*/  ISETP.NE.AND.EX P3, PT, R30, RZ, !P6, P3 ;  /* 0x000000ff1e00720c */ /* 0x000fe40007765330 */
[----:B------:R-:W-:Y:S01]  /*b640*/  @P0 LEA R36, R36, UR4, 0x3 ;  /* 0x0000000424240c11 */ /* 0x000fe2000f8e18ff */
[----:B------:R0:W-:Y:S02]  /*b650*/  @P1 STS.64 [R35], R18 ;  /* 0x0000001223001388 */ /* 0x0001e40000000a00 */
[----:B------:R-:W-:Y:S02]  /*b660*/  @!P5 IMAD.IADD R37, R37, 0x1, -R24 ;  /* 0x000000012525d824 */ /* 0x000fe400078e0a18 */
[----:B------:R0:W-:Y:S01]  /*b670*/  @P0 STS.64 [R36], R20 ;  /* 0x0000001424000388 */ /* 0x0001e20000000a00 */
[----:B------:R-:W-:-:S02]  /*b680*/  ISETP.GT.U32.AND P0, PT, R4, R33, PT ;  /* 0x000000210400720c */ /* 0x000fc40003f04070 */
[----:B------:R-:W-:Y:S02]  /*b690*/  @!P5 LEA R37, R37, UR4, 0x3 ;  /* 0x000000042525dc11 */ /* 0x000fe4000f8e18ff */
[----:B------:R-:W-:Y:S01]  /*b6a0*/  ISETP.GT.U32.AND.EX P0, PT, R5, RZ, PT, P0 ;  /* 0x000000ff0500720c */ /* 0x000fe20003f04100 */
[----:B------:R-:W-:Y:S02]  /*b6b0*/  @!P3 IMAD.IADD R47, R47, 0x1, -R24 ;  /* 0x000000012f2fb824 */ /* 0x000fe400078e0a18 */
[----:B------:R0:W-:Y:S03]  /*b6c0*/  @!P5 STS.64 [R37], R22 ;  /* 0x000000162500d388 */ /* 0x0001e60000000a00 */
[----:B------:R-:W-:-:S05]  /*b6d0*/  @!P3 LEA R47, R47, UR4, 0x3 ;  /* 0x000000042f2fbc11 */ /* 0x000fca000f8e18ff */
[----:B------:R0:W-:Y:S01]  /*b6e0*/  @!P3 STS.64 [R47], R2 ;  /* 0x000000022f00b388 */ /* 0x0001e20000000a00 */
[----:B------:R-:W-:Y:S06]  /*b6f0*/  BAR.SYNC.DEFER_BLOCKING 0x0 ;  /* 0x0000000000007b1d */ /* 0x000fec0000010000 */
[----:B--23--:R-:W-:Y:S05]  /*b700*/  @!P0 BRA `(.L_x_1565) ;  /* 0x0000000400448947 */ /* 0x00cfea0003800000 */
[----:B0-----:R-:W-:Y:S01]  /*b710*/  IMAD.MOV.U32 R23, RZ, RZ, R33 ;  /* 0x000000ffff177224 */ /* 0x001fe200078e0021 */
        /* <DEDUP_REMOVED lines=15> */
[----:B------:R-:W-:Y:S01]  /*b810*/  IADD3 R13, P1, PT, R24, R23, RZ ;  /* 0x00000017180d7210 */ /* 0x000fe20007f3e0ff */
[----:B------:R-:W2:Y:S02]  /*b820*/  LDCU.64 UR10, c[0x0][0x398] ;  /* 0x00007300ff0a77ac */ /* 0x000ea40008000a00 */
        /* <DEDUP_REMOVED lines=9> */
[----:B--2---:R-:W-:-:S02]  /*b8c0*/  IADD3 R12, P2, PT, R12, UR10, RZ ;  /* 0x0000000a0c0c7c10 */ /* 0x004fc4000ff5e0ff */
[C---:B------:R-:W-:Y:S02]  /*b8d0*/  IADD3.X R15, PT, PT, R13.reuse, UR7, RZ, P1, !PT ;  /* 0x000000070d0f7c10 */ /* 0x040fe40008ffe4ff */
[----:B------:R-:W-:-:S09]  /*b8e0*/  IADD3.X R13, PT, PT, R13, UR11, RZ, P2, !PT ;  /* 0x0000000b0d0d7c10 */ /* 0x000fd200097fe4ff */
.L_x_1568:
[----:B0-----:R0:W2:Y:S01]  /*b8f0*/  LDS.64 R10, [R0] ;  /* 0x00000000000a7984 */ /* 0x0010a20000000a00 */
        /* <DEDUP_REMOVED lines=13> */
[----:B--2---:R0:W-:Y:S04]  /*b9d0*/  STG.E desc[UR8][R2.64], R10 ;  /* 0x0000000a02007986 */ /* 0x0041e8000c101908 */
[----:B------:R0:W-:Y:S05]  /*b9e0*/  STG.E desc[UR8][R8.64], R11 ;  /* 0x0000000b08007986 */ /* 0x0001ea000c101908 */
[----:B------:R-:W-:Y:S05]  /*b9f0*/  @P1 BRA `(.L_x_1568) ;  /* 0xfffffffc00bc1947 */ /* 0x000fea000383ffff */
.L_x_1567:
[----:B------:R-:W-:Y:S05]  /*ba00*/  BSYNC.RECONVERGENT B2 ;  /* 0x0000000000027941 */ /* 0x000fea0003800200 */
.L_x_1566:
[----:B------:R-:W-:Y:S05]  /*ba10*/  @!P0 BRA `(.L_x_1565) ;  /* 0x0000000000808947 */ /* 0x000fea0003800000 */
.L_x_1569:
[C---:B------:R-:W-:Y:S02]  /*ba20*/  LEA R0, R23.reuse, UR4, 0x3 ;  /* 0x0000000417007c11 */ /* 0x040fe4000f8e18ff */
[----:B0-----:R-:W-:Y:S01]  /*ba30*/  IADD3 R3, P0, PT, R24, R23, RZ ;  /* 0x0000001718037210 */ /* 0x001fe20007f1e0ff */
[----:B------:R-:W-:Y:S02]  /*ba40*/  VIADD R23, R23, 0x400 ;  /* 0x0000040017177836 */ /* 0x000fe40000000000 */
[----:B------:R-:W0:Y:S02]  /*ba50*/  LDS.64 R14, [R0] ;  /* 0x00000000000e7984 */ /* 0x000e240000000a00 */
[----:B------:R-:W-:Y:S02]  /*ba60*/  IMAD.X R2, R25, 0x1, R27, P0 ;  /* 0x0000000119027824 */ /* 0x000fe400000e061b */
[----:B------:R-:W2:Y:S01]  /*ba70*/  LDS.64 R16, [R0+0x800] ;  /* 0x0008000000107984 */ /* 0x000ea20000000a00 */
[----:B------:R-:W-:-:S02]  /*ba80*/  IMAD.SHL.U32 R12, R3, 0x4, RZ ;  /* 0x00000004030c7824 */ /* 0x000fc400078e00ff */
[----:B------:R-:W-:Y:S01]  /*ba90*/  IMAD.X R8, RZ, RZ, R25, P0 ;  /* 0x000000ffff087224 */ /* 0x000fe200000e0619 */
[----:B------:R-:W3:Y:S01]  /*baa0*/  LDS.64 R18, [R0+0x1000] ;  /* 0x0010000000127984 */ /* 0x000ee20000000a00 */
[C---:B------:R-:W-:Y:S01]  /*bab0*/  SHF.L.U64.HI R2, R3.reuse, 0x2, R2 ;  /* 0x0000000203027819 */ /* 0x040fe20000010202 */
[----:B------:R-:W-:Y:S01]  /*bac0*/  IMAD.MOV.U32 R27, RZ, RZ, RZ ;  /* 0x000000ffff1b7224 */ /* 0x000fe200078e00ff */
[C---:B------:R-:W-:Y:S01]  /*bad0*/  IADD3 R10, P0, PT, R12.reuse, UR12, RZ ;  /* 0x0000000c0c0a7c10 */ /* 0x040fe2000ff1e0ff */
[----:B------:R-:W4:Y:S01]  /*bae0*/  LDS.64 R20, [R0+0x1800] ;  /* 0x0018000000147984 */ /* 0x000f220000000a00 */
        /* <DEDUP_REMOVED lines=12> */
[----:B--2---:R0:W-:Y:S04]  /*bbb0*/  STG.E desc[UR8][R2.64+0x400], R16 ;  /* 0x0004001002007986 */ /* 0x0041e8000c101908 */
[----:B------:R0:W-:Y:S04]  /*bbc0*/  STG.E desc[UR8][R8.64+0x400], R17 ;  /* 0x0004001108007986 */ /* 0x0001e8000c101908 */
[----:B---3--:R0:W-:Y:S04]  /*bbd0*/  STG.E desc[UR8][R2.64+0x800], R18 ;  /* 0x0008001202007986 */ /* 0x0081e8000c101908 */
[----:B------:R0:W-:Y:S04]  /*bbe0*/  STG.E desc[UR8][R8.64+0x800], R19 ;  /* 0x0008001308007986 */ /* 0x0001e8000c101908 */
[----:B----4-:R0:W-:Y:S04]  /*bbf0*/  STG.E desc[UR8][R2.64+0xc00], R20 ;  /* 0x000c001402007986 */ /* 0x0101e8000c101908 */
[----:B------:R0:W-:Y:S01]  /*bc00*/  STG.E desc[UR8][R8.64+0xc00], R21 ;  /* 0x000c001508007986 */ /* 0x0001e2000c101908 */
[----:B------:R-:W-:Y:S05]  /*bc10*/  @P0 BRA `(.L_x_1569) ;  /* 0xfffffffc00800947 */ /* 0x000fea000383ffff */
.L_x_1565:
[----:B------:R-:W-:Y:S05]  /*bc20*/  BSYNC.RECONVERGENT B1 ;  /* 0x0000000000017941 */ /* 0x000fea0003800200 */
.L_x_1564:
[----:B------:R-:W-:Y:S05]  /*bc30*/  BRA `(.L_x_1570) ;  /* 0x0000000800007947 */ /* 0x000fea0003800000 */
.L_x_1563:
[----:B------:R-:W-:Y:S01]  /*bc40*/  ISETP.NE.U32.AND P5, PT, R26, R25, PT ;  /* 0x000000191a00720c */ /* 0x000fe20003fa5070 */
[----:B------:R-:W-:Y:S01]  /*bc50*/  IMAD.MOV.U32 R48, RZ, RZ, 0x9 ;  /* 0x00000009ff307424 */ /* 0x000fe200078e00ff */
[----:B------:R-:W-:Y:S01]  /*bc60*/  ISETP.NE.AND P6, PT, R8, R10, PT ;  /* 0x0000000a0800720c */ /* 0x000fe20003fc5270 */
[----:B------:R-:W-:Y:S01]  /*bc70*/  BSSY.RECONVERGENT B1, `(.L_x_1571) ;  /* 0x000000e000017945 */ /* 0x000fe20003800200 */
[----:B------:R-:W-:Y:S01]  /*bc80*/  ISETP.NE.AND.EX P5, PT, R30, RZ, PT, P5 ;  /* 0x000000ff1e00720c */ /* 0x000fe20003fa5350 */
[----:B------:R-:W-:-:S12]  /*bc90*/  IMAD R51, R33, R48, 0x7 ;  /* 0x0000000721337424 */ /* 0x000fd800078e0230 */
[----:B------:R-:W-:Y:S05]  /*bca0*/  @!P6 BRA P5, `(.L_x_1572) ;  /* 0x000000000028e947 */ /* 0x000fea0002800000 */
[----:B------:R-:W0:Y:S01]  /*bcb0*/  LDCU.64 UR6, c[0x0][0x398] ;  /* 0x00007300ff0677ac */ /* 0x000e220008000a00 */
[C---:B------:R-:W-:Y:S01]  /*bcc0*/  IMAD.SHL.U32 R24, R27.reuse, 0x4, RZ ;  /* 0x000000041b187824 */ /* 0x040fe200078e00ff */
[----:B------:R-:W-:Y:S01]  /*bcd0*/  SHF.L.U64.HI R0, R27, 0x2, R0 ;  /* 0x000000021b007819 */ /* 0x000fe20000010200 */
[----:B------:R-:W2:Y:S03]  /*bce0*/  LDCU.64 UR10, c[0x0][0x3a0] ;  /* 0x00007400ff0a77ac */ /* 0x000ea60008000a00 */
[----:B0-----:R-:W-:-:S04]  /*bcf0*/  IADD3 R4, P5, PT, R24, UR6, RZ ;  /* 0x0000000618047c10 */ /* 0x001fc8000ffbe0ff */
[----:B------:R-:W-:Y:S02]  /*bd00*/  IADD3.X R5, PT, PT, R0, UR7, RZ, P5, !PT ;  /* 0x0000000700057c10 */ /* 0x000fe4000affe4ff */
[----:B--2---:R-:W-:-:S03]  /*bd10*/  IADD3 R24, P5, PT, R24, UR10, RZ ;  /* 0x0000000a18187c10 */ /* 0x004fc6000ffbe0ff */
[----:B------:R0:W-:Y:S01]  /*bd20*/  STG.E desc[UR8][R4.64], R8 ;  /* 0x0000000804007986 */ /* 0x0001e2000c101908 */
[----:B------:R-:W-:-:S05]  /*bd30*/  IADD3.X R25, PT, PT, R0, UR11, RZ, P5, !PT ;  /* 0x0000000b00197c10 */ /* 0x000fca000affe4ff */
[----:B------:R0:W-:Y:S04]  /*bd40*/  STG.E desc[UR8][R24.64], R9 ;  /* 0x0000000918007986 */ /* 0x0001e8000c101908 */
.L_x_1572:
[----:B------:R-:W-:Y:S05]  /*bd50*/  BSYNC.RECONVERGENT B1 ;  /* 0x0000000000017941 */ /* 0x000fea0003800200 */
.L_x_1571:
[----:B------:R-:W-:Y:S01]  /*bd60*/  ISETP.NE.AND P6, PT, R31, RZ, PT ;  /* 0x000000ff1f00720c */ /* 0x000fe20003fc5270 */
[----:B------:R-:W-:Y:S01]  /*bd70*/  BSSY.RECONVERGENT B1, `(.L_x_1573) ;  /* 0x000000e000017945 */ /* 0x000fe20003800200 */
[----:B------:R-:W-:Y:S01]  /*bd80*/  ISETP.NE.U32.AND P5, PT, R26, R51, PT ;  /* 0x000000331a00720c */ /* 0x000fe20003fa5070 */
[----:B0-----:R-:W-:-:S10]  /*bd90*/  IMAD R25, R33, R48, 0x8 ;  /* 0x0000000821197424 */ /* 0x001fd400078e0230 */
[----:B------:R-:W-:Y:S05]  /*bda0*/  @!P6 BRA `(.L_x_1574) ;  /* 0x000000000028e947 */ /* 0x000fea0003800000 */
        /* <DEDUP_REMOVED lines=10> */
.L_x_1574:
[----:B------:R-:W-:Y:S05]  /*be50*/  BSYNC.RECONVERGENT B1 ;  /* 0x0000000000017941 */ /* 0x000fea0003800200 */
.L_x_1573:
[----:B------:R-:W-:Y:S01]  /*be60*/  BSSY.RECONVERGENT B1, `(.L_x_1575) ;  /* 0x000000d000017945 */ /* 0x000fe20003800200 */
[----:B------:R-:W-:-:S03]  /*be70*/  ISETP.NE.U32.AND P6, PT, R26, R25, PT ;  /* 0x000000191a00720c */ /* 0x000fc60003fc5070 */
[----:B------:R-:W-:Y:S10]  /*be80*/  @!P3 BRA `(.L_x_1576) ;  /* 0x000000000028b947 */ /* 0x000ff40003800000 */
[----:B------:R-:W2:Y:S01]  /*be90*/  LDCU.64 UR6, c[0x0][0x398] ;  /* 0x00007300ff0677ac */ /* 0x000ea20008000a00 */
[C---:B0-----:R-:W-:Y:S01]  /*bea0*/  IMAD.SHL.U32 R8, R28.reuse, 0x4, RZ ;  /* 0x000000041c087824 */ /* 0x041fe200078e00ff */
        /* <DEDUP_REMOVED lines=8> */
.L_x_1576:
[----:B------:R-:W-:Y:S05]  /*bf30*/  BSYNC.RECONVERGENT B1 ;  /* 0x0000000000017941 */ /* 0x000fea0003800200 */
.L_x_1575:
[----:B------:R-:W-:Y:S04]  /*bf40*/  BSSY.RECONVERGENT B1, `(.L_x_1577) ;  /* 0x000000c000017945 */ /* 0x000fe80003800200 */
[----:B------:R-:W-:Y:S05]  /*bf50*/  @!P4 BRA `(.L_x_1578) ;  /* 0x000000000028c947 */ /* 0x000fea0003800000 */
[----:B------:R-:W3:Y:S01]  /*bf60*/  LDCU.64 UR6, c[0x0][0x398] ;  /* 0x00007300ff0677ac */ /* 0x000ee20008000a00 */
[C---:B0-2---:R-:W-:Y:S01]  /*bf70*/  IMAD.SHL.U32 R8, R32.reuse, 0x4, RZ ;  /* 0x0000000420087824 */ /* 0x045fe200078e00ff */
        /* <DEDUP_REMOVED lines=8> */
.L_x_1578:
[----:B------:R-:W-:Y:S05]  /*c000*/  BSYNC.RECONVERGENT B1 ;  /* 0x0000000000017941 */ /* 0x000fea0003800200 */
.L_x_1577:
[----:B------:R-:W-:Y:S01]  /*c010*/  BSSY.RECONVERGENT B1, `(.L_x_1579) ;  /* 0x0000010000017945 */ /* 0x000fe20003800200 */
[----:B------:R-:W-:Y:S02]  /*c020*/  ISETP.NE.AND P4, PT, R22, R2, PT ;  /* 0x000000021600720c */ /* 0x000fe40003f85270 */
[----:B------:R-:W-:Y:S02]  /*c030*/  ISETP.NE.AND P3, PT, R2, R29, PT ;  /* 0x0000001d0200720c */ /* 0x000fe40003f65270 */
[C---:B------:R-:W-:Y:S02]  /*c040*/  ISETP.NE.AND.EX P5, PT, R30.reuse, RZ, PT, P5 ;  /* 0x000000ff1e00720c */ /* 0x040fe40003fa5350 */
[----:B------:R-:W-:Y:S01]  /*c050*/  ISETP.NE.AND.EX P6, PT, R30, RZ, PT, P6 ;  /* 0x000000ff1e00720c */ /* 0x000fe20003fc5360 */
[----:B------:R-:W-:-:S12]  /*c060*/  @!P2 BRA `(.L_x_1580) ;  /* 0x000000000028a947 */ /* 0x000fd80003800000 */
[----:B------:R-:W4:Y:S01]  /*c070*/  LDCU.64 UR6, c[0x0][0x398] ;  /* 0x00007300ff0677ac */ /* 0x000f220008000a00 */
[C---:B0-23--:R-:W-:Y:S01]  /*c080*/  IMAD.SHL.U32 R8, R34.reuse, 0x4, RZ ;  /* 0x0000000422087824 */ /* 0x04dfe200078e00ff */
[----:B------:R-:W-:Y:S01]  /*c090*/  SHF.L.U64.HI R34, R34, 0x2, R43 ;  /* 0x0000000222227819 */ /* 0x000fe2000001022b */
[----:B------:R-:W0:Y:S03]  /*c0a0*/  LDCU.64 UR10, c[0x0][0x3a0] ;  /* 0x00007400ff0a77ac */ /* 0x000e260008000a00 */
[----:B----4-:R-:W-:-:S04]  /*c0b0*/  IADD3 R4, P2, PT, R8, UR6, RZ ;  /* 0x0000000608047c10 */ /* 0x010fc8000ff5e0ff */
[----:B------:R-:W-:Y:S02]  /*c0c0*/  IADD3.X R5, PT, PT, R34, UR7, RZ, P2, !PT ;  /* 0x0000000722057c10 */ /* 0x000fe400097fe4ff */
[----:B0-----:R-:W-:-:S03]  /*c0d0*/  IADD3 R8, P2, PT, R8, UR10, RZ ;  /* 0x0000000a08087c10 */ /* 0x001fc6000ff5e0ff */
[----:B------:R4:W-:Y:S01]  /*c0e0*/  STG.E desc[UR8][R4.64], R16 ;  /* 0x0000001004007986 */ /* 0x0009e2000c101908 */
[----:B------:R-:W-:-:S05]  /*c0f0*/  IADD3.X R9, PT, PT, R34, UR11, RZ, P2, !PT ;  /* 0x0000000b22097c10 */ /* 0x000fca00097fe4ff */
[----:B------:R4:W-:Y:S04]  /*c100*/  STG.E desc[UR8][R8.64], R17 ;  /* 0x0000001108007986 */ /* 0x0009e8000c101908 */
.L_x_1580:
[----:B------:R-:W-:Y:S05]  /*c110*/  BSYNC.RECONVERGENT B1 ;  /* 0x0000000000017941 */ /* 0x000fea0003800200 */
.L_x_1579:
[----:B------:R-:W-:Y:S04]  /*c120*/  BSSY.RECONVERGENT B1, `(.L_x_1581) ;  /* 0x000000c000017945 */ /* 0x000fe80003800200 */
[----:B------:R-:W-:Y:S05]  /*c130*/  @!P1 BRA `(.L_x_1582) ;  /* 0x0000000000289947 */ /* 0x000fea0003800000 */
[----:B------:R-:W5:Y:S01]  /*c140*/  LDCU.64 UR6, c[0x0][0x398] ;  /* 0x00007300ff0677ac */ /* 0x000f620008000a00 */
[C---:B0-234-:R-:W-:Y:S01]  /*c150*/  IMAD.SHL.U32 R8, R35.reuse, 0x4, RZ ;  /* 0x0000000423087824 */ /* 0x05dfe200078e00ff */
        /* <DEDUP_REMOVED lines=8> */
.L_x_1582:
[----:B------:R-:W-:Y:S05]  /*c1e0*/  BSYNC.RECONVERGENT B1 ;  /* 0x0000000000017941 */ /* 0x000fea0003800200 */
.L_x_1581:
        /* <DEDUP_REMOVED lines=12> */
.L_x_1584:
[----:B------:R-:W-:Y:S05]  /*c2b0*/  BSYNC.RECONVERGENT B1 ;  /* 0x0000000000017941 */ /* 0x000fea0003800200 */
.L_x_1583:
[----:B------:R-:W-:Y:S04]  /*c2c0*/  BSSY.RECONVERGENT B1, `(.L_x_1585) ;  /* 0x000000c000017945 */ /* 0x000fe80003800200 */
[----:B------:R-:W-:Y:S05]  /*c2d0*/  @!P4 BRA P5, `(.L_x_1586) ;  /* 0x000000000028c947 */ /* 0x000fea0002800000 */
        /* <DEDUP_REMOVED lines=10> */
.L_x_1586:
[----:B------:R-:W-:Y:S05]  /*c380*/  BSYNC.RECONVERGENT B1 ;  /* 0x0000000000017941 */ /* 0x000fea0003800200 */
.L_x_1585:
        /* <DEDUP_REMOVED lines=11> */
.L_x_1570:
[----:B------:R-:W-:Y:S05]  /*c440*/  BSYNC.RECONVERGENT B0 ;  /* 0x0000000000007941 */ /* 0x000fea0003800200 */
.L_x_1562:
[----:B------:R-:W-:-:S13]  /*c450*/  ISETP.NE.AND P0, PT, R33, 0xff, PT ;  /* 0x000000ff2100780c */ /* 0x000fda0003f05270 */
[----:B------:R-:W-:Y:S05]  /*c460*/  @P0 EXIT ;  /* 0x000000000000094d */ /* 0x000fea0003800000 */
[----:B0-234-:R-:W0:Y:S01]  /*c470*/  LDC.64 R8, c[0x0][0x3a8] ;  /* 0x0000ea00ff087b82 */ /* 0x01de220000000a00 */
[----:B------:R-:W-:-:S04]  /*c480*/  ISETP.NE.U32.AND P0, PT, R26, 0x900, PT ;  /* 0x000009001a00780c */ /* 0x000fc80003f05070 */
[----:B------:R-:W-:-:S13]  /*c490*/  ISETP.NE.AND.EX P0, PT, R30, RZ, PT, P0 ;  /* 0x000000ff1e00720c */ /* 0x000fda0003f05300 */
[----:B------:R-:W-:Y:S05]  /*c4a0*/  @P0 BRA `(.L_x_1587) ;  /* 0x0000000000300947 */ /* 0x000fea0003800000 */
[----:B------:R-:W2:Y:S01]  /*c4b0*/  LDCU.64 UR4, c[0x0][0x398] ;  /* 0x00007300ff0477ac */ /* 0x000ea20008000a00 */
[C---:B-1----:R-:W-:Y:S01]  /*c4c0*/  IMAD.SHL.U32 R4, R6.reuse, 0x4, RZ ;  /* 0x0000000406047824 */ /* 0x042fe200078e00ff */
[----:B------:R-:W-:Y:S01]  /*c4d0*/  SHF.L.U64.HI R0, R6, 0x2, R7 ;  /* 0x0000000206007819 */ /* 0x000fe20000010207 */
[----:B------:R-:W1:Y:S03]  /*c4e0*/  LDCU.64 UR6, c[0x0][0x3a0] ;  /* 0x00007400ff0677ac */ /* 0x000e660008000a00 */
[C---:B--2---:R-:W-:Y:S02]  /*c4f0*/  IADD3 R2, P0, PT, R4.reuse, UR4, RZ ;  /* 0x0000000404027c10 */ /* 0x044fe4000ff1e0ff */
[----:B-1----:R-:W-:Y:S02]  /*c500*/  IADD3 R4, P1, PT, R4, UR6, RZ ;  /* 0x0000000604047c10 */ /* 0x002fe4000ff3e0ff */
[----:B------:R-:W-:-:S02]  /*c510*/  IADD3.X R3, PT, PT, R0, UR5, RZ, P0, !PT ;  /* 0x0000000500037c10 */ /* 0x000fc400087fe4ff */
[----:B------:R-:W-:Y:S02]  /*c520*/  IADD3.X R5, PT, PT, R0, UR7, RZ, P1, !PT ;  /* 0x0000000700057c10 */ /* 0x000fe40008ffe4ff */
[----:B------:R-:W-:Y:S01]  /*c530*/  IADD3 R6, P0, PT, R6, 0x1, RZ ;  /* 0x0000000106067810 */ /* 0x000fe20007f1e0ff */
[----:B------:R2:W-:Y:S04]  /*c540*/  STG.E desc[UR8][R2.64], R29 ;  /* 0x0000001d02007986 */ /* 0x0005e8000c101908 */
[----:B------:R2:W-:Y:S01]  /*c550*/  STG.E desc[UR8][R4.64], R42 ;  /* 0x0000002a04007986 */ /* 0x0005e2000c101908 */
[----:B------:R-:W-:-:S07]  /*c560*/  IMAD.X R7, RZ, RZ, R7, P0 ;  /* 0x000000ffff077224 */ /* 0x000fce00000e0607 */
.L_x_1587:
[----:B01----:R-:W-:Y:S01]  /*c570*/  STG.E.64 desc[UR8][R8.64], R6 ;  /* 0x0000000608007986 */ /* 0x003fe2000c101b08 */
[----:B------:R-:W-:Y:S05]  /*c580*/  EXIT ;  /* 0x000000000000794d */ /* 0x000fea0003800000 */
.L_x_1446:
[----:B------:R-:W-:Y:S01]  /*c590*/  BSSY B0, `(.L_x_1588) ;  /* 0x0000006000007945 */ /* 0x000fe20003800000 */
[----:B------:R-:W-:Y:S01]  /*c5a0*/  PLOP3.LUT P4, PT, P0, PT, PT, 0x8, 0x80 ;  /* 0x000000000080781c */ /* 0x000fe2000078e170 */
[----:B------:R-:W-:-:S12]  /*c5b0*/  IMAD.MOV.U32 R34, RZ, RZ, -0x1 ;  /* 0xffffffffff227424 */ /* 0x000fd800078e00ff */
[----:B0-----:R-:W-:Y:S05]  /*c5c0*/  WARPSYNC.COLLECTIVE R34, `(.L_x_1589) ;  /* 0x0000000022087348 */ /* 0x001fea0003c00000 */
[----:B------:R-:W-:Y:S01]  /*c5d0*/  VOTE.ANY P4, P4 ;  /* 0x0000000000ff7806 */ /* 0x000fe20002080100 */
[----:B0-----:R-:W-:-:S12]  /*c5e0*/  ENDCOLLECTIVE ;  /* 0x000000000000791b */ /* 0x001fd80003800000 */
.L_x_1589:
[----:B------:R-:W-:Y:S05]  /*c5f0*/  BSYNC B0 ;  /* 0x0000000000007941 */ /* 0x000fea0003800000 */
.L_x_1588:
[----:B------:R-:W-:Y:S01]  /*c600*/  PLOP3.LUT P0, PT, P4, PT, PT, 0x80, 0x8 ;  /* 0x000000000008781c */ /* 0x000fe2000270f070 */
[----:B------:R-:W-:-:S12]  /*c610*/  BRA `(.L_x_1590) ;  /* 0xffffff70009c7947 */ /* 0x000fd8000383ffff */
.L_x_1448:
[----:B------:R-:W0:Y:S01]  /*c620*/  S2R R47, SR_GEMASK ;  /* 0x00000000002f7919 */ /* 0x000e220000003c00 */
[----:B------:R-:W-:Y:S01]  /*c630*/  BSSY B0, `(.L_x_1591) ;  /* 0x0000006000007945 */ /* 0x000fe20003800000 */
[----:B------:R-:W-:Y:S01]  /*c640*/  PLOP3.LUT P4, PT, P0, PT, PT, 0x8, 0x80 ;  /* 0x000000000080781c */ /* 0x000fe2000078e170 */
[----:B------:R-:W-:-:S12]  /*c650*/  IMAD.MOV.U32 R34, RZ, RZ, -0x1 ;  /* 0xffffffffff227424 */ /* 0x000fd800078e00ff */
[----:B0-----:R-:W-:Y:S05]  /*c660*/  WARPSYNC.COLLECTIVE R34, `(.L_x_1592) ;  /* 0x0000000022087348 */ /* 0x001fea0003c00000 */
[----:B------:R-:W-:Y:S01]  /*c670*/  VOTE.ANY R34, PT, P4 ;  /* 0x0000000000227806 */ /* 0x000fe200020e0100 */
[----:B0-----:R-:W-:Y:S06]  /*c680*/  ENDCOLLECTIVE ;  /* 0x000000000000791b */ /* 0x001fec0003800000 */
.L_x_1592:
[----:B------:R-:W-:Y:S05]  /*c690*/  BSYNC B0 ;  /* 0x0000000000007941 */ /* 0x000fea0003800000 */
.L_x_1591:
        /* <DEDUP_REMOVED lines=10> */
.L_x_1593:
[----:B------:R-:W-:Y:S02]  /*c740*/  IMAD.MOV.U32 R7, RZ, RZ, R42 ;  /* 0x000000ffff077224 */ /* 0x000fe400078e002a */
[----:B------:R-:W-:-:S07]  /*c750*/  IMAD.MOV.U32 R30, RZ, RZ, R6 ;  /* 0x000000ffff1e7224 */ /* 0x000fce00078e0006 */
[----:B------:R-:W-:Y:S05]  /*c760*/  WARPSYNC.COLLECTIVE R34, `(.L_x_1594) ;  /* 0x0000000022087348 */ /* 0x000fea0003c00000 */
[----:B------:R0:W1:Y:S02]  /*c770*/  SHFL.DOWN P4, R6, R7, R4, R33 ;  /* 0x0800000407067389 */ /* 0x0000640000080021 */
[----:B01----:R-:W-:Y:S05]  /*c780*/  ENDCOLLECTIVE ;  /* 0x000000000000791b */ /* 0x003fea0003800000 */
.L_x_1594:
[----:B------:R-:W-:Y:S02]  /*c790*/  IMAD.MOV.U32 R7, RZ, RZ, R40 ;  /* 0x000000ffff077224 */ /* 0x000fe400078e0028 */
[----:B------:R-:W-:-:S07]  /*c7a0*/  IMAD.MOV.U32 R31, RZ, RZ, R6 ;  /* 0x000000ffff1f7224 */ /* 0x000fce00078e0006 */
[----:B------:R-:W-:Y:S05]  /*c7b0*/  WARPSYNC.COLLECTIVE R34, `(.L_x_1595) ;  /* 0x0000000022087348 */ /* 0x000fea0003c00000 */
[----:B------:R0:W1:Y:S02]  /*c7c0*/  SHFL.DOWN P4, R6, R7, R4, R33 ;  /* 0x0800000407067389 */ /* 0x0000640000080021 */
[----:B01----:R-:W-:Y:S05]  /*c7d0*/  ENDCOLLECTIVE ;  /* 0x000000000000791b */ /* 0x003fea0003800000 */
.L_x_1595:
[----:B------:R-:W-:Y:S05]  /*c7e0*/  BRA `(.L_x_1596) ;  /* 0xffffff7000687947 */ /* 0x000fea000383ffff */
.L_x_1449:
[----:B------:R-:W-:Y:S01]  /*c7f0*/  BSSY B0, `(.L_x_1597) ;  /* 0x0000006000007945 */ /* 0x000fe20003800000 */
[----:B------:R-:W-:Y:S02]  /*c800*/  IMAD.MOV.U32 R4, RZ, RZ, 0x1 ;  /* 0x00000001ff047424 */ /* 0x000fe400078e00ff */
[----:B------:R-:W-:-:S07]  /*c810*/  IMAD.MOV.U32 R34, RZ, RZ, -0x1 ;  /* 0xffffffffff227424 */ /* 0x000fce00078e00ff */
[----:B------:R-:W-:Y:S05]  /*c820*/  WARPSYNC.COLLECTIVE R34, `(.L_x_1598) ;  /* 0x0000000022087348 */ /* 0x000fea0003c00000 */
[----:B------:R0:W1:Y:S02]  /*c830*/  SHFL.DOWN P4, R6, R7, R4, R33 ;  /* 0x0800000407067389 */ /* 0x0000640000080021 */
[----:B01----:R-:W-:Y:S05]  /*c840*/  ENDCOLLECTIVE ;  /* 0x000000000000791b */ /* 0x003fea0003800000 */
.L_x_1598:
[----:B------:R-:W-:Y:S05]  /*c850*/  BSYNC B0 ;  /* 0x0000000000007941 */ /* 0x000fea0003800000 */
.L_x_1597:
[----:B------:R-:W-:Y:S05]  /*c860*/  BRA `(.L_x_1599) ;  /* 0xffffff70006c7947 */ /* 0x000fea000383ffff */
.L_x_1450:
[----:B------:R-:W-:Y:S01]  /*c870*/  BSSY B0, `(.L_x_1600) ;  /* 0x0000007000007945 */ /* 0x000fe20003800000 */
[----:B------:R-:W-:Y:S02]  /*c880*/  IMAD.MOV.U32 R7, RZ, RZ, R41 ;  /* 0x000000ffff077224 */ /* 0x000fe400078e0029 */
[----:B------:R-:W-:Y:S02]  /*c890*/  IMAD.MOV.U32 R4, RZ, RZ, 0x2 ;  /* 0x00000002ff047424 */ /* 0x000fe400078e00ff */
[----:B------:R-:W-:-:S07]  /*c8a0*/  IMAD.MOV.U32 R34, RZ, RZ, -0x1 ;  /* 0xffffffffff227424 */ /* 0x000fce00078e00ff */
[----:B------:R-:W-:Y:S05]  /*c8b0*/  WARPSYNC.COLLECTIVE R34, `(.L_x_1601) ;  /* 0x0000000022087348 */ /* 0x000fea0003c00000 */
[----:B------:R0:W1:Y:S02]  /*c8c0*/  SHFL.DOWN P4, R6, R7, R4, R33 ;  /* 0x0800000407067389 */ /* 0x0000640000080021 */
[----:B01----:R-:W-:Y:S05]  /*c8d0*/  ENDCOLLECTIVE ;  /* 0x000000000000791b */ /* 0x003fea0003800000 */
.L_x_1601:
[----:B------:R-:W-:Y:S05]  /*c8e0*/  BSYNC B0 ;  /* 0x0000000000007941 */ /* 0x000fea0003800000 */
.L_x_1600:
[----:B------:R-:W-:Y:S02]  /*c8f0*/  IMAD.MOV.U32 R7, RZ, RZ, R42 ;  /* 0x000000ffff077224 */ /* 0x000fe400078e002a */
[----:B------:R-:W-:Y:S02]  /*c900*/  IMAD.MOV.U32 R4, RZ, RZ, 0x2 ;  /* 0x00000002ff047424 */ /* 0x000fe400078e00ff */
[----:B------:R-:W-:Y:S02]  /*c910*/  IMAD.MOV.U32 R34, RZ, RZ, -0x1 ;  /* 0xffffffffff227424 */ /* 0x000fe400078e00ff */
[----:B------:R-:W-:-:S07]  /*c920*/  IMAD.MOV.U32 R30, RZ, RZ, R6 ;  /* 0x000000ffff1e7224 */ /* 0x000fce00078e0006 */
[----:B------:R-:W-:Y:S05]  /*c930*/  WARPSYNC.COLLECTIVE R34, `(.L_x_1602) ;  /* 0x0000000022087348 */ /* 0x000fea0003c00000 */
[----:B------:R0:W1:Y:S02]  /*c940*/  SHFL.DOWN P4, R6, R7, R4, R33 ;  /* 0x0800000407067389 */ /* 0x0000640000080021 */
[----:B01----:R-:W-:Y:S05]  /*c950*/  ENDCOLLECTIVE ;  /* 0x000000000000791b */ /* 0x003fea0003800000 */
.L_x_1602:
[----:B------:R-:W-:Y:S02]  /*c960*/  IMAD.MOV.U32 R7, RZ, RZ, R40 ;  /* 0x000000ffff077224 */ /* 0x000fe400078e0028 */
[----:B------:R-:W-:-:S07]  /*c970*/  IMAD.MOV.U32 R31, RZ, RZ, R6 ;  /* 0x000000ffff1f7224 */ /* 0x000fce00078e0006 */
[----:B------:R-:W-:Y:S05]  /*c980*/  WARPSYNC.COLLECTIVE R34, `(.L_x_1603) ;  /* 0x0000000022087348 */ /* 0x000fea0003c00000 */
[----:B------:R0:W1:Y:S02]  /*c990*/  SHFL.DOWN P4, R6, R7, R4, R33 ;  /* 0x0800000407067389 */ /* 0x0000640000080021 */
[----:B01----:R-:W-:Y:S05]  /*c9a0*/  ENDCOLLECTIVE ;  /* 0x000000000000791b */ /* 0x003fea0003800000 */
.L_x_1603:
[----:B------:R-:W-:Y:S05]  /*c9b0*/  BRA `(.L_x_1604) ;  /* 0xffffff7000347947 */ /* 0x000fea000383ffff */
.L_x_1451:
[----:B------:R-:W-:Y:S01]  /*c9c0*/  BSSY B0, `(.L_x_1605) ;  /* 0x0000006000007945 */ /* 0x000fe20003800000 */
[----:B------:R-:W-:Y:S02]  /*c9d0*/  IMAD.MOV.U32 R4, RZ, RZ, 0x2 ;  /* 0x00000002ff047424 */ /* 0x000fe400078e00ff */
[----:B------:R-:W-:-:S07]  /*c9e0*/  IMAD.MOV.U32 R34, RZ, RZ, -0x1 ;  /* 0xffffffffff227424 */ /* 0x000fce00078e00ff */
[----:B0-----:R-:W-:Y:S05]  /*c9f0*/  WARPSYNC.COLLECTIVE R34, `(.L_x_1606) ;  /* 0x0000000022087348 */ /* 0x001fea0003c00000 */
[----:B------:R1:W2:Y:S02]  /*ca00*/  SHFL.DOWN P4, R6, R7, R4, R33 ;  /* 0x0800000407067389 */ /* 0x0002a40000080021 */
[----:B012---:R-:W-:Y:S05]  /*ca10*/  ENDCOLLECTIVE ;  /* 0x000000000000791b */ /* 0x007fea0003800000 */
.L_x_1606:
[----:B------:R-:W-:Y:S05]  /*ca20*/  BSYNC B0 ;  /* 0x0000000000007941 */ /* 0x000fea0003800000 */
.L_x_1605:
[----:B------:R-:W-:Y:S05]  /*ca30*/  BRA `(.L_x_1607) ;  /* 0xffffff7000387947 */ /* 0x000fea000383ffff */
.L_x_1452:
[----:B------:R-:W-:Y:S01]  /*ca40*/  BSSY B0, `(.L_x_1608) ;  /* 0x0000007000007945 */ /* 0x000fe20003800000 */
[----:B------:R-:W-:Y:S02]  /*ca50*/  IMAD.MOV.U32 R7, RZ, RZ, R41 ;  /* 0x000000ffff077224 */ /* 0x000fe400078e0029 */
[----:B------:R-:W-:Y:S02]  /*ca60*/  IMAD.MOV.U32 R4, RZ, RZ, 0x4 ;  /* 0x00000004ff047424 */ /* 0x000fe400078e00ff */
[----:B------:R-:W-:-:S07]  /*ca70*/  IMAD.MOV.U32 R34, RZ, RZ, -0x1 ;  /* 0xffffffffff227424 */ /* 0x000fce00078e00ff */
[----:B------:R-:W-:Y:S05]  /*ca80*/  WARPSYNC.COLLECTIVE R34, `(.L_x_1609) ;  /* 0x0000000022087348 */ /* 0x000fea0003c00000 */
[----:B------:R0:W1:Y:S02]  /*ca90*/  SHFL.DOWN P4, R6, R7, R4, R33 ;  /* 0x0800000407067389 */ /* 0x0000640000080021 */
[----:B01----:R-:W-:Y:S05]  /*caa0*/  ENDCOLLECTIVE ;  /* 0x000000000000791b */ /* 0x003fea0003800000 */
.L_x_1609:
[----:B------:R-:W-:Y:S05]  /*cab0*/  BSYNC B0 ;  /* 0x0000000000007941 */ /* 0x000fea0003800000 */
.L_x_1608:
[----:B------:R-:W-:Y:S02]  /*cac0*/  IMAD.MOV.U32 R7, RZ, RZ, R42 ;  /* 0x000000ffff077224 */ /* 0x000fe400078e002a */
[----:B------:R-:W-:Y:S02]  /*cad0*/  IMAD.MOV.U32 R4, RZ, RZ, 0x4 ;  /* 0x00000004ff047424 */ /* 0x000fe400078e00ff */
[----:B------:R-:W-:Y:S02]  /*cae0*/  IMAD.MOV.U32 R34, RZ, RZ, -0x1 ;  /* 0xffffffffff227424 */ /* 0x000fe400078e00ff */
[----:B------:R-:W-:-:S07]  /*caf0*/  IMAD.MOV.U32 R30, RZ, RZ, R6 ;  /* 0x000000ffff1e7224 */ /* 0x000fce00078e0006 */
[----:B------:R-:W-:Y:S05]  /*cb00*/  WARPSYNC.COLLECTIVE R34, `(.L_x_1610) ;  /* 0x0000000022087348 */ /* 0x000fea0003c00000 */
[----:B------:R0:W1:Y:S02]  /*cb10*/  SHFL.DOWN P4, R6, R7, R4, R33 ;  /* 0x0800000407067389 */ /* 0x0000640000080021 */
[----:B01----:R-:W-:Y:S05]  /*cb20*/  ENDCOLLECTIVE ;  /* 0x000000000000791b */ /* 0x003fea0003800000 */
.L_x_1610:
[----:B------:R-:W-:Y:S02]  /*cb30*/  IMAD.MOV.U32 R7, RZ, RZ, R40 ;  /* 0x000000ffff077224 */ /* 0x000fe400078e0028 */
[----:B------:R-:W-:-:S07]  /*cb40*/  IMAD.MOV.U32 R31, RZ, RZ, R6 ;  /* 0x000000ffff1f7224 */ /* 0x000fce00078e0006 */
[----:B------:R-:W-:Y:S05]  /*cb50*/  WARPSYNC.COLLECTIVE R34, `(.L_x_1611) ;  /* 0x0000000022087348 */ /* 0x000fea0003c00000 */
[----:B------:R0:W1:Y:S02]  /*cb60*/  SHFL.DOWN P4, R6, R7, R4, R33 ;  /* 0x0800000407067389 */ /* 0x0000640000080021 */
[----:B01----:R-:W-:Y:S05]  /*cb70*/  ENDCOLLECTIVE ;  /* 0x000000000000791b */ /* 0x003fea0003800000 */
.L_x_1611:
[----:B------:R-:W-:Y:S05]  /*cb80*/  BRA `(.L_x_1612) ;  /* 0xffffff7000047947 */ /* 0x000fea000383ffff */
.L_x_1453:
[----:B------:R-:W-:Y:S01]  /*cb90*/  BSSY B0, `(.L_x_1613) ;  /* 0x0000006000007945 */ /* 0x000fe20003800000 */
[----:B------:R-:W-:Y:S02]  /*cba0*/  IMAD.MOV.U32 R4, RZ, RZ, 0x4 ;  /* 0x00000004ff047424 */ /* 0x000fe400078e00ff */
[----:B------:R-:W-:-:S07]  /*cbb0*/  IMAD.MOV.U32 R34, RZ, RZ, -0x1 ;  /* 0xffffffffff227424 */ /* 0x000fce00078e00ff */
[----:B0-----:R-:W-:Y:S05]  /*cbc0*/  WARPSYNC.COLLECTIVE R34, `(.L_x_1614) ;  /* 0x0000000022087348 */ /* 0x001fea0003c00000 */
[----:B------:R1:W2:Y:S02]  /*cbd0*/  SHFL.DOWN P4, R6, R7, R4, R33 ;  /* 0x0800000407067389 */ /* 0x0002a40000080021 */
[----:B012---:R-:W-:Y:S05]  /*cbe0*/  ENDCOLLECTIVE ;  /* 0x000000000000791b */ /* 0x007fea0003800000 */
.L_x_1614:
[----:B------:R-:W-:Y:S05]  /*cbf0*/  BSYNC B0 ;  /* 0x0000000000007941 */ /* 0x000fea0003800000 */
.L_x_1613:
[----:B------:R-:W-:Y:S05]  /*cc00*/  BRA `(.L_x_1615) ;  /* 0xffffff7000087947 */ /* 0x000fea000383ffff */
.L_x_1454:
[----:B------:R-:W-:Y:S01]  /*cc10*/  BSSY B0, `(.L_x_1616) ;  /* 0x0000007000007945 */ /* 0x000fe20003800000 */
[----:B------:R-:W-:Y:S02]  /*cc20*/  IMAD.MOV.U32 R7, RZ, RZ, R41 ;  /* 0x000000ffff077224 */ /* 0x000fe400078e0029 */
[----:B------:R-:W-:Y:S02]  /*cc30*/  IMAD.MOV.U32 R4, RZ, RZ, 0x8 ;  /* 0x00000008ff047424 */ /* 0x000fe400078e00ff */
[----:B------:R-:W-:-:S07]  /*cc40*/  IMAD.MOV.U32 R34, RZ, RZ, -0x1 ;  /* 0xffffffffff227424 */ /* 0x000fce00078e00ff */
[----:B------:R-:W-:Y:S05]  /*cc50*/  WARPSYNC.COLLECTIVE R34, `(.L_x_1617) ;  /* 0x0000000022087348 */ /* 0x000fea0003c00000 */
[----:B------:R0:W1:Y:S02]  /*cc60*/  SHFL.DOWN P4, R6, R7, R4, R33 ;  /* 0x0800000407067389 */ /* 0x0000640000080021 */
[----:B01----:R-:W-:Y:S05]  /*cc70*/  ENDCOLLECTIVE ;  /* 0x000000000000791b */ /* 0x003fea0003800000 */
.L_x_1617:
[----:B------:R-:W-:Y:S05]  /*cc80*/  BSYNC B0 ;  /* 0x0000000000007941 */ /* 0x000fea0003800000 */
.L_x_1616:
[----:B------:R-:W-:Y:S02]  /*cc90*/  IMAD.MOV.U32 R7, RZ, RZ, R42 ;  /* 0x000000ffff077224 */ /* 0x000fe400078e002a */
[----:B------:R-:W-:Y:S02]  /*cca0*/  IMAD.MOV.U32 R4, RZ, RZ, 0x8 ;  /* 0x00000008ff047424 */ /* 0x000fe400078e00ff */
[----:B------:R-:W-:Y:S02]  /*ccb0*/  IMAD.MOV.U32 R34, RZ, RZ, -0x1 ;  /* 0xffffffffff227424 */ /* 0x000fe400078e00ff */
[----:B------:R-:W-:-:S07]  /*ccc0*/  IMAD.MOV.U32 R30, RZ, RZ, R6 ;  /* 0x000000ffff1e7224 */ /* 0x000fce00078e0006 */
[----:B------:R-:W-:Y:S05]  /*ccd0*/  WARPSYNC.COLLECTIVE R34, `(.L_x_1618) ;  /* 0x0000000022087348 */ /* 0x000fea0003c00000 */
[----:B------:R0:W1:Y:S02]  /*cce0*/  SHFL.DOWN P4, R6, R7, R4, R33 ;  /* 0x0800000407067389 */ /* 0x0000640000080021 */
[----:B01----:R-:W-:Y:S05]  /*ccf0*/  ENDCOLLECTIVE ;  /* 0x000000000000791b */ /* 0x003fea0003800000 */
.L_x_1618:
[----:B------:R-:W-:Y:S02]  /*cd00*/  IMAD.MOV.U32 R7, RZ, RZ, R40 ;  /* 0x000000ffff077224 */ /* 0x000fe400078e0028 */
[----:B------:R-:W-:-:S07]  /*cd10*/  IMAD.MOV.U32 R31, RZ, RZ, R6 ;  /* 0x000000ffff1f7224 */ /* 0x000fce00078e0006 */
[----:B------:R-:W-:Y:S05]  /*cd20*/  WARPSYNC.COLLECTIVE R34, `(.L_x_1619) ;  /* 0x0000000022087348 */ /* 0x000fea0003c00000 */
[----:B------:R0:W1:Y:S02]  /*cd30*/  SHFL.DOWN P4, R6, R7, R4, R33 ;  /* 0x0800000407067389 */ /* 0x0000640000080021 */
[----:B01----:R-:W-:Y:S05]  /*cd40*/  ENDCOLLECTIVE ;  /* 0x000000000000791b */ /* 0x003fea0003800000 */
.L_x_1619:
[----:B------:R-:W-:Y:S05]  /*cd50*/  BRA `(.L_x_1620) ;  /* 0xffffff6c00d47947 */ /* 0x000fea000383ffff */
.L_x_1455:
[----:B------:R-:W-:Y:S01]  /*cd60*/  BSSY B0, `(.L_x_1621) ;  /* 0x0000006000007945 */ /* 0x000fe20003800000 */
[----:B------:R-:W-:Y:S02]  /*cd70*/  IMAD.MOV.U32 R4, RZ, RZ, 0x8 ;  /* 0x00000008ff047424 */ /* 0x000fe400078e00ff */
[----:B------:R-:W-:-:S07]  /*cd80*/  IMAD.MOV.U32 R34, RZ, RZ, -0x1 ;  /* 0xffffffffff227424 */ /* 0x000fce00078e00ff */
[----:B0-----:R-:W-:Y:S05]  /*cd90*/  WARPSYNC.COLLECTIVE R34, `(.L_x_1622) ;  /* 0x0000000022087348 */ /* 0x001fea0003c00000 */
[----:B------:R1:W2:Y:S02]  /*cda0*/  SHFL.DOWN P4, R6, R7, R4, R33 ;  /* 0x0800000407067389 */ /* 0x0002a40000080021 */
[----:B012---:R-:W-:Y:S05]  /*cdb0*/  ENDCOLLECTIVE ;  /* 0x000000000000791b */ /* 0x007fea0003800000 */
.L_x_1622:
[----:B------:R-:W-:Y:S05]  /*cdc0*/  BSYNC B0 ;  /* 0x0000000000007941 */ /* 0x000fea0003800000 */
.L_x_1621:
[----:B------:R-:W-:Y:S05]  /*cdd0*/  BRA `(.L_x_1623) ;  /* 0xffffff6c00d87947 */ /* 0x000fea000383ffff */
.L_x_1456:
[----:B------:R-:W-:Y:S01]  /*cde0*/  BSSY B0, `(.L_x_1624) ;  /* 0x0000007000007945 */ /* 0x000fe20003800000 */
[----:B------:R-:W-:Y:S02]  /*cdf0*/  IMAD.MOV.U32 R7, RZ, RZ, R41 ;  /* 0x000000ffff077224 */ /* 0x000fe400078e0029 */
[----:B------:R-:W-:Y:S02]  /*ce00*/  IMAD.MOV.U32 R4, RZ, RZ, 0x10 ;  /* 0x00000010ff047424 */ /* 0x000fe400078e00ff */
[----:B------:R-:W-:-:S07]  /*ce10*/  IMAD.MOV.U32 R34, RZ, RZ, -0x1 ;  /* 0xffffffffff227424 */ /* 0x000fce00078e00ff */
[----:B------:R-:W-:Y:S05]  /*ce20*/  WARPSYNC.COLLECTIVE R34, `(.L_x_1625) ;  /* 0x0000000022087348 */ /* 0x000fea0003c00000 */
[----:B------:R0:W1:Y:S02]  /*ce30*/  SHFL.DOWN P4, R6, R7, R4, R33 ;  /* 0x0800000407067389 */ /* 0x0000640000080021 */
[----:B01----:R-:W-:Y:S05]  /*ce40*/  ENDCOLLECTIVE ;  /* 0x000000000000791b */ /* 0x003fea0003800000 */
.L_x_1625:
[----:B------:R-:W-:Y:S05]  /*ce50*/  BSYNC B0 ;  /* 0x0000000000007941 */ /* 0x000fea0003800000 */
.L_x_1624:
[----:B------:R-:W-:Y:S02]  /*ce60*/  IMAD.MOV.U32 R7, RZ, RZ, R42 ;  /* 0x000000ffff077224 */ /* 0x000fe400078e002a */
[----:B------:R-:W-:Y:S02]  /*ce70*/  IMAD.MOV.U32 R4, RZ, RZ, 0x10 ;  /* 0x00000010ff047424 */ /* 0x000fe400078e00ff */
[----:B------:R-:W-:Y:S02]  /*ce80*/  IMAD.MOV.U32 R34, RZ, RZ, -0x1 ;  /* 0xffffffffff227424 */ /* 0x000fe400078e00ff */
[----:B------:R-:W-:-:S07]  /*ce90*/  IMAD.MOV.U32 R48, RZ, RZ, R6 ;  /* 0x000000ffff307224 */ /* 0x000fce00078e0006 */
[----:B------:R-:W-:Y:S05]  /*cea0*/  WARPSYNC.COLLECTIVE R34, `(.L_x_1626) ;  /* 0x0000000022087348 */ /* 0x000fea0003c00000 */
[----:B------:R0:W1:Y:S02]  /*ceb0*/  SHFL.DOWN P4, R6, R7, R4, R33 ;  /* 0x0800000407067389 */ /* 0x0000640000080021 */
[----:B01----:R-:W-:Y:S05]  /*cec0*/  ENDCOLLECTIVE ;  /* 0x000000000000791b */ /* 0x003fea0003800000 */
.L_x_1626:
[----:B------:R-:W-:Y:S02]  /*ced0*/  IMAD.MOV.U32 R7, RZ, RZ, R40 ;  /* 0x000000ffff077224 */ /* 0x000fe400078e0028 */
[----:B------:R-:W-:-:S07]  /*cee0*/  IMAD.MOV.U32 R49, RZ, RZ, R6 ;  /* 0x000000ffff317224 */ /* 0x000fce00078e0006 */
[----:B------:R-:W-:Y:S05]  /*cef0*/  WARPSYNC.COLLECTIVE R34, `(.L_x_1627) ;  /* 0x0000000022087348 */ /* 0x000fea0003c00000 */
[----:B------:R0:W1:Y:S02]  /*cf00*/  SHFL.DOWN P4, R6, R7, R4, R33 ;  /* 0x0800000407067389 */ /* 0x0000640000080021 */
[----:B01----:R-:W-:Y:S05]  /*cf10*/  ENDCOLLECTIVE ;  /* 0x000000000000791b */ /* 0x003fea0003800000 */
.L_x_1627:
[----:B------:R-:W-:Y:S05]  /*cf20*/  BRA `(.L_x_1628) ;  /* 0xffffff6c00a47947 */ /* 0x000fea000383ffff */
.L_x_1457:
[----:B------:R-:W-:Y:S01]  /*cf30*/  BSSY B0, `(.L_x_1629) ;  /* 0x0000006000007945 */ /* 0x000fe20003800000 */
[----:B------:R-:W-:Y:S02]  /*cf40*/  IMAD.MOV.U32 R4, RZ, RZ, 0x10 ;  /* 0x00000010ff047424 */ /* 0x000fe400078e00ff */
[----:B------:R-:W-:-:S07]  /*cf50*/  IMAD.MOV.U32 R34, RZ, RZ, -0x1 ;  /* 0xffffffffff227424 */ /* 0x000fce00078e00ff */
[----:B0-----:R-:W-:Y:S05]  /*cf60*/  WARPSYNC.COLLECTIVE R34, `(.L_x_1630) ;  /* 0x0000000022087348 */ /* 0x001fea0003c00000 */
[----:B------:R1:W2:Y:S02]  /*cf70*/  SHFL.DOWN P4, R6, R7, R4, R33 ;  /* 0x0800000407067389 */ /* 0x0002a40000080021 */
[----:B012---:R-:W-:Y:S05]  /*cf80*/  ENDCOLLECTIVE ;  /* 0x000000000000791b */ /* 0x007fea0003800000 */
.L_x_1630:
[----:B------:R-:W-:Y:S05]  /*cf90*/  BSYNC B0 ;  /* 0x0000000000007941 */ /* 0x000fea0003800000 */
.L_x_1629:
[----:B------:R-:W-:Y:S05]  /*cfa0*/  BRA `(.L_x_1631) ;  /* 0xffffff6c00b47947 */ /* 0x000fea000383ffff */
.L_x_1458:
[----:B------:R-:W-:Y:S01]  /*cfb0*/  BSSY B0, `(.L_x_1632) ;  /* 0x0000006000007945 */ /* 0x000fe20003800000 */
[----:B------:R-:W-:Y:S01]  /*cfc0*/  PLOP3.LUT P5, PT, P0, PT, PT, 0x80, 0x8 ;  /* 0x000000000008781c */ /* 0x000fe200007af070 */
[----:B------:R-:W-:-:S12]  /*cfd0*/  IMAD.MOV.U32 R34, RZ, RZ, -0x1 ;  /* 0xffffffffff227424 */ /* 0x000fd800078e00ff */
[----:B------:R-:W-:Y:S05]  /*cfe0*/  WARPSYNC.COLLECTIVE R34, `(.L_x_1633) ;  /* 0x0000000022087348 */ /* 0x000fea0003c00000 */
[----:B------:R-:W-:Y:S01]  /*cff0*/  VOTE.ALL P5, P5 ;  /* 0x0000000000ff7806 */ /* 0x000fe200028a0000 */
[----:B------:R-:W-:-:S12]  /*d000*/  ENDCOLLECTIVE ;  /* 0x000000000000791b */ /* 0x000fd80003800000 */
.L_x_1633:
[----:B------:R-:W-:Y:S05]  /*d010*/  BSYNC B0 ;  /* 0x0000000000007941 */ /* 0x000fea0003800000 */
.L_x_1632:
[----:B------:R-:W-:Y:S01]  /*d020*/  PLOP3.LUT P0, PT, P5, PT, PT, 0x80, 0x8 ;  /* 0x000000000008781c */ /* 0x000fe20002f0f070 */
[----:B------:R-:W-:-:S12]  /*d030*/  BRA `(.L_x_1634) ;  /* 0xffffff6c00b07947 */ /* 0x000fd8000383ffff */
.L_x_1460:
[----:B------:R-:W-:Y:S01]  /*d040*/  BSSY B0, `(.L_x_1635) ;  /* 0x0000006000007945 */ /* 0x000fe20003800000 */
[----:B------:R-:W-:Y:S01]  /*d050*/  PLOP3.LUT P4, PT, P0, PT, PT, 0x8, 0x80 ;  /* 0x000000000080781c */ /* 0x000fe2000078e170 */
[----:B------:R-:W-:-:S12]  /*d060*/  IMAD.MOV.U32 R34, RZ, RZ, -0x1 ;  /* 0xffffffffff227424 */ /* 0x000fd800078e00ff */
[----:B------:R-:W-:Y:S05]  /*d070*/  WARPSYNC.COLLECTIVE R34, `(.L_x_1636) ;  /* 0x0000000022087348 */ /* 0x000fea0003c00000 */
[----:B------:R-:W-:Y:S01]  /*d080*/  VOTE.ANY P4, P4 ;  /* 0x0000000000ff7806 */ /* 0x000fe20002080100 */
[----:B------:R-:W-:-:S12]  /*d090*/  ENDCOLLECTIVE ;  /* 0x000000000000791b */ /* 0x000fd80003800000 */
.L_x_1636:
[----:B------:R-:W-:Y:S05]  /*d0a0*/  BSYNC B0 ;  /* 0x0000000000007941 */ /* 0x000fea0003800000 */
.L_x_1635:
[----:B------:R-:W-:Y:S01]  /*d0b0*/  PLOP3.LUT P0, PT, P4, PT, PT, 0x80, 0x8 ;  /* 0x000000000008781c */ /* 0x000fe2000270f070 */
[----:B------:R-:W-:-:S12]  /*d0c0*/  BRA `(.L_x_1637) ;  /* 0xffffff6c00ac7947 */ /* 0x000fd8000383ffff */
.L_x_1462:
[----:B------:R-:W-:Y:S01]  /*d0d0*/  BSSY B0, `(.L_x_1638) ;  /* 0x0000006000007945 */ /* 0x000fe20003800000 */
[----:B------:R-:W-:Y:S01]  /*d0e0*/  PLOP3.LUT P4, PT, P0, PT, PT, 0x8, 0x80 ;  /* 0x000000000080781c */ /* 0x000fe2000078e170 */
[----:B------:R-:W-:-:S12]  /*d0f0*/  IMAD.MOV.U32 R34, RZ, RZ, -0x1 ;  /* 0xffffffffff227424 */ /* 0x000fd800078e00ff */
[----:B------:R-:W-:Y:S05]  /*d100*/  WARPSYNC.COLLECTIVE R34, `(.L_x_1639) ;  /* 0x0000000022087348 */ /* 0x000fea0003c00000 */
[----:B------:R-:W-:Y:S01]  /*d110*/  VOTE.ANY R34, PT, P4 ;  /* 0x0000000000227806 */ /* 0x000fe200020e0100 */
[----:B------:R-:W-:Y:S06]  /*d120*/  ENDCOLLECTIVE ;  /* 0x000000000000791b */ /* 0x000fec0003800000 */
.L_x_1639:
[----:B------:R-:W-:Y:S05]  /*d130*/  BSYNC B0 ;  /* 0x0000000000007941 */ /* 0x000fea0003800000 */
.L_x_1638:
        /* <DEDUP_REMOVED lines=10> */
.L_x_1640:
[----:B------:R-:W-:Y:S02]  /*d1e0*/  IMAD.MOV.U32 R7, RZ, RZ, R51 ;  /* 0x000000ffff077224 */ /* 0x000fe400078e0033 */
[----:B------:R-:W-:-:S07]  /*d1f0*/  IMAD.MOV.U32 R53, RZ, RZ, R6 ;  /* 0x000000ffff357224 */ /* 0x000fce00078e0006 */
[----:B------:R-:W-:Y:S05]  /*d200*/  WARPSYNC.COLLECTIVE R34, `(.L_x_1641) ;  /* 0x0000000022087348 */ /* 0x000fea0003c00000 */
[----:B------:R0:W1:Y:S02]  /*d210*/  SHFL.DOWN P4, R6, R7, R4, R33 ;  /* 0x0800000407067389 */ /* 0x0000640000080021 */
[----:B01----:R-:W-:Y:S05]  /*d220*/  ENDCOLLECTIVE ;  /* 0x000000000000791b */ /* 0x003fea0003800000 */
.L_x_1641:
[----:B------:R-:W-:Y:S02]  /*d230*/  IMAD.MOV.U32 R7, RZ, RZ, R48 ;  /* 0x000000ffff077224 */ /* 0x000fe400078e0030 */
[----:B------:R-:W-:-:S07]  /*d240*/  IMAD.MOV.U32 R50, RZ, RZ, R6 ;  /* 0x000000ffff327224 */ /* 0x000fce00078e0006 */
[----:B------:R-:W-:Y:S05]  /*d250*/  WARPSYNC.COLLECTIVE R34, `(.L_x_1642) ;  /* 0x0000000022087348 */ /* 0x000fea0003c00000 */
[----:B------:R0:W1:Y:S02]  /*d260*/  SHFL.DOWN P4, R6, R7, R4, R33 ;  /* 0x0800000407067389 */ /* 0x0000640000080021 */
[----:B01----:R-:W-:Y:S05]  /*d270*/  ENDCOLLECTIVE ;  /* 0x000000000000791b */ /* 0x003fea0003800000 */
.L_x_1642:
[----:B------:R-:W-:Y:S01]  /*d280*/  IMAD.MOV.U32 R52, RZ, RZ, R6 ;  /* 0x000000ffff347224 */ /* 0x000fe200078e0006 */
[----:B------:R-:W-:Y:S06]  /*d290*/  BRA `(.L_x_1643) ;  /* 0xffffff6c00747947 */ /* 0x000fec000383ffff */
.L_x_1463:
[----:B------:R-:W-:Y:S01]  /*d2a0*/  BSSY B0, `(.L_x_1644) ;  /* 0x0000006000007945 */ /* 0x000fe20003800000 */
[----:B------:R-:W-:Y:S02]  /*d2b0*/  IMAD.MOV.U32 R4, RZ, RZ, 0x1 ;  /* 0x00000001ff047424 */ /* 0x000fe400078e00ff */
[----:B------:R-:W-:-:S07]  /*d2c0*/  IMAD.MOV.U32 R34, RZ, RZ, -0x1 ;  /* 0xffffffffff227424 */ /* 0x000fce00078e00ff */
[----:B--23--:R-:W-:Y:S05]  /*d2d0*/  WARPSYNC.COLLECTIVE R34, `(.L_x_1645) ;  /* 0x0000000022087348 */ /* 0x00cfea0003c00000 */
[----:B------:R0:W1:Y:S02]  /*d2e0*/  SHFL.DOWN P4, R6, R7, R4, R33 ;  /* 0x0800000407067389 */ /* 0x0000640000080021 */
[----:B0123--:R-:W-:Y:S05]  /*d2f0*/  ENDCOLLECTIVE ;  /* 0x000000000000791b */ /* 0x00ffea0003800000 */
.L_x_1645:
[----:B------:R-:W-:Y:S05]  /*d300*/  BSYNC B0 ;  /* 0x0000000000007941 */ /* 0x000fea0003800000 */
.L_x_1644:
[----:B------:R-:W-:Y:S05]  /*d310*/  BRA `(.L_x_1646) ;  /* 0xffffff6c006c7947 */ /* 0x000fea000383ffff */
.L_x_1464:
[----:B------:R-:W-:Y:S01]  /*d320*/  BSSY B0, `(.L_x_1647) ;  /* 0x0000007000007945 */ /* 0x000fe20003800000 */
[----:B------:R-:W-:Y:S02]  /*d330*/  IMAD.MOV.U32 R7, RZ, RZ, R32 ;  /* 0x000000ffff077224 */ /* 0x000fe400078e0020 */
[----:B------:R-:W-:Y:S02]  /*d340*/  IMAD.MOV.U32 R4, RZ, RZ, 0x2 ;  /* 0x00000002ff047424 */ /* 0x000fe400078e00ff */
[----:B------:R-:W-:-:S07]  /*d350*/  IMAD.MOV.U32 R34, RZ, RZ, -0x1 ;  /* 0xffffffffff227424 */ /* 0x000fce00078e00ff */
[----:B------:R-:W-:Y:S05]  /*d360*/  WARPSYNC.COLLECTIVE R34, `(.L_x_1648) ;  /* 0x0000000022087348 */ /* 0x000fea0003c00000 */
[----:B------:R0:W1:Y:S02]  /*d370*/  SHFL.DOWN P4, R6, R7, R4, R33 ;  /* 0x0800000407067389 */ /* 0x0000640000080021 */
[----:B01----:R-:W-:Y:S05]  /*d380*/  ENDCOLLECTIVE ;  /* 0x000000000000791b */ /* 0x003fea0003800000 */
.L_x_1648:
[----:B------:R-:W-:Y:S05]  /*d390*/  BSYNC B0 ;  /* 0x0000000000007941 */ /* 0x000fea0003800000 */
.L_x_1647:
[----:B------:R-:W-:Y:S02]  /*d3a0*/  IMAD.MOV.U32 R7, RZ, RZ, R51 ;  /* 0x000000ffff077224 */ /* 0x000fe400078e0033 */
[----:B------:R-:W-:Y:S02]  /*d3b0*/  IMAD.MOV.U32 R4, RZ, RZ, 0x2 ;  /* 0x00000002ff047424 */ /* 0x000fe400078e00ff */
[----:B------:R-:W-:Y:S02]  /*d3c0*/  IMAD.MOV.U32 R34, RZ, RZ, -0x1 ;  /* 0xffffffffff227424 */ /* 0x000fe400078e00ff */
[----:B------:R-:W-:-:S07]  /*d3d0*/  IMAD.MOV.U32 R53, RZ, RZ, R6 ;  /* 0x000000ffff357224 */ /* 0x000fce00078e0006 */
[----:B------:R-:W-:Y:S05]  /*d3e0*/  WARPSYNC.COLLECTIVE R34, `(.L_x_1649) ;  /* 0x0000000022087348 */ /* 0x000fea0003c00000 */
[----:B------:R0:W1:Y:S02]  /*d3f0*/  SHFL.DOWN P4, R6, R7, R4, R33 ;  /* 0x0800000407067389 */ /* 0x0000640000080021 */
[----:B01----:R-:W-:Y:S05]  /*d400*/  ENDCOLLECTIVE ;  /* 0x000000000000791b */ /* 0x003fea0003800000 */
.L_x_1649:
[----:B------:R-:W-:Y:S02]  /*d410*/  IMAD.MOV.U32 R7, RZ, RZ, R48 ;  /* 0x000000ffff077224 */ /* 0x000fe400078e0030 */
[----:B------:R-:W-:-:S07]  /*d420*/  IMAD.MOV.U32 R50, RZ, RZ, R6 ;  /* 0x000000ffff327224 */ /* 0x000fce00078e0006 */
[----:B------:R-:W-:Y:S05]  /*d430*/  WARPSYNC.COLLECTIVE R34, `(.L_x_1650) ;  /* 0x0000000022087348 */ /* 0x000fea0003c00000 */
[----:B------:R0:W1:Y:S02]  /*d440*/  SHFL.DOWN P4, R6, R7, R4, R33 ;  /* 0x0800000407067389 */ /* 0x0000640000080021 */
[----:B01----:R-:W-:Y:S05]  /*d450*/  ENDCOLLECTIVE ;  /* 0x000000000000791b */ /* 0x003fea0003800000 */
.L_x_1650:
[----:B------:R-:W-:Y:S01]  /*d460*/  IMAD.MOV.U32 R52, RZ, RZ, R6 ;  /* 0x000000ffff347224 */ /* 0x000fe200078e0006 */
[----:B------:R-:W-:Y:S06]  /*d470*/  BRA `(.L_x_1651) ;  /* 0xffffff6c003c7947 */ /* 0x000fec000383ffff */
.L_x_1465:
[----:B------:R-:W-:Y:S01]  /*d480*/  BSSY B0, `(.L_x_1652) ;  /* 0x0000006000007945 */ /* 0x000fe20003800000 */
[----:B------:R-:W-:Y:S02]  /*d490*/  IMAD.MOV.U32 R4, RZ, RZ, 0x2 ;  /* 0x00000002ff047424 */ /* 0x000fe400078e00ff */
[----:B------:R-:W-:-:S07]  /*d4a0*/  IMAD.MOV.U32 R34, RZ, RZ, -0x1 ;  /* 0xffffffffff227424 */ /* 0x000fce00078e00ff */
[----:B--23--:R-:W-:Y:S05]  /*d4b0*/  WARPSYNC.COLLECTIVE R34, `(.L_x_1653) ;  /* 0x0000000022087348 */ /* 0x00cfea0003c00000 */
[----:B------:R0:W1:Y:S02]  /*d4c0*/  SHFL.DOWN P4, R6, R7, R4, R33 ;  /* 0x0800000407067389 */ /* 0x0000640000080021 */
[----:B0123--:R-:W-:Y:S05]  /*d4d0*/  ENDCOLLECTIVE ;  /* 0x000000000000791b */ /* 0x00ffea0003800000 */
.L_x_1653:
[----:B------:R-:W-:Y:S05]  /*d4e0*/  BSYNC B0 ;  /* 0x0000000000007941 */ /* 0x000fea0003800000 */
.L_x_1652:
[----:B------:R-:W-:Y:S05]  /*d4f0*/  BRA `(.L_x_1654) ;  /* 0xffffff6c00347947 */ /* 0x000fea000383ffff */
.L_x_1466:
[----:B------:R-:W-:Y:S01]  /*d500*/  BSSY B0, `(.L_x_1655) ;  /* 0x0000007000007945 */ /* 0x000fe20003800000 */
[----:B------:R-:W-:Y:S02]  /*d510*/  IMAD.MOV.U32 R7, RZ, RZ, R32 ;  /* 0x000000ffff077224 */ /* 0x000fe400078e0020 */
[----:B------:R-:W-:Y:S02]  /*d520*/  IMAD.MOV.U32 R4, RZ, RZ, 0x4 ;  /* 0x00000004ff047424 */ /* 0x000fe400078e00ff */
[----:B------:R-:W-:-:S07]  /*d530*/  IMAD.MOV.U32 R34, RZ, RZ, -0x1 ;  /* 0xffffffffff227424 */ /* 0x000fce00078e00ff */
[----:B------:R-:W-:Y:S05]  /*d540*/  WARPSYNC.COLLECTIVE R34, `(.L_x_1656) ;  /* 0x0000000022087348 */ /* 0x000fea0003c00000 */
[----:B------:R0:W1:Y:S02]  /*d550*/  SHFL.DOWN P4, R6, R7, R4, R33 ;  /* 0x0800000407067389 */ /* 0x0000640000080021 */
[----:B01----:R-:W-:Y:S05]  /*d560*/  ENDCOLLECTIVE ;  /* 0x000000000000791b */ /* 0x003fea0003800000 */
.L_x_1656:
[----:B------:R-:W-:Y:S05]  /*d570*/  BSYNC B0 ;  /* 0x0000000000007941 */ /* 0x000fea0003800000 */
.L_x_1655:
[----:B------:R-:W-:Y:S02]  /*d580*/  IMAD.MOV.U32 R7, RZ, RZ, R51 ;  /* 0x000000ffff077224 */ /* 0x000fe400078e0033 */
[----:B------:R-:W-:Y:S02]  /*d590*/  IMAD.MOV.U32 R4, RZ, RZ, 0x4 ;  /* 0x00000004ff047424 */ /* 0x000fe400078e00ff */
[----:B------:R-:W-:Y:S02]  /*d5a0*/  IMAD.MOV.U32 R34, RZ, RZ, -0x1 ;  /* 0xffffffffff227424 */ /* 0x000fe400078e00ff */
[----:B------:R-:W-:-:S07]  /*d5b0*/  IMAD.MOV.U32 R53, RZ, RZ, R6 ;  /* 0x000000ffff357224 */ /* 0x000fce00078e0006 */
[----:B------:R-:W-:Y:S05]  /*d5c0*/  WARPSYNC.COLLECTIVE R34, `(.L_x_1657) ;  /* 0x0000000022087348 */ /* 0x000fea0003c00000 */
[----:B------:R0:W1:Y:S02]  /*d5d0*/  SHFL.DOWN P4, R6, R7, R4, R33 ;  /* 0x0800000407067389 */ /* 0x0000640000080021 */
[----:B01----:R-:W-:Y:S05]  /*d5e0*/  ENDCOLLECTIVE ;  /* 0x000000000000791b */ /* 0x003fea0003800000 */
.L_x_1657:
[----:B------:R-:W-:Y:S02]  /*d5f0*/  IMAD.MOV.U32 R7, RZ, RZ, R48 ;  /* 0x000000ffff077224 */ /* 0x000fe400078e0030 */
[----:B------:R-:W-:-:S07]  /*d600*/  IMAD.MOV.U32 R50, RZ, RZ, R6 ;  /* 0x000000ffff327224 */ /* 0x000fce00078e0006 */
[----:B------:R-:W-:Y:S05]  /*d610*/  WARPSYNC.COLLECTIVE R34, `(.L_x_1658) ;  /* 0x0000000022087348 */ /* 0x000fea0003c00000 */
[----:B------:R0:W1:Y:S02]  /*d620*/  SHFL.DOWN P4, R6, R7, R4, R33 ;  /* 0x0800000407067389 */ /* 0x0000640000080021 */
[----:B01----:R-:W-:Y:S05]  /*d630*/  ENDCOLLECTIVE ;  /* 0x000000000000791b */ /* 0x003fea0003800000 */
.L_x_1658:
[----:B------:R-:W-:Y:S01]  /*d640*/  IMAD.MOV.U32 R52, RZ, RZ, R6 ;  /* 0x000000ffff347224 */ /* 0x000fe200078e0006 */
[----:B------:R-:W-:Y:S06]  /*d650*/  BRA `(.L_x_1659) ;  /* 0xffffff6c00047947 */ /* 0x000fec000383ffff */
.L_x_1467:
[----:B------:R-:W-:Y:S01]  /*d660*/  BSSY B0, `(.L_x_1660) ;  /* 0x0000006000007945 */ /* 0x000fe20003800000 */
[----:B------:R-:W-:Y:S02]  /*d670*/  IMAD.MOV.U32 R4, RZ, RZ, 0x4 ;  /* 0x00000004ff047424 */ /* 0x000fe400078e00ff */
[----:B------:R-:W-:-:S07]  /*d680*/  IMAD.MOV.U32 R34, RZ, RZ, -0x1 ;  /* 0xffffffffff227424 */ /* 0x000fce00078e00ff */
[----:B--23--:R-:W-:Y:S05]  /*d690*/  WARPSYNC.COLLECTIVE R34, `(.L_x_1661) ;  /* 0x0000000022087348 */ /* 0x00cfea0003c00000 */
[----:B------:R0:W1:Y:S02]  /*d6a0*/  SHFL.DOWN P4, R6, R7, R4, R33 ;  /* 0x0800000407067389 */ /* 0x0000640000080021 */
[----:B0123--:R-:W-:Y:S05]  /*d6b0*/  ENDCOLLECTIVE ;  /* 0x000000000000791b */ /* 0x00ffea0003800000 */
.L_x_1661:
[----:B------:R-:W-:Y:S05]  /*d6c0*/  BSYNC B0 ;  /* 0x0000000000007941 */ /* 0x000fea0003800000 */
.L_x_1660:
[----:B------:R-:W-:Y:S05]  /*d6d0*/  BRA `(.L_x_1662) ;  /* 0xffffff6800fc7947 */ /* 0x000fea000383ffff */
.L_x_1468:
[----:B------:R-:W-:Y:S01]  /*d6e0*/  BSSY B0, `(.L_x_1663) ;  /* 0x0000007000007945 */ /* 0x000fe20003800000 */
[----:B------:R-:W-:Y:S02]  /*d6f0*/  IMAD.MOV.U32 R7, RZ, RZ, R32 ;  /* 0x000000ffff077224 */ /* 0x000fe400078e0020 */
[----:B------:R-:W-:Y:S02]  /*d700*/  IMAD.MOV.U32 R4, RZ, RZ, 0x8 ;  /* 0x00000008ff047424 */ /* 0x000fe400078e00ff */
[----:B------:R-:W-:-:S07]  /*d710*/  IMAD.MOV.U32 R34, RZ, RZ, -0x1 ;  /* 0xffffffffff227424 */ /* 0x000fce00078e00ff */
[----:B------:R-:W-:Y:S05]  /*d720*/  WARPSYNC.COLLECTIVE R34, `(.L_x_1664) ;  /* 0x0000000022087348 */ /* 0x000fea0003c00000 */
[----:B------:R0:W1:Y:S02]  /*d730*/  SHFL.DOWN P4, R6, R7, R4, R33 ;  /* 0x0800000407067389 */ /* 0x0000640000080021 */
[----:B01----:R-:W-:Y:S05]  /*d740*/  ENDCOLLECTIVE ;  /* 0x000000000000791b */ /* 0x003fea0003800000 */
.L_x_1664:
[----:B------:R-:W-:Y:S05]  /*d750*/  BSYNC B0 ;  /* 0x0000000000007941 */ /* 0x000fea0003800000 */
.L_x_1663:
[----:B------:R-:W-:Y:S02]  /*d760*/  IMAD.MOV.U32 R7, RZ, RZ, R51 ;  /* 0x000000ffff077224 */ /* 0x000fe400078e0033 */
[----:B------:R-:W-:Y:S02]  /*d770*/  IMAD.MOV.U32 R4, RZ, RZ, 0x8 ;  /* 0x00000008ff047424 */ /* 0x000fe400078e00ff */
[----:B------:R-:W-:Y:S02]  /*d780*/  IMAD.MOV.U32 R34, RZ, RZ, -0x1 ;  /* 0xffffffffff227424 */ /* 0x000fe400078e00ff */
[----:B------:R-:W-:-:S07]  /*d790*/  IMAD.MOV.U32 R53, RZ, RZ, R6 ;  /* 0x000000ffff357224 */ /* 0x000fce00078e0006 */
[----:B------:R-:W-:Y:S05]  /*d7a0*/  WARPSYNC.COLLECTIVE R34, `(.L_x_1665) ;  /* 0x0000000022087348 */ /* 0x000fea0003c00000 */
[----:B------:R0:W1:Y:S02]  /*d7b0*/  SHFL.DOWN P4, R6, R7, R4, R33 ;  /* 0x0800000407067389 */ /* 0x0000640000080021 */
[----:B01----:R-:W-:Y:S05]  /*d7c0*/  ENDCOLLECTIVE ;  /* 0x000000000000791b */ /* 0x003fea0003800000 */
.L_x_1665:
[----:B------:R-:W-:Y:S02]  /*d7d0*/  IMAD.MOV.U32 R7, RZ, RZ, R48 ;  /* 0x000000ffff077224 */ /* 0x000fe400078e0030 */
[----:B------:R-:W-:-:S07]  /*d7e0*/  IMAD.MOV.U32 R50, RZ, RZ, R6 ;  /* 0x000000ffff327224 */ /* 0x000fce00078e0006 */
[----:B------:R-:W-:Y:S05]  /*d7f0*/  WARPSYNC.COLLECTIVE R34, `(.L_x_1666) ;  /* 0x0000000022087348 */ /* 0x000fea0003c00000 */
[----:B------:R0:W1:Y:S02]  /*d800*/  SHFL.DOWN P4, R6, R7, R4, R33 ;  /* 0x0800000407067389 */ /* 0x0000640000080021 */
[----:B01----:R-:W-:Y:S05]  /*d810*/  ENDCOLLECTIVE ;  /* 0x000000000000791b */ /* 0x003fea0003800000 */
.L_x_1666:
[----:B------:R-:W-:Y:S01]  /*d820*/  IMAD.MOV.U32 R52, RZ, RZ, R6 ;  /* 0x000000ffff347224 */ /* 0x000fe200078e0006 */
[----:B------:R-:W-:Y:S06]  /*d830*/  BRA `(.L_x_1667) ;  /* 0xffffff6800cc7947 */ /* 0x000fec000383ffff */
.L_x_1469:
[----:B------:R-:W-:Y:S01]  /*d840*/  BSSY B0, `(.L_x_1668) ;  /* 0x0000006000007945 */ /* 0x000fe20003800000 */
[----:B------:R-:W-:Y:S02]  /*d850*/  IMAD.MOV.U32 R4, RZ, RZ, 0x8 ;  /* 0x00000008ff047424 */ /* 0x000fe400078e00ff */
[----:B------:R-:W-:-:S07]  /*d860*/  IMAD.MOV.U32 R34, RZ, RZ, -0x1 ;  /* 0xffffffffff227424 */ /* 0x000fce00078e00ff */
[----:B--23--:R-:W-:Y:S05]  /*d870*/  WARPSYNC.COLLECTIVE R34, `(.L_x_1669) ;  /* 0x0000000022087348 */ /* 0x00cfea0003c00000 */
[----:B------:R0:W1:Y:S02]  /*d880*/  SHFL.DOWN P4, R6, R7, R4, R33 ;  /* 0x0800000407067389 */ /* 0x0000640000080021 */
[----:B0123--:R-:W-:Y:S05]  /*d890*/  ENDCOLLECTIVE ;  /* 0x000000000000791b */ /* 0x00ffea0003800000 */
.L_x_1669:
[----:B------:R-:W-:Y:S05]  /*d8a0*/  BSYNC B0 ;  /* 0x0000000000007941 */ /* 0x000fea0003800000 */
.L_x_1668:
[----:B------:R-:W-:Y:S05]  /*d8b0*/  BRA `(.L_x_1670) ;  /* 0xffffff6800c47947 */ /* 0x000fea000383ffff */
.L_x_1470:
[----:B------:R-:W-:Y:S01]  /*d8c0*/  BSSY B0, `(.L_x_1671) ;  /* 0x0000007000007945 */ /* 0x000fe20003800000 */
[----:B------:R-:W-:Y:S02]  /*d8d0*/  IMAD.MOV.U32 R7, RZ, RZ, R32 ;  /* 0x000000ffff077224 */ /* 0x000fe400078e0020 */
[----:B------:R-:W-:Y:S02]  /*d8e0*/  IMAD.MOV.U32 R4, RZ, RZ, 0x10 ;  /* 0x00000010ff047424 */ /* 0x000fe400078e00ff */
[----:B------:R-:W-:-:S07]  /*d8f0*/  IMAD.MOV.U32 R34, RZ, RZ, -0x1 ;  /* 0xffffffffff227424 */ /* 0x000fce00078e00ff */
[----:B------:R-:W-:Y:S05]  /*d900*/  WARPSYNC.COLLECTIVE R34, `(.L_x_1672) ;  /* 0x0000000022087348 */ /* 0x000fea0003c00000 */
[----:B------:R0:W1:Y:S02]  /*d910*/  SHFL.DOWN P4, R6, R7, R4, R33 ;  /* 0x0800000407067389 */ /* 0x0000640000080021 */
[----:B01----:R-:W-:Y:S05]  /*d920*/  ENDCOLLECTIVE ;  /* 0x000000000000791b */ /* 0x003fea0003800000 */
.L_x_1672:
[----:B------:R-:W-:Y:S05]  /*d930*/  BSYNC B0 ;  /* 0x0000000000007941 */ /* 0x000fea0003800000 */
.L_x_1671:
[----:B------:R-:W-:Y:S02]  /*d940*/  IMAD.MOV.U32 R7, RZ, RZ, R51 ;  /* 0x000000ffff077224 */ /* 0x000fe400078e0033 */
[----:B------:R-:W-:Y:S02]  /*d950*/  IMAD.MOV.U32 R4, RZ, RZ, 0x10 ;  /* 0x00000010ff047424 */ /* 0x000fe400078e00ff */
[----:B------:R-:W-:Y:S02]  /*d960*/  IMAD.MOV.U32 R34, RZ, RZ, -0x1 ;  /* 0xffffffffff227424 */ /* 0x000fe400078e00ff */
[----:B------:R-:W-:-:S07]  /*d970*/  IMAD.MOV.U32 R53, RZ, RZ, R6 ;  /* 0x000000ffff357224 */ /* 0x000fce00078e0006 */
[----:B------:R-:W-:Y:S05]  /*d980*/  WARPSYNC.COLLECTIVE R34, `(.L_x_1673) ;  /* 0x0000000022087348 */ /* 0x000fea0003c00000 */
[----:B------:R0:W1:Y:S02]  /*d990*/  SHFL.DOWN P4, R6, R7, R4, R33 ;  /* 0x0800000407067389 */ /* 0x0000640000080021 */
[----:B01----:R-:W-:Y:S05]  /*d9a0*/  ENDCOLLECTIVE ;  /* 0x000000000000791b */ /* 0x003fea0003800000 */
.L_x_1673:
[----:B------:R-:W-:Y:S02]  /*d9b0*/  IMAD.MOV.U32 R7, RZ, RZ, R48 ;  /* 0x000000ffff077224 */ /* 0x000fe400078e0030 */
[----:B------:R-:W-:-:S07]  /*d9c0*/  IMAD.MOV.U32 R50, RZ, RZ, R6 ;  /* 0x000000ffff327224 */ /* 0x000fce00078e0006 */
[----:B------:R-:W-:Y:S05]  /*d9d0*/  WARPSYNC.COLLECTIVE R34, `(.L_x_1674) ;  /* 0x0000000022087348 */ /* 0x000fea0003c00000 */
[----:B------:R0:W1:Y:S02]  /*d9e0*/  SHFL.DOWN P4, R6, R7, R4, R33 ;  /* 0x0800000407067389 */ /* 0x0000640000080021 */
[----:B01----:R-:W-:Y:S05]  /*d9f0*/  ENDCOLLECTIVE ;  /* 0x000000000000791b */ /* 0x003fea0003800000 */
.L_x_1674:
[----:B------:R-:W-:Y:S05]  /*da00*/  BRA `(.L_x_1675) ;  /* 0xffffff6800987947 */ /* 0x000fea000383ffff */
.L_x_1471:
[----:B------:R-:W-:Y:S01]  /*da10*/  BSSY B0, `(.L_x_1676) ;  /* 0x0000006000007945 */ /* 0x000fe20003800000 */
[----:B------:R-:W-:Y:S02]  /*da20*/  IMAD.MOV.U32 R4, RZ, RZ, 0x10 ;  /* 0x00000010ff047424 */ /* 0x000fe400078e00ff */
[----:B------:R-:W-:-:S07]  /*da30*/  IMAD.MOV.U32 R34, RZ, RZ, -0x1 ;  /* 0xffffffffff227424 */ /* 0x000fce00078e00ff */
[----:B------:R-:W-:Y:S05]  /*da40*/  WARPSYNC.COLLECTIVE R34, `(.L_x_1677) ;  /* 0x0000000022087348 */ /* 0x000fea0003c00000 */
[----:B------:R0:W1:Y:S02]  /*da50*/  SHFL.DOWN P4, R6, R7, R4, R33 ;  /* 0x0800000407067389 */ /* 0x0000640000080021 */
[----:B01----:R-:W-:Y:S05]  /*da60*/  ENDCOLLECTIVE ;  /* 0x000000000000791b */ /* 0x003fea0003800000 */
.L_x_1677:
[----:B------:R-:W-:Y:S05]  /*da70*/  BSYNC B0 ;  /* 0x0000000000007941 */ /* 0x000fea0003800000 */
.L_x_1676:
[----:B------:R-:W-:Y:S05]  /*da80*/  BRA `(.L_x_1678) ;  /* 0xffffff6800b87947 */ /* 0x000fea000383ffff */
.L_x_1472:
[----:B------:R-:W-:Y:S01]  /*da90*/  BSSY B0, `(.L_x_1679) ;  /* 0x0000006000007945 */ /* 0x000fe20003800000 */
[----:B------:R-:W-:Y:S01]  /*daa0*/  PLOP3.LUT P5, PT, P0, PT, PT, 0x80, 0x8 ;  /* 0x000000000008781c */ /* 0x000fe200007af070 */
[----:B------:R-:W-:-:S12]  /*dab0*/  IMAD.MOV.U32 R34, RZ, RZ, -0x1 ;  /* 0xffffffffff227424 */ /* 0x000fd800078e00ff */
[----:B------:R-:W-:Y:S05]  /*dac0*/  WARPSYNC.COLLECTIVE R34, `(.L_x_1680) ;  /* 0x0000000022087348 */ /* 0x000fea0003c00000 */
[----:B------:R-:W-:Y:S01]  /*dad0*/  VOTE.ALL P5, P5 ;  /* 0x0000000000ff7806 */ /* 0x000fe200028a0000 */
[----:B------:R-:W-:-:S12]  /*dae0*/  ENDCOLLECTIVE ;  /* 0x000000000000791b */ /* 0x000fd80003800000 */
.L_x_1680:
[----:B------:R-:W-:Y:S05]  /*daf0*/  BSYNC B0 ;  /* 0x0000000000007941 */ /* 0x000fea0003800000 */
.L_x_1679:
[----:B------:R-:W-:Y:S01]  /*db00*/  PLOP3.LUT P0, PT, P5, PT, PT, 0x80, 0x8 ;  /* 0x000000000008781c */ /* 0x000fe20002f0f070 */
[----:B------:R-:W-:-:S12]  /*db10*/  BRA `(.L_x_1681) ;  /* 0xffffff6800ac7947 */ /* 0x000fd8000383ffff */
.L_x_1530:
[----:B------:R-:W-:Y:S01]  /*db20*/  BSSY B0, `(.L_x_1682) ;  /* 0x0000006000007945 */ /* 0x000fe20003800000 */
[----:B------:R-:W-:Y:S01]  /*db30*/  PLOP3.LUT P4, PT, P4, PT, PT, 0x8, 0x80 ;  /* 0x000000000080781c */ /* 0x000fe2000278e170 */
[----:B------:R-:W-:-:S12]  /*db40*/  IMAD.MOV.U32 R34, RZ, RZ, -0x1 ;  /* 0xffffffffff227424 */ /* 0x000fd800078e00ff */
[----:B--23--:R-:W-:Y:S05]  /*db50*/  WARPSYNC.COLLECTIVE R34, `(.L_x_1683) ;  /* 0x0000000022087348 */ /* 0x00cfea0003c00000 */
[----:B------:R-:W-:Y:S01]  /*db60*/  VOTE.ANY P4, P4 ;  /* 0x0000000000ff7806 */ /* 0x000fe20002080100 */
[----:B--23--:R-:W-:-:S12]  /*db70*/  ENDCOLLECTIVE ;  /* 0x000000000000791b */ /* 0x00cfd80003800000 */
.L_x_1683:
[----:B------:R-:W-:Y:S05]  /*db80*/  BSYNC B0 ;  /* 0x0000000000007941 */ /* 0x000fea0003800000 */
.L_x_1682:
[----:B------:R-:W-:Y:S05]  /*db90*/  BRA `(.L_x_1684) ;  /* 0xffffffc000e07947 */ /* 0x000fea000383ffff */
.L_x_1532:
[----:B------:R-:W0:Y:S01]  /*dba0*/  S2R R42, SR_GEMASK ;  /* 0x00000000002a7919 */ /* 0x000e220000003c00 */
[----:B------:R-:W-:Y:S01]  /*dbb0*/  BSSY B0, `(.L_x_1685) ;  /* 0x0000006000007945 */ /* 0x000fe20003800000 */
[----:B------:R-:W-:Y:S01]  /*dbc0*/  PLOP3.LUT P4, PT, P4, PT, PT, 0x8, 0x80 ;  /* 0x000000000080781c */ /* 0x000fe2000278e170 */
[----:B------:R-:W-:-:S12]  /*dbd0*/  IMAD.MOV.U32 R34, RZ, RZ, -0x1 ;  /* 0xffffffffff227424 */ /* 0x000fd800078e00ff */
[----:B0-23--:R-:W-:Y:S05]  /*dbe0*/  WARPSYNC.COLLECTIVE R34, `(.L_x_1686) ;  /* 0x0000000022087348 */ /* 0x00dfea0003c00000 */
[----:B------:R-:W-:Y:S01]  /*dbf0*/  VOTE.ANY R34, PT, P4 ;  /* 0x0000000000227806 */ /* 0x000fe200020e0100 */
[----:B0-23--:R-:W-:Y:S06]  /*dc00*/  ENDCOLLECTIVE ;  /* 0x000000000000791b */ /* 0x00dfec0003800000 */
.L_x_1686:
[----:B------:R-:W-:Y:S05]  /*dc10*/  BSYNC B0 ;  /* 0x0000000000007941 */ /* 0x000fea0003800000 */
.L_x_1685:
        /* <DEDUP_REMOVED lines=10> */
.L_x_1687:
[----:B------:R-:W-:Y:S02]  /*dcc0*/  IMAD.MOV.U32 R7, RZ, RZ, R41 ;  /* 0x000000ffff077224 */ /* 0x000fe400078e0029 */
[----:B------:R-:W-:-:S07]  /*dcd0*/  IMAD.MOV.U32 R25, RZ, RZ, R6 ;  /* 0x000000ffff197224 */ /* 0x000fce00078e0006 */
[----:B------:R-:W-:Y:S05]  /*dce0*/  WARPSYNC.COLLECTIVE R34, `(.L_x_1688) ;  /* 0x0000000022087348 */ /* 0x000fea0003c00000 */
[----:B------:R0:W1:Y:S02]  /*dcf0*/  SHFL.DOWN P4, R6, R7, R4, R33 ;  /* 0x0800000407067389 */ /* 0x0000640000080021 */
[----:B01----:R-:W-:Y:S05]  /*dd00*/  ENDCOLLECTIVE ;  /* 0x000000000000791b */ /* 0x003fea0003800000 */
.L_x_1688:
[----:B------:R-:W-:Y:S02]  /*dd10*/  IMAD.MOV.U32 R7, RZ, RZ, R38 ;  /* 0x000000ffff077224 */ /* 0x000fe400078e0026 */
[----:B------:R-:W-:-:S07]  /*dd20*/  IMAD.MOV.U32 R24, RZ, RZ, R6 ;  /* 0x000000ffff187224 */ /* 0x000fce00078e0006 */
[----:B------:R-:W-:Y:S05]  /*dd30*/  WARPSYNC.COLLECTIVE R34, `(.L_x_1689) ;  /* 0x0000000022087348 */ /* 0x000fea0003c00000 */
[----:B------:R0:W1:Y:S02]  /*dd40*/  SHFL.DOWN P4, R6, R7, R4, R33 ;  /* 0x0800000407067389 */ /* 0x0000640000080021 */
[----:B01----:R-:W-:Y:S05]  /*dd50*/  ENDCOLLECTIVE ;  /* 0x000000000000791b */ /* 0x003fea0003800000 */
.L_x_1689:
[----:B------:R-:W-:Y:S05]  /*dd60*/  BRA `(.L_x_1690) ;  /* 0xffffffc000ac7947 */ /* 0x000fea000383ffff */
.L_x_1533:
[----:B------:R-:W-:Y:S01]  /*dd70*/  BSSY B0, `(.L_x_1691) ;  /* 0x0000006000007945 */ /* 0x000fe20003800000 */
[----:B------:R-:W-:Y:S02]  /*dd80*/  IMAD.MOV.U32 R4, RZ, RZ, 0x1 ;  /* 0x00000001ff047424 */ /* 0x000fe400078e00ff */
[----:B------:R-:W-:-:S07]  /*dd90*/  IMAD.MOV.U32 R34, RZ, RZ, -0x1 ;  /* 0xffffffffff227424 */ /* 0x000fce00078e00ff */
[----:B--23--:R-:W-:Y:S05]  /*dda0*/  WARPSYNC.COLLECTIVE R34, `(.L_x_1692) ;  /* 0x0000000022087348 */ /* 0x00cfea0003c00000 */
[----:B------:R0:W1:Y:S02]  /*ddb0*/  SHFL.DOWN P4, R6, R7, R4, R33 ;  /* 0x0800000407067389 */ /* 0x0000640000080021 */
[----:B0123--:R-:W-:Y:S05]  /*ddc0*/  ENDCOLLECTIVE ;  /* 0x000000000000791b */ /* 0x00ffea0003800000 */
.L_x_1692:
[----:B------:R-:W-:Y:S05]  /*ddd0*/  BSYNC B0 ;  /* 0x0000000000007941 */ /* 0x000fea0003800000 */
.L_x_1691:
[----:B------:R-:W-:Y:S05]  /*dde0*/  BRA `(.L_x_1693) ;  /* 0xffffffc000b07947 */ /* 0x000fea000383ffff */
.L_x_1534:
[----:B------:R-:W-:Y:S01]  /*ddf0*/  BSSY B0, `(.L_x_1694) ;  /* 0x0000007000007945 */ /* 0x000fe20003800000 */
[----:B------:R-:W-:Y:S02]  /*de00*/  IMAD.MOV.U32 R7, RZ, RZ, R40 ;  /* 0x000000ffff077224 */ /* 0x000fe400078e0028 */
[----:B------:R-:W-:Y:S02]  /*de10*/  IMAD.MOV.U32 R4, RZ, RZ, 0x2 ;  /* 0x00000002ff047424 */ /* 0x000fe400078e00ff */
[----:B------:R-:W-:-:S07]  /*de20*/  IMAD.MOV.U32 R34, RZ, RZ, -0x1 ;  /* 0xffffffffff227424 */ /* 0x000fce00078e00ff */
[----:B--23--:R-:W-:Y:S05]  /*de30*/  WARPSYNC.COLLECTIVE R34, `(.L_x_1695) ;  /* 0x0000000022087348 */ /* 0x00cfea0003c00000 */
[----:B------:R0:W1:Y:S02]  /*de40*/  SHFL.DOWN P4, R6, R7, R4, R33 ;  /* 0x0800000407067389 */ /* 0x0000640000080021 */
[----:B0123--:R-:W-:Y:S05]  /*de50*/  ENDCOLLECTIVE ;  /* 0x000000000000791b */ /* 0x00ffea0003800000 */
.L_x_1695:
[----:B------:R-:W-:Y:S05]  /*de60*/  BSYNC B0 ;  /* 0x0000000000007941 */ /* 0x000fea0003800000 */
.L_x_1694:
[----:B------:R-:W-:Y:S02]  /*de70*/  IMAD.MOV.U32 R7, RZ, RZ, R41 ;  /* 0x000000ffff077224 */ /* 0x000fe400078e0029 */
[----:B------:R-:W-:Y:S02]  /*de80*/  IMAD.MOV.U32 R4, RZ, RZ, 0x2 ;  /* 0x00000002ff047424 */ /* 0x000fe400078e00ff */
[----:B------:R-:W-:Y:S02]  /*de90*/  IMAD.MOV.U32 R34, RZ, RZ, -0x1 ;  /* 0xffffffffff227424 */ /* 0x000fe400078e00ff */
[----:B------:R-:W-:-:S07]  /*dea0*/  IMAD.MOV.U32 R25, RZ, RZ, R6 ;  /* 0x000000ffff197224 */ /* 0x000fce00078e0006 */
[----:B------:R-:W-:Y:S05]  /*deb0*/  WARPSYNC.COLLECTIVE R34, `(.L_x_1696) ;  /* 0x0000000022087348 */ /* 0x000fea0003c00000 */
[----:B------:R0:W1:Y:S02]  /*dec0*/  SHFL.DOWN P4, R6, R7, R4, R33 ;  /* 0x0800000407067389 */ /* 0x0000640000080021 */
[----:B01----:R-:W-:Y:S05]  /*ded0*/  ENDCOLLECTIVE ;  /* 0x000000000000791b */ /* 0x003fea0003800000 */
.L_x_1696:
[----:B------:R-:W-:Y:S02]  /*dee0*/  IMAD.MOV.U32 R7, RZ, RZ, R38 ;  /* 0x000000ffff077224 */ /* 0x000fe400078e0026 */
[----:B------:R-:W-:-:S07]  /*def0*/  IMAD.MOV.U32 R24, RZ, RZ, R6 ;  /* 0x000000ffff187224 */ /* 0x000fce00078e0006 */
[----:B------:R-:W-:Y:S05]  /*df00*/  WARPSYNC.COLLECTIVE R34, `(.L_x_1697) ;  /* 0x0000000022087348 */ /* 0x000fea0003c00000 */
[----:B------:R0:W1:Y:S02]  /*df10*/  SHFL.DOWN P4, R6, R7, R4, R33 ;  /* 0x0800000407067389 */ /* 0x0000640000080021 */
[----:B01----:R-:W-:Y:S05]  /*df20*/  ENDCOLLECTIVE ;  /* 0x000000000000791b */ /* 0x003fea0003800000 */
.L_x_1697:
[----:B------:R-:W-:Y:S05]  /*df30*/  BRA `(.L_x_1698) ;  /* 0xffffffc000787947 */ /* 0x000fea000383ffff */
.L_x_1535:
[----:B------:R-:W-:Y:S01]  /*df40*/  BSSY B0, `(.L_x_1699) ;  /* 0x0000006000007945 */ /* 0x000fe20003800000 */
[----:B------:R-:W-:Y:S02]  /*df50*/  IMAD.MOV.U32 R4, RZ, RZ, 0x2 ;  /* 0x00000002ff047424 */ /* 0x000fe400078e00ff */
[----:B------:R-:W-:-:S07]  /*df60*/  IMAD.MOV.U32 R34, RZ, RZ, -0x1 ;  /* 0xffffffffff227424 */ /* 0x000fce00078e00ff */
[----:B--23--:R-:W-:Y:S05]  /*df70*/  WARPSYNC.COLLECTIVE R34, `(.L_x_1700) ;  /* 0x0000000022087348 */ /* 0x00cfea0003c00000 */
[----:B------:R0:W1:Y:S02]  /*df80*/  SHFL.DOWN P4, R6, R7, R4, R33 ;  /* 0x0800000407067389 */ /* 0x0000640000080021 */
[----:B0123--:R-:W-:Y:S05]  /*df90*/  ENDCOLLECTIVE ;  /* 0x000000000000791b */ /* 0x00ffea0003800000 */
.L_x_1700:
[----:B------:R-:W-:Y:S05]  /*dfa0*/  BSYNC B0 ;  /* 0x0000000000007941 */ /* 0x000fea0003800000 */
.L_x_1699:
[----:B------:R-:W-:Y:S05]  /*dfb0*/  BRA `(.L_x_1701) ;  /* 0xffffffc0007c7947 */ /* 0x000fea000383ffff */
.L_x_1536:
[----:B------:R-:W-:Y:S01]  /*dfc0*/  BSSY B0, `(.L_x_1702) ;  /* 0x0000007000007945 */ /* 0x000fe20003800000 */
[----:B------:R-:W-:Y:S02]  /*dfd0*/  IMAD.MOV.U32 R7, RZ, RZ, R40 ;  /* 0x000000ffff077224 */ /* 0x000fe400078e0028 */
[----:B------:R-:W-:Y:S02]  /*dfe0*/  IMAD.MOV.U32 R4, RZ, RZ, 0x4 ;  /* 0x00000004ff047424 */ /* 0x000fe400078e00ff */
[----:B------:R-:W-:-:S07]  /*dff0*/  IMAD.MOV.U32 R34, RZ, RZ, -0x1 ;  /* 0xffffffffff227424 */ /* 0x000fce00078e00ff */
[----:B--23--:R-:W-:Y:S05]  /*e000*/  WARPSYNC.COLLECTIVE R34, `(.L_x_1703) ;  /* 0x0000000022087348 */ /* 0x00cfea0003c00000 */
[----:B------:R0:W1:Y:S02]  /*e010*/  SHFL.DOWN P4, R6, R7, R4, R33 ;  /* 0x0800000407067389 */ /* 0x0000640000080021 */
[----:B0123--:R-:W-:Y:S05]  /*e020*/  ENDCOLLECTIVE ;  /* 0x000000000000791b */ /* 0x00ffea0003800000 */
.L_x_1703:
[----:B------:R-:W-:Y:S05]  /*e030*/  BSYNC B0 ;  /* 0x0000000000007941 */ /* 0x000fea0003800000 */
.L_x_1702:
[----:B------:R-:W-:Y:S02]  /*e040*/  IMAD.MOV.U32 R7, RZ, RZ, R41 ;  /* 0x000000ffff077224 */ /* 0x000fe400078e0029 */
[----:B------:R-:W-:Y:S02]  /*e050*/  IMAD.MOV.U32 R4, RZ, RZ, 0x4 ;  /* 0x00000004ff047424 */ /* 0x000fe400078e00ff */
[----:B------:R-:W-:Y:S02]  /*e060*/  IMAD.MOV.U32 R34, RZ, RZ, -0x1 ;  /* 0xffffffffff227424 */ /* 0x000fe400078e00ff */
[----:B------:R-:W-:-:S07]  /*e070*/  IMAD.MOV.U32 R25, RZ, RZ, R6 ;  /* 0x000000ffff197224 */ /* 0x000fce00078e0006 */
[----:B------:R-:W-:Y:S05]  /*e080*/  WARPSYNC.COLLECTIVE R34, `(.L_x_1704) ;  /* 0x0000000022087348 */ /* 0x000fea0003c00000 */
[----:B------:R0:W1:Y:S02]  /*e090*/  SHFL.DOWN P4, R6, R7, R4, R33 ;  /* 0x0800000407067389 */ /* 0x0000640000080021 */
[----:B01----:R-:W-:Y:S05]  /*e0a0*/  ENDCOLLECTIVE ;  /* 0x000000000000791b */ /* 0x003fea0003800000 */
.L_x_1704:
[----:B------:R-:W-:Y:S02]  /*e0b0*/  IMAD.MOV.U32 R7, RZ, RZ, R38 ;  /* 0x000000ffff077224 */ /* 0x000fe400078e0026 */
[----:B------:R-:W-:-:S07]  /*e0c0*/  IMAD.MOV.U32 R24, RZ, RZ, R6 ;  /* 0x000000ffff187224 */ /* 0x000fce00078e0006 */
[----:B------:R-:W-:Y:S05]  /*e0d0*/  WARPSYNC.COLLECTIVE R34, `(.L_x_1705) ;  /* 0x0000000022087348 */ /* 0x000fea0003c00000 */
[----:B------:R0:W1:Y:S02]  /*e0e0*/  SHFL.DOWN P4, R6, R7, R4, R33 ;  /* 0x0800000407067389 */ /* 0x0000640000080021 */
[----:B01----:R-:W-:Y:S05]  /*e0f0*/  ENDCOLLECTIVE ;  /* 0x000000000000791b */ /* 0x003fea0003800000 */
.L_x_1705:
[----:B------:R-:W-:Y:S05]  /*e100*/  BRA `(.L_x_1706) ;  /* 0xffffffc000487947 */ /* 0x000fea000383ffff */
.L_x_1537:
[----:B------:R-:W-:Y:S01]  /*e110*/  BSSY B0, `(.L_x_1707) ;  /* 0x0000006000007945 */ /* 0x000fe20003800000 */
[----:B------:R-:W-:Y:S02]  /*e120*/  IMAD.MOV.U32 R4, RZ, RZ, 0x4 ;  /* 0x00000004ff047424 */ /* 0x000fe400078e00ff */
[----:B------:R-:W-:-:S07]  /*e130*/  IMAD.MOV.U32 R34, RZ, RZ, -0x1 ;  /* 0xffffffffff227424 */ /* 0x000fce00078e00ff */
[----:B--23--:R-:W-:Y:S05]  /*e140*/  WARPSYNC.COLLECTIVE R34, `(.L_x_1708) ;  /* 0x0000000022087348 */ /* 0x00cfea0003c00000 */
[----:B------:R0:W1:Y:S02]  /*e150*/  SHFL.DOWN P4, R6, R7, R4, R33 ;  /* 0x0800000407067389 */ /* 0x0000640000080021 */
[----:B0123--:R-:W-:Y:S05]  /*e160*/  ENDCOLLECTIVE ;  /* 0x000000000000791b */ /* 0x00ffea0003800000 */
.L_x_1708:
[----:B------:R-:W-:Y:S05]  /*e170*/  BSYNC B0 ;  /* 0x0000000000007941 */ /* 0x000fea0003800000 */
.L_x_1707:
[----:B------:R-:W-:Y:S05]  /*e180*/  BRA `(.L_x_1709) ;  /* 0xffffffc0004c7947 */ /* 0x000fea000383ffff */
.L_x_1538:
[----:B------:R-:W-:Y:S01]  /*e190*/  BSSY B0, `(.L_x_1710) ;  /* 0x0000007000007945 */ /* 0x000fe20003800000 */
[----:B------:R-:W-:Y:S02]  /*e1a0*/  IMAD.MOV.U32 R7, RZ, RZ, R40 ;  /* 0x000000ffff077224 */ /* 0x000fe400078e0028 */
[----:B------:R-:W-:Y:S02]  /*e1b0*/  IMAD.MOV.U32 R4, RZ, RZ, 0x8 ;  /* 0x00000008ff047424 */ /* 0x000fe400078e00ff */
[----:B------:R-:W-:-:S07]  /*e1c0*/  IMAD.MOV.U32 R34, RZ, RZ, -0x1 ;  /* 0xffffffffff227424 */ /* 0x000fce00078e00ff */
[----:B--23--:R-:W-:Y:S05]  /*e1d0*/  WARPSYNC.COLLECTIVE R34, `(.L_x_1711) ;  /* 0x0000000022087348 */ /* 0x00cfea0003c00000 */
[----:B------:R0:W1:Y:S02]  /*e1e0*/  SHFL.DOWN P4, R6, R7, R4, R33 ;  /* 0x0800000407067389 */ /* 0x0000640000080021 */
[----:B0123--:R-:W-:Y:S05]  /*e1f0*/  ENDCOLLECTIVE ;  /* 0x000000000000791b */ /* 0x00ffea0003800000 */
.L_x_1711:
[----:B------:R-:W-:Y:S05]  /*e200*/  BSYNC B0 ;  /* 0x0000000000007941 */ /* 0x000fea0003800000 */
.L_x_1710:
[----:B------:R-:W-:Y:S02]  /*e210*/  IMAD.MOV.U32 R7, RZ, RZ, R41 ;  /* 0x000000ffff077224 */ /* 0x000fe400078e0029 */
[----:B------:R-:W-:Y:S02]  /*e220*/  IMAD.MOV.U32 R4, RZ, RZ, 0x8 ;  /* 0x00000008ff047424 */ /* 0x000fe400078e00ff */
[----:B------:R-:W-:Y:S02]  /*e230*/  IMAD.MOV.U32 R34, RZ, RZ, -0x1 ;  /* 0xffffffffff227424 */ /* 0x000fe400078e00ff */
[----:B------:R-:W-:-:S07]  /*e240*/  IMAD.MOV.U32 R25, RZ, RZ, R6 ;  /* 0x000000ffff197224 */ /* 0x000fce00078e0006 */
[----:B------:R-:W-:Y:S05]  /*e250*/  WARPSYNC.COLLECTIVE R34, `(.L_x_1712) ;  /* 0x0000000022087348 */ /* 0x000fea0003c00000 */
[----:B------:R0:W1:Y:S02]  /*e260*/  SHFL.DOWN P4, R6, R7, R4, R33 ;  /* 0x0800000407067389 */ /* 0x0000640000080021 */
[----:B01----:R-:W-:Y:S05]  /*e270*/  ENDCOLLECTIVE ;  /* 0x000000000000791b */ /* 0x003fea0003800000 */
.L_x_1712:
[----:B------:R-:W-:Y:S02]  /*e280*/  IMAD.MOV.U32 R7, RZ, RZ, R38 ;  /* 0x000000ffff077224 */ /* 0x000fe400078e0026 */
[----:B------:R-:W-:-:S07]  /*e290*/  IMAD.MOV.U32 R24, RZ, RZ, R6 ;  /* 0x000000ffff187224 */ /* 0x000fce00078e0006 */
[----:B------:R-:W-:Y:S05]  /*e2a0*/  WARPSYNC.COLLECTIVE R34, `(.L_x_1713) ;  /* 0x0000000022087348 */ /* 0x000fea0003c00000 */
[----:B------:R0:W1:Y:S02]  /*e2b0*/  SHFL.DOWN P4, R6, R7, R4, R33 ;  /* 0x0800000407067389 */ /* 0x0000640000080021 */
[----:B01----:R-:W-:Y:S05]  /*e2c0*/  ENDCOLLECTIVE ;  /* 0x000000000000791b */ /* 0x003fea0003800000 */
.L_x_1713:
[----:B------:R-:W-:Y:S05]  /*e2d0*/  BRA `(.L_x_1714) ;  /* 0xffffffc000187947 */ /* 0x000fea000383ffff */
.L_x_1539:
[----:B------:R-:W-:Y:S01]  /*e2e0*/  BSSY B0, `(.L_x_1715) ;  /* 0x0000006000007945 */ /* 0x000fe20003800000 */
[----:B------:R-:W-:Y:S02]  /*e2f0*/  IMAD.MOV.U32 R4, RZ, RZ, 0x8 ;  /* 0x00000008ff047424 */ /* 0x000fe400078e00ff */
[----:B------:R-:W-:-:S07]  /*e300*/  IMAD.MOV.U32 R34, RZ, RZ, -0x1 ;  /* 0xffffffffff227424 */ /* 0x000fce00078e00ff */
[----:B--23--:R-:W-:Y:S05]  /*e310*/  WARPSYNC.COLLECTIVE R34, `(.L_x_1716) ;  /* 0x0000000022087348 */ /* 0x00cfea0003c00000 */
[----:B------:R0:W1:Y:S02]  /*e320*/  SHFL.DOWN P4, R6, R7, R4, R33 ;  /* 0x0800000407067389 */ /* 0x0000640000080021 */
[----:B0123--:R-:W-:Y:S05]  /*e330*/  ENDCOLLECTIVE ;  /* 0x000000000000791b */ /* 0x00ffea0003800000 */
.L_x_1716:
[----:B------:R-:W-:Y:S05]  /*e340*/  BSYNC B0 ;  /* 0x0000000000007941 */ /* 0x000fea0003800000 */
.L_x_1715:
[----:B------:R-:W-:Y:S05]  /*e350*/  BRA `(.L_x_1717) ;  /* 0xffffffc0001c7947 */ /* 0x000fea000383ffff */
.L_x_1540:
[----:B------:R-:W-:Y:S01]  /*e360*/  BSSY B0, `(.L_x_1718) ;  /* 0x0000007000007945 */ /* 0x000fe20003800000 */
[----:B------:R-:W-:Y:S02]  /*e370*/  IMAD.MOV.U32 R7, RZ, RZ, R40 ;  /* 0x000000ffff077224 */ /* 0x000fe400078e0028 */
[----:B------:R-:W-:Y:S02]  /*e380*/  IMAD.MOV.U32 R4, RZ, RZ, 0x10 ;  /* 0x00000010ff047424 */ /* 0x000fe400078e00ff */
[----:B------:R-:W-:-:S07]  /*e390*/  IMAD.MOV.U32 R34, RZ, RZ, -0x1 ;  /* 0xffffffffff227424 */ /* 0x000fce00078e00ff */
[----:B--23--:R-:W-:Y:S05]  /*e3a0*/  WARPSYNC.COLLECTIVE R34, `(.L_x_1719) ;  /* 0x0000000022087348 */ /* 0x00cfea0003c00000 */
[----:B------:R0:W1:Y:S02]  /*e3b0*/  SHFL.DOWN P4, R6, R7, R4, R33 ;  /* 0x0800000407067389 */ /* 0x0000640000080021 */
[----:B0123--:R-:W-:Y:S05]  /*e3c0*/  ENDCOLLECTIVE ;  /* 0x000000000000791b */ /* 0x00ffea0003800000 */
.L_x_1719:
[----:B------:R-:W-:Y:S05]  /*e3d0*/  BSYNC B0 ;  /* 0x0000000000007941 */ /* 0x000fea0003800000 */
.L_x_1718:
[----:B------:R-:W-:Y:S02]  /*e3e0*/  IMAD.MOV.U32 R7, RZ, RZ, R41 ;  /* 0x000000ffff077224 */ /* 0x000fe400078e0029 */
[----:B------:R-:W-:Y:S02]  /*e3f0*/  IMAD.MOV.U32 R4, RZ, RZ, 0x10 ;  /* 0x00000010ff047424 */ /* 0x000fe400078e00ff */
[----:B------:R-:W-:Y:S02]  /*e400*/  IMAD.MOV.U32 R34, RZ, RZ, -0x1 ;  /* 0xffffffffff227424 */ /* 0x000fe400078e00ff */
[----:B------:R-:W-:-:S07]  /*e410*/  IMAD.MOV.U32 R47, RZ, RZ, R6 ;  /* 0x000000ffff2f7224 */ /* 0x000fce00078e0006 */
[----:B------:R-:W-:Y:S05]  /*e420*/  WARPSYNC.COLLECTIVE R34, `(.L_x_1720) ;  /* 0x0000000022087348 */ /* 0x000fea0003c00000 */
[----:B------:R0:W1:Y:S02]  /*e430*/  SHFL.DOWN P4, R6, R7, R4, R33 ;  /* 0x0800000407067389 */ /* 0x0000640000080021 */
[----:B01----:R-:W-:Y:S05]  /*e440*/  ENDCOLLECTIVE ;  /* 0x000000000000791b */ /* 0x003fea0003800000 */
.L_x_1720:
[----:B------:R-:W-:Y:S02]  /*e450*/  IMAD.MOV.U32 R7, RZ, RZ, R38 ;  /* 0x000000ffff077224 */ /* 0x000fe400078e0026 */
[----:B------:R-:W-:-:S07]  /*e460*/  IMAD.MOV.U32 R46, RZ, RZ, R6 ;  /* 0x000000ffff2e7224 */ /* 0x000fce00078e0006 */
[----:B------:R-:W-:Y:S05]  /*e470*/  WARPSYNC.COLLECTIVE R34, `(.L_x_1721) ;  /* 0x0000000022087348 */ /* 0x000fea0003c00000 */
[----:B------:R0:W1:Y:S02]  /*e480*/  SHFL.DOWN P4, R6, R7, R4, R33 ;  /* 0x0800000407067389 */ /* 0x0000640000080021 */
[----:B01----:R-:W-:Y:S05]  /*e490*/  ENDCOLLECTIVE ;  /* 0x000000000000791b */ /* 0x003fea0003800000 */
.L_x_1721:
[----:B------:R-:W-:Y:S05]  /*e4a0*/  BRA `(.L_x_1722) ;  /* 0xffffffbc00e87947 */ /* 0x000fea000383ffff */
.L_x_1541:
[----:B------:R-:W-:Y:S01]  /*e4b0*/  BSSY B0, `(.L_x_1723) ;  /* 0x0000006000007945 */ /* 0x000fe20003800000 */
[----:B------:R-:W-:Y:S02]  /*e4c0*/  IMAD.MOV.U32 R4, RZ, RZ, 0x10 ;  /* 0x00000010ff047424 */ /* 0x000fe400078e00ff */
[----:B------:R-:W-:-:S07]  /*e4d0*/  IMAD.MOV.U32 R34, RZ, RZ, -0x1 ;  /* 0xffffffffff227424 */ /* 0x000fce00078e00ff */
[----:B--23--:R-:W-:Y:S05]  /*e4e0*/  WARPSYNC.COLLECTIVE R34, `(.L_x_1724) ;  /* 0x0000000022087348 */ /* 0x00cfea0003c00000 */
[----:B------:R0:W1:Y:S02]  /*e4f0*/  SHFL.DOWN P4, R6, R7, R4, R33 ;  /* 0x0800000407067389 */ /* 0x0000640000080021 */
[----:B0123--:R-:W-:Y:S05]  /*e500*/  ENDCOLLECTIVE ;  /* 0x000000000000791b */ /* 0x00ffea0003800000 */
.L_x_1724:
[----:B------:R-:W-:Y:S05]  /*e510*/  BSYNC B0 ;  /* 0x0000000000007941 */ /* 0x000fea0003800000 */
.L_x_1723:
[----:B------:R-:W-:Y:S05]  /*e520*/  BRA `(.L_x_1725) ;  /* 0xffffffc000087947 */ /* 0x000fea000383ffff */
.L_x_1542:
[----:B------:R-:W-:Y:S01]  /*e530*/  BSSY B0, `(.L_x_1726) ;  /* 0x0000005000007945 */ /* 0x000fe20003800000 */
[----:B------:R-:W-:-:S07]  /*e540*/  IMAD.MOV.U32 R34, RZ, RZ, -0x1 ;  /* 0xffffffffff227424 */ /* 0x000fce00078e00ff */
[----:B--23--:R-:W-:Y:S05]  /*e550*/  WARPSYNC.COLLECTIVE R34, `(.L_x_1727) ;  /* 0x0000000022087348 */ /* 0x00cfea0003c00000 */
[----:B------:R-:W-:Y:S01]  /*e560*/  VOTE.ALL P5, P5 ;  /* 0x0000000000ff7806 */ /* 0x000fe200028a0000 */
[----:B--23--:R-:W-:-:S12]  /*e570*/  ENDCOLLECTIVE ;  /* 0x000000000000791b */ /* 0x00cfd80003800000 */
.L_x_1727:
[----:B------:R-:W-:Y:S05]  /*e580*/  BSYNC B0 ;  /* 0x0000000000007941 */ /* 0x000fea0003800000 */
.L_x_1726:
[----:B------:R-:W-:Y:S05]  /*e590*/  BRA `(.L_x_1728) ;  /* 0xffffffc000007947 */ /* 0x000fea000383ffff */
.L_x_1544:
[----:B------:R-:W-:Y:S01]  /*e5a0*/  BSSY B0, `(.L_x_1729) ;  /* 0x0000006000007945 */ /* 0x000fe20003800000 */
[----:B------:R-:W-:Y:S01]  /*e5b0*/  PLOP3.LUT P4, PT, P4, PT, PT, 0x8, 0x80 ;  /* 0x000000000080781c */ /* 0x000fe2000278e170 */
[----:B------:R-:W-:-:S12]  /*e5c0*/  IMAD.MOV.U32 R34, RZ, RZ, -0x1 ;  /* 0xffffffffff227424 */ /* 0x000fd800078e00ff */
[----:B--23--:R-:W-:Y:S05]  /*e5d0*/  WARPSYNC.COLLECTIVE R34, `(.L_x_1730) ;  /* 0x0000000022087348 */ /* 0x00cfea0003c00000 */
[----:B------:R-:W-:Y:S01]  /*e5e0*/  VOTE.ANY P4, P4 ;  /* 0x0000000000ff7806 */ /* 0x000fe20002080100 */
[----:B--23--:R-:W-:-:S12]  /*e5f0*/  ENDCOLLECTIVE ;  /* 0x000000000000791b */ /* 0x00cfd80003800000 */
.L_x_1730:
[----:B------:R-:W-:Y:S05]  /*e600*/  BSYNC B0 ;  /* 0x0000000000007941 */ /* 0x000fea0003800000 */
.L_x_1729:
[----:B------:R-:W-:Y:S05]  /*e610*/  BRA `(.L_x_1731) ;  /* 0xffffffc000007947 */ /* 0x000fea000383ffff */
.L_x_1546:
[----:B------:R-:W-:Y:S01]  /*e620*/  BSSY B0, `(.L_x_1732) ;  /* 0x0000006000007945 */ /* 0x000fe20003800000 */
[----:B------:R-:W-:Y:S01]  /*e630*/  PLOP3.LUT P4, PT, P4, PT, PT, 0x8, 0x80 ;  /* 0x000000000080781c */ /* 0x000fe2000278e170 */
[----:B------:R-:W-:-:S12]  /*e640*/  IMAD.MOV.U32 R34, RZ, RZ, -0x1 ;  /* 0xffffffffff227424 */ /* 0x000fd800078e00ff */
[----:B--23--:R-:W-:Y:S05]  /*e650*/  WARPSYNC.COLLECTIVE R34, `(.L_x_1733) ;  /* 0x0000000022087348 */ /* 0x00cfea0003c00000 */
[----:B------:R-:W-:Y:S01]  /*e660*/  VOTE.ANY R34, PT, P4 ;  /* 0x0000000000227806 */ /* 0x000fe200020e0100 */
[----:B--23--:R-:W-:Y:S06]  /*e670*/  ENDCOLLECTIVE ;  /* 0x000000000000791b */ /* 0x00cfec0003800000 */
.L_x_1733:
[----:B------:R-:W-:Y:S05]  /*e680*/  BSYNC B0 ;  /* 0x0000000000007941 */ /* 0x000fea0003800000 */
.L_x_1732:
        /* <DEDUP_REMOVED lines=10> */
.L_x_1734:
[----:B------:R-:W-:Y:S02]  /*e730*/  IMAD.MOV.U32 R7, RZ, RZ, R32 ;  /* 0x000000ffff077224 */ /* 0x000fe400078e0020 */
[----:B------:R-:W-:-:S07]  /*e740*/  IMAD.MOV.U32 R48, RZ, RZ, R6 ;  /* 0x000000ffff307224 */ /* 0x000fce00078e0006 */
[----:B------:R-:W-:Y:S05]  /*e750*/  WARPSYNC.COLLECTIVE R34, `(.L_x_1735) ;  /* 0x0000000022087348 */ /* 0x000fea0003c00000 */
[----:B------:R0:W1:Y:S02]  /*e760*/  SHFL.DOWN P4, R6, R7, R4, R33 ;  /* 0x0800000407067389 */ /* 0x0000640000080021 */
[----:B01----:R-:W-:Y:S05]  /*e770*/  ENDCOLLECTIVE ;  /* 0x000000000000791b */ /* 0x003fea0003800000 */
.L_x_1735:
[----:B------:R-:W-:Y:S02]  /*e780*/  IMAD.MOV.U32 R7, RZ, RZ, R46 ;  /* 0x000000ffff077224 */ /* 0x000fe400078e002e */
[----:B------:R-:W-:-:S07]  /*e790*/  IMAD.MOV.U32 R51, RZ, RZ, R6 ;  /* 0x000000ffff337224 */ /* 0x000fce00078e0006 */
[----:B------:R-:W-:Y:S05]  /*e7a0*/  WARPSYNC.COLLECTIVE R34, `(.L_x_1736) ;  /* 0x0000000022087348 */ /* 0x000fea0003c00000 */
[----:B------:R0:W1:Y:S02]  /*e7b0*/  SHFL.DOWN P4, R6, R7, R4, R33 ;  /* 0x0800000407067389 */ /* 0x0000640000080021 */
[----:B01----:R-:W-:Y:S05]  /*e7c0*/  ENDCOLLECTIVE ;  /* 0x000000000000791b */ /* 0x003fea0003800000 */
.L_x_1736:
[----:B------:R-:W-:Y:S05]  /*e7d0*/  BRA `(.L_x_1737) ;  /* 0xffffffbc00cc7947 */ /* 0x000fea000383ffff */
.L_x_1547:
[----:B------:R-:W-:Y:S01]  /*e7e0*/  BSSY B0, `(.L_x_1738) ;  /* 0x0000006000007945 */ /* 0x000fe20003800000 */
[----:B------:R-:W-:Y:S02]  /*e7f0*/  IMAD.MOV.U32 R4, RZ, RZ, 0x1 ;  /* 0x00000001ff047424 */ /* 0x000fe400078e00ff */
[----:B------:R-:W-:-:S07]  /*e800*/  IMAD.MOV.U32 R34, RZ, RZ, -0x1 ;  /* 0xffffffffff227424 */ /* 0x000fce00078e00ff */
[----:B--23--:R-:W-:Y:S05]  /*e810*/  WARPSYNC.COLLECTIVE R34, `(.L_x_1739) ;  /* 0x0000000022087348 */ /* 0x00cfea0003c00000 */
[----:B------:R0:W1:Y:S02]  /*e820*/  SHFL.DOWN P4, R6, R7, R4, R33 ;  /* 0x0800000407067389 */ /* 0x0000640000080021 */
[----:B0123--:R-:W-:Y:S05]  /*e830*/  ENDCOLLECTIVE ;  /* 0x000000000000791b */ /* 0x00ffea0003800000 */
.L_x_1739:
[----:B------:R-:W-:Y:S05]  /*e840*/  BSYNC B0 ;  /* 0x0000000000007941 */ /* 0x000fea0003800000 */
.L_x_1738:
[----:B------:R-:W-:Y:S05]  /*e850*/  BRA `(.L_x_1740) ;  /* 0xffffffbc00d07947 */ /* 0x000fea000383ffff */
.L_x_1548:
[----:B------:R-:W-:Y:S01]  /*e860*/  BSSY B0, `(.L_x_1741) ;  /* 0x0000007000007945 */ /* 0x000fe20003800000 */
[----:B------:R-:W-:Y:S02]  /*e870*/  IMAD.MOV.U32 R7, RZ, RZ, R49 ;  /* 0x000000ffff077224 */ /* 0x000fe400078e0031 */
[----:B------:R-:W-:Y:S02]  /*e880*/  IMAD.MOV.U32 R4, RZ, RZ, 0x2 ;  /* 0x00000002ff047424 */ /* 0x000fe400078e00ff */
[----:B------:R-:W-:-:S07]  /*e890*/  IMAD.MOV.U32 R34, RZ, RZ, -0x1 ;  /* 0xffffffffff227424 */ /* 0x000fce00078e00ff */
[----:B--23--:R-:W-:Y:S05]  /*e8a0*/  WARPSYNC.COLLECTIVE R34, `(.L_x_1742) ;  /* 0x0000000022087348 */ /* 0x00cfea0003c00000 */
[----:B------:R0:W1:Y:S02]  /*e8b0*/  SHFL.DOWN P4, R6, R7, R4, R33 ;  /* 0x0800000407067389 */ /* 0x0000640000080021 */
[----:B0123--:R-:W-:Y:S05]  /*e8c0*/  ENDCOLLECTIVE ;  /* 0x000000000000791b */ /* 0x00ffea0003800000 */
.L_x_1742:
[----:B------:R-:W-:Y:S05]  /*e8d0*/  BSYNC B0 ;  /* 0x0000000000007941 */ /* 0x000fea0003800000 */
.L_x_1741:
[----:B------:R-:W-:Y:S02]  /*e8e0*/  IMAD.MOV.U32 R7, RZ, RZ, R32 ;  /* 0x000000ffff077224 */ /* 0x000fe400078e0020 */
[----:B------:R-:W-:Y:S02]  /*e8f0*/  IMAD.MOV.U32 R4, RZ, RZ, 0x2 ;  /* 0x00000002ff047424 */ /* 0x000fe400078e00ff */
[----:B------:R-:W-:Y:S02]  /*e900*/  IMAD.MOV.U32 R34, RZ, RZ, -0x1 ;  /* 0xffffffffff227424 */ /* 0x000fe400078e00ff */
[----:B------:R-:W-:-:S07]  /*e910*/  IMAD.MOV.U32 R48, RZ, RZ, R6 ;  /* 0x000000ffff307224 */ /* 0x000fce00078e0006 */
[----:B------:R-:W-:Y:S05]  /*e920*/  WARPSYNC.COLLECTIVE R34, `(.L_x_1743) ;  /* 0x0000000022087348 */ /* 0x000fea0003c00000 */
[----:B------:R0:W1:Y:S02]  /*e930*/  SHFL.DOWN P4, R6, R7, R4, R33 ;  /* 0x0800000407067389 */ /* 0x0000640000080021 */
[----:B01----:R-:W-:Y:S05]  /*e940*/  ENDCOLLECTIVE ;  /* 0x000000000000791b */ /* 0x003fea0003800000 */
.L_x_1743:
[----:B------:R-:W-:Y:S02]  /*e950*/  IMAD.MOV.U32 R7, RZ, RZ, R46 ;  /* 0x000000ffff077224 */ /* 0x000fe400078e002e */
[----:B------:R-:W-:-:S07]  /*e960*/  IMAD.MOV.U32 R51, RZ, RZ, R6 ;  /* 0x000000ffff337224 */ /* 0x000fce00078e0006 */
[----:B------:R-:W-:Y:S05]  /*e970*/  WARPSYNC.COLLECTIVE R34, `(.L_x_1744) ;  /* 0x0000000022087348 */ /* 0x000fea0003c00000 */
[----:B------:R0:W1:Y:S02]  /*e980*/  SHFL.DOWN P4, R6, R7, R4, R33 ;  /* 0x0800000407067389 */ /* 0x0000640000080021 */
[----:B01----:R-:W-:Y:S05]  /*e990*/  ENDCOLLECTIVE ;  /* 0x000000000000791b */ /* 0x003fea0003800000 */
.L_x_1744:
[----:B------:R-:W-:Y:S05]  /*e9a0*/  BRA `(.L_x_1745) ;  /* 0xffffffbc00987947 */ /* 0x000fea000383ffff */
.L_x_1549:
[----:B------:R-:W-:Y:S01]  /*e9b0*/  BSSY B0, `(.L_x_1746) ;  /* 0x0000006000007945 */ /* 0x000fe20003800000 */
[----:B------:R-:W-:Y:S02]  /*e9c0*/  IMAD.MOV.U32 R4, RZ, RZ, 0x2 ;  /* 0x00000002ff047424 */ /* 0x000fe400078e00ff */
[----:B------:R-:W-:-:S07]  /*e9d0*/  IMAD.MOV.U32 R34, RZ, RZ, -0x1 ;  /* 0xffffffffff227424 */ /* 0x000fce00078e00ff */
[----:B--23--:R-:W-:Y:S05]  /*e9e0*/  WARPSYNC.COLLECTIVE R34, `(.L_x_1747) ;  /* 0x0000000022087348 */ /* 0x00cfea0003c00000 */
[----:B------:R0:W1:Y:S02]  /*e9f0*/  SHFL.DOWN P4, R6, R7, R4, R33 ;  /* 0x0800000407067389 */ /* 0x0000640000080021 */
[----:B0123--:R-:W-:Y:S05]  /*ea00*/  ENDCOLLECTIVE ;  /* 0x000000000000791b */ /* 0x00ffea0003800000 */
.L_x_1747:
[----:B------:R-:W-:Y:S05]  /*ea10*/  BSYNC B0 ;  /* 0x0000000000007941 */ /* 0x000fea0003800000 */
.L_x_1746:
[----:B------:R-:W-:Y:S05]  /*ea20*/  BRA `(.L_x_1748) ;  /* 0xffffffbc009c7947 */ /* 0x000fea000383ffff */
.L_x_1550:
[----:B------:R-:W-:Y:S01]  /*ea30*/  BSSY B0, `(.L_x_1749) ;  /* 0x0000007000007945 */ /* 0x000fe20003800000 */
[----:B------:R-:W-:Y:S02]  /*ea40*/  IMAD.MOV.U32 R7, RZ, RZ, R49 ;  /* 0x000000ffff077224 */ /* 0x000fe400078e0031 */
[----:B------:R-:W-:Y:S02]  /*ea50*/  IMAD.MOV.U32 R4, RZ, RZ, 0x4 ;  /* 0x00000004ff047424 */ /* 0x000fe400078e00ff */
[----:B------:R-:W-:-:S07]  /*ea60*/  IMAD.MOV.U32 R34, RZ, RZ, -0x1 ;  /* 0xffffffffff227424 */ /* 0x000fce00078e00ff */
[----:B--23--:R-:W-:Y:S05]  /*ea70*/  WARPSYNC.COLLECTIVE R34, `(.L_x_1750) ;  /* 0x0000000022087348 */ /* 0x00cfea0003c00000 */
[----:B------:R0:W1:Y:S02]  /*ea80*/  SHFL.DOWN P4, R6, R7, R4, R33 ;  /* 0x0800000407067389 */ /* 0x0000640000080021 */
[----:B0123--:R-:W-:Y:S05]  /*ea90*/  ENDCOLLECTIVE ;  /* 0x000000000000791b */ /* 0x00ffea0003800000 */
.L_x_1750:
[----:B------:R-:W-:Y:S05]  /*eaa0*/  BSYNC B0 ;  /* 0x0000000000007941 */ /* 0x000fea0003800000 */
.L_x_1749:
[----:B------:R-:W-:Y:S02]  /*eab0*/  IMAD.MOV.U32 R7, RZ, RZ, R32 ;  /* 0x000000ffff077224 */ /* 0x000fe400078e0020 */
[----:B------:R-:W-:Y:S02]  /*eac0*/  IMAD.MOV.U32 R4, RZ, RZ, 0x4 ;  /* 0x00000004ff047424 */ /* 0x000fe400078e00ff */
[----:B------:R-:W-:Y:S02]  /*ead0*/  IMAD.MOV.U32 R34, RZ, RZ, -0x1 ;  /* 0xffffffffff227424 */ /* 0x000fe400078e00ff */
[----:B------:R-:W-:-:S07]  /*eae0*/  IMAD.MOV.U32 R48, RZ, RZ, R6 ;  /* 0x000000ffff307224 */ /* 0x000fce00078e0006 */
[----:B------:R-:W-:Y:S05]  /*eaf0*/  WARPSYNC.COLLECTIVE R34, `(.L_x_1751) ;  /* 0x0000000022087348 */ /* 0x000fea0003c00000 */
[----:B------:R0:W1:Y:S02]  /*eb00*/  SHFL.DOWN P4, R6, R7, R4, R33 ;  /* 0x0800000407067389 */ /* 0x0000640000080021 */
[----:B01----:R-:W-:Y:S05]  /*eb10*/  ENDCOLLECTIVE ;  /* 0x000000000000791b */ /* 0x003fea0003800000 */
.L_x_1751:
[----:B------:R-:W-:Y:S02]  /*eb20*/  IMAD.MOV.U32 R7, RZ, RZ, R46 ;  /* 0x000000ffff077224 */ /* 0x000fe400078e002e */
[----:B------:R-:W-:-:S07]  /*eb30*/  IMAD.MOV.U32 R51, RZ, RZ, R6 ;  /* 0x000000ffff337224 */ /* 0x000fce00078e0006 */
[----:B------:R-:W-:Y:S05]  /*eb40*/  WARPSYNC.COLLECTIVE R34, `(.L_x_1752) ;  /* 0x0000000022087348 */ /* 0x000fea0003c00000 */
[----:B------:R0:W1:Y:S02]  /*eb50*/  SHFL.DOWN P4, R6, R7, R4, R33 ;  /* 0x0800000407067389 */ /* 0x0000640000080021 */
[----:B01----:R-:W-:Y:S05]  /*eb60*/  ENDCOLLECTIVE ;  /* 0x000000000000791b */ /* 0x003fea0003800000 */
.L_x_1752:
[----:B------:R-:W-:Y:S05]  /*eb70*/  BRA `(.L_x_1753) ;  /* 0xffffffbc00647947 */ /* 0x000fea000383ffff */
.L_x_1551:
[----:B------:R-:W-:Y:S01]  /*eb80*/  BSSY B0, `(.L_x_1754) ;  /* 0x0000006000007945 */ /* 0x000fe20003800000 */
[----:B------:R-:W-:Y:S02]  /*eb90*/  IMAD.MOV.U32 R4, RZ, RZ, 0x4 ;  /* 0x00000004ff047424 */ /* 0x000fe400078e00ff */
[----:B------:R-:W-:-:S07]  /*eba0*/  IMAD.MOV.U32 R34, RZ, RZ, -0x1 ;  /* 0xffffffffff227424 */ /* 0x000fce00078e00ff */
[----:B--23--:R-:W-:Y:S05]  /*ebb0*/  WARPSYNC.COLLECTIVE R34, `(.L_x_1755) ;  /* 0x0000000022087348 */ /* 0x00cfea0003c00000 */
[----:B------:R0:W1:Y:S02]  /*ebc0*/  SHFL.DOWN P4, R6, R7, R4, R33 ;  /* 0x0800000407067389 */ /* 0x0000640000080021 */
[----:B0123--:R-:W-:Y:S05]  /*ebd0*/  ENDCOLLECTIVE ;  /* 0x000000000000791b */ /* 0x00ffea0003800000 */
.L_x_1755:
[----:B------:R-:W-:Y:S05]  /*ebe0*/  BSYNC B0 ;  /* 0x0000000000007941 */ /* 0x000fea0003800000 */
.L_x_1754:
[----:B------:R-:W-:Y:S05]  /*ebf0*/  BRA `(.L_x_1756) ;  /* 0xffffffbc00687947 */ /* 0x000fea000383ffff */
.L_x_1552:
[----:B------:R-:W-:Y:S01]  /*ec00*/  BSSY B0, `(.L_x_1757) ;  /* 0x0000007000007945 */ /* 0x000fe20003800000 */
[----:B------:R-:W-:Y:S02]  /*ec10*/  IMAD.MOV.U32 R7, RZ, RZ, R49 ;  /* 0x000000ffff077224 */ /* 0x000fe400078e0031 */
[----:B------:R-:W-:Y:S02]  /*ec20*/  IMAD.MOV.U32 R4, RZ, RZ, 0x8 ;  /* 0x00000008ff047424 */ /* 0x000fe400078e00ff */
[----:B------:R-:W-:-:S07]  /*ec30*/  IMAD.MOV.U32 R34, RZ, RZ, -0x1 ;  /* 0xffffffffff227424 */ /* 0x000fce00078e00ff */
[----:B--23--:R-:W-:Y:S05]  /*ec40*/  WARPSYNC.COLLECTIVE R34, `(.L_x_1758) ;  /* 0x0000000022087348 */ /* 0x00cfea0003c00000 */
[----:B------:R0:W1:Y:S02]  /*ec50*/  SHFL.DOWN P4, R6, R7, R4, R33 ;  /* 0x0800000407067389 */ /* 0x0000640000080021 */
[----:B0123--:R-:W-:Y:S05]  /*ec60*/  ENDCOLLECTIVE ;  /* 0x000000000000791b */ /* 0x00ffea0003800000 */
.L_x_1758:
[----:B------:R-:W-:Y:S05]  /*ec70*/  BSYNC B0 ;  /* 0x0000000000007941 */ /* 0x000fea0003800000 */
.L_x_1757:
[----:B------:R-:W-:Y:S02]  /*ec80*/  IMAD.MOV.U32 R7, RZ, RZ, R32 ;  /* 0x000000ffff077224 */ /* 0x000fe400078e0020 */
[----:B------:R-:W-:Y:S02]  /*ec90*/  IMAD.MOV.U32 R4, RZ, RZ, 0x8 ;  /* 0x00000008ff047424 */ /* 0x000fe400078e00ff */
[----:B------:R-:W-:Y:S02]  /*eca0*/  IMAD.MOV.U32 R34, RZ, RZ, -0x1 ;  /* 0xffffffffff227424 */ /* 0x000fe400078e00ff */
[----:B------:R-:W-:-:S07]  /*ecb0*/  IMAD.MOV.U32 R48, RZ, RZ, R6 ;  /* 0x000000ffff307224 */ /* 0x000fce00078e0006 */
[----:B------:R-:W-:Y:S05]  /*ecc0*/  WARPSYNC.COLLECTIVE R34, `(.L_x_1759) ;  /* 0x0000000022087348 */ /* 0x000fea0003c00000 */
[----:B------:R0:W1:Y:S02]  /*ecd0*/  SHFL.DOWN P4, R6, R7, R4, R33 ;  /* 0x0800000407067389 */ /* 0x0000640000080021 */
[----:B01----:R-:W-:Y:S05]  /*ece0*/  ENDCOLLECTIVE ;  /* 0x000000000000791b */ /* 0x003fea0003800000 */
.L_x_1759:
[----:B------:R-:W-:Y:S02]  /*ecf0*/  IMAD.MOV.U32 R7, RZ, RZ, R46 ;  /* 0x000000ffff077224 */ /* 0x000fe400078e002e */
[----:B------:R-:W-:-:S07]  /*ed00*/  IMAD.MOV.U32 R51, RZ, RZ, R6 ;  /* 0x000000ffff337224 */ /* 0x000fce00078e0006 */
[----:B------:R-:W-:Y:S05]  /*ed10*/  WARPSYNC.COLLECTIVE R34, `(.L_x_1760) ;  /* 0x0000000022087348 */ /* 0x000fea0003c00000 */
[----:B------:R0:W1:Y:S02]  /*ed20*/  SHFL.DOWN P4, R6, R7, R4, R33 ;  /* 0x0800000407067389 */ /* 0x0000640000080021 */
[----:B01----:R-:W-:Y:S05]  /*ed30*/  ENDCOLLECTIVE ;  /* 0x000000000000791b */ /* 0x003fea0003800000 */
.L_x_1760:
[----:B------:R-:W-:Y:S05]  /*ed40*/  BRA `(.L_x_1761) ;  /* 0xffffffbc00307947 */ /* 0x000fea000383ffff */
.L_x_1553:
[----:B------:R-:W-:Y:S01]  /*ed50*/  BSSY B0, `(.L_x_1762) ;  /* 0x0000006000007945 */ /* 0x000fe20003800000 */
[----:B------:R-:W-:Y:S02]  /*ed60*/  IMAD.MOV.U32 R4, RZ, RZ, 0x8 ;  /* 0x00000008ff047424 */ /* 0x000fe400078e00ff */
[----:B------:R-:W-:-:S07]  /*ed70*/  IMAD.MOV.U32 R34, RZ, RZ, -0x1 ;  /* 0xffffffffff227424 */ /* 0x000fce00078e00ff */
[----:B--23--:R-:W-:Y:S05]  /*ed80*/  WARPSYNC.COLLECTIVE R34, `(.L_x_1763) ;  /* 0x0000000022087348 */ /* 0x00cfea0003c00000 */
[----:B------:R0:W1:Y:S02]  /*ed90*/  SHFL.DOWN P4, R6, R7, R4, R33 ;  /* 0x0800000407067389 */ /* 0x0000640000080021 */
[----:B0123--:R-:W-:Y:S05]  /*eda0*/  ENDCOLLECTIVE ;  /* 0x000000000000791b */ /* 0x00ffea0003800000 */
.L_x_1763:
[----:B------:R-:W-:Y:S05]  /*edb0*/  BSYNC B0 ;  /* 0x0000000000007941 */ /* 0x000fea0003800000 */
.L_x_1762:
[----:B------:R-:W-:Y:S05]  /*edc0*/  BRA `(.L_x_1764) ;  /* 0xffffffbc00347947 */ /* 0x000fea000383ffff */
.L_x_1554:
[----:B------:R-:W-:Y:S01]  /*edd0*/  BSSY B0, `(.L_x_1765) ;  /* 0x0000007000007945 */ /* 0x000fe20003800000 */
[----:B------:R-:W-:Y:S02]  /*ede0*/  IMAD.MOV.U32 R7, RZ, RZ, R49 ;  /* 0x000000ffff077224 */ /* 0x000fe400078e0031 */
[----:B------:R-:W-:Y:S02]  /*edf0*/  IMAD.MOV.U32 R4, RZ, RZ, 0x10 ;  /* 0x00000010ff047424 */ /* 0x000fe400078e00ff */
[----:B------:R-:W-:-:S07]  /*ee00*/  IMAD.MOV.U32 R34, RZ, RZ, -0x1 ;  /* 0xffffffffff227424 */ /* 0x000fce00078e00ff */
[----:B--23--:R-:W-:Y:S05]  /*ee10*/  WARPSYNC.COLLECTIVE R34, `(.L_x_1766) ;  /* 0x0000000022087348 */ /* 0x00cfea0003c00000 */
[----:B------:R0:W1:Y:S02]  /*ee20*/  SHFL.DOWN P4, R6, R7, R4, R33 ;  /* 0x0800000407067389 */ /* 0x0000640000080021 */
[----:B0123--:R-:W-:Y:S05]  /*ee30*/  ENDCOLLECTIVE ;  /* 0x000000000000791b */ /* 0x00ffea0003800000 */
.L_x_1766:
[----:B------:R-:W-:Y:S05]  /*ee40*/  BSYNC B0 ;  /* 0x0000000000007941 */ /* 0x000fea0003800000 */
.L_x_1765:
        /* <DEDUP_REMOVED lines=8> */
.L_x_1767:
[----:B------:R-:W-:Y:S02]  /*eed0*/  IMAD.MOV.U32 R7, RZ, RZ, R46 ;  /* 0x000000ffff077224 */ /* 0x000fe400078e002e */
[----:B------:R-:W-:-:S07]  /*eee0*/  IMAD.MOV.U32 R51, RZ, RZ, R6 ;  /* 0x000000ffff337224 */ /* 0x000fce00078e0006 */
[----:B------:R-:W-:Y:S05]  /*eef0*/  WARPSYNC.COLLECTIVE R34, `(.L_x_1768) ;  /* 0x0000000022087348 */ /* 0x000fea0003c00000 */
[----:B------:R0:W1:Y:S02]  /*ef00*/  SHFL.DOWN P4, R6, R7, R4, R33 ;  /* 0x0800000407067389 */ /* 0x0000640000080021 */
[----:B01----:R-:W-:Y:S05]  /*ef10*/  ENDCOLLECTIVE ;  /* 0x000000000000791b */ /* 0x003fea0003800000 */
.L_x_1768:
[----:B------:R-:W-:Y:S05]  /*ef20*/  BRA `(.L_x_1769) ;  /* 0xffffffb800fc7947 */ /* 0x000fea000383ffff */
.L_x_1555:
[----:B------:R-:W-:Y:S01]  /*ef30*/  BSSY B0, `(.L_x_1770) ;  /* 0x0000006000007945 */ /* 0x000fe20003800000 */
[----:B------:R-:W-:Y:S02]  /*ef40*/  IMAD.MOV.U32 R4, RZ, RZ, 0x10 ;  /* 0x00000010ff047424 */ /* 0x000fe400078e00ff */
[----:B------:R-:W-:-:S07]  /*ef50*/  IMAD.MOV.U32 R34, RZ, RZ, -0x1 ;  /* 0xffffffffff227424 */ /* 0x000fce00078e00ff */
[----:B--23--:R-:W-:Y:S05]  /*ef60*/  WARPSYNC.COLLECTIVE R34, `(.L_x_1771) ;  /* 0x0000000022087348 */ /* 0x00cfea0003c00000 */
[----:B------:R0:W1:Y:S02]  /*ef70*/  SHFL.DOWN P4, R6, R7, R4, R33 ;  /* 0x0800000407067389 */ /* 0x0000640000080021 */
[----:B0123--:R-:W-:Y:S05]  /*ef80*/  ENDCOLLECTIVE ;  /* 0x000000000000791b */ /* 0x00ffea0003800000 */
.L_x_1771:
[----:B------:R-:W-:Y:S05]  /*ef90*/  BSYNC B0 ;  /* 0x0000000000007941 */ /* 0x000fea0003800000 */
.L_x_1770:
[----:B------:R-:W-:Y:S05]  /*efa0*/  BRA `(.L_x_1772) ;  /* 0xffffffbc001c7947 */ /* 0x000fea000383ffff */
.L_x_1556:
[----:B------:R-:W-:Y:S01]  /*efb0*/  BSSY B0, `(.L_x_1773) ;  /* 0x0000005000007945 */ /* 0x000fe20003800000 */
[----:B------:R-:W-:-:S07]  /*efc0*/  IMAD.MOV.U32 R34, RZ, RZ, -0x1 ;  /* 0xffffffffff227424 */ /* 0x000fce00078e00ff */
[----:B--23--:R-:W-:Y:S05]  /*efd0*/  WARPSYNC.COLLECTIVE R34, `(.L_x_1774) ;  /* 0x0000000022087348 */ /* 0x00cfea0003c00000 */
[----:B------:R-:W-:Y:S01]  /*efe0*/  VOTE.ALL P5, P5 ;  /* 0x0000000000ff7806 */ /* 0x000fe200028a0000 */
[----:B--23--:R-:W-:-:S12]  /*eff0*/  ENDCOLLECTIVE ;  /* 0x000000000000791b */ /* 0x00cfd80003800000 */
.L_x_1774:
[----:B------:R-:W-:Y:S05]  /*f000*/  BSYNC B0 ;  /* 0x0000000000007941 */ /* 0x000fea0003800000 */
.L_x_1773:
[----:B------:R-:W-:Y:S05]  /*f010*/  BRA `(.L_x_1775) ;  /* 0xffffffbc00187947 */ /* 0x000fea000383ffff */
.L_x_1776:
        /* <DEDUP_REMOVED lines=14> */
.L_x_2130:


//--------------------- .text._ZN6thrust24THRUST_300001_SM_1000_NS8cuda_cub4core6detail13_kernel_agentINS1_15__reduce_by_key9InitAgentIN3cub18CUB_300001_SM_100024ReduceByKeyScanTileStateIilLb1EEElPlEEJSA_lSB_EEEvDpT0_ --------------------------
	.section	.text._ZN6thrust24THRUST_300001_SM_1000_NS8cuda_cub4core6detail13_kernel_agentINS1_15__reduce_by_key9InitAgentIN3cub18CUB_300001_SM_100024ReduceByKeyScanTileStateIilLb1EEElPlEEJSA_lSB_EEEvDpT0_,"ax",@progbits
	.align	128
        .global         _ZN6thrust24THRUST_300001_SM_1000_NS8cuda_cub4core6detail13_kernel_agentINS1_15__reduce_by_key9InitAgentIN3cub18CUB_300001_SM_100024ReduceByKeyScanTileStateIilLb1EEElPlEEJSA_lSB_EEEvDpT0_
        .type           _ZN6thrust24THRUST_300001_SM_1000_NS8cuda_cub4core6detail13_kernel_agentINS1_15__reduce_by_key9InitAgentIN3cub18CUB_300001_SM_100024ReduceByKeyScanTileStateIilLb1EEElPlEEJSA_lSB_EEEvDpT0_,@function
        .size           _ZN6thrust24THRUST_300001_SM_1000_NS8cuda_cub4core6detail13_kernel_agentINS1_15__reduce_by_key9InitAgentIN3cub18CUB_300001_SM_100024ReduceByKeyScanTileStateIilLb1EEElPlEEJSA_lSB_EEEvDpT0_,(.L_x_2131 - _ZN6thrust24THRUST_300001_SM_1000_NS8cuda_cub4core6detail13_kernel_agentINS1_15__reduce_by_key9InitAgentIN3cub18CUB_300001_SM_100024ReduceByKeyScanTileStateIilLb1EEElPlEEJSA_lSB_EEEvDpT0_)
        .other          _ZN6thrust24THRUST_300001_SM_1000_NS8cuda_cub4core6detail13_kernel_agentINS1_15__reduce_by_key9InitAgentIN3cub18CUB_300001_SM_100024ReduceByKeyScanTileStateIilLb1EEElPlEEJSA_lSB_EEEvDpT0_,@"STO_CUDA_ENTRY STV_DEFAULT"
_ZN6thrust24THRUST_300001_SM_1000_NS8cuda_cub4core6detail13_kernel_agentINS1_15__reduce_by_key9InitAgentIN3cub18CUB_300001_SM_100024ReduceByKeyScanTileStateIilLb1EEElPlEEJSA_lSB_EEEvDpT0_:
.text._ZN6thrust24THRUST_300001_SM_1000_NS8cuda_cub4core6detail13_kernel_agentINS1_15__reduce_by_key9InitAgentIN3cub18CUB_300001_SM_100024ReduceByKeyScanTileStateIilLb1EEElPlEEJSA_lSB_EEEvDpT0_:
        /* <DEDUP_REMOVED lines=24> */
.L_x_1777:
        /* <DEDUP_REMOVED lines=16> */
.L_x_2131:


//--------------------- .text._ZN6thrust24THRUST_300001_SM_1000_NS8cuda_cub4core6detail13_kernel_agentINS1_15__reduce_by_key16ReduceByKeyAgentIPiNS0_17constant_iteratorIiNS0_11use_defaultES9_EES7_S7_N4cuda3std3__48equal_toIiEENSD_4plusIiEES7_iEEJS7_SA_S7_S7_S7_N3cub18CUB_300001_SM_100024ReduceByKeyScanTileStateIiiLb1EEESF_SH_iiEEEvDpT0_ --------------------------
	.section	.text._ZN6thrust24THRUST_300001_SM_1000_NS8cuda_cub4core6detail13_kernel_agentINS1_15__reduce_by_key16ReduceByKeyAgentIPiNS0_17constant_iteratorIiNS0_11use_defaultES9_EES7_S7_N4cuda3std3__48equal_toIiEENSD_4plusIiEES7_iEEJS7_SA_S7_S7_S7_N3cub18CUB_300001_SM_100024ReduceByKeyScanTileStateIiiLb1EEESF_SH_iiEEEvDpT0_,"ax",@progbits
	.align	128
        .global         _ZN6thrust24THRUST_300001_SM_1000_NS8cuda_cub4core6detail13_kernel_agentINS1_15__reduce_by_key16ReduceByKeyAgentIPiNS0_17constant_iteratorIiNS0_11use_defaultES9_EES7_S7_N4cuda3std3__48equal_toIiEENSD_4plusIiEES7_iEEJS7_SA_S7_S7_S7_N3cub18CUB_300001_SM_100024ReduceByKeyScanTileStateIiiLb1EEESF_SH_iiEEEvDpT0_
        .type           _ZN6thrust24THRUST_300001_SM_1000_NS8cuda_cub4core6detail13_kernel_agentINS1_15__reduce_by_key16ReduceByKeyAgentIPiNS0_17constant_iteratorIiNS0_11use_defaultES9_EES7_S7_N4cuda3std3__48equal_toIiEENSD_4plusIiEES7_iEEJS7_SA_S7_S7_S7_N3cub18CUB_300001_SM_100024ReduceByKeyScanTileStateIiiLb1EEESF_SH_iiEEEvDpT0_,@function
        .size           _ZN6thrust24THRUST_300001_SM_1000_NS8cuda_cub4core6detail13_kernel_agentINS1_15__reduce_by_key16ReduceByKeyAgentIPiNS0_17constant_iteratorIiNS0_11use_defaultES9_EES7_S7_N4cuda3std3__48equal_toIiEENSD_4plusIiEES7_iEEJS7_SA_S7_S7_S7_N3cub18CUB_300001_SM_100024ReduceByKeyScanTileStateIiiLb1EEESF_SH_iiEEEvDpT0_,(.L_x_2132 - _ZN6thrust24THRUST_300001_SM_1000_NS8cuda_cub4core6detail13_kernel_agentINS1_15__reduce_by_key16ReduceByKeyAgentIPiNS0_17constant_iteratorIiNS0_11use_defaultES9_EES7_S7_N4cuda3std3__48equal_toIiEENSD_4plusIiEES7_iEEJS7_SA_S7_S7_S7_N3cub18CUB_300001_SM_100024ReduceByKeyScanTileStateIiiLb1EEESF_SH_iiEEEvDpT0_)
        .other          _ZN6thrust24THRUST_300001_SM_1000_NS8cuda_cub4core6detail13_kernel_agentINS1_15__reduce_by_key16ReduceByKeyAgentIPiNS0_17constant_iteratorIiNS0_11use_defaultES9_EES7_S7_N4cuda3std3__48equal_toIiEENSD_4plusIiEES7_iEEJS7_SA_S7_S7_S7_N3cub18CUB_300001_SM_100024ReduceByKeyScanTileStateIiiLb1EEESF_SH_iiEEEvDpT0_,@"STO_CUDA_ENTRY STV_DEFAULT"
_ZN6thrust24THRUST_300001_SM_1000_NS8cuda_cub4core6detail13_kernel_agentINS1_15__reduce_by_key16ReduceByKeyAgentIPiNS0_17constant_iteratorIiNS0_11use_defaultES9_EES7_S7_N4cuda3std3__48equal_toIiEENSD_4plusIiEES7_iEEJS7_SA_S7_S7_S7_N3cub18CUB_300001_SM_100024ReduceByKeyScanTileStateIiiLb1EEESF_SH_iiEEEvDpT0_:
.text._ZN6thrust24THRUST_300001_SM_1000_NS8cuda_cub4core6detail13_kernel_agentINS1_15__reduce_by_key16ReduceByKeyAgentIPiNS0_17constant_iteratorIiNS0_11use_defaultES9_EES7_S7_N4cuda3std3__48equal_toIiEENSD_4plusIiEES7_iEEJS7_SA_S7_S7_S7_N3cub18CUB_300001_SM_100024ReduceByKeyScanTileStateIiiLb1EEESF_SH_iiEEEvDpT0_:
[----:B------:R-:W-:Y:S08]  /*0000*/  LDC R1, c[0x0][0x37c] ;  /* 0x0000df00ff017b82 */ /* 0x000ff00000000800 */
[----:B------:R-:W0:Y:S01]  /*0010*/  S2UR UR8, SR_CTAID.X ;  /* 0x00000000000879c3 */ /* 0x000e220000002500 */
[----:B------:R-:W1:Y:S01]  /*0020*/  LDCU UR7, c[0x0][0x3bc] ;  /* 0x00007780ff0777ac */ /* 0x000e620008000800 */
[----:B------:R-:W2:Y:S01]  /*0030*/  LDCU.64 UR10, c[0x0][0x358] ;  /* 0x00006b00ff0a77ac */ /* 0x000ea20008000a00 */
[----:B0-----:R-:W-:-:S04]  /*0040*/  UIMAD UR6, UR8, 0x900, URZ ;  /* 0x00000900080678a4 */ /* 0x001fc8000f8e02ff */
[----:B-1----:R-:W-:-:S04]  /*0050*/  UIADD3 UR7, UPT, UPT, -UR6, UR7, URZ ;  /* 0x0000000706077290 */ /* 0x002fc8000fffe1ff */
[----:B------:R-:W-:-:S09]  /*0060*/  UISETP.GE.AND UP0, UPT, UR7, 0x901, UPT ;  /* 0x000009010700788c */ /* 0x000fd2000bf06270 */
[----:B--2---:R-:W-:Y:S05]  /*0070*/  BRA.U !UP0, `(.L_x_1778) ;  /* 0x00000051085c7547 */ /* 0x004fea000b800000 */
[----:B------:R-:W-:-:S09]  /*0080*/  UISETP.NE.AND UP0, UPT, UR8, URZ, UPT ;  /* 0x000000ff0800728c */ /* 0x000fd2000bf05270 */
[----:B------:R-:W-:Y:S05]  /*0090*/  BRA.U UP0, `(.L_x_1779) ;  /* 0x0000002100787547 */ /* 0x000fea000b800000 */
[----:B------:R-:W0:Y:S01]  /*00a0*/  S2R R16, SR_TID.X ;  /* 0x0000000000107919 */ /* 0x000e220000002100 */
[----:B------:R-:W1:Y:S08]  /*00b0*/  LDC.64 R2, c[0x0][0x380] ;  /* 0x0000e000ff027b82 */ /* 0x000e700000000a00 */
[----:B------:R-:W2:Y:S01]  /*00c0*/  S2UR UR5, SR_CgaCtaId ;  /* 0x00000000000579c3 */ /* 0x000ea20000008800 */
[----:B------:R-:W-:-:S07]  /*00d0*/  UMOV UR4, 0x400 ;  /* 0x0000040000047882 */ /* 0x000fce0000000000 */
[----:B------:R-:W3:Y:S01]  /*00e0*/  LDC R15, c[0x0][0x390] ;  /* 0x0000e400ff0f7b82 */ /* 0x000ee20000000800 */
[C---:B0-----:R-:W-:Y:S02]  /*00f0*/  LOP3.LUT R0, R16.reuse, 0x1f, RZ, 0xc0, !PT ;  /* 0x0000001f10007812 */ /* 0x041fe400078ec0ff */
[----:B------:R-:W-:-:S03]  /*0100*/  LOP3.LUT R4, R16, 0x3e0, RZ, 0xc0, !PT ;  /* 0x000003e010047812 */ /* 0x000fc600078ec0ff */
[----:B------:R-:W-:-:S04]  /*0110*/  VIADD R5, R0, UR6 ;  /* 0x0000000600057c36 */ /* 0x000fc80008000000 */
[----:B------:R-:W-:-:S04]  /*0120*/  IMAD R5, R4, 0x9, R5 ;  /* 0x0000000904057824 */ /* 0x000fc800078e0205 */
[----:B-1----:R-:W-:-:S05]  /*0130*/  IMAD.WIDE.U32 R2, R5, 0x4, R2 ;  /* 0x0000000405027825 */ /* 0x002fca00078e0002 */
[----:B------:R-:W4:Y:S04]  /*0140*/  LDG.E.CONSTANT R0, desc[UR10][R2.64] ;  /* 0x0000000a02007981 */ /* 0x000f28000c1e9900 */
[----:B------:R-:W5:Y:S04]  /*0150*/  LDG.E.CONSTANT R4, desc[UR10][R2.64+0x80] ;  /* 0x0000800a02047981 */ /* 0x000f68000c1e9900 */
[----:B------:R-:W3:Y:S04]  /*0160*/  LDG.E.CONSTANT R6, desc[UR10][R2.64+0x100] ;  /* 0x0001000a02067981 */ /* 0x000ee8000c1e9900 */
[----:B------:R-:W3:Y:S04]  /*0170*/  LDG.E.CONSTANT R7, desc[UR10][R2.64+0x180] ;  /* 0x0001800a02077981 */ /* 0x000ee8000c1e9900 */
[----:B------:R-:W3:Y:S04]  /*0180*/  LDG.E.CONSTANT R9, desc[UR10][R2.64+0x200] ;  /* 0x0002000a02097981 */ /* 0x000ee8000c1e9900 */
[----:B------:R-:W3:Y:S04]  /*0190*/  LDG.E.CONSTANT R10, desc[UR10][R2.64+0x280] ;  /* 0x0002800a020a7981 */ /* 0x000ee8000c1e9900 */
[----:B------:R-:W3:Y:S04]  /*01a0*/  LDG.E.CONSTANT R11, desc[UR10][R2.64+0x300] ;  /* 0x0003000a020b7981 */ /* 0x000ee8000c1e9900 */
[----:B------:R-:W3:Y:S04]  /*01b0*/  LDG.E.CONSTANT R12, desc[UR10][R2.64+0x380] ;  /* 0x0003800a020c7981 */ /* 0x000ee8000c1e9900 */
[----:B------:R0:W3:Y:S01]  /*01c0*/  LDG.E.CONSTANT R13, desc[UR10][R2.64+0x400] ;  /* 0x0004000a020d7981 */ /* 0x0000e2000c1e9900 */
[----:B------:R-:W-:Y:S01]  /*01d0*/  SHF.R.U32.HI R8, RZ, 0x5, R16 ;  /* 0x00000005ff087819 */ /* 0x000fe20000011610 */
[----:B--2---:R-:W-:Y:S01]  /*01e0*/  ULEA UR4, UR5, UR4, 0x18 ;  /* 0x0000000405047291 */ /* 0x004fe2000f8ec0ff */
[----:B------:R-:W-:Y:S01]  /*01f0*/  ISETP.NE.AND P1, PT, R16, RZ, PT ;  /* 0x000000ff1000720c */ /* 0x000fe20003f25270 */
[----:B------:R-:W1:Y:S02]  /*0200*/  S2R R5, SR_LANEID ;  /* 0x0000000000057919 */ /* 0x000e640000000000 */
[----:B-1----:R-:W-:-:S05]  /*0210*/  IMAD R14, R8, 0x120, R5 ;  /* 0x00000120080e7824 */ /* 0x002fca00078e0205 */
[----:B------:R-:W-:-:S05]  /*0220*/  LEA R14, R14, UR4, 0x2 ;  /* 0x000000040e0e7c11 */ /* 0x000fca000f8e10ff */
[----:B0-----:R-:W-:Y:S01]  /*0230*/  IMAD R2, R5, 0x20, R14 ;  /* 0x0000002005027824 */ /* 0x001fe200078e020e */
[----:B----4-:R0:W-:Y:S04]  /*0240*/  STS [R14], R0 ;  /* 0x000000000e007388 */ /* 0x0101e80000000800 */
[----:B-----5:R-:W-:Y:S04]  /*0250*/  STS [R14+0x80], R4 ;  /* 0x000080040e007388 */ /* 0x020fe80000000800 */
[----:B---3--:R-:W-:Y:S01]  /*0260*/  STS [R14+0x100], R6 ;  /* 0x000100060e007388 */ /* 0x008fe20000000800 */
[----:B0-----:R-:W-:-:S03]  /*0270*/  IMAD.MOV.U32 R0, RZ, RZ, RZ ;  /* 0x000000ffff007224 */ /* 0x001fc600078e00ff */
[----:B------:R-:W-:Y:S04]  /*0280*/  STS [R14+0x180], R7 ;  /* 0x000180070e007388 */ /* 0x000fe80000000800 */
[----:B------:R-:W-:Y:S04]  /*0290*/  STS [R14+0x200], R9 ;  /* 0x000200090e007388 */ /* 0x000fe80000000800 */
[----:B------:R0:W-:Y:S04]  /*02a0*/  STS [R14+0x280], R10 ;  /* 0x0002800a0e007388 */ /* 0x0001e80000000800 */
[----:B------:R-:W-:Y:S04]  /*02b0*/  STS [R14+0x300], R11 ;  /* 0x0003000b0e007388 */ /* 0x000fe80000000800 */
[----:B------:R-:W-:Y:S01]  /*02c0*/  STS [R14+0x380], R12 ;  /* 0x0003800c0e007388 */ /* 0x000fe20000000800 */
[----:B0-----:R-:W-:-:S03]  /*02d0*/  LEA R10, R16, UR4, 0x2 ;  /* 0x00000004100a7c11 */ /* 0x001fc6000f8e10ff */
        /* <DEDUP_REMOVED lines=9> */
[----:B------:R-:W3:Y:S04]  /*0370*/  LDS R36, [R2+0x18] ;  /* 0x0000180002247984 */ /* 0x000ee80000000800 */
[----:B------:R-:W4:Y:S01]  /*0380*/  LDS R38, [R2+0x1c] ;  /* 0x00001c0002267984 */ /* 0x000f220000000800 */
[----:B------:R-:W-:Y:S01]  /*0390*/  BAR.SYNC.DEFER_BLOCKING 0x0 ;  /* 0x0000000000007b1d */ /* 0x000fe20000010000 */
[----:B0-----:R-:W-:-:S02]  /*03a0*/  ISETP.NE.AND P3, PT, R4, R6, PT ;  /* 0x000000060400720c */ /* 0x001fc40003f65270 */
[----:B-1----:R-:W-:Y:S02]  /*03b0*/  ISETP.NE.AND P2, PT, R6, R28, PT ;  /* 0x0000001c0600720c */ /* 0x002fe40003f45270 */
[----:B--2---:R-:W-:Y:S01]  /*03c0*/  ISETP.NE.AND P6, PT, R28, R30, PT ;  /* 0x0000001e1c00720c */ /* 0x004fe20003fc5270 */
[----:B------:R-:W-:Y:S03]  /*03d0*/  STS [R14], R15 ;  /* 0x0000000f0e007388 */ /* 0x000fe60000000800 */
[----:B------:R-:W-:Y:S01]  /*03e0*/  P2R R45, PR, RZ, 0x40 ;  /* 0x00000040ff2d7803 */ /* 0x000fe20000000000 */
[----:B------:R-:W-:Y:S04]  /*03f0*/  STS [R14+0x80], R15 ;  /* 0x0000800f0e007388 */ /* 0x000fe80000000800 */
[----:B------:R-:W-:Y:S01]  /*0400*/  STS [R14+0x100], R15 ;  /* 0x0001000f0e007388 */ /* 0x000fe20000000800 */
[----:B---3--:R-:W-:-:S03]  /*0410*/  ISETP.NE.AND P5, PT, R34, R36, PT ;  /* 0x000000242200720c */ /* 0x008fc60003fa5270 */
[----:B------:R-:W-:Y:S01]  /*0420*/  STS [R14+0x180], R15 ;  /* 0x0001800f0e007388 */ /* 0x000fe20000000800 */
[----:B----4-:R-:W-:-:S03]  /*0430*/  ISETP.NE.AND P4, PT, R36, R38, PT ;  /* 0x000000262400720c */ /* 0x010fc60003f85270 */
[----:B------:R-:W-:Y:S04]  /*0440*/  STS [R14+0x200], R15 ;  /* 0x0002000f0e007388 */ /* 0x000fe80000000800 */
[----:B------:R-:W-:Y:S04]  /*0450*/  STS [R14+0x280], R15 ;  /* 0x0002800f0e007388 */ /* 0x000fe80000000800 */
[----:B------:R-:W-:Y:S04]  /*0460*/  STS [R14+0x300], R15 ;  /* 0x0003000f0e007388 */ /* 0x000fe80000000800 */
[----:B------:R-:W-:Y:S04]  /*0470*/  STS [R14+0x380], R15 ;  /* 0x0003800f0e007388 */ /* 0x000fe80000000800 */
[----:B------:R-:W-:Y:S01]  /*0480*/  STS [R14+0x400], R15 ;  /* 0x0004000f0e007388 */ /* 0x000fe20000000800 */
[----:B------:R-:W-:-:S03]  /*0490*/  NOP ;  /* 0x0000000000007918 */ /* 0x000fc60000000000 */
[----:B------:R-:W0:Y:S04]  /*04a0*/  LDS R47, [R2] ;  /* 0x00000000022f7984 */ /* 0x000e280000000800 */
[----:B------:R-:W1:Y:S04]  /*04b0*/  LDS R7, [R2+0x4] ;  /* 0x0000040002077984 */ /* 0x000e680000000800 */
[----:B------:R-:W2:Y:S04]  /*04c0*/  LDS R29, [R2+0x8] ;  /* 0x00000800021d7984 */ /* 0x000ea80000000800 */
[----:B------:R-:W3:Y:S04]  /*04d0*/  LDS R31, [R2+0xc] ;  /* 0x00000c00021f7984 */ /* 0x000ee80000000800 */
[----:B------:R-:W-:Y:S04]  /*04e0*/  LDS R33, [R2+0x10] ;  /* 0x0000100002217984 */ /* 0x000fe80000000800 */
[----:B------:R-:W-:Y:S04]  /*04f0*/  LDS R35, [R2+0x14] ;  /* 0x0000140002237984 */ /* 0x000fe80000000800 */
[----:B------:R-:W-:Y:S04]  /*0500*/  LDS R37, [R2+0x18] ;  /* 0x0000180002257984 */ /* 0x000fe80000000800 */
[----:B------:R-:W-:Y:S04]  /*0510*/  LDS R44, [R2+0x1c] ;  /* 0x00001c00022c7984 */ /* 0x000fe80000000800 */
[----:B------:R0:W-:Y:S01]  /*0520*/  LDS R9, [R2+0x20] ;  /* 0x0000200002097984 */ /* 0x0001e20000000800 */
[----:B------:R-:W-:Y:S01]  /*0530*/  BAR.SYNC.DEFER_BLOCKING 0x0 ;  /* 0x0000000000007b1d */ /* 0x000fe20000010000 */
[----:B0-----:R-:W-:-:S05]  /*0540*/  SEL R2, R47, RZ, !P3 ;  /* 0x000000ff2f027207 */ /* 0x001fca0005800000 */
[----:B-1----:R-:W-:-:S05]  /*0550*/  IMAD.IADD R12, R7, 0x1, R2 ;  /* 0x00000001070c7824 */ /* 0x002fca00078e0202 */
[----:B------:R-:W-:-:S05]  /*0560*/  SEL R12, R12, RZ, !P2 ;  /* 0x000000ff0c0c7207 */ /* 0x000fca0005000000 */
[----:B--2---:R-:W-:Y:S01]  /*0570*/  IMAD.IADD R12, R29, 0x1, R12 ;  /* 0x000000011d0c7824 */ /* 0x004fe200078e020c */
[----:B------:R-:W-:Y:S04]  /*0580*/  STS [R10+0x47c], R3 ;  /* 0x00047c030a007388 */ /* 0x000fe80000000800 */
[----:B------:R-:W-:Y:S01]  /*0590*/  SEL R12, R12, RZ, !P6 ;  /* 0x000000ff0c0c7207 */ /* 0x000fe20007000000 */
[----:B------:R-:W-:Y:S04]  /*05a0*/  BAR.SYNC.DEFER_BLOCKING 0x0 ;  /* 0x0000000000007b1d */ /* 0x000fe80000010000 */
[----:B---3--:R-:W-:-:S02]  /*05b0*/  IMAD.IADD R12, R31, 0x1, R12 ;  /* 0x000000011f0c7824 */ /* 0x008fc400078e020c */
[----:B------:R-:W0:Y:S02]  /*05c0*/  @P1 LDS R40, [R10+0x478] ;  /* 0x000478000a281984 */ /* 0x000e240000000800 */
[----:B0-----:R-:W-:-:S04]  /*05d0*/  @P1 ISETP.NE.AND P0, PT, R40, R4, PT ;  /* 0x000000042800120c */ /* 0x001fc80003f05270 */
[----:B------:R-:W-:Y:S02]  /*05e0*/  @P1 SEL R0, RZ, 0x1, !P0 ;  /* 0x00000001ff001807 */ /* 0x000fe40004000000 */
[----:B------:R-:W-:Y:S02]  /*05f0*/  ISETP.NE.AND P1, PT, R32, R34, PT ;  /* 0x000000222000720c */ /* 0x000fe40003f25270 */
[----:B------:R-:W-:Y:S01]  /*0600*/  ISETP.NE.AND P0, PT, R38, R3, PT ;  /* 0x000000032600720c */ /* 0x000fe20003f05270 */
[----:B------:R-:W-:Y:S01]  /*0610*/  VIADD R11, R0, 0x1 ;  /* 0x00000001000b7836 */ /* 0x000fe20000000000 */
[----:B------:R-:W-:Y:S01]  /*0620*/  P2R R46, PR, RZ, 0x2 ;  /* 0x00000002ff2e7803 */ /* 0x000fe20000000000 */
[----:B------:R-:W-:-:S04]  /*0630*/  @!P3 IMAD.MOV R11, RZ, RZ, R0 ;  /* 0x000000ffff0bb224 */ /* 0x000fc800078e0200 */
[----:B------:R-:W-:Y:S02]  /*0640*/  VIADD R2, R11, 0x1 ;  /* 0x000000010b027836 */ /* 0x000fe40000000000 */
[----:B------:R-:W-:Y:S01]  /*0650*/  @!P2 IMAD.MOV R2, RZ, RZ, R11 ;  /* 0x000000ffff02a224 */ /* 0x000fe200078e020b */
[----:B------:R-:W-:-:S03]  /*0660*/  ISETP.NE.AND P2, PT, R30, R32, PT ;  /* 0x000000201e00720c */ /* 0x000fc60003f45270 */
[----:B------:R-:W-:Y:S01]  /*0670*/  VIADD R39, R2, 0x1 ;  /* 0x0000000102277836 */ /* 0x000fe20000000000 */
[----:B------:R-:W-:Y:S01]  /*0680*/  SEL R12, R12, RZ, !P2 ;  /* 0x000000ff0c0c7207 */ /* 0x000fe20005000000 */
[----:B------:R-:W-:Y:S01]  /*0690*/  @!P6 IMAD.MOV R39, RZ, RZ, R2 ;  /* 0x000000ffff27e224 */ /* 0x000fe200078e0202 */
[----:B------:R-:W-:-:S03]  /*06a0*/  P2R R26, PR, RZ, 0x4 ;  /* 0x00000004ff1a7803 */ /* 0x000fc60000000000 */
[----:B------:R-:W-:Y:S02]  /*06b0*/  IMAD.IADD R12, R33, 0x1, R12 ;  /* 0x00000001210c7824 */ /* 0x000fe400078e020c */
[----:B------:R-:W-:Y:S02]  /*06c0*/  VIADD R10, R39, 0x1 ;  /* 0x00000001270a7836 */ /* 0x000fe40000000000 */
[----:B------:R-:W-:Y:S01]  /*06d0*/  @!P2 IMAD.MOV R10, RZ, RZ, R39 ;  /* 0x000000ffff0aa224 */ /* 0x000fe200078e0227 */
[----:B------:R-:W-:-:S03]  /*06e0*/  SEL R12, R12, RZ, !P1 ;  /* 0x000000ff0c0c7207 */ /* 0x000fc60004800000 */
[----:B------:R-:W-:Y:S02]  /*06f0*/  VIADD R11, R10, 0x1 ;  /* 0x000000010a0b7836 */ /* 0x000fe40000000000 */
[----:B------:R-:W-:Y:S02]  /*0700*/  IMAD.IADD R12, R35, 0x1, R12 ;  /* 0x00000001230c7824 */ /* 0x000fe400078e020c */
[----:B------:R-:W-:Y:S01]  /*0710*/  @!P1 IMAD.MOV R11, RZ, RZ, R10 ;  /* 0x000000ffff0b9224 */ /* 0x000fe200078e020a */
[----:B------:R-:W-:Y:S02]  /*0720*/  ISETP.NE.AND P1, PT, R6, R28, PT ;  /* 0x0000001c0600720c */ /* 0x000fe40003f25270 */
[----:B------:R-:W-:Y:S01]  /*0730*/  SEL R12, R12, RZ, !P5 ;  /* 0x000000ff0c0c7207 */ /* 0x000fe20006800000 */
[----:B------:R-:W-:Y:S02]  /*0740*/  VIADD R42, R11, 0x1 ;  /* 0x000000010b2a7836 */ /* 0x000fe40000000000 */
[----:B------:R-:W-:-:S02]  /*0750*/  @!P5 IMAD.MOV R42, RZ, RZ, R11 ;  /* 0x000000ffff2ad224 */ /* 0x000fc400078e020b */
[----:B------:R-:W-:Y:S02]  /*0760*/  IMAD.IADD R12, R37, 0x1, R12 ;  /* 0x00000001250c7824 */ /* 0x000fe400078e020c */
[----:B------:R-:W-:Y:S02]  /*0770*/  VIADD R43, R42, 0x1 ;  /* 0x000000012a2b7836 */ /* 0x000fe40000000000 */
[----:B------:R-:W-:Y:S01]  /*0780*/  @!P4 IMAD.MOV R43, RZ, RZ, R42 ;  /* 0x000000ffff2bc224 */ /* 0x000fe200078e022a */
[----:B------:R-:W-:-:S03]  /*0790*/  SEL R11, R12, RZ, !P4 ;  /* 0x000000ff0c0b7207 */ /* 0x000fc60006000000 */
[----:B------:R-:W-:Y:S02]  /*07a0*/  VIADD R10, R43, 0x1 ;  /* 0x000000012b0a7836 */ /* 0x000fe40000000000 */
[----:B------:R-:W-:Y:S02]  /*07b0*/  IMAD.IADD R11, R44, 0x1, R11 ;  /* 0x000000012c0b7824 */ /* 0x000fe400078e020b */
[----:B------:R-:W-:-:S03]  /*07c0*/  @!P0 IMAD.MOV R10, RZ, RZ, R43 ;  /* 0x000000ffff0a8224 */ /* 0x000fc600078e022b */
[----:B------:R-:W-:Y:S02]  /*07d0*/  SEL R12, R11, RZ, !P0 ;  /* 0x000000ff0b0c7207 */ /* 0x000fe40004000000 */
[----:B------:R-:W-:-:S03]  /*07e0*/  ISETP.NE.AND P0, PT, R10, RZ, PT ;  /* 0x000000ff0a00720c */ /* 0x000fc60003f05270 */
[----:B------:R-:W-:-:S05]  /*07f0*/  IMAD.IADD R9, R9, 0x1, R12 ;  /* 0x0000000109097824 */ /* 0x000fca00078e020c */
[----:B------:R-:W0:Y:S02]  /*0800*/  SHFL.UP PT, R11, R9, 0x1, RZ ;  /* 0x04200000090b7989 */ /* 0x000e2400000e00ff */
[----:B0-----:R-:W-:Y:S02]  /*0810*/  SEL R12, R11, RZ, !P0 ;  /* 0x000000ff0b0c7207 */ /* 0x001fe40004000000 */
[----:B------:R-:W0:Y:S01]  /*0820*/  SHFL.UP PT, R11, R10, 0x1, RZ ;  /* 0x042000000a0b7989 */ /* 0x000e2200000e00ff */
[----:B------:R-:W-:-:S04]  /*0830*/  ISETP.GE.AND P0, PT, R5, 0x1, PT ;  /* 0x000000010500780c */ /* 0x000fc80003f06270 */
[----:B------:R-:W-:-:S05]  /*0840*/  SEL R12, R12, RZ, P0 ;  /* 0x000000ff0c0c7207 */ /* 0x000fca0000000000 */
[----:B------:R-:W-:-:S05]  /*0850*/  IMAD.IADD R12, R9, 0x1, R12 ;  /* 0x00000001090c7824 */ /* 0x000fca00078e020c */
[----:B------:R-:W1:Y:S01]  /*0860*/  SHFL.UP PT, R13, R12, 0x2, RZ ;  /* 0x044000000c0d7989 */ /* 0x000e6200000e00ff */
[----:B0-----:R-:W-:-:S05]  /*0870*/  SEL R11, R11, RZ, P0 ;  /* 0x000000ff0b0b7207 */ /* 0x001fca0000000000 */
[----:B------:R-:W-:-:S05]  /*0880*/  IMAD.IADD R11, R11, 0x1, R10 ;  /* 0x000000010b0b7824 */ /* 0x000fca00078e020a */
[----:B------:R-:W0:Y:S01]  /*0890*/  SHFL.UP PT, R9, R11, 0x2, RZ ;  /* 0x044000000b097989 */ /* 0x000e2200000e00ff */
[----:B------:R-:W-:-:S04]  /*08a0*/  ISETP.NE.AND P0, PT, R11, RZ, PT ;  /* 0x000000ff0b00720c */ /* 0x000fc80003f05270 */
[----:B-1----:R-:W-:Y:S02]  /*08b0*/  SEL R13, R13, RZ, !P0 ;  /* 0x000000ff0d0d7207 */ /* 0x002fe40004000000 */
[----:B------:R-:W-:-:S04]  /*08c0*/  ISETP.GE.AND P0, PT, R5, 0x2, PT ;  /* 0x000000020500780c */ /* 0x000fc80003f06270 */
[----:B------:R-:W-:-:S05]  /*08d0*/  SEL R13, R13, RZ, P0 ;  /* 0x000000ff0d0d7207 */ /* 0x000fca0000000000 */
[----:B------:R-:W-:Y:S01]  /*08e0*/  IMAD.IADD R13, R12, 0x1, R13 ;  /* 0x000000010c0d7824 */ /* 0x000fe200078e020d */
[----:B0-----:R-:W-:-:S04]  /*08f0*/  SEL R10, R9, RZ, P0 ;  /* 0x000000ff090a7207 */ /* 0x001fc80000000000 */
[----:B------:R-:W0:Y:S01]  /*0900*/  SHFL.UP PT, R9, R13, 0x4, RZ ;  /* 0x048000000d097989 */ /* 0x000e2200000e00ff */
[----:B------:R-:W-:-:S05]  /*0910*/  IMAD.IADD R10, R11, 0x1, R10 ;  /* 0x000000010b0a7824 */ /* 0x000fca00078e020a */
[----:B------:R-:W-:-:S04]  /*0920*/  ISETP.NE.AND P0, PT, R10, RZ, PT ;  /* 0x000000ff0a00720c */ /* 0x000fc80003f05270 */
        /* <DEDUP_REMOVED lines=8> */
[----:B------:R-:W-:-:S04]  /*09b0*/  ISETP.NE.AND P0, PT, R9, RZ, PT ;  /* 0x000000ff0900720c */ /* 0x000fc80003f05270 */
[----:B-1----:R-:W-:Y:S02]  /*09c0*/  SEL R13, R11, RZ, !P0 ;  /* 0x000000ff0b0d7207 */ /* 0x002fe40004000000 */
[----:B------:R-:W0:Y:S01]  /*09d0*/  SHFL.UP PT, R11, R9, 0x8, RZ ;  /* 0x05000000090b7989 */ /* 0x000e2200000e00ff */
[----:B------:R-:W-:-:S04]  /*09e0*/  ISETP.GE.AND P0, PT, R5, 0x8, PT ;  /* 0x000000080500780c */ /* 0x000fc80003f06270 */
[----:B------:R-:W-:-:S05]  /*09f0*/  SEL R13, R13, RZ, P0 ;  /* 0x000000ff0d0d7207 */ /* 0x000fca0000000000 */
[----:B------:R-:W-:Y:S01]  /*0a00*/  IMAD.IADD R13, R12, 0x1, R13 ;  /* 0x000000010c0d7824 */ /* 0x000fe200078e020d */
[----:B0-----:R-:W-:-:S04]  /*0a10*/  SEL R10, R11, RZ, P0 ;  /* 0x000000ff0b0a7207 */ /* 0x001fc80000000000 */
[----:B------:R-:W0:Y:S01]  /*0a20*/  SHFL.UP PT, R11, R13, 0x10, RZ ;  /* 0x060000000d0b7989 */ /* 0x000e2200000e00ff */
[----:B------:R-:W-:-:S05]  /*0a30*/  IMAD.IADD R14, R9, 0x1, R10 ;  /* 0x00000001090e7824 */ /* 0x000fca00078e020a */
[----:B------:R-:W1:Y:S01]  /*0a40*/  SHFL.UP PT, R10, R14, 0x10, RZ ;  /* 0x060000000e0a7989 */ /* 0x000e6200000e00ff */
[----:B------:R-:W-:-:S04]  /*0a50*/  ISETP.NE.AND P0, PT, R14, RZ, PT ;  /* 0x000000ff0e00720c */ /* 0x000fc80003f05270 */
[----:B0-----:R-:W-:Y:S02]  /*0a60*/  SEL R11, R11, RZ, !P0 ;  /* 0x000000ff0b0b7207 */ /* 0x001fe40004000000 */
[----:B------:R-:W-:-:S04]  /*0a70*/  ISETP.GE.AND P0, PT, R5, 0x10, PT ;  /* 0x000000100500780c */ /* 0x000fc80003f06270 */
[----:B-1----:R-:W-:Y:S02]  /*0a80*/  SEL R9, R10, RZ, P0 ;  /* 0x000000ff0a097207 */ /* 0x002fe40000000000 */
[----:B------:R-:W-:Y:S02]  /*0a90*/  SEL R10, R11, RZ, P0 ;  /* 0x000000ff0b0a7207 */ /* 0x000fe40000000000 */
[----:B------:R-:W-:Y:S01]  /*0aa0*/  ISETP.NE.AND P0, PT, R5, 0x1f, PT ;  /* 0x0000001f0500780c */ /* 0x000fe20003f05270 */
[----:B------:R-:W-:Y:S02]  /*0ab0*/  IMAD.IADD R24, R14, 0x1, R9 ;  /* 0x000000010e187824 */ /* 0x000fe400078e0209 */
[----:B------:R-:W-:-:S10]  /*0ac0*/  IMAD.IADD R25, R13, 0x1, R10 ;  /* 0x000000010d197824 */ /* 0x000fd400078e020a */
[----:B------:R-:W-:-:S05]  /*0ad0*/  @!P0 LEA R17, R8, UR4, 0x3 ;  /* 0x0000000408118c11 */ /* 0x000fca000f8e18ff */
[----:B------:R-:W-:Y:S01]  /*0ae0*/  @!P0 STS.64 [R17], R24 ;  /* 0x0000001811008388 */ /* 0x000fe20000000a00 */
[----:B------:R-:W-:Y:S06]  /*0af0*/  BAR.SYNC.DEFER_BLOCKING 0x0 ;  /* 0x0000000000007b1d */ /* 0x000fec0000010000 */
[----:B------:R-:W-:Y:S04]  /*0b00*/  SHFL.UP PT, R24, R24, 0x1, RZ ;  /* 0x0420000018187989 */ /* 0x000fe800000e00ff */
[----:B------:R-:W0:Y:S04]  /*0b10*/  LDS.128 R8, [UR4] ;  /* 0x00000004ff087984 */ /* 0x000e280008000c00 */
[----:B------:R-:W1:Y:S01]  /*0b20*/  LDS.128 R12, [UR4+0x10] ;  /* 0x00001004ff0c7984 */ /* 0x000e620008000c00 */
[----:B0-----:R-:W-:Y:S01]  /*0b30*/  ISETP.NE.AND P0, PT, R10, RZ, PT ;  /* 0x000000ff0a00720c */ /* 0x001fe20003f05270 */
[----:B------:R-:W-:-:S03]  /*0b40*/  IMAD.IADD R17, R8, 0x1, R10 ;  /* 0x0000000108117824 */ /* 0x000fc600078e020a */
[----:B------:R-:W-:Y:S02]  /*0b50*/  SEL R18, R9, RZ, !P0 ;  /* 0x000000ff09127207 */ /* 0x000fe40004000000 */
[----:B-1----:R-:W-:-:S03]  /*0b60*/  ISETP.NE.AND P0, PT, R12, RZ, PT ;  /* 0x000000ff0c00720c */ /* 0x002fc60003f05270 */
[----:B------:R-:W-:Y:S02]  /*0b70*/  IMAD.IADD R18, R11, 0x1, R18 ;  /* 0x000000010b127824 */ /* 0x000fe400078e0212 */
[----:B------:R-:W-:-:S03]  /*0b80*/  IMAD.MOV.U32 R11, RZ, RZ, R16 ;  /* 0x000000ffff0b7224 */ /* 0x000fc600078e0010 */
[----:B------:R-:W-:Y:S02]  /*0b90*/  SEL R20, R18, RZ, !P0 ;  /* 0x000000ff12147207 */ /* 0x000fe40004000000 */
[----:B------:R-:W-:-:S03]  /*0ba0*/  SHF.R.U32.HI R27, RZ, 0x5, R11 ;  /* 0x00000005ff1b7819 */ /* 0x000fc6000001160b */
[----:B------:R-:W-:Y:S01]  /*0bb0*/  IMAD.IADD R19, R13, 0x1, R20 ;  /* 0x000000010d137824 */ /* 0x000fe200078e0214 */
[----:B------:R-:W-:Y:S01]  /*0bc0*/  ISETP.NE.AND P0, PT, R27, 0x2, PT ;  /* 0x000000021b00780c */ /* 0x000fe20003f05270 */
[----:B------:R-:W-:Y:S01]  /*0bd0*/  IMAD.IADD R13, R17, 0x1, R12 ;  /* 0x00000001110d7824 */ /* 0x000fe200078e020c */
[----:B------:R-:W-:Y:S02]  /*0be0*/  ISETP.NE.AND P6, PT, R27, 0x6, PT ;  /* 0x000000061b00780c */ /* 0x000fe40003fc5270 */
[----:B------:R-:W-:Y:S02]  /*0bf0*/  SEL R16, R17, R8, !P0 ;  /* 0x0000000811107207 */ /* 0x000fe40004000000 */
[----:B------:R-:W-:Y:S02]  /*0c00*/  SEL R48, R18, R9, !P0 ;  /* 0x0000000912307207 */ /* 0x000fe40004000000 */
[C---:B------:R-:W-:Y:S02]  /*0c10*/  ISETP.NE.AND P0, PT, R27.reuse, 0x3, PT ;  /* 0x000000031b00780c */ /* 0x040fe40003f05270 */
[----:B------:R-:W-:-:S02]  /*0c20*/  ISETP.NE.AND P2, PT, R27, 0x7, PT ;  /* 0x000000071b00780c */ /* 0x000fc40003f45270 */
[----:B------:R-:W-:Y:S01]  /*0c30*/  SEL R9, R13, R16, !P0 ;  /* 0x000000100d097207 */ /* 0x000fe20004000000 */
[C---:B------:R-:W-:Y:S01]  /*0c40*/  IMAD.IADD R13, R14.reuse, 0x1, R13 ;  /* 0x000000010e0d7824 */ /* 0x040fe200078e020d */
[----:B------:R-:W-:Y:S02]  /*0c50*/  SEL R48, R19, R48, !P0 ;  /* 0x0000003013307207 */ /* 0x000fe40004000000 */
[----:B------:R-:W-:-:S04]  /*0c60*/  ISETP.NE.AND P0, PT, R14, RZ, PT ;  /* 0x000000ff0e00720c */ /* 0x000fc80003f05270 */
[----:B------:R-:W-:Y:S02]  /*0c70*/  SEL R20, R19, RZ, !P0 ;  /* 0x000000ff13147207 */ /* 0x000fe40004000000 */
[----:B------:R-:W0:Y:S03]  /*0c80*/  LDS.128 R16, [UR4+0x20] ;  /* 0x00002004ff107984 */ /* 0x000e260008000c00 */
[----:B------:R-:W-:Y:S01]  /*0c90*/  IMAD.IADD R15, R15, 0x1, R20 ;  /* 0x000000010f0f7824 */ /* 0x000fe200078e0214 */
[----:B0-----:R-:W-:-:S04]  /*0ca0*/  ISETP.NE.AND P0, PT, R16, RZ, PT ;  /* 0x000000ff1000720c */ /* 0x001fc80003f05270 */
[----:B------:R-:W-:Y:S02]  /*0cb0*/  SEL R20, R15, RZ, !P0 ;  /* 0x000000ff0f147207 */ /* 0x000fe40004000000 */
[----:B------:R-:W-:-:S03]  /*0cc0*/  ISETP.NE.AND P0, PT, R27, 0x4, PT ;  /* 0x000000041b00780c */ /* 0x000fc60003f05270 */
[----:B------:R-:W-:Y:S01]  /*0cd0*/  IMAD.IADD R17, R17, 0x1, R20 ;  /* 0x0000000111117824 */ /* 0x000fe200078e0214 */
[----:B------:R-:W-:Y:S02]  /*0ce0*/  SEL R48, R15, R48, !P0 ;  /* 0x000000300f307207 */ /* 0x000fe40004000000 */
[C---:B------:R-:W-:Y:S01]  /*0cf0*/  SEL R22, R13.reuse, R9, !P0 ;  /* 0x000000090d167207 */ /* 0x040fe20004000000 */
[----:B------:R-:W-:Y:S01]  /*0d00*/  IMAD.IADD R13, R13, 0x1, R16 ;  /* 0x000000010d0d7824 */ /* 0x000fe200078e0210 */
[----:B------:R-:W-:-:S04]  /*0d10*/  ISETP.NE.AND P0, PT, R18, RZ, PT ;  /* 0x000000ff1200720c */ /* 0x000fc80003f05270 */
[----:B------:R-:W-:Y:S02]  /*0d20*/  SEL R20, R17, RZ, !P0 ;  /* 0x000000ff11147207 */ /* 0x000fe40004000000 */
[----:B------:R-:W-:-:S03]  /*0d30*/  ISETP.NE.AND P0, PT, R27, 0x5, PT ;  /* 0x000000051b00780c */ /* 0x000fc60003f05270 */
[----:B------:R-:W-:Y:S01]  /*0d40*/  IMAD.IADD R19, R19, 0x1, R20 ;  /* 0x0000000113137824 */ /* 0x000fe200078e0214 */
[----:B------:R-:W-:Y:S02]  /*0d50*/  SEL R9, R13, R22, !P0 ;  /* 0x000000160d097207 */ /* 0x000fe40004000000 */
[----:B------:R-:W0:Y:S01]  /*0d60*/  LDS.128 R20, [UR4+0x30] ;  /* 0x00003004ff147984 */ /* 0x000e220008000c00 */
[----:B------:R-:W-:-:S04]  /*0d70*/  SEL R48, R17, R48, !P0 ;  /* 0x0000003011307207 */ /* 0x000fc80004000000 */
[----:B------:R-:W-:Y:S02]  /*0d80*/  SEL R48, R19, R48, !P6 ;  /* 0x0000003013307207 */ /* 0x000fe40007000000 */
[----:B0-----:R-:W-:-:S04]  /*0d90*/  ISETP.NE.AND P0, PT, R20, RZ, PT ;  /* 0x000000ff1400720c */ /* 0x001fc80003f05270 */
[----:B------:R-:W-:Y:S02]  /*0da0*/  SEL R50, R19, RZ, !P0 ;  /* 0x000000ff13327207 */ /* 0x000fe40004000000 */
[----:B------:R-:W-:-:S03]  /*0db0*/  ISETP.GE.U32.AND P0, PT, R11, 0x20, PT ;  /* 0x000000200b00780c */ /* 0x000fc60003f06070 */
[----:B------:R-:W-:-:S05]  /*0dc0*/  IMAD.IADD R21, R21, 0x1, R50 ;  /* 0x0000000115157824 */ /* 0x000fca00078e0232 */
[----:B------:R-:W-:Y:S02]  /*0dd0*/  SEL R48, R21, R48, !P2 ;  /* 0x0000003015307207 */ /* 0x000fe40005000000 */
[----:B------:R-:W-:Y:S02]  /*0de0*/  ISETP.NE.AND P2, PT, R5, RZ, PT ;  /* 0x000000ff0500720c */ /* 0x000fe40003f45270 */
[----:B------:R-:W-:Y:S02]  /*0df0*/  SEL R41, R48, RZ, P0 ;  /* 0x000000ff30297207 */ /* 0x000fe40000000000 */
[----:B------:R-:W0:Y:S01]  /*0e00*/  SHFL.UP PT, R48, R25, 0x1, RZ ;  /* 0x0420000019307989 */ /* 0x000e2200000e00ff */
[----:B------:R-:W-:-:S04]  /*0e10*/  ISETP.NE.AND P0, PT, R24, RZ, PT ;  /* 0x000000ff1800720c */ /* 0x000fc80003f05270 */
[----:B------:R-:W-:Y:S02]  /*0e20*/  SEL R15, R41, RZ, !P0 ;  /* 0x000000ff290f7207 */ /* 0x000fe40004000000 */
[----:B------:R-:W-:-:S03]  /*0e30*/  ISETP.NE.AND P0, PT, R0, RZ, PT ;  /* 0x000000ff0000720c */ /* 0x000fc60003f05270 */
[----:B0-----:R-:W-:Y:S02]  /*0e40*/  @P2 IMAD.IADD R41, R48, 0x1, R15 ;  /* 0x0000000130292824 */ /* 0x001fe400078e020f */
[----:B------:R-:W-:Y:S01]  /*0e50*/  IMAD.IADD R15, R18, 0x1, R13 ;  /* 0x00000001120f7824 */ /* 0x000fe200078e020d */
[----:B------:R-:W-:Y:S02]  /*0e60*/  SEL R13, R24, RZ, P2 ;  /* 0x000000ff180d7207 */ /* 0x000fe40001000000 */
[----:B------:R-:W-:Y:S02]  /*0e70*/  SEL R48, R41, RZ, !P0 ;  /* 0x000000ff29307207 */ /* 0x000fe40004000000 */
[----:B------:R-:W-:Y:S02]  /*0e80*/  SEL R9, R15, R9, !P6 ;  /* 0x000000090f097207 */ /* 0x000fe40007000000 */
[----:B------:R-:W-:Y:S01]  /*0e90*/  ISETP.NE.AND P6, PT, R45, RZ, PT ;  /* 0x000000ff2d00720c */ /* 0x000fe20003fc5270 */
[----:B------:R-:W-:Y:S01]  /*0ea0*/  IMAD.IADD R5, R47, 0x1, R48 ;  /* 0x000000012f057824 */ /* 0x000fe200078e0230 */
[----:B------:R-:W-:-:S04]  /*0eb0*/  ISETP.NE.AND P2, PT, R26, RZ, PT ;  /* 0x000000ff1a00720c */ /* 0x000fc80003f45270 */
[----:B------:R-:W-:-:S05]  /*0ec0*/  SEL R48, R5, RZ, !P3 ;  /* 0x000000ff05307207 */ /* 0x000fca0005800000 */
[----:B------:R-:W-:-:S05]  /*0ed0*/  IMAD.IADD R7, R7, 0x1, R48 ;  /* 0x0000000107077824 */ /* 0x000fca00078e0230 */
[----:B------:R-:W-:Y:S02]  /*0ee0*/  SEL R48, R7, RZ, !P1 ;  /* 0x000000ff07307207 */ /* 0x000fe40004800000 */
[----:B------:R-:W-:-:S03]  /*0ef0*/  ISETP.NE.AND P1, PT, R46, RZ, PT ;  /* 0x000000ff2e00720c */ /* 0x000fc60003f25270 */
[----:B------:R-:W-:-:S05]  /*0f00*/  IMAD.IADD R29, R29, 0x1, R48 ;  /* 0x000000011d1d7824 */ /* 0x000fca00078e0230 */
[----:B------:R-:W-:Y:S02]  /*0f10*/  SEL R46, R29, RZ, !P6 ;  /* 0x000000ff1d2e7207 */ /* 0x000fe40007000000 */
[----:B------:R-:W-:-:S03]  /*0f20*/  ISETP.NE.AND P6, PT, R27, 0x7, PT ;  /* 0x000000071b00780c */ /* 0x000fc60003fc5270 */
[----:B------:R-:W-:-:S05]  /*0f30*/  IMAD.IADD R31, R31, 0x1, R46 ;  /* 0x000000011f1f7824 */ /* 0x000fca00078e022e */
[----:B------:R-:W-:-:S05]  /*0f40*/  SEL R24, R31, RZ, !P2 ;  /* 0x000000ff1f187207 */ /* 0x000fca0005000000 */
[----:B------:R-:W-:Y:S02]  /*0f50*/  IMAD.IADD R33, R33, 0x1, R24 ;  /* 0x0000000121217824 */ /* 0x000fe400078e0218 */
[----:B------:R-:W-:Y:S01]  /*0f60*/  @!P6 IMAD.IADD R9, R15, 0x1, R20 ;  /* 0x000000010f09e824 */ /* 0x000fe200078e0214 */
[----:B------:R-:W-:Y:S02]  /*0f70*/  IADD3 R15, PT, PT, R12, R10, R8 ;  /* 0x0000000a0c0f7210 */ /* 0x000fe40007ffe008 */
[----:B------:R-:W-:Y:S02]  /*0f80*/  SEL R24, R33, RZ, !P1 ;  /* 0x000000ff21187207 */ /* 0x000fe40004800000 */
[----:B------:R-:W-:Y:S02]  /*0f90*/  IADD3 R15, PT, PT, R16, R14, R15 ;  /* 0x0000000e100f7210 */ /* 0x000fe40007ffe00f */
[----:B------:R-:W-:Y:S01]  /*0fa0*/  ISETP.GE.U32.AND P6, PT, R11, 0x20, PT ;  /* 0x000000200b00780c */ /* 0x000fe20003fc6070 */
[----:B------:R-:W-:Y:S01]  /*0fb0*/  IMAD.IADD R35, R35, 0x1, R24 ;  /* 0x0000000123237824 */ /* 0x000fe200078e0218 */
[----:B------:R-:W-:-:S02]  /*0fc0*/  IADD3 R15, PT, PT, R20, R18, R15 ;  /* 0x00000012140f7210 */ /* 0x000fc40007ffe00f */
[----:B------:R-:W-:Y:S02]  /*0fd0*/  SEL R48, R9, RZ, P6 ;  /* 0x000000ff09307207 */ /* 0x000fe40003000000 */
[----:B------:R-:W-:Y:S02]  /*0fe0*/  SEL R26, R35, RZ, !P5 ;  /* 0x000000ff231a7207 */ /* 0x000fe40006800000 */
[----:B------:R-:W-:Y:S01]  /*0ff0*/  ISETP.NE.AND P5, PT, R22, RZ, PT ;  /* 0x000000ff1600720c */ /* 0x000fe20003fa5270 */
[----:B------:R-:W-:Y:S02]  /*1000*/  IMAD.IADD R13, R48, 0x1, R13 ;  /* 0x00000001300d7824 */ /* 0x000fe400078e020d */
[----:B------:R-:W-:Y:S01]  /*1010*/  IMAD.IADD R37, R37, 0x1, R26 ;  /* 0x0000000125257824 */ /* 0x000fe200078e021a */
[----:B------:R-:W-:Y:S01]  /*1020*/  SEL R24, R21, RZ, !P5 ;  /* 0x000000ff15187207 */ /* 0x000fe20006800000 */
[----:B------:R-:W-:Y:S01]  /*1030*/  IMAD.IADD R9, R39, 0x1, R13 ;  /* 0x0000000127097824 */ /* 0x000fe200078e020d */
[----:B------:R-:W-:Y:S01]  /*1040*/  ISETP.NE.AND P5, PT, R11, RZ, PT ;  /* 0x000000ff0b00720c */ /* 0x000fe20003fa5270 */
[----:B------:R-:W-:-:S02]  /*1050*/  IMAD.IADD R19, R13, 0x1, R0 ;  /* 0x000000010d137824 */ /* 0x000fc400078e0200 */
[----:B------:R-:W-:Y:S02]  /*1060*/  IMAD.IADD R25, R23, 0x1, R24 ;  /* 0x0000000117197824 */ /* 0x000fe400078e0218 */
[----:B------:R-:W-:Y:S01]  /*1070*/  IMAD.IADD R24, R22, 0x1, R15 ;  /* 0x0000000116187824 */ /* 0x000fe200078e020f */
[----:B------:R-:W-:Y:S01]  /*1080*/  SEL R15, R37, RZ, !P4 ;  /* 0x000000ff250f7207 */ /* 0x000fe20006000000 */
[--C-:B------:R-:W-:Y:S02]  /*1090*/  IMAD.IADD R2, R2, 0x1, R13.reuse ;  /* 0x0000000102027824 */ /* 0x100fe400078e020d */
[----:B------:R-:W-:Y:S02]  /*10a0*/  IMAD.IADD R42, R42, 0x1, R13 ;  /* 0x000000012a2a7824 */ /* 0x000fe400078e020d */
[----:B------:R-:W-:Y:S02]  /*10b0*/  IMAD.IADD R39, R44, 0x1, R15 ;  /* 0x000000012c277824 */ /* 0x000fe400078e020f */
[----:B------:R-:W0:Y:S01]  /*10c0*/  @!P5 LDC.64 R46, c[0x0][0x3b0] ;  /* 0x0000ec00ff2edb82 */ /* 0x000e220000000a00 */
[----:B------:R-:W-:-:S02]  /*10d0*/  @!P5 IMAD.MOV.U32 R26, RZ, RZ, 0x65 ;  /* 0x00000065ff1ad424 */ /* 0x000fc400078e00ff */
[----:B------:R-:W-:Y:S02]  /*10e0*/  @!P5 IMAD.MOV.U32 R27, RZ, RZ, 0x0 ;  /* 0x00000000ff1bd424 */ /* 0x000fe400078e00ff */
[----:B------:R-:W-:Y:S02]  /*10f0*/  VIADD R15, R9, 0x1 ;  /* 0x00000001090f7836 */ /* 0x000fe40000000000 */
[----:B------:R-:W-:Y:S01]  /*1100*/  @!P2 IMAD.MOV R15, RZ, RZ, R9 ;  /* 0x000000ffff0fa224 */ /* 0x000fe200078e0209 */
[----:B------:R-:W-:Y:S01]  /*1110*/  ISETP.GE.AND P2, PT, R24, 0x101, PT ;  /* 0x000001011800780c */ /* 0x000fe20003f46270 */
[----:B------:R-:W-:Y:S02]  /*1120*/  VIADD R44, R0, 0x1 ;  /* 0x00000001002c7836 */ /* 0x000fe40000000000 */
[----:B------:R-:W-:Y:S02]  /*1130*/  @!P3 IMAD.MOV R44, RZ, RZ, R0 ;  /* 0x000000ffff2cb224 */ /* 0x000fe400078e0200 */
[----:B------:R-:W-:-:S02]  /*1140*/  VIADD R0, R15, 0x1 ;  /* 0x000000010f007836 */ /* 0x000fc40000000000 */
[----:B------:R-:W-:Y:S02]  /*1150*/  IMAD.IADD R17, R13, 0x1, R44 ;  /* 0x000000010d117824 */ /* 0x000fe400078e022c */
[----:B------:R-:W-:Y:S02]  /*1160*/  IMAD.IADD R43, R43, 0x1, R13 ;  /* 0x000000012b2b7824 */ /* 0x000fe400078e020d */
        /* <DEDUP_REMOVED lines=33> */
[----:B------:R-:W-:Y:S01]  /*1380*/  IADD3 R3, PT, PT, R14, R10, R12 ;  /* 0x0000000a0e037210 */ /* 0x000fe20007ffe00c */
[----:B------:R-:W-:Y:S01]  /*1390*/  BSSY.RECONVERGENT B0, `(.L_x_1781) ;  /* 0x0000027000007945 */ /* 0x000fe20003800200 */
[----:B-1----:R-:W-:Y:S02]  /*13a0*/  LOP3.LUT R0, RZ, R11, RZ, 0x33, !PT ;  /* 0x0000000bff007212 */ /* 0x002fe400078e33ff */
        /* <DEDUP_REMOVED lines=12> */
[----:B------:R-:W2:Y:S03]  /*1470*/  LDC.64 R4, c[0x0][0x398] ;  /* 0x0000e600ff047b82 */ /* 0x000ea60000000a00 */
[----:B------:R-:W-:Y:S01]  /*1480*/  LOP3.LUT R6, R6, 0x300, RZ, 0xc0, !PT ;  /* 0x0000030006067812 */ /* 0x000fe200078ec0ff */
[----:B------:R-:W-:Y:S02]  /*1490*/  IMAD.MOV R0, RZ, RZ, -R0 ;  /* 0x000000ffff007224 */ /* 0x000fe400078e0a00 */
[----:B-1----:R-:W-:-:S04]  /*14a0*/  IMAD.WIDE.U32 R2, R11, 0x4, R2 ;  /* 0x000000040b027825 */ /* 0x002fc800078e0002 */
[----:B------:R-:W-:Y:S02]  /*14b0*/  IMAD.MOV.U32 R12, RZ, RZ, R2 ;  /* 0x000000ffff0c7224 */ /* 0x000fe400078e0002 */
[----:B------:R-:W-:Y:S02]  /*14c0*/  IMAD.MOV.U32 R15, RZ, RZ, R3 ;  /* 0x000000ffff0f7224 */ /* 0x000fe400078e0003 */
[----:B--2---:R-:W-:-:S04]  /*14d0*/  IMAD.WIDE.U32 R4, R11, 0x4, R4 ;  /* 0x000000040b047825 */ /* 0x004fc800078e0004 */
[----:B------:R-:W-:Y:S02]  /*14e0*/  IMAD.MOV.U32 R10, RZ, RZ, R4 ;  /* 0x000000ffff0a7224 */ /* 0x000fe400078e0004 */
[----:B------:R-:W-:Y:S02]  /*14f0*/  IMAD.MOV.U32 R13, RZ, RZ, R5 ;  /* 0x000000ffff0d7224 */ /* 0x000fe400078e0005 */
[----:B------:R-:W-:-:S07]  /*1500*/  IMAD.IADD R11, R11, 0x1, R6 ;  /* 0x000000010b0b7824 */ /* 0x000fce00078e0206 */
.L_x_1783:
[----:B-1----:R1:W2:Y:S01]  /*1510*/  LDS.64 R8, [R7] ;  /* 0x0000000007087984 */ /* 0x0022a20000000a00 */
[----:B------:R-:W-:Y:S01]  /*1520*/  IMAD.MOV.U32 R2, RZ, RZ, R10 ;  /* 0x000000ffff027224 */ /* 0x000fe200078e000a */
[----:B------:R-:W-:Y:S01]  /*1530*/  IADD3 R10, P3, PT, R10, 0x400, RZ ;  /* 0x000004000a0a7810 */ /* 0x000fe20007f7e0ff */
[----:B------:R-:W-:Y:S02]  /*1540*/  IMAD.MOV.U32 R3, RZ, RZ, R13 ;  /* 0x000000ffff037224 */ /* 0x000fe400078e000d */
[----:B------:R-:W-:Y:S01]  /*1550*/  IMAD.MOV.U32 R4, RZ, RZ, R12 ;  /* 0x000000ffff047224 */ /* 0x000fe200078e000c */
[----:B------:R-:W-:Y:S01]  /*1560*/  IADD3 R12, P2, PT, R12, 0x400, RZ ;  /* 0x000004000c0c7810 */ /* 0x000fe20007f5e0ff */
[----:B------:R-:W-:Y:S02]  /*1570*/  IMAD.MOV.U32 R5, RZ, RZ, R15 ;  /* 0x000000ffff057224 */ /* 0x000fe400078e000f */
[----:B------:R-:W-:Y:S02]  /*1580*/  VIADD R0, R0, 0x1 ;  /* 0x0000000100007836 */ /* 0x000fe40000000000 */
[----:B-1----:R-:W-:-:S02]  /*1590*/  VIADD R7, R7, 0x800 ;  /* 0x0000080007077836 */ /* 0x002fc40000000000 */
[----:B------:R-:W-:Y:S01]  /*15a0*/  IMAD.X R15, RZ, RZ, R15, P2 ;  /* 0x000000ffff0f7224 */ /* 0x000fe200010e060f */
[----:B------:R-:W-:Y:S01]  /*15b0*/  ISETP.NE.AND P0, PT, R0, RZ, PT ;  /* 0x000000ff0000720c */ /* 0x000fe20003f05270 */
[----:B------:R-:W-:Y:S01]  /*15c0*/  IMAD.X R13, RZ, RZ, R13, P3 ;  /* 0x000000ffff0d7224 */ /* 0x000fe200018e060d */
[----:B--2---:R1:W-:Y:S04]  /*15d0*/  STG.E desc[UR10][R2.64], R8 ;  /* 0x0000000802007986 */ /* 0x0043e8000c10190a */
[----:B------:R1:W-:Y:S07]  /*15e0*/  STG.E desc[UR10][R4.64], R9 ;  /* 0x0000000904007986 */ /* 0x0003ee000c10190a */
[----:B------:R-:W-:Y:S05]  /*15f0*/  @P0 BRA `(.L_x_1783) ;  /* 0xfffffffc00c40947 */ /* 0x000fea000383ffff */
.L_x_1782:
[----:B------:R-:W-:Y:S05]  /*1600*/  BSYNC.RECONVERGENT B0 ;  /* 0x0000000000007941 */ /* 0x000fea0003800200 */
.L_x_1781:
[----:B------:R-:W-:Y:S05]  /*1610*/  @!P1 EXIT ;  /* 0x000000000000994d */ /* 0x000fea0003800000 */
[----:B------:R-:W2:Y:S01]  /*1620*/  LDCU.64 UR6, c[0x0][0x398] ;  /* 0x00007300ff0677ac */ /* 0x000ea20008000a00 */
[----:B------:R-:W-:Y:S01]  /*1630*/  IMAD.IADD R0, R24, 0x1, -R11 ;  /* 0x0000000118007824 */ /* 0x000fe200078e0a0b */
[----:B------:R-:W-:Y:S01]  /*1640*/  BSSY.RECONVERGENT B0, `(.L_x_1784) ;  /* 0x000004c000007945 */ /* 0x000fe20003800200 */
[----:B-1----:R-:W-:Y:S01]  /*1650*/  IMAD.MOV.U32 R4, RZ, RZ, 0x800 ;  /* 0x00000800ff047424 */ /* 0x002fe200078e00ff */
[----:B------:R-:W1:Y:S01]  /*1660*/  LDCU.64 UR8, c[0x0][0x3a0] ;  /* 0x00007400ff0877ac */ /* 0x000e620008000a00 */
[----:B------:R-:W-:Y:S01]  /*1670*/  IMAD.MOV.U32 R5, RZ, RZ, 0x0 ;  /* 0x00000000ff057424 */ /* 0x000fe200078e00ff */
[----:B------:R-:W-:Y:S02]  /*1680*/  ISETP.GT.AND P1, PT, R0, 0xc00, PT ;  /* 0x00000c000000780c */ /* 0x000fe40003f24270 */
[C---:B------:R-:W-:Y:S01]  /*1690*/  LEA R0, R11.reuse, UR4, 0x3 ;  /* 0x000000040b007c11 */ /* 0x040fe2000f8e18ff */
[----:B------:R-:W-:-:S04]  /*16a0*/  IMAD.WIDE.U32 R4, R11, 0x4, R4 ;  /* 0x000000040b047825 */ /* 0x000fc800078e0004 */
[----:B------:R-:W-:Y:S01]  /*16b0*/  VIADD R0, R0, 0x1000 ;  /* 0x0000100000007836 */ /* 0x000fe20000000000 */
[C---:B--2---:R-:W-:Y:S02]  /*16c0*/  IADD3 R2, P0, PT, R4.reuse, UR6, RZ ;  /* 0x0000000604027c10 */ /* 0x044fe4000ff1e0ff */
[----:B-1----:R-:W-:Y:S02]  /*16d0*/  IADD3 R4, P2, PT, R4, UR8, RZ ;  /* 0x0000000804047c10 */ /* 0x002fe4000ff5e0ff */
[C---:B------:R-:W-:Y:S02]  /*16e0*/  IADD3.X R3, PT, PT, R5.reuse, UR7, RZ, P0, !PT ;  /* 0x0000000705037c10 */ /* 0x040fe400087fe4ff */
[----:B------:R-:W-:Y:S02]  /*16f0*/  IADD3.X R5, PT, PT, R5, UR9, RZ, P2, !PT ;  /* 0x0000000905057c10 */ /* 0x000fe400097fe4ff */
[----:B------:R-:W-:Y:S01]  /*1700*/  PLOP3.LUT P0, PT, PT, PT, PT, 0x80, 0x8 ;  /* 0x000000000008781c */ /* 0x000fe20003f0f070 */
[----:B------:R-:W-:-:S12]  /*1710*/  @!P1 BRA `(.L_x_1785) ;  /* 0x0000000000f89947 */ /* 0x000fd80003800000 */
[----:B------:R-:W-:Y:S01]  /*1720*/  PLOP3.LUT P0, PT, PT, PT, PT, 0x8, 0x80 ;  /* 0x000000000080781c */ /* 0x000fe20003f0e170 */
[----:B------:R-:W-:-:S12]  /*1730*/  VIADD R10, R24, 0xfffff400 ;  /* 0xfffff400180a7836 */ /* 0x000fd80000000000 */
.L_x_1786:
[----:B------:R-:W1:Y:S01]  /*1740*/  LDS.64 R6, [R0+-0x1000] ;  /* 0xfff0000000067984 */ /* 0x000e620000000a00 */
[----:B------:R-:W-:-:S03]  /*1750*/  VIADD R11, R11, 0x1000 ;  /* 0x000010000b0b7836 */ /* 0x000fc60000000000 */
[----:B------:R-:W2:Y:S02]  /*1760*/  LDS.64 R8, [R0+-0x800] ;  /* 0xfff8000000087984 */ /* 0x000ea40000000a00 */
[----:B------:R-:W-:Y:S02]  /*1770*/  ISETP.GE.AND P1, PT, R11, R10, PT ;  /* 0x0000000a0b00720c */ /* 0x000fe40003f26270 */
[----:B------:R-:W3:Y:S04]  /*1780*/  LDS.64 R12, [R0] ;  /* 0x00000000000c7984 */ /* 0x000ee80000000a00 */
[----:B------:R-:W4:Y:S04]  /*1790*/  LDS.64 R14, [R0+0x800] ;  /* 0x00080000000e7984 */ /* 0x000f280000000a00 */
[----:B------:R-:W5:Y:S04]  /*17a0*/  LDS.64 R16, [R0+0x1000] ;  /* 0x0010000000107984 */ /* 0x000f680000000a00 */
[----:B------:R-:W5:Y:S04]  /*17b0*/  LDS.64 R18, [R0+0x1800] ;  /* 0x0018000000127984 */ /* 0x000f680000000a00 */
[----:B------:R-:W5:Y:S04]  /*17c0*/  LDS.64 R20, [R0+0x2000] ;  /* 0x0020000000147984 */ /* 0x000f680000000a00 */
[----:B------:R-:W5:Y:S04]  /*17d0*/  LDS.64 R22, [R0+0x2800] ;  /* 0x0028000000167984 */ /* 0x000f680000000a00 */
[----:B0-----:R-:W0:Y:S04]  /*17e0*/  LDS.64 R26, [R0+0x3000] ;  /* 0x00300000001a7984 */ /* 0x001e280000000a00 */
[----:B------:R-:W0:Y:S04]  /*17f0*/  LDS.64 R28, [R0+0x3800] ;  /* 0x00380000001c7984 */ /* 0x000e280000000a00 */
[----:B------:R-:W0:Y:S04]  /*1800*/  LDS.64 R30, [R0+0x4000] ;  /* 0x00400000001e7984 */ /* 0x000e280000000a00 */
[----:B------:R-:W0:Y:S04]  /*1810*/  LDS.64 R32, [R0+0x4800] ;  /* 0x0048000000207984 */ /* 0x000e280000000a00 */
[----:B------:R-:W0:Y:S04]  /*1820*/  LDS.64 R34, [R0+0x5000] ;  /* 0x0050000000227984 */ /* 0x000e280000000a00 */
[----:B------:R-:W0:Y:S04]  /*1830*/  LDS.64 R36, [R0+0x5800] ;  /* 0x0058000000247984 */ /* 0x000e280000000a00 */
[----:B------:R-:W0:Y:S04]  /*1840*/  LDS.64 R38, [R0+0x6000] ;  /* 0x0060000000267984 */ /* 0x000e280000000a00 */
[----:B------:R2:W0:Y:S04]  /*1850*/  LDS.64 R40, [R0+0x6800] ;  /* 0x0068000000287984 */ /* 0x0004280000000a00 */
[----:B-1----:R1:W-:Y:S04]  /*1860*/  STG.E desc[UR10][R2.64+-0x800], R6 ;  /* 0xfff8000602007986 */ /* 0x0023e8000c10190a */
[----:B------:R4:W-:Y:S01]  /*1870*/  STG.E desc[UR10][R4.64+-0x800], R7 ;  /* 0xfff8000704007986 */ /* 0x0009e2000c10190a */
[----:B--2---:R-:W-:-:S03]  /*1880*/  VIADD R0, R0, 0x8000 ;  /* 0x0000800000007836 */ /* 0x004fc60000000000 */
[----:B------:R2:W-:Y:S04]  /*1890*/  STG.E desc[UR10][R2.64+-0x400], R8 ;  /* 0xfffc000802007986 */ /* 0x0005e8000c10190a */
[----:B------:R5:W-:Y:S01]  /*18a0*/  STG.E desc[UR10][R4.64+-0x400], R9 ;  /* 0xfffc000904007986 */ /* 0x000be2000c10190a */
[----:B-1----:R-:W-:-:S03]  /*18b0*/  IADD3 R6, P3, PT, R4, 0x4000, RZ ;  /* 0x0000400004067810 */ /* 0x002fc60007f7e0ff */
[----:B---3--:R-:W-:Y:S02]  /*18c0*/  STG.E desc[UR10][R2.64], R12 ;  /* 0x0000000c02007986 */ /* 0x008fe4000c10190a */
[----:B----4-:R-:W-:Y:S02]  /*18d0*/  IMAD.X R7, RZ, RZ, R5, P3 ;  /* 0x000000ffff077224 */ /* 0x010fe400018e0605 */
[----:B------:R-:W-:Y:S01]  /*18e0*/  STG.E desc[UR10][R4.64], R13 ;  /* 0x0000000d04007986 */ /* 0x000fe2000c10190a */
[----:B--2---:R-:W-:-:S03]  /*18f0*/  IADD3 R8, P2, PT, R2, 0x4000, RZ ;  /* 0x0000400002087810 */ /* 0x004fc60007f5e0ff */
[----:B------:R-:W-:Y:S02]  /*1900*/  STG.E desc[UR10][R2.64+0x400], R14 ;  /* 0x0004000e02007986 */ /* 0x000fe4000c10190a */
[----:B-----5:R-:W-:Y:S02]  /*1910*/  IMAD.X R9, RZ, RZ, R3, P2 ;  /* 0x000000ffff097224 */ /* 0x020fe400010e0603 */
        /* <DEDUP_REMOVED lines=23> */
[----:B------:R0:W-:Y:S04]  /*1a90*/  STG.E desc[UR10][R2.64+0x3400], R40 ;  /* 0x0034002802007986 */ /* 0x0001e8000c10190a */
[----:B------:R1:W-:Y:S01]  /*1aa0*/  STG.E desc[UR10][R4.64+0x3400], R41 ;  /* 0x0034002904007986 */ /* 0x0003e2000c10190a */
[----:B0-----:R-:W-:-:S02]  /*1ab0*/  IMAD.MOV.U32 R2, RZ, RZ, R8 ;  /* 0x000000ffff027224 */ /* 0x001fc400078e0008 */
[----:B------:R-:W-:Y:S02]  /*1ac0*/  IMAD.MOV.U32 R3, RZ, RZ, R9 ;  /* 0x000000ffff037224 */ /* 0x000fe400078e0009 */
[----:B-1----:R-:W-:Y:S02]  /*1ad0*/  IMAD.MOV.U32 R4, RZ, RZ, R6 ;  /* 0x000000ffff047224 */ /* 0x002fe400078e0006 */
[----:B------:R-:W-:Y:S01]  /*1ae0*/  IMAD.MOV.U32 R5, RZ, RZ, R7 ;  /* 0x000000ffff057224 */ /* 0x000fe200078e0007 */
[----:B------:R-:W-:Y:S06]  /*1af0*/  @!P1 BRA `(.L_x_1786) ;  /* 0xfffffffc00109947 */ /* 0x000fec000383ffff */
.L_x_1785:
[----:B------:R-:W-:Y:S05]  /*1b00*/  BSYNC.RECONVERGENT B0 ;  /* 0x0000000000007941 */ /* 0x000fea0003800200 */
.L_x_1784:
[----:B------:R-:W-:Y:S01]  /*1b10*/  IMAD.IADD R6, R24, 0x1, -R11 ;  /* 0x0000000118067824 */ /* 0x000fe200078e0a0b */
[----:B------:R-:W-:Y:S04]  /*1b20*/  BSSY.RECONVERGENT B0, `(.L_x_1787) ;  /* 0x0000026000007945 */ /* 0x000fe80003800200 */
[----:B------:R-:W-:-:S13]  /*1b30*/  ISETP.GT.AND P1, PT, R6, 0x400, PT ;  /* 0x000004000600780c */ /* 0x000fda0003f24270 */
[----:B------:R-:W-:Y:S05]  /*1b40*/  @!P1 BRA `(.L_x_1788) ;  /* 0x00000000008c9947 */ /* 0x000fea0003800000 */
[----:B------:R-:W1:Y:S01]  /*1b50*/  LDS.64 R6, [R0+-0x1000] ;  /* 0xfff0000000067984 */ /* 0x000e620000000a00 */
[----:B------:R-:W-:Y:S01]  /*1b60*/  PLOP3.LUT P0, PT, PT, PT, PT, 0x8, 0x80 ;  /* 0x000000000080781c */ /* 0x000fe20003f0e170 */
[----:B------:R-:W-:Y:S02]  /*1b70*/  VIADD R11, R11, 0x800 ;  /* 0x000008000b0b7836 */ /* 0x000fe40000000000 */
[----:B------:R-:W2:Y:S04]  /*1b80*/  LDS.64 R8, [R0+-0x800] ;  /* 0xfff8000000087984 */ /* 0x000ea80000000a00 */
[----:B------:R-:W3:Y:S04]  /*1b90*/  LDS.64 R12, [R0] ;  /* 0x00000000000c7984 */ /* 0x000ee80000000a00 */
[----:B------:R-:W4:Y:S04]  /*1ba0*/  LDS.64 R14, [R0+0x800] ;  /* 0x00080000000e7984 */ /* 0x000f280000000a00 */
[----:B------:R-:W5:Y:S04]  /*1bb0*/  LDS.64 R16, [R0+0x1000] ;  /* 0x0010000000107984 */ /* 0x000f680000000a00 */
[----:B------:R-:W0:Y:S04]  /*1bc0*/  LDS.64 R18, [R0+0x1800] ;  /* 0x0018000000127984 */ /* 0x000e280000000a00 */
[----:B------:R-:W0:Y:S04]  /*1bd0*/  LDS.64 R20, [R0+0x2000] ;  /* 0x0020000000147984 */ /* 0x000e280000000a00 */
[----:B------:R1:W0:Y:S02]  /*1be0*/  LDS.64 R22, [R0+0x2800] ;  /* 0x0028000000167984 */ /* 0x0002240000000a00 */
[----:B-1----:R-:W-:-:S02]  /*1bf0*/  VIADD R0, R0, 0x4000 ;  /* 0x0000400000007836 */ /* 0x002fc40000000000 */
[----:B------:R1:W-:Y:S04]  /*1c00*/  STG.E desc[UR10][R2.64+-0x800], R6 ;  /* 0xfff8000602007986 */ /* 0x0003e8000c10190a */
[----:B------:R4:W-:Y:S04]  /*1c10*/  STG.E desc[UR10][R4.64+-0x800], R7 ;  /* 0xfff8000704007986 */ /* 0x0009e8000c10190a */
[----:B--2---:R2:W-:Y:S04]  /*1c20*/  STG.E desc[UR10][R2.64+-0x400], R8 ;  /* 0xfffc000802007986 */ /* 0x0045e8000c10190a */
        /* <DEDUP_REMOVED lines=11> */
[----:B0-----:R-:W-:Y:S04]  /*1ce0*/  STG.E desc[UR10][R2.64+0xc00], R18 ;  /* 0x000c001202007986 */ /* 0x001fe8000c10190a */
        /* <DEDUP_REMOVED lines=8> */
[----:B------:R-:W-:-:S07]  /*1d70*/  IMAD.MOV.U32 R5, RZ, RZ, R7 ;  /* 0x000000ffff057224 */ /* 0x000fce00078e0007 */
.L_x_1788:
[----:B------:R-:W-:Y:S05]  /*1d80*/  BSYNC.RECONVERGENT B0 ;  /* 0x0000000000007941 */ /* 0x000fea0003800200 */
.L_x_1787:
[----:B------:R-:W-:-:S13]  /*1d90*/  ISETP.LT.OR P0, PT, R11, R24, P0 ;  /* 0x000000180b00720c */ /* 0x000fda0000701670 */
[----:B------:R-:W-:Y:S05]  /*1da0*/  @!P0 EXIT ;  /* 0x000000000000894d */ /* 0x000fea0003800000 */
[----:B------:R-:W1:Y:S04]  /*1db0*/  LDS.64 R6, [R0+-0x1000] ;  /* 0xfff0000000067984 */ /* 0x000e680000000a00 */
[----:B------:R-:W2:Y:S04]  /*1dc0*/  LDS.64 R8, [R0+-0x800] ;  /* 0xfff8000000087984 */ /* 0x000ea80000000a00 */
[----:B------:R-:W3:Y:S04]  /*1dd0*/  LDS.64 R10, [R0] ;  /* 0x00000000000a7984 */ /* 0x000ee80000000a00 */
[----:B------:R-:W4:Y:S04]  /*1de0*/  LDS.64 R12, [R0+0x800] ;  /* 0x00080000000c7984 */ /* 0x000f280000000a00 */
[----:B-1----:R-:W-:Y:S04]  /*1df0*/  STG.E desc[UR10][R2.64+-0x800], R6 ;  /* 0xfff8000602007986 */ /* 0x002fe8000c10190a */
[----:B------:R-:W-:Y:S04]  /*1e00*/  STG.E desc[UR10][R4.64+-0x800], R7 ;  /* 0xfff8000704007986 */ /* 0x000fe8000c10190a */
[----:B--2---:R-:W-:Y:S04]  /*1e10*/  STG.E desc[UR10][R2.64+-0x400], R8 ;  /* 0xfffc000802007986 */ /* 0x004fe8000c10190a */
[----:B------:R-:W-:Y:S04]  /*1e20*/  STG.E desc[UR10][R4.64+-0x400], R9 ;  /* 0xfffc000904007986 */ /* 0x000fe8000c10190a */
[----:B---3--:R-:W-:Y:S04]  /*1e30*/  STG.E desc[UR10][R2.64], R10 ;  /* 0x0000000a02007986 */ /* 0x008fe8000c10190a */
[----:B------:R-:W-:Y:S04]  /*1e40*/  STG.E desc[UR10][R4.64], R11 ;  /* 0x0000000b04007986 */ /* 0x000fe8000c10190a */
[----:B----4-:R-:W-:Y:S04]  /*1e50*/  STG.E desc[UR10][R2.64+0x400], R12 ;  /* 0x0004000c02007986 */ /* 0x010fe8000c10190a */
[----:B------:R-:W-:Y:S01]  /*1e60*/  STG.E desc[UR10][R4.64+0x400], R13 ;  /* 0x0004000d04007986 */ /* 0x000fe2000c10190a */
[----:B------:R-:W-:Y:S05]  /*1e70*/  EXIT ;  /* 0x000000000000794d */ /* 0x000fea0003800000 */
.L_x_1780:
[----:B------:R-:W-:Y:S01]  /*1e80*/  ISETP.NE.AND P2, PT, R4, R6, PT ;  /* 0x000000060400720c */ /* 0x000fe20003f45270 */
[----:B------:R-:W1:Y:S01]  /*1e90*/  @P0 LDC.64 R44, c[0x0][0x398] ;  /* 0x0000e600ff2c0b82 */ /* 0x000e620000000a00 */
[----:B------:R-:W-:Y:S02]  /*1ea0*/  ISETP.NE.AND P5, PT, R6, R28, PT ;  /* 0x0000001c0600720c */ /* 0x000fe40003fa5270 */
[----:B------:R-:W-:Y:S02]  /*1eb0*/  ISETP.NE.AND P1, PT, R28, R30, PT ;  /* 0x0000001e1c00720c */ /* 0x000fe40003f25270 */
[----:B------:R-:W-:Y:S02]  /*1ec0*/  ISETP.NE.AND P4, PT, R30, R32, PT ;  /* 0x000000201e00720c */ /* 0x000fe40003f85270 */
[----:B------:R-:W-:Y:S01]  /*1ed0*/  ISETP.NE.AND P3, PT, R32, R34, PT ;  /* 0x000000222000720c */ /* 0x000fe20003f65270 */
[----:B0-----:R-:W0:Y:S01]  /*1ee0*/  @P0 LDC.64 R26, c[0x0][0x3a0] ;  /* 0x0000e800ff1a0b82 */ /* 0x001e220000000a00 */
[----:B------:R-:W-:-:S07]  /*1ef0*/  ISETP.NE.AND P6, PT, R34, R36, PT ;  /* 0x000000242200720c */ /* 0x000fce0003fc5270 */
[----:B------:R-:W2:Y:S08]  /*1f00*/  @P2 LDC.64 R10, c[0x0][0x3a0] ;  /* 0x0000e800ff0a2b82 */ /* 0x000eb00000000a00 */
[----:B------:R-:W3:Y:S01]  /*1f10*/  @P2 LDC.64 R24, c[0x0][0x398] ;  /* 0x0000e600ff182b82 */ /* 0x000ee20000000a00 */
[----:B-1----:R-:W-:-:S05]  /*1f20*/  @P0 IMAD.WIDE R44, R13, 0x4, R44 ;  /* 0x000000040d2c0825 */ /* 0x002fca00078e022c */
[----:B------:R-:W-:Y:S02]  /*1f30*/  @P0 STG.E desc[UR10][R44.64], R40 ;  /* 0x000000282c000986 */ /* 0x000fe4000c10190a */
[----:B------:R-:W1:Y:S01]  /*1f40*/  @P5 LDC.64 R20, c[0x0][0x398] ;  /* 0x0000e600ff145b82 */ /* 0x000e620000000a00 */
[----:B0-----:R-:W-:-:S05]  /*1f50*/  @P0 IMAD.WIDE R26, R13, 0x4, R26 ;  /* 0x000000040d1a0825 */ /* 0x001fca00078e021a */
[----:B------:R-:W-:Y:S01]  /*1f60*/  @P0 STG.E desc[UR10][R26.64], R41 ;  /* 0x000000291a000986 */ /* 0x000fe2000c10190a */
[----:B------:R-:W-:Y:S01]  /*1f70*/  ISETP.NE.AND P0, PT, R36, R38, PT ;  /* 0x000000262400720c */ /* 0x000fe20003f05270 */
[----:B------:R-:W0:Y:S01]  /*1f80*/  @P5 LDC.64 R22, c[0x0][0x3a0] ;  /* 0x0000e800ff165b82 */ /* 0x000e220000000a00 */
[----:B--2---:R-:W-:-:S04]  /*1f90*/  @P2 IMAD.WIDE R48, R19, 0x4, R10 ;  /* 0x0000000413302825 */ /* 0x004fc800078e020a */
[----:B---3--:R-:W-:-:S03]  /*1fa0*/  @P2 IMAD.WIDE R46, R19, 0x4, R24 ;  /* 0x00000004132e2825 */ /* 0x008fc600078e0218 */
[----:B------:R-:W2:Y:S02]  /*1fb0*/  @P1 LDC.64 R10, c[0x0][0x398] ;  /* 0x0000e600ff0a1b82 */ /* 0x000ea40000000a00 */
[----:B------:R0:W-:Y:S01]  /*1fc0*/  @P2 STG.E desc[UR10][R46.64], R4 ;  /* 0x000000042e002986 */ /* 0x0001e2000c10190a */
[----:B-1----:R-:W-:-:S05]  /*1fd0*/  @P5 IMAD.WIDE R50, R17, 0x4, R20 ;  /* 0x0000000411325825 */ /* 0x002fca00078e0214 */
[----:B------:R-:W1:Y:S01]  /*1fe0*/  @P1 LDC.64 R12, c[0x0][0x3a0] ;  /* 0x0000e800ff0c1b82 */ /* 0x000e620000000a00 */
[----:B------:R3:W-:Y:S01]  /*1ff0*/  @P2 STG.E desc[UR10][R48.64], R5 ;  /* 0x0000000530002986 */ /* 0x0007e2000c10190a */
[----:B------:R-:W-:-:S03]  /*2000*/  ISETP.NE.AND P2, PT, R38, R3, PT ;  /* 0x000000032600720c */ /* 0x000fc60003f45270 */
[----:B------:R3:W-:Y:S03]  /*2010*/  @P5 STG.E desc[UR10][R50.64], R6 ;  /* 0x0000000632005986 */ /* 0x0007e6000c10190a */
[----:B------:R-:W4:Y:S01]  /*2020*/  @P4 LDC.64 R24, c[0x0][0x398] ;  /* 0x0000e600ff184b82 */ /* 0x000f220000000a00 */
[----:B0-----:R-:W-:-:S05]  /*2030*/  @P5 IMAD.WIDE R46, R17, 0x4, R22 ;  /* 0x00000004112e5825 */ /* 0x001fca00078e0216 */
[----:B------:R3:W-:Y:S02]  /*2040*/  @P5 STG.E desc[UR10][R46.64], R7 ;  /* 0x000000072e005986 */ /* 0x0007e4000c10190a */
[----:B------:R-:W0:Y:S01]  /*2050*/  @P4 LDC.64 R18, c[0x0][0x3a0] ;  /* 0x0000e800ff124b82 */ /* 0x000e220000000a00 */
[----:B--2---:R-:W-:-:S05]  /*2060*/  @P1 IMAD.WIDE R10, R2, 0x4, R10 ;  /* 0x00000004020a1825 */ /* 0x004fca00078e020a */
[----:B------:R3:W-:Y:S02]  /*2070*/  @P1 STG.E desc[UR10][R10.64], R28 ;  /* 0x0000001c0a001986 */ /* 0x0007e4000c10190a */
[----:B------:R-:W2:Y:S01]  /*2080*/  @P3 LDC.64 R20, c[0x0][0x398] ;  /* 0x0000e600ff143b82 */ /* 0x000ea20000000a00 */
[----:B-1----:R-:W-:-:S05]  /*2090*/  @P1 IMAD.WIDE R12, R2, 0x4, R12 ;  /* 0x00000004020c1825 */ /* 0x002fca00078e020c */
[----:B------:R3:W-:Y:S02]  /*20a0*/  @P1 STG.E desc[UR10][R12.64], R29 ;  /* 0x0000001d0c001986 */ /* 0x0007e4000c10190a */
[----:B------:R-:W1:Y:S01]  /*20b0*/  @P3 LDC.64 R44, c[0x0][0x3a0] ;  /* 0x0000e800ff2c3b82 */ /* 0x000e620000000a00 */
[----:B----4-:R-:W-:-:S05]  /*20c0*/  @P4 IMAD.WIDE R24, R9, 0x4, R24 ;  /* 0x0000000409184825 */ /* 0x010fca00078e0218 */
[----:B------:R3:W-:Y:S02]  /*20d0*/  @P4 STG.E desc[UR10][R24.64], R30 ;  /* 0x0000001e18004986 */ /* 0x0007e4000c10190a */
        /* <DEDUP_REMOVED lines=11> */
[----:B------:R3:W-:Y:S01]  /*2190*/  @P6 STG.E desc[UR10][R40.64], R34 ;  /* 0x0000002228006986 */ /* 0x0007e2000c10190a */
[----:B0-----:R-:W-:-:S05]  /*21a0*/  @P6 IMAD.WIDE R16, R0, 0x4, R16 ;  /* 0x0000000400106825 */ /* 0x001fca00078e0210 */
[----:B------:R3:W-:Y:S01]  /*21b0*/  @P6 STG.E desc[UR10][R16.64], R35 ;  /* 0x0000002310006986 */ /* 0x0007e2000c10190a */
[----:B--2---:R-:W-:-:S05]  /*21c0*/  @P0 IMAD.WIDE R22, R42, 0x4, R22 ;  /* 0x000000042a160825 */ /* 0x004fca00078e0216 */
[----:B------:R3:W-:Y:S01]  /*21d0*/  @P0 STG.E desc[UR10][R22.64], R36 ;  /* 0x0000002416000986 */ /* 0x0007e2000c10190a */
[----:B-1----:R-:W-:-:S05]  /*21e0*/  @P0 IMAD.WIDE R26, R42, 0x4, R26 ;  /* 0x000000042a1a0825 */ /* 0x002fca00078e021a */
[----:B------:R3:W-:Y:S01]  /*21f0*/  @P0 STG.E desc[UR10][R26.64], R37 ;  /* 0x000000251a000986 */ /* 0x0007e2000c10190a */
[----:B------:R-:W-:Y:S05]  /*2200*/  @!P2 EXIT ;  /* 0x000000000000a94d */ /* 0x000fea0003800000 */
[----:B------:R-:W0:Y:S08]  /*2210*/  LDC.64 R2, c[0x0][0x398] ;  /* 0x0000e600ff027b82 */ /* 0x000e300000000a00 */
[----:B---3--:R-:W1:Y:S01]  /*2220*/  LDC.64 R4, c[0x0][0x3a0] ;  /* 0x0000e800ff047b82 */ /* 0x008e620000000a00 */
[----:B0-----:R-:W-:-:S05]  /*2230*/  IMAD.WIDE R2, R43, 0x4, R2 ;  /* 0x000000042b027825 */ /* 0x001fca00078e0202 */
[----:B------:R-:W-:Y:S01]  /*2240*/  STG.E desc[UR10][R2.64], R38 ;  /* 0x0000002602007986 */ /* 0x000fe2000c10190a */
[----:B-1----:R-:W-:-:S05]  /*2250*/  IMAD.WIDE R4, R43, 0x4, R4 ;  /* 0x000000042b047825 */ /* 0x002fca00078e0204 */
[----:B------:R-:W-:Y:S01]  /*2260*/  STG.E desc[UR10][R4.64], R39 ;  /* 0x0000002704007986 */ /* 0x000fe2000c10190a */
[----:B------:R-:W-:Y:S05]  /*2270*/  EXIT ;  /* 0x000000000000794d */ /* 0x000fea0003800000 */
.L_x_1779:
[----:B------:R-:W0:Y:S01]  /*2280*/  S2R R0, SR_TID.X ;  /* 0x0000000000007919 */ /* 0x000e220000002100 */
[----:B------:R-:W1:Y:S01]  /*2290*/  LDC.64 R2, c[0x0][0x380] ;  /* 0x0000e000ff027b82 */ /* 0x000e620000000a00 */
[----:B------:R-:W-:Y:S02]  /*22a0*/  IMAD.U32 R15, RZ, RZ, UR6 ;  /* 0x00000006ff0f7e24 */ /* 0x000fe4000f8e00ff */
[----:B------:R-:W-:Y:S01]  /*22b0*/  IMAD.MOV.U32 R34, RZ, RZ, RZ ;  /* 0x000000ffff227224 */ /* 0x000fe200078e00ff */
[----:B------:R-:W2:Y:S04]  /*22c0*/  S2R R36, SR_LANEID ;  /* 0x0000000000247919 */ /* 0x000ea80000000000 */
[----:B------:R-:W3:Y:S01]  /*22d0*/  S2UR UR5, SR_CgaCtaId ;  /* 0x00000000000579c3 */ /* 0x000ee20000008800 */
[----:B------:R-:W-:-:S07]  /*22e0*/  UMOV UR4, 0x400 ;  /* 0x0000040000047882 */ /* 0x000fce0000000000 */
[----:B------:R-:W4:Y:S01]  /*22f0*/  LDC R16, c[0x0][0x390] ;  /* 0x0000e400ff107b82 */ /* 0x000f220000000800 */
[C---:B0-----:R-:W-:Y:S02]  /*2300*/  LOP3.LUT R4, R0.reuse, 0x1f, RZ, 0xc0, !PT ;  /* 0x0000001f00047812 */ /* 0x041fe400078ec0ff */
[----:B------:R-:W-:-:S03]  /*2310*/  LOP3.LUT R5, R0, 0x3e0, RZ, 0xc0, !PT ;  /* 0x000003e000057812 */ /* 0x000fc600078ec0ff */
[----:B------:R-:W-:-:S04]  /*2320*/  VIADD R4, R4, UR6 ;  /* 0x0000000604047c36 */ /* 0x000fc80008000000 */
[----:B------:R-:W-:-:S04]  /*2330*/  IMAD R5, R5, 0x9, R4 ;  /* 0x0000000905057824 */ /* 0x000fc800078e0204 */
[----:B-1----:R-:W-:-:S05]  /*2340*/  IMAD.WIDE.U32 R4, R5, 0x4, R2 ;  /* 0x0000000405047825 */ /* 0x002fca00078e0002 */
[----:B------:R-:W5:Y:S04]  /*2350*/  LDG.E.CONSTANT R6, desc[UR10][R4.64] ;  /* 0x0000000a04067981 */ /* 0x000f68000c1e9900 */
        /* <DEDUP_REMOVED lines=8> */
[----:B------:R-:W-:-:S13]  /*23e0*/  ISETP.NE.AND P0, PT, R0, RZ, PT ;  /* 0x000000ff0000720c */ /* 0x000fda0003f05270 */
[----:B------:R-:W-:-:S05]  /*23f0*/  @!P0 IMAD.WIDE.U32 R2, R15, 0x4, R2 ;  /* 0x000000040f028825 */ /* 0x000fca00078e0002 */
[----:B------:R0:W4:Y:S01]  /*2400*/  @!P0 LDG.E.CONSTANT R34, desc[UR10][R2.64+-0x4] ;  /* 0xfffffc0a02228981 */ /* 0x000122000c1e9900 */
[----:B------:R-:W-:Y:S01]  /*2410*/  SHF.R.U32.HI R41, RZ, 0x5, R0 ;  /* 0x00000005ff297819 */ /* 0x000fe20000011600 */
[----:B---3--:R-:W-:Y:S01]  /*2420*/  ULEA UR4, UR5, UR4, 0x18 ;  /* 0x0000000405047291 */ /* 0x008fe2000f8ec0ff */
[----:B------:R-:W-:-:S03]  /*2430*/  ISETP.NE.AND P0, PT, R0, RZ, PT ;  /* 0x000000ff0000720c */ /* 0x000fc60003f05270 */
[----:B--2---:R-:W-:Y:S02]  /*2440*/  IMAD R4, R41, 0x120, R36 ;  /* 0x0000012029047824 */ /* 0x004fe400078e0224 */
[----:B------:R-:W-:-:S03]  /*2450*/  LEA R20, R0, UR4, 0x2 ;  /* 0x0000000400147c11 */ /* 0x000fc6000f8e10ff */
[----:B------:R-:W-:-:S05]  /*2460*/  LEA R17, R4, UR4, 0x2 ;  /* 0x0000000404117c11 */ /* 0x000fca000f8e10ff */
[----:B------:R-:W-:Y:S01]  /*2470*/  IMAD R19, R36, 0x20, R17 ;  /* 0x0000002024137824 */ /* 0x000fe200078e0211 */
        /* <DEDUP_REMOVED lines=11> */
[----:B0-----:R-:W-:Y:S04]  /*2530*/  LDS R2, [R19] ;  /* 0x0000000013027984 */ /* 0x001fe80000000800 */
        /* <DEDUP_REMOVED lines=8> */
[----:B0-----:R-:W-:-:S02]  /*25c0*/  ISETP.NE.AND P2, PT, R2, R4, PT ;  /* 0x000000040200720c */ /* 0x001fc40003f45270 */
[----:B-1----:R-:W-:Y:S02]  /*25d0*/  ISETP.NE.AND P3, PT, R4, R6, PT ;  /* 0x000000060400720c */ /* 0x002fe40003f65270 */
[----:B--2---:R-:W-:Y:S01]  /*25e0*/  ISETP.NE.AND P4, PT, R6, R8, PT ;  /* 0x000000080600720c */ /* 0x004fe20003f85270 */
        /* <DEDUP_REMOVED lines=11> */
[----:B0-----:R-:W-:-:S03]  /*26a0*/  IMAD.MOV.U32 R17, RZ, RZ, 0x2 ;  /* 0x00000002ff117424 */ /* 0x001fc600078e00ff */
[----:B------:R-:W0:Y:S04]  /*26b0*/  LDS R5, [R19+0x4] ;  /* 0x0000040013057984 */ /* 0x000e280000000800 */
[----:B------:R-:W2:Y:S04]  /*26c0*/  LDS R7, [R19+0x8] ;  /* 0x0000080013077984 */ /* 0x000ea80000000800 */
[----:B------:R-:W3:Y:S04]  /*26d0*/  LDS R9, [R19+0xc] ;  /* 0x00000c0013097984 */ /* 0x000ee80000000800 */
[----:B------:R-:W4:Y:S04]  /*26e0*/  LDS R11, [R19+0x10] ;  /* 0x00001000130b7984 */ /* 0x000f280000000800 */
[----:B------:R-:W-:Y:S04]  /*26f0*/  LDS R13, [R19+0x14] ;  /* 0x00001400130d7984 */ /* 0x000fe80000000800 */
[----:B------:R-:W-:Y:S04]  /*2700*/  LDS R15, [R19+0x18] ;  /* 0x00001800130f7984 */ /* 0x000fe80000000800 */
[----:B------:R-:W-:Y:S04]  /*2710*/  LDS R33, [R19+0x1c] ;  /* 0x00001c0013217984 */ /* 0x000fe80000000800 */
[----:B------:R-:W-:Y:S01]  /*2720*/  LDS R16, [R19+0x20] ;  /* 0x0000200013107984 */ /* 0x000fe20000000800 */
[----:B------:R-:W-:Y:S01]  /*2730*/  BAR.SYNC.DEFER_BLOCKING 0x0 ;  /* 0x0000000000007b1d */ /* 0x000fe20000010000 */
[----:B-1----:R-:W-:-:S05]  /*2740*/  SEL R18, R3, RZ, !P2 ;  /* 0x000000ff03127207 */ /* 0x002fca0005000000 */
[----:B0-----:R-:W-:-:S05]  /*2750*/  IMAD.IADD R18, R5, 0x1, R18 ;  /* 0x0000000105127824 */ /* 0x001fca00078e0212 */
[----:B------:R-:W-:-:S05]  /*2760*/  SEL R18, R18, RZ, !P3 ;  /* 0x000000ff12127207 */ /* 0x000fca0005800000 */
[----:B--2---:R-:W-:Y:S01]  /*2770*/  IMAD.IADD R18, R7, 0x1, R18 ;  /* 0x0000000107127824 */ /* 0x004fe200078e0212 */
[----:B------:R-:W-:Y:S04]  /*2780*/  STS [R20+0x47c], R37 ;  /* 0x00047c2514007388 */ /* 0x000fe80000000800 */
[----:B------:R-:W-:Y:S01]  /*2790*/  SEL R18, R18, RZ, !P4 ;  /* 0x000000ff12127207 */ /* 0x000fe20006000000 */
[----:B------:R-:W-:Y:S04]  /*27a0*/  BAR.SYNC.DEFER_BLOCKING 0x0 ;  /* 0x0000000000007b1d */ /* 0x000fe80000010000 */
[----:B---3--:R-:W-:-:S02]  /*27b0*/  IMAD.IADD R18, R9, 0x1, R18 ;  /* 0x0000000109127824 */ /* 0x008fc400078e0212 */
[----:B------:R-:W0:Y:S01]  /*27c0*/  @P0 LDS R34, [R20+0x478] ;  /* 0x0004780014220984 */ /* 0x000e220000000800 */
[----:B------:R-:W-:-:S04]  /*27d0*/  ISETP.NE.AND P0, PT, R8, R10, PT ;  /* 0x0000000a0800720c */ /* 0x000fc80003f05270 */
[----:B------:R-:W-:-:S05]  /*27e0*/  SEL R18, R18, RZ, !P0 ;  /* 0x000000ff12127207 */ /* 0x000fca0004000000 */
[----:B----4-:R-:W-:Y:S01]  /*27f0*/  IMAD.IADD R18, R11, 0x1, R18 ;  /* 0x000000010b127824 */ /* 0x010fe200078e0212 */
[----:B0-----:R-:W-:-:S04]  /*2800*/  ISETP.NE.AND P1, PT, R34, R2, PT ;  /* 0x000000022200720c */ /* 0x001fc80003f25270 */
[----:B------:R-:W-:-:S09]  /*2810*/  SEL R19, RZ, 0x1, !P1 ;  /* 0x00000001ff137807 */ /* 0x000fd20004800000 */
[----:B------:R-:W-:Y:S01]  /*2820*/  @!P1 IMAD.MOV R17, RZ, RZ, 0x1 ;  /* 0x00000001ff119424 */ /* 0x000fe200078e02ff */
[----:B------:R-:W-:Y:S01]  /*2830*/  ISETP.NE.AND P1, PT, R10, R12, PT ;  /* 0x0000000c0a00720c */ /* 0x000fe20003f25270 */
[----:B------:R-:W-:Y:S01]  /*2840*/  @!P2 IMAD.MOV R17, RZ, RZ, R19 ;  /* 0x000000ffff11a224 */ /* 0x000fe200078e0213 */
[----:B------:R-:W-:Y:S02]  /*2850*/  ISETP.NE.AND P2, PT, R12, R14, PT ;  /* 0x0000000e0c00720c */ /* 0x000fe40003f45270 */
[----:B------:R-:W-:Y:S01]  /*2860*/  SEL R18, R18, RZ, !P1 ;  /* 0x000000ff12127207 */ /* 0x000fe20004800000 */
[----:B------:R-:W-:Y:S02]  /*2870*/  VIADD R19, R17, 0x1 ;  /* 0x0000000111137836 */ /* 0x000fe40000000000 */
[----:B------:R-:W-:Y:S01]  /*2880*/  @!P3 IMAD.MOV R19, RZ, RZ, R17 ;  /* 0x000000ffff13b224 */ /* 0x000fe200078e0211 */
[----:B------:R-:W-:Y:S01]  /*2890*/  ISETP.NE.AND P3, PT, R14, R32, PT ;  /* 0x000000200e00720c */ /* 0x000fe20003f65270 */
[----:B------:R-:W-:-:S02]  /*28a0*/  IMAD.IADD R18, R13, 0x1, R18 ;  /* 0x000000010d127824 */ /* 0x000fc400078e0212 */
[----:B------:R-:W-:Y:S02]  /*28b0*/  VIADD R17, R19, 0x1 ;  /* 0x0000000113117836 */ /* 0x000fe40000000000 */
[----:B------:R-:W-:Y:S01]  /*28c0*/  @!P4 IMAD.MOV R17, RZ, RZ, R19 ;  /* 0x000000ffff11c224 */ /* 0x000fe200078e0213 */
[----:B------:R-:W-:Y:S02]  /*28d0*/  SEL R18, R18, RZ, !P2 ;  /* 0x000000ff12127207 */ /* 0x000fe40005000000 */
[----:B------:R-:W-:Y:S01]  /*28e0*/  ISETP.NE.AND P4, PT, R41, 0x5, PT ;  /* 0x000000052900780c */ /* 0x000fe20003f85270 */
[----:B------:R-:W-:Y:S02]  /*28f0*/  VIADD R19, R17, 0x1 ;  /* 0x0000000111137836 */ /* 0x000fe40000000000 */
[----:B------:R-:W-:Y:S02]  /*2900*/  IMAD.IADD R18, R15, 0x1, R18 ;  /* 0x000000010f127824 */ /* 0x000fe400078e0212 */
[----:B------:R-:W-:Y:S01]  /*2910*/  @!P0 IMAD.MOV R19, RZ, RZ, R17 ;  /* 0x000000ffff138224 */ /* 0x000fe200078e0211 */
[----:B------:R-:W-:-:S02]  /*2920*/  ISETP.NE.AND P0, PT, R32, R37, PT ;  /* 0x000000252000720c */ /* 0x000fc40003f05270 */
[----:B------:R-:W-:Y:S01]  /*2930*/  SEL R18, R18, RZ, !P3 ;  /* 0x000000ff12127207 */ /* 0x000fe20005800000 */
[----:B------:R-:W-:Y:S02]  /*2940*/  VIADD R20, R19, 0x1 ;  /* 0x0000000113147836 */ /* 0x000fe40000000000 */
[----:B------:R-:W-:Y:S01]  /*2950*/  @!P1 IMAD.MOV R20, RZ, RZ, R19 ;  /* 0x000000ffff149224 */ /* 0x000fe200078e0213 */
[----:B------:R-:W-:Y:S01]  /*2960*/  ISETP.GE.AND P1, PT, R36, 0x1, PT ;  /* 0x000000012400780c */ /* 0x000fe20003f26270 */
[----:B------:R-:W-:Y:S02]  /*2970*/  IMAD.IADD R18, R33, 0x1, R18 ;  /* 0x0000000121127824 */ /* 0x000fe400078e0212 */
[----:B------:R-:W-:Y:S02]  /*2980*/  VIADD R21, R20, 0x1 ;  /* 0x0000000114157836 */ /* 0x000fe40000000000 */
[----:B------:R-:W-:Y:S01]  /*2990*/  @!P2 IMAD.MOV R21, RZ, RZ, R20 ;  /* 0x000000ffff15a224 */ /* 0x000fe200078e0214 */
[----:B------:R-:W-:-:S02]  /*29a0*/  SEL R17, R18, RZ, !P0 ;  /* 0x000000ff12117207 */ /* 0x000fc40004000000 */
[----:B------:R-:W-:-:S03]  /*29b0*/  ISETP.NE.AND P2, PT, R36, 0x1f, PT ;  /* 0x0000001f2400780c */ /* 0x000fc60003f45270 */
[----:B------:R-:W-:Y:S02]  /*29c0*/  IMAD.IADD R18, R16, 0x1, R17 ;  /* 0x0000000110127824 */ /* 0x000fe400078e0211 */
[----:B------:R-:W-:Y:S02]  /*29d0*/  VIADD R16, R21, 0x1 ;  /* 0x0000000115107836 */ /* 0x000fe40000000000 */
[----:B------:R-:W-:Y:S01]  /*29e0*/  @!P3 IMAD.MOV R16, RZ, RZ, R21 ;  /* 0x000000ffff10b224 */ /* 0x000fe200078e0215 */
[----:B------:R-:W0:Y:S01]  /*29f0*/  SHFL.UP PT, R19, R18, 0x1, RZ ;  /* 0x0420000012137989 */ /* 0x000e2200000e00ff */
[C---:B------:R-:W-:Y:S02]  /*2a00*/  ISETP.NE.AND P3, PT, R41.reuse, 0x6, PT ;  /* 0x000000062900780c */ /* 0x040fe40003f65270 */
[----:B------:R-:W-:Y:S02]  /*2a10*/  VIADD R17, R16, 0x1 ;  /* 0x0000000110117836 */ /* 0x000fe40000000000 */
[----:B------:R-:W-:Y:S01]  /*2a20*/  @!P0 IMAD.MOV R17, RZ, RZ, R16 ;  /* 0x000000ffff118224 */ /* 0x000fe200078e0210 */
[----:B------:R-:W-:-:S04]  /*2a30*/  @!P2 LEA R35, R41, UR4, 0x3 ;  /* 0x000000042923ac11 */ /* 0x000fc8000f8e18ff */
[----:B------:R-:W1:Y:S01]  /*2a40*/  SHFL.UP PT, R16, R17, 0x1, RZ ;  /* 0x0420000011107989 */ /* 0x000e6200000e00ff */
[----:B------:R-:W-:-:S04]  /*2a50*/  ISETP.NE.AND P0, PT, R17, RZ, PT ;  /* 0x000000ff1100720c */ /* 0x000fc80003f05270 */
[----:B0-----:R-:W-:-:S04]  /*2a60*/  SEL R19, R19, RZ, !P0 ;  /* 0x000000ff13137207 */ /* 0x001fc80004000000 */
[----:B------:R-:W-:-:S05]  /*2a70*/  SEL R19, R19, RZ, P1 ;  /* 0x000000ff13137207 */ /* 0x000fca0000800000 */
[----:B------:R-:W-:Y:S01]  /*2a80*/  IMAD.IADD R19, R18, 0x1, R19 ;  /* 0x0000000112137824 */ /* 0x000fe200078e0213 */
[----:B-1----:R-:W-:Y:S02]  /*2a90*/  SEL R16, R16, RZ, P1 ;  /* 0x000000ff10107207 */ /* 0x002fe40000800000 */
[----:B------:R-:W-:Y:S02]  /*2aa0*/  ISETP.GE.AND P1, PT, R36, 0x2, PT ;  /* 0x000000022400780c */ /* 0x000fe40003f26270 */
[----:B------:R-:W0:Y:S01]  /*2ab0*/  SHFL.UP PT, R20, R19, 0x2, RZ ;  /* 0x0440000013147989 */ /* 0x000e2200000e00ff */
[----:B------:R-:W-:-:S05]  /*2ac0*/  IMAD.IADD R16, R16, 0x1, R17 ;  /* 0x0000000110107824 */ /* 0x000fca00078e0211 */
[----:B------:R-:W1:Y:S01]  /*2ad0*/  SHFL.UP PT, R18, R16, 0x2, RZ ;  /* 0x0440000010127989 */ /* 0x000e6200000e00ff */
[----:B------:R-:W-:-:S04]  /*2ae0*/  ISETP.NE.AND P0, PT, R16, RZ, PT ;  /* 0x000000ff1000720c */ /* 0x000fc80003f05270 */
[----:B0-----:R-:W-:-:S04]  /*2af0*/  SEL R20, R20, RZ, !P0 ;  /* 0x000000ff14147207 */ /* 0x001fc80004000000 */
[----:B------:R-:W-:Y:S02]  /*2b00*/  SEL R20, R20, RZ, P1 ;  /* 0x000000ff14147207 */ /* 0x000fe40000800000 */
[----:B-1----:R-:W-:Y:S02]  /*2b10*/  SEL R17, R18, RZ, P1 ;  /* 0x000000ff12117207 */ /* 0x002fe40000800000 */
[----:B------:R-:W-:Y:S01]  /*2b20*/  ISETP.GE.AND P1, PT, R36, 0x4, PT ;  /* 0x000000042400780c */ /* 0x000fe20003f26270 */
[----:B------:R-:W-:Y:S02]  /*2b30*/  IMAD.IADD R20, R19, 0x1, R20 ;  /* 0x0000000113147824 */ /* 0x000fe400078e0214 */
[----:B------:R-:W-:-:S03]  /*2b40*/  IMAD.IADD R17, R16, 0x1, R17 ;  /* 0x0000000110117824 */ /* 0x000fc600078e0211 */
[----:B------:R-:W0:Y:S02]  /*2b50*/  SHFL.UP PT, R21, R20, 0x4, RZ ;  /* 0x0480000014157989 */ /* 0x000e2400000e00ff */
[----:B------:R-:W-:Y:S02]  /*2b60*/  ISETP.NE.AND P0, PT, R17, RZ, PT ;  /* 0x000000ff1100720c */ /* 0x000fe40003f05270 */
[----:B------:R-:W1:Y:S02]  /*2b70*/  SHFL.UP PT, R18, R17, 0x4, RZ ;  /* 0x0480000011127989 */ /* 0x000e6400000e00ff */
        /* <DEDUP_REMOVED lines=18> */
[----:B0-----:R-:W-:Y:S02]  /*2ca0*/  SEL R19, R19, RZ, !P0 ;  /* 0x000000ff13137207 */ /* 0x001fe40004000000 */
[----:B-1----:R-:W-:Y:S02]  /*2cb0*/  SEL R16, R16, RZ, P1 ;  /* 0x000000ff10107207 */ /* 0x002fe40000800000 */
[----:B------:R-:W-:-:S03]  /*2cc0*/  SEL R19, R19, RZ, P1 ;  /* 0x000000ff13137207 */ /* 0x000fc60000800000 */
[----:B------:R-:W-:Y:S02]  /*2cd0*/  IMAD.IADD R38, R17, 0x1, R16 ;  /* 0x0000000111267824 */ /* 0x000fe400078e0210 */
[----:B------:R-:W-:-:S05]  /*2ce0*/  IMAD.IADD R39, R20, 0x1, R19 ;  /* 0x0000000114277824 */ /* 0x000fca00078e0213 */
[----:B------:R-:W-:Y:S01]  /*2cf0*/  @!P2 STS.64 [R35], R38 ;  /* 0x000000262300a388 */ /* 0x000fe20000000a00 */
[----:B------:R-:W-:Y:S06]  /*2d00*/  BAR.SYNC.DEFER_BLOCKING 0x0 ;  /* 0x0000000000007b1d */ /* 0x000fec0000010000 */
[----:B------:R-:W-:Y:S04]  /*2d10*/  SHFL.UP PT, R35, R39, 0x1, RZ ;  /* 0x0420000027237989 */ /* 0x000fe800000e00ff */
[----:B------:R-:W0:Y:S04]  /*2d20*/  LDS.128 R16, [UR4] ;  /* 0x00000004ff107984 */ /* 0x000e280008000c00 */
[----:B------:R-:W1:Y:S04]  /*2d30*/  LDS.128 R20, [UR4+0x10] ;  /* 0x00001004ff147984 */ /* 0x000e680008000c00 */
[----:B------:R-:W2:Y:S01]  /*2d40*/  LDS.128 R24, [UR4+0x20] ;  /* 0x00002004ff187984 */ /* 0x000ea20008000c00 */
[----:B0-----:R-:W-:-:S04]  /*2d50*/  ISETP.NE.AND P0, PT, R18, RZ, PT ;  /* 0x000000ff1200720c */ /* 0x001fc80003f05270 */
[----:B------:R-:W-:Y:S02]  /*2d60*/  SEL R28, R17, RZ, !P0 ;  /* 0x000000ff111c7207 */ /* 0x000fe40004000000 */
[----:B-1----:R-:W-:Y:S02]  /*2d70*/  ISETP.NE.AND P0, PT, R20, RZ, PT ;  /* 0x000000ff1400720c */ /* 0x002fe40003f05270 */
[----:B--2---:R-:W-:Y:S01]  /*2d80*/  ISETP.NE.AND P1, PT, R24, RZ, PT ;  /* 0x000000ff1800720c */ /* 0x004fe20003f25270 */
[----:B------:R-:W-:Y:S01]  /*2d90*/  IMAD.IADD R40, R19, 0x1, R28 ;  /* 0x0000000113287824 */ /* 0x000fe200078e021c */
[----:B------:R-:W-:Y:S01]  /*2da0*/  ISETP.NE.AND P2, PT, R26, RZ, PT ;  /* 0x000000ff1a00720c */ /* 0x000fe20003f45270 */
[----:B------:R-:W0:Y:S01]  /*2db0*/  LDS.128 R28, [UR4+0x30] ;  /* 0x00003004ff1c7984 */ /* 0x000e220008000c00 */
[----:B------:R-:W-:Y:S02]  /*2dc0*/  IMAD.IADD R19, R16, 0x1, R18 ;  /* 0x0000000110137824 */ /* 0x000fe400078e0212 */
[----:B------:R-:W-:-:S02]  /*2dd0*/  SEL R42, R40, RZ, !P0 ;  /* 0x000000ff282a7207 */ /* 0x000fc40004000000 */
[----:B------:R-:W-:-:S03]  /*2de0*/  ISETP.NE.AND P0, PT, R22, RZ, PT ;  /* 0x000000ff1600720c */ /* 0x000fc60003f05270 */
[----:B------:R-:W-:-:S05]  /*2df0*/  IMAD.IADD R21, R21, 0x1, R42 ;  /* 0x0000000115157824 */ /* 0x000fca00078e022a */
[----:B------:R-:W-:Y:S02]  /*2e00*/  SEL R42, R21, RZ, !P0 ;  /* 0x000000ff152a7207 */ /* 0x000fe40004000000 */
[----:B------:R-:W-:-:S03]  /*2e10*/  ISETP.NE.AND P0, PT, R41, 0x2, PT ;  /* 0x000000022900780c */ /* 0x000fc60003f05270 */
[----:B------:R-:W-:Y:S01]  /*2e20*/  IMAD.IADD R23, R23, 0x1, R42 ;  /* 0x0000000117177824 */ /* 0x000fe200078e022a */
[----:B------:R-:W-:Y:S02]  /*2e30*/  SEL R40, R40, R17, !P0 ;  /* 0x0000001128287207 */ /* 0x000fe40004000000 */
[C---:B------:R-:W-:Y:S01]  /*2e40*/  SEL R16, R19.reuse, R16, !P0 ;  /* 0x0000001013107207 */ /* 0x040fe20004000000 */
[----:B------:R-:W-:Y:S01]  /*2e50*/  IMAD.IADD R19, R19, 0x1, R20 ;  /* 0x0000000113137824 */ /* 0x000fe200078e0214 */
[----:B------:R-:W-:Y:S02]  /*2e60*/  SEL R18, R23, RZ, !P1 ;  /* 0x000000ff17127207 */ /* 0x000fe40004800000 */
[C---:B------:R-:W-:Y:S02]  /*2e70*/  ISETP.NE.AND P1, PT, R41.reuse, 0x3, PT ;  /* 0x000000032900780c */ /* 0x040fe40003f25270 */
[----:B------:R-:W-:Y:S01]  /*2e80*/  ISETP.NE.AND P0, PT, R41, 0x4, PT ;  /* 0x000000042900780c */ /* 0x000fe20003f05270 */
[----:B------:R-:W-:Y:S01]  /*2e90*/  IMAD.IADD R17, R25, 0x1, R18 ;  /* 0x0000000119117824 */ /* 0x000fe200078e0212 */
[----:B------:R-:W-:Y:S01]  /*2ea0*/  SEL R40, R21, R40, !P1 ;  /* 0x0000002815287207 */ /* 0x000fe20004800000 */
[----:B------:R-:W1:Y:S01]  /*2eb0*/  SHFL.UP PT, R25, R38, 0x1, RZ ;  /* 0x0420000026197989 */ /* 0x000e6200000e00ff */
[----:B------:R-:W-:Y:S01]  /*2ec0*/  SEL R16, R19, R16, !P1 ;  /* 0x0000001013107207 */ /* 0x000fe20004800000 */
[----:B------:R-:W-:Y:S01]  /*2ed0*/  IMAD.IADD R19, R22, 0x1, R19 ;  /* 0x0000000116137824 */ /* 0x000fe200078e0213 */
[----:B------:R-:W-:-:S02]  /*2ee0*/  SEL R18, R17, RZ, !P2 ;  /* 0x000000ff11127207 */ /* 0x000fc40005000000 */
[----:B------:R-:W-:Y:S02]  /*2ef0*/  ISETP.GE.U32.AND P1, PT, R0, 0x20, PT ;  /* 0x000000200000780c */ /* 0x000fe40003f26070 */
[----:B------:R-:W-:Y:S01]  /*2f00*/  SEL R40, R23, R40, !P0 ;  /* 0x0000002817287207 */ /* 0x000fe20004000000 */
[----:B------:R-:W-:Y:S01]  /*2f10*/  IMAD.IADD R27, R27, 0x1, R18 ;  /* 0x000000011b1b7824 */ /* 0x000fe200078e0212 */
[C---:B------:R-:W-:Y:S01]  /*2f20*/  SEL R16, R19.reuse, R16, !P0 ;  /* 0x0000001013107207 */ /* 0x040fe20004000000 */
[----:B------:R-:W-:Y:S01]  /*2f30*/  IMAD.IADD R19, R19, 0x1, R24 ;  /* 0x0000000113137824 */ /* 0x000fe200078e0218 */
[----:B0-----:R-:W-:Y:S02]  /*2f40*/  ISETP.NE.AND P5, PT, R28, RZ, PT ;  /* 0x000000ff1c00720c */ /* 0x001fe40003fa5270 */
[----:B------:R-:W-:Y:S02]  /*2f50*/  SEL R40, R17, R40, !P4 ;  /* 0x0000002811287207 */ /* 0x000fe40006000000 */
[----:B------:R-:W-:-:S02]  /*2f60*/  SEL R18, R27, RZ, !P5 ;  /* 0x000000ff1b127207 */ /* 0x000fc40006800000 */
[----:B------:R-:W-:Y:S02]  /*2f70*/  ISETP.NE.AND P2, PT, R41, 0x7, PT ;  /* 0x000000072900780c */ /* 0x000fe40003f45270 */
[----:B------:R-:W-:Y:S01]  /*2f80*/  SEL R40, R27, R40, !P3 ;  /* 0x000000281b287207 */ /* 0x000fe20005800000 */
[----:B------:R-:W-:Y:S01]  /*2f90*/  IMAD.IADD R29, R29, 0x1, R18 ;  /* 0x000000011d1d7824 */ /* 0x000fe200078e0212 */
[----:B------:R-:W-:Y:S02]  /*2fa0*/  ISETP.NE.AND P0, PT, R36, RZ, P1 ;  /* 0x000000ff2400720c */ /* 0x000fe40000f05270 */
[----:B------:R-:W-:Y:S01]  /*2fb0*/  SEL R16, R19, R16, !P4 ;  /* 0x0000001013107207 */ /* 0x000fe20006000000 */
[----:B------:R-:W-:Y:S01]  /*2fc0*/  IMAD.IADD R19, R26, 0x1, R19 ;  /* 0x000000011a137824 */ /* 0x000fe200078e0213 */
[----:B-1----:R-:W-:Y:S02]  /*2fd0*/  @P1 ISETP.NE.AND P4, PT, R25, RZ, PT ;  /* 0x000000ff1900120c */ /* 0x002fe40003f85270 */
[----:B------:R-:W-:-:S02]  /*2fe0*/  SEL R40, R29, R40, !P2 ;  /* 0x000000281d287207 */ /* 0x000fc40005000000 */
[C---:B------:R-:W-:Y:S01]  /*2ff0*/  SEL R16, R19.reuse, R16, !P3 ;  /* 0x0000001013107207 */ /* 0x040fe20005800000 */
[----:B------:R-:W-:Y:S01]  /*3000*/  IMAD.IADD R19, R19, 0x1, R28 ;  /* 0x0000000113137824 */ /* 0x000fe200078e021c */
[----:B------:R-:W-:Y:S02]  /*3010*/  @P1 ISETP.NE.AND P5, PT, R36, RZ, PT ;  /* 0x000000ff2400120c */ /* 0x000fe40003fa5270 */
[C---:B------:R-:W-:Y:S01]  /*3020*/  ISETP.NE.AND P3, PT, R30.reuse, RZ, PT ;  /* 0x000000ff1e00720c */ /* 0x040fe20003f65270 */
[----:B------:R-:W-:Y:S01]  /*3030*/  IMAD.IADD R30, R30, 0x1, R19 ;  /* 0x000000011e1e7824 */ /* 0x000fe200078e0213 */
[----:B------:R-:W-:Y:S02]  /*3040*/  @P1 SEL R20, R40, RZ, !P4 ;  /* 0x000000ff28141207 */ /* 0x000fe40006000000 */
[----:B------:R-:W-:Y:S02]  /*3050*/  @P1 SEL R17, R25, RZ, P5 ;  /* 0x000000ff19111207 */ /* 0x000fe40002800000 */
[----:B------:R-:W-:Y:S01]  /*3060*/  SEL R16, R19, R16, !P2 ;  /* 0x0000001013107207 */ /* 0x000fe20005000000 */
[----:B------:R-:W-:Y:S01]  /*3070*/  @P0 IMAD.IADD R40, R35, 0x1, R20 ;  /* 0x0000000123280824 */ /* 0x000fe200078e0214 */
[----:B------:R-:W-:-:S03]  /*3080*/  SEL R18, R29, RZ, !P3 ;  /* 0x000000ff1d127207 */ /* 0x000fc60005800000 */
[----:B------:R-:W-:Y:S02]  /*3090*/  @P1 IMAD.IADD R25, R16, 0x1, R17 ;  /* 0x0000000110191824 */ /* 0x000fe400078e0211 */
[----:B------:R-:W-:Y:S02]  /*30a0*/  IMAD.IADD R31, R31, 0x1, R18 ;  /* 0x000000011f1f7824 */ /* 0x000fe400078e0212 */
[----:B------:R-:W-:Y:S01]  /*30b0*/  @P1 IMAD.MOV.U32 R35, RZ, RZ, R40 ;  /* 0x000000ffff231224 */ /* 0x000fe200078e0028 */
[----:B------:R-:W-:Y:S06]  /*30c0*/  @P1 BRA `(.L_x_1789) ;  /* 0x0000000c001c1947 */ /* 0x000fec0003800000 */
[----:B------:R-:W0:Y:S01]  /*30d0*/  LDC.64 R28, c[0x0][0x3b0] ;  /* 0x0000ec00ff1c7b82 */ /* 0x000e220000000a00 */
[----:B------:R-:W-:Y:S01]  /*30e0*/  ISETP.NE.AND P1, PT, R0, RZ, PT ;  /* 0x000000ff0000720c */ /* 0x000fe20003f25270 */
[----:B------:R-:W-:Y:S01]  /*30f0*/  IMAD.U32 R17, RZ, RZ, UR8 ;  /* 0x00000008ff117e24 */ /* 0x000fe2000f8e00ff */
[----:B------:R-:W1:Y:S11]  /*3100*/  LDCU UR5, c[0x0][0x370] ;  /* 0x00006e00ff0577ac */ /* 0x000e760008000800 */
[----:B------:R-:W-:Y:S01]  /*3110*/  @!P1 IMAD.MOV.U32 R18, RZ, RZ, 0x64 ;  /* 0x00000064ff129424 */ /* 0x000fe200078e00ff */
[----:B------:R2:W-:Y:S01]  /*3120*/  @!P1 STS [UR4+0x74], R30 ;  /* 0x0000741eff009988 */ /* 0x0005e20008000804 */
[----:B------:R-:W-:-:S02]  /*3130*/  @!P1 IMAD.MOV.U32 R19, RZ, RZ, 0x0 ;  /* 0x00000000ff139424 */ /* 0x000fc400078e00ff */
[----:B------:R-:W-:Y:S01]  /*3140*/  @!P1 IMAD.MOV.U32 R16, RZ, RZ, R30 ;  /* 0x000000ffff109224 */ /* 0x000fe200078e001e */
[----:B------:R2:W-:Y:S01]  /*3150*/  @!P1 STS [UR4+0x78], R31 ;  /* 0x0000781fff009988 */ /* 0x0005e20008000804 */
[----:B-1----:R-:W-:Y:S01]  /*3160*/  UISETP.GT.U32.AND UP0, UPT, UR5, 0x1f3, UPT ;  /* 0x000001f30500788c */ /* 0x002fe2000bf04070 */
[----:B0-----:R-:W-:-:S04]  /*3170*/  IMAD.WIDE.U32 R28, R17, 0x10, R28 ;  /* 0x00000010111c7825 */ /* 0x001fc800078e001c */
[----:B------:R-:W-:-:S05]  /*3180*/  @!P1 IMAD.MOV.U32 R17, RZ, RZ, R31 ;  /* 0x000000ffff119224 */ /* 0x000fca00078e001f */
[----:B------:R2:W-:Y:S01]  /*3190*/  @!P1 ST.E.128.STRONG.GPU desc[UR10][R28.64+0x200], R16 ;  /* 0x000200101c009985 */ /* 0x0005e2000c10fd0a */
[----:B------:R-:W-:Y:S05]  /*31a0*/  BRA.U UP0, `(.L_x_1790) ;  /* 0x0000000100087547 */ /* 0x000fea000b800000 */
[----:B------:R0:W-:Y:S06]  /*31b0*/  MEMBAR.SC.CTA ;  /* 0x0000000000007992 */ /* 0x0001ec0000000000 */
[----:B0-----:R-:W-:Y:S05]  /*31c0*/  BRA `(.L_x_1791) ;  /* 0x0000000000087947 */ /* 0x001fea0003800000 */
.L_x_1790:
[----:B------:R-:W-:Y:S05]  /*31d0*/  NANOSLEEP 0x1c2 ;  /* 0x000001c20000795d */ /* 0x000fea0003800000 */
[----:B------:R-:W-:Y:S01]  /*31e0*/  NOP ;  /* 0x0000000000007918 */ /* 0x000fe20000000000 */
.L_x_1791:
[----:B--2---:R-:W-:-:S03]  /*31f0*/  IMAD.WIDE.U32 R16, R0, 0x10, RZ ;  /* 0x0000001000107825 */ /* 0x004fc600078e00ff */
[----:B------:R-:W-:Y:S02]  /*3200*/  LOP3.LUT R23, R16, 0xfffffff0, RZ, 0x3c, !PT ;  /* 0xfffffff010177812 */ /* 0x000fe400078e3cff */
[----:B------:R-:W-:Y:S02]  /*3210*/  LOP3.LUT R17, RZ, R17, RZ, 0x33, !PT ;  /* 0x00000011ff117212 */ /* 0x000fe400078e33ff */
[----:B------:R-:W-:-:S05]  /*3220*/  IADD3 R22, P0, PT, R28, R23, RZ ;  /* 0x000000171c167210 */ /* 0x000fca0007f1e0ff */
[----:B------:R-:W-:-:S08]  /*3230*/  IMAD.X R23, R29, 0x1, R17, P0 ;  /* 0x000000011d177824 */ /* 0x000fd000000e0611 */
.L_x_1793:
[----:B------:R-:W2:Y:S01]  /*3240*/  LD.E.128.STRONG.GPU R16, desc[UR10][R22.64+0x200] ;  /* 0x0002000a16107980 */ /* 0x000ea2000c10fd00 */
[----:B------:R-:W-:Y:S05]  /*3250*/  YIELD ;  /* 0x0000000000007946 */ /* 0x000fea0003800000 */
[----:B------:R-:W-:Y:S01]  /*3260*/  UMOV UR5, 0xffffffff ;  /* 0xffffffff00057882 */ /* 0x000fe20000000000 */
[----:B--2---:R-:W-:-:S04]  /*3270*/  ISETP.NE.U32.AND P0, PT, R18, 0x63, PT ;  /* 0x000000631200780c */ /* 0x004fc80003f05070 */
[----:B------:R-:W-:Y:S01]  /*3280*/  ISETP.NE.AND.EX P0, PT, R19, RZ, PT, P0 ;  /* 0x000000ff1300720c */ /* 0x000fe20003f05300 */
[----:B------:R-:W-:-:S12]  /*3290*/  BRA.DIV UR5, `(.L_x_1792) ;  /* 0x0000007a054c7947 */ /* 0x000fd8000b800000 */
[----:B------:R-:W-:-:S13]  /*32a0*/  VOTE.ANY P0, !P0 ;  /* 0x0000000000ff7806 */ /* 0x000fda0004000100 */
.L_x_1851:
        /* <DEDUP_REMOVED lines=9> */
[----:B------:R-:W-:Y:S01]  /*3340*/  ISETP.NE.U32.AND P4, PT, R18, 0x65, PT ;  /* 0x000000651200780c */ /* 0x000fe20003f85070 */
[----:B------:R-:W-:-:S03]  /*3350*/  VIADD R18, R36, 0x10 ;  /* 0x0000001024127836 */ /* 0x000fc60000000000 */
[----:B------:R-:W-:-:S13]  /*3360*/  ISETP.NE.AND.EX P4, PT, R19, RZ, PT, P4 ;  /* 0x000000ff1300720c */ /* 0x000fda0003f85340 */
[----:B------:R-:W-:Y:S02]  /*3370*/  VOTE.ALL P4, P4 ;  /* 0x0000000000ff7806 */ /* 0x000fe40002080000 */
[----:B0-----:R-:W-:-:S05]  /*3380*/  LOP3.LUT R21, R21, 0x80000000, R26, 0xec, !PT ;  /* 0x8000000015157812 */ /* 0x001fca00078eec1a */
[----:B------:R-:W-:-:S05]  /*3390*/  VIADD R20, R21, 0xffffffff ;  /* 0xffffffff15147836 */ /* 0x000fca0000000000 */
[----:B------:R-:W-:-:S04]  /*33a0*/  LOP3.LUT R21, R21, R20, RZ, 0xc, !PT ;  /* 0x0000001415157212 */ /* 0x000fc800078e0cff */
[----:B------:R-:W0:Y:S02]  /*33b0*/  POPC R27, R21 ;  /* 0x00000015001b7309 */ /* 0x000e240000000000 */
[----:B0-----:R-:W0:Y:S01]  /*33c0*/  SHFL.DOWN PT, R23, R17, 0x1, R27 ;  /* 0x0820000011177989 */ /* 0x001e2200000e001b */
[----:B------:R-:W-:-:S03]  /*33d0*/  ISETP.GE.AND P0, PT, R36, R27, PT ;  /* 0x0000001b2400720c */ /* 0x000fc60003f06270 */
[----:B------:R-:W1:Y:S01]  /*33e0*/  SHFL.DOWN PT, R22, R16, 0x1, R27 ;  /* 0x0820000010167989 */ /* 0x000e6200000e001b */
[----:B0-----:R-:W-:-:S04]  /*33f0*/  SEL R23, R23, RZ, !P2 ;  /* 0x000000ff17177207 */ /* 0x001fc80005000000 */
[----:B------:R-:W-:-:S05]  /*3400*/  SEL R23, R23, RZ, !P0 ;  /* 0x000000ff17177207 */ /* 0x000fca0004000000 */
[----:B------:R-:W-:Y:S01]  /*3410*/  IMAD.IADD R20, R17, 0x1, R23 ;  /* 0x0000000111147824 */ /* 0x000fe200078e0217 */
[----:B-1----:R-:W-:Y:S02]  /*3420*/  SEL R23, R22, RZ, !P0 ;  /* 0x000000ff16177207 */ /* 0x002fe40004000000 */
[----:B------:R-:W-:Y:S02]  /*3430*/  ISETP.GT.AND P0, PT, R24, R27, PT ;  /* 0x0000001b1800720c */ /* 0x000fe40003f04270 */
[----:B------:R-:W0:Y:S01]  /*3440*/  SHFL.DOWN PT, R39, R20, 0x2, R27 ;  /* 0x0840000014277989 */ /* 0x000e2200000e001b */
[----:B------:R-:W-:-:S05]  /*3450*/  IMAD.IADD R22, R16, 0x1, R23 ;  /* 0x0000000110167824 */ /* 0x000fca00078e0217 */
[----:B------:R-:W1:Y:S01]  /*3460*/  SHFL.DOWN PT, R38, R22, 0x2, R27 ;  /* 0x0840000016267989 */ /* 0x000e6200000e001b */
[----:B------:R-:W-:-:S04]  /*3470*/  ISETP.NE.AND P2, PT, R22, RZ, PT ;  /* 0x000000ff1600720c */ /* 0x000fc80003f45270 */
[----:B0-----:R-:W-:-:S04]  /*3480*/  SEL R39, R39, RZ, !P2 ;  /* 0x000000ff27277207 */ /* 0x001fc80005000000 */
[----:B------:R-:W-:Y:S02]  /*3490*/  SEL R39, R39, RZ, !P0 ;  /* 0x000000ff27277207 */ /* 0x000fe40004000000 */
[----:B-1----:R-:W-:-:S03]  /*34a0*/  SEL R17, R38, RZ, !P0 ;  /* 0x000000ff26117207 */ /* 0x002fc60004000000 */
[----:B------:R-:W-:Y:S02]  /*34b0*/  IMAD.IADD R16, R20, 0x1, R39 ;  /* 0x0000000114107824 */ /* 0x000fe400078e0227 */
[----:B------:R-:W-:Y:S02]  /*34c0*/  IMAD.IADD R38, R22, 0x1, R17 ;  /* 0x0000000116267824 */ /* 0x000fe400078e0211 */
[C---:B------:R-:W-:Y:S01]  /*34d0*/  VIADD R20, R36.reuse, 0x4 ;  /* 0x0000000424147836 */ /* 0x040fe20000000000 */
[----:B------:R-:W0:Y:S01]  /*34e0*/  SHFL.DOWN PT, R23, R16, 0x4, R27 ;  /* 0x0880000010177989 */ /* 0x000e2200000e001b */
[----:B------:R-:W-:Y:S01]  /*34f0*/  VIADD R22, R36, 0x8 ;  /* 0x0000000824167836 */ /* 0x000fe20000000000 */
[----:B------:R-:W-:Y:S02]  /*3500*/  ISETP.NE.AND P2, PT, R38, RZ, PT ;  /* 0x000000ff2600720c */ /* 0x000fe40003f45270 */
[----:B------:R-:W1:Y:S01]  /*3510*/  SHFL.DOWN PT, R17, R38, 0x4, R27 ;  /* 0x0880000026117989 */ /* 0x000e6200000e001b */
[----:B------:R-:W-:-:S02]  /*3520*/  ISETP.GT.AND P0, PT, R20, R27, PT ;  /* 0x0000001b1400720c */ /* 0x000fc40003f04270 */
[----:B0-----:R-:W-:-:S04]  /*3530*/  SEL R23, R23, RZ, !P2 ;  /* 0x000000ff17177207 */ /* 0x001fc80005000000 */
[----:B------:R-:W-:Y:S02]  /*3540*/  SEL R23, R23, RZ, !P0 ;  /* 0x000000ff17177207 */ /* 0x000fe40004000000 */
[----:B-1----:R-:W-:Y:S02]  /*3550*/  SEL R17, R17, RZ, !P0 ;  /* 0x000000ff11117207 */ /* 0x002fe40004000000 */
[----:B------:R-:W-:Y:S01]  /*3560*/  ISETP.GT.AND P0, PT, R22, R27, PT ;  /* 0x0000001b1600720c */ /* 0x000fe20003f04270 */
[----:B------:R-:W-:Y:S02]  /*3570*/  IMAD.IADD R20, R16, 0x1, R23 ;  /* 0x0000000110147824 */ /* 0x000fe400078e0217 */
[----:B------:R-:W-:-:S03]  /*3580*/  IMAD.IADD R40, R38, 0x1, R17 ;  /* 0x0000000126287824 */ /* 0x000fc600078e0211 */
[----:B------:R-:W0:Y:S02]  /*3590*/  SHFL.DOWN PT, R23, R20, 0x8, R27 ;  /* 0x0900000014177989 */ /* 0x000e2400000e001b */
[----:B------:R-:W-:Y:S02]  /*35a0*/  ISETP.NE.AND P2, PT, R40, RZ, PT ;  /* 0x000000ff2800720c */ /* 0x000fe40003f45270 */
[----:B------:R-:W1:Y:S02]  /*35b0*/  SHFL.DOWN PT, R16, R40, 0x8, R27 ;  /* 0x0900000028107989 */ /* 0x000e6400000e001b */
[----:B0-----:R-:W-:-:S04]  /*35c0*/  SEL R23, R23, RZ, !P2 ;  /* 0x000000ff17177207 */ /* 0x001fc80005000000 */
[----:B------:R-:W-:Y:S02]  /*35d0*/  SEL R23, R23, RZ, !P0 ;  /* 0x000000ff17177207 */ /* 0x000fe40004000000 */
[----:B-1----:R-:W-:Y:S02]  /*35e0*/  SEL R17, R16, RZ, !P0 ;  /* 0x000000ff10117207 */ /* 0x002fe40004000000 */
[----:B------:R-:W-:Y:S01]  /*35f0*/  ISETP.GT.AND P0, PT, R18, R27, PT ;  /* 0x0000001b1200720c */ /* 0x000fe20003f04270 */
[----:B------:R-:W-:Y:S02]  /*3600*/  IMAD.IADD R22, R20, 0x1, R23 ;  /* 0x0000000114167824 */ /* 0x000fe400078e0217 */
[----:B------:R-:W-:Y:S02]  /*3610*/  IMAD.IADD R38, R40, 0x1, R17 ;  /* 0x0000000128267824 */ /* 0x000fe400078e0211 */
[----:B------:R-:W0:Y:S01]  /*3620*/  LDC.64 R16, c[0x0][0x3b0] ;  /* 0x0000ec00ff107b82 */ /* 0x000e220000000a00 */
[----:B------:R-:W1:Y:S02]  /*3630*/  SHFL.DOWN PT, R23, R22, 0x10, R27 ;  /* 0x0a00000016177989 */ /* 0x000e6400000e001b */
[----:B------:R-:W-:-:S02]  /*3640*/  ISETP.NE.AND P2, PT, R38, RZ, PT ;  /* 0x000000ff2600720c */ /* 0x000fc40003f45270 */
[----:B------:R-:W2:Y:S02]  /*3650*/  SHFL.DOWN PT, R20, R38, 0x10, R27 ;  /* 0x0a00000026147989 */ /* 0x000ea400000e001b */
[----:B-1----:R-:W-:Y:S02]  /*3660*/  SEL R23, R23, RZ, !P2 ;  /* 0x000000ff17177207 */ /* 0x002fe40005000000 */
[----:B0-----:R-:W-:Y:S02]  /*3670*/  IADD3 R40, P2, PT, R16, 0x200, RZ ;  /* 0x0000020010287810 */ /* 0x001fe40007f5e0ff */
[----:B--2---:R-:W-:Y:S02]  /*3680*/  SEL R19, R20, RZ, !P0 ;  /* 0x000000ff14137207 */ /* 0x004fe40004000000 */
[----:B------:R-:W-:Y:S01]  /*3690*/  SEL R23, R23, RZ, !P0 ;  /* 0x000000ff17177207 */ /* 0x000fe20004000000 */
[----:B------:R-:W-:Y:S01]  /*36a0*/  IMAD.X R41, RZ, RZ, R17, P2 ;  /* 0x000000ffff297224 */ /* 0x000fe200010e0611 */
[----:B------:R-:W-:Y:S01]  /*36b0*/  LOP3.LUT R16, RZ, R0, RZ, 0x33, !PT ;  /* 0x00000000ff107212 */ /* 0x000fe200078e33ff */
[----:B------:R-:W-:-:S02]  /*36c0*/  IMAD.IADD R20, R38, 0x1, R19 ;  /* 0x0000000126147824 */ /* 0x000fc400078e0213 */
[----:B------:R-:W-:Y:S02]  /*36d0*/  IMAD.IADD R22, R22, 0x1, R23 ;  /* 0x0000000116167824 */ /* 0x000fe400078e0217 */
[----:B------:R-:W-:-:S07]  /*36e0*/  VIADD R27, R16, UR8 ;  /* 0x00000008101b7c36 */ /* 0x000fce0008000000 */
.L_x_1865:
[----:B------:R-:W-:Y:S05]  /*36f0*/  @!P4 BRA `(.L_x_1795) ;  /* 0x00000004002cc947 */ /* 0x000fea0003800000 */
.L_x_1799:
[----:B------:R-:W-:-:S07]  /*3700*/  IMAD.WIDE R38, R27, 0x10, R40 ;  /* 0x000000101b267825 */ /* 0x000fce00078e0228 */
.L_x_1797:
[----:B------:R-:W2:Y:S01]  /*3710*/  LD.E.128.STRONG.GPU R16, desc[UR10][R38.64+-0x200] ;  /* 0xfffe000a26107980 */ /* 0x000ea2000c10fd00 */
[----:B------:R-:W-:Y:S05]  /*3720*/  YIELD ;  /* 0x0000000000007946 */ /* 0x000fea0003800000 */
[----:B------:R-:W-:Y:S01]  /*3730*/  UMOV UR5, 0xffffffff ;  /* 0xffffffff00057882 */ /* 0x000fe20000000000 */
[----:B--2---:R-:W-:-:S04]  /*3740*/  ISETP.NE.U32.AND P0, PT, R18, 0x63, PT ;  /* 0x000000631200780c */ /* 0x004fc80003f05070 */
[----:B------:R-:W-:Y:S01]  /*3750*/  ISETP.NE.AND.EX P0, PT, R19, RZ, PT, P0 ;  /* 0x000000ff1300720c */ /* 0x000fe20003f05300 */
[----:B------:R-:W-:-:S12]  /*3760*/  BRA.DIV UR5, `(.L_x_1796) ;  /* 0x0000007e05047947 */ /* 0x000fd8000b800000 */
[----:B------:R-:W-:-:S13]  /*3770*/  VOTE.ANY P0, !P0 ;  /* 0x0000000000ff7806 */ /* 0x000fda0004000100 */
.L_x_1868:
        /* <DEDUP_REMOVED lines=9> */
[----:B------:R-:W-:Y:S01]  /*3810*/  ISETP.NE.U32.AND P4, PT, R18, 0x65, PT ;  /* 0x000000651200780c */ /* 0x000fe20003f85070 */
[----:B------:R-:W-:Y:S02]  /*3820*/  VIADD R18, R36, 0x10 ;  /* 0x0000001024127836 */ /* 0x000fe40000000000 */
[----:B------:R-:W-:Y:S01]  /*3830*/  VIADD R24, R21, 0xffffffff ;  /* 0xffffffff15187836 */ /* 0x000fe20000000000 */
[----:B------:R-:W-:-:S04]  /*3840*/  ISETP.NE.AND.EX P4, PT, R19, RZ, PT, P4 ;  /* 0x000000ff1300720c */ /* 0x000fc80003f85340 */
[----:B------:R-:W-:-:S04]  /*3850*/  LOP3.LUT R24, R21, R24, RZ, 0xc, !PT ;  /* 0x0000001815187212 */ /* 0x000fc800078e0cff */
[----:B------:R0:W1:Y:S05]  /*3860*/  POPC R43, R24 ;  /* 0x00000018002b7309 */ /* 0x00006a0000000000 */
[----:B------:R-:W-:Y:S01]  /*3870*/  VOTE.ALL P4, P4 ;  /* 0x0000000000ff7806 */ /* 0x000fe20002080000 */
[C---:B0-----:R-:W-:Y:S01]  /*3880*/  VIADD R24, R36.reuse, 0x2 ;  /* 0x0000000224187836 */ /* 0x041fe20000000000 */
[----:B-1----:R-:W0:Y:S01]  /*3890*/  SHFL.DOWN PT, R23, R17, 0x1, R43 ;  /* 0x0820000011177989 */ /* 0x002e2200000e002b */
[----:B------:R-:W-:-:S03]  /*38a0*/  ISETP.GE.AND P0, PT, R36, R43, PT ;  /* 0x0000002b2400720c */ /* 0x000fc60003f06270 */
[----:B------:R-:W1:Y:S01]  /*38b0*/  SHFL.DOWN PT, R39, R16, 0x1, R43 ;  /* 0x0820000010277989 */ /* 0x000e6200000e002b */
[----:B0-----:R-:W-:-:S04]  /*38c0*/  SEL R23, R23, RZ, !P2 ;  /* 0x000000ff17177207 */ /* 0x001fc80005000000 */
[----:B------:R-:W-:Y:S02]  /*38d0*/  SEL R23, R23, RZ, !P0 ;  /* 0x000000ff17177207 */ /* 0x000fe40004000000 */
[----:B-1----:R-:W-:Y:S02]  /*38e0*/  SEL R39, R39, RZ, !P0 ;  /* 0x000000ff27277207 */ /* 0x002fe40004000000 */
[----:B------:R-:W-:Y:S01]  /*38f0*/  ISETP.GT.AND P0, PT, R24, R43, PT ;  /* 0x0000002b1800720c */ /* 0x000fe20003f04270 */
[----:B------:R-:W-:Y:S02]  /*3900*/  IMAD.IADD R38, R17, 0x1, R23 ;  /* 0x0000000111267824 */ /* 0x000fe400078e0217 */
[----:B------:R-:W-:Y:S02]  /*3910*/  IMAD.IADD R39, R16, 0x1, R39 ;  /* 0x0000000110277824 */ /* 0x000fe400078e0227 */
[----:B------:R-:W-:Y:S01]  /*3920*/  VIADD R24, R36, 0x4 ;  /* 0x0000000424187836 */ /* 0x000fe20000000000 */
[----:B------:R-:W0:Y:S02]  /*3930*/  SHFL.DOWN PT, R23, R38, 0x2, R43 ;  /* 0x0840000026177989 */ /* 0x000e2400000e002b */
[----:B------:R-:W-:-:S02]  /*3940*/  ISETP.NE.AND P2, PT, R39, RZ, PT ;  /* 0x000000ff2700720c */ /* 0x000fc40003f45270 */
[----:B------:R-:W1:Y:S02]  /*3950*/  SHFL.DOWN PT, R17, R39, 0x2, R43 ;  /* 0x0840000027117989 */ /* 0x000e6400000e002b */
        /* <DEDUP_REMOVED lines=11> */
[----:B-1----:R-:W-:-:S03]  /*3a10*/  SEL R23, R23, RZ, !P0 ;  /* 0x000000ff17177207 */ /* 0x002fc60004000000 */
[----:B------:R-:W-:Y:S02]  /*3a20*/  IMAD.IADD R38, R16, 0x1, R45 ;  /* 0x0000000110267824 */ /* 0x000fe400078e022d */
[----:B------:R-:W-:Y:S02]  /*3a30*/  IMAD.IADD R44, R42, 0x1, R23 ;  /* 0x000000012a2c7824 */ /* 0x000fe400078e0217 */
[----:B------:R-:W-:Y:S01]  /*3a40*/  VIADD R16, R36, 0x8 ;  /* 0x0000000824107836 */ /* 0x000fe20000000000 */
[----:B------:R-:W0:Y:S02]  /*3a50*/  SHFL.DOWN PT, R39, R38, 0x8, R43 ;  /* 0x0900000026277989 */ /* 0x000e2400000e002b */
        /* <DEDUP_REMOVED lines=12> */
[----:B0-----:R-:W-:Y:S02]  /*3b20*/  SEL R39, R39, RZ, !P2 ;  /* 0x000000ff27277207 */ /* 0x001fe40005000000 */
[----:B------:R-:W-:Y:S02]  /*3b30*/  ISETP.NE.AND P2, PT, R20, RZ, PT ;  /* 0x000000ff1400720c */ /* 0x000fe40003f45270 */
[----:B------:R-:W-:-:S02]  /*3b40*/  SEL R39, R39, RZ, !P0 ;  /* 0x000000ff27277207 */ /* 0x000fc40004000000 */
[----:B-1----:R-:W-:-:S03]  /*3b50*/  SEL R38, R38, RZ, !P0 ;  /* 0x000000ff26267207 */ /* 0x002fc60004000000 */
[----:B------:R-:W-:Y:S01]  /*3b60*/  IMAD.IADD R39, R16, 0x1, R39 ;  /* 0x0000000110277824 */ /* 0x000fe200078e0227 */
[----:B------:R-:W-:-:S04]  /*3b70*/  IADD3 R20, PT, PT, R17, R38, R20 ;  /* 0x0000002611147210 */ /* 0x000fc80007ffe014 */
[----:B------:R-:W-:-:S05]  /*3b80*/  SEL R39, R39, RZ, !P2 ;  /* 0x000000ff27277207 */ /* 0x000fca0005000000 */
[----:B------:R-:W-:-:S07]  /*3b90*/  IMAD.IADD R22, R39, 0x1, R22 ;  /* 0x0000000127167824 */ /* 0x000fce00078e0216 */
.L_x_1882:
[----:B------:R-:W-:Y:S05]  /*3ba0*/  @P4 BRA `(.L_x_1799) ;  /* 0xfffffff800d44947 */ /* 0x000fea000383ffff */
.L_x_1795:
        /* <DEDUP_REMOVED lines=8> */
[C---:B------:R-:W-:Y:S01]  /*3c30*/  ISETP.NE.AND P0, PT, R30.reuse, RZ, PT ;  /* 0x000000ff1e00720c */ /* 0x040fe20003f05270 */
[----:B------:R-:W-:Y:S01]  /*3c40*/  UMOV UR5, 0x400 ;  /* 0x0000040000057882 */ /* 0x000fe20000000000 */
[----:B------:R-:W-:Y:S02]  /*3c50*/  IMAD.IADD R23, R30, 0x1, R20 ;  /* 0x000000011e177824 */ /* 0x000fe400078e0214 */
[----:B------:R-:W-:Y:S01]  /*3c60*/  SEL R16, R22, RZ, !P0 ;  /* 0x000000ff16107207 */ /* 0x000fe20004000000 */
[----:B------:R-:W-:Y:S02]  /*3c70*/  IMAD.MOV.U32 R18, RZ, RZ, 0x65 ;  /* 0x00000065ff127424 */ /* 0x000fe400078e00ff */
[----:B------:R-:W-:Y:S02]  /*3c80*/  IMAD.MOV.U32 R19, RZ, RZ, 0x0 ;  /* 0x00000000ff137424 */ /* 0x000fe400078e00ff */
[----:B------:R-:W-:-:S02]  /*3c90*/  IMAD.IADD R17, R31, 0x1, R16 ;  /* 0x000000011f117824 */ /* 0x000fc400078e0210 */
[----:B------:R-:W-:-:S05]  /*3ca0*/  IMAD.MOV.U32 R16, RZ, RZ, R23 ;  /* 0x000000ffff107224 */ /* 0x000fca00078e0017 */
[----:B------:R1:W-:Y:S01]  /*3cb0*/  ST.E.128.STRONG.GPU desc[UR10][R28.64+0x200], R16 ;  /* 0x000200101c007985 */ /* 0x0003e2000c10fd0a */
[----:B0-----:R-:W-:-:S09]  /*3cc0*/  ULEA UR5, UR6, UR5, 0x18 ;  /* 0x0000000506057291 */ /* 0x001fd2000f8ec0ff */
[----:B------:R1:W-:Y:S04]  /*3cd0*/  STS.64 [UR5+0x68], R22 ;  /* 0x00006816ff007988 */ /* 0x0003e80008000a05 */
[----:B------:R1:W-:Y:S04]  /*3ce0*/  STS [UR5+0x70], R17 ;  /* 0x00007011ff007988 */ /* 0x0003e80008000805 */
[----:B------:R1:W-:Y:S02]  /*3cf0*/  STS [UR5+0x64], R20 ;  /* 0x00006414ff007988 */ /* 0x0003e40008000805 */
.L_x_1801:
[----:B------:R-:W-:Y:S05]  /*3d00*/  BSYNC.RECONVERGENT B0 ;  /* 0x0000000000007941 */ /* 0x000fea0003800200 */
.L_x_1800:
[----:B------:R0:W-:Y:S01]  /*3d10*/  @!P2 STS.64 [R24+0x48], R20 ;  /* 0x000048141800a388 */ /* 0x0001e20000000a00 */
[----:B------:R-:W-:Y:S02]  /*3d20*/  @!P2 IMAD.MOV.U32 R25, RZ, RZ, R20 ;  /* 0x000000ffff19a224 */ /* 0x000fe400078e0014 */
[----:B------:R-:W-:-:S07]  /*3d30*/  @!P2 IMAD.MOV.U32 R35, RZ, RZ, R22 ;  /* 0x000000ffff23a224 */ /* 0x000fce00078e0016 */
.L_x_1789:
[----:B------:R-:W-:Y:S05]  /*3d40*/  WARPSYNC.ALL ;  /* 0x0000000000007948 */ /* 0x000fea0003800000 */
[----:B------:R-:W-:Y:S01]  /*3d50*/  ISETP.NE.AND P0, PT, R0, RZ, PT ;  /* 0x000000ff0000720c */ /* 0x000fe20003f05270 */
[----:B------:R-:W2:Y:S08]  /*3d60*/  S2UR UR5, SR_CgaCtaId ;  /* 0x00000000000579c3 */ /* 0x000eb00000008800 */
[----:B------:R-:W-:Y:S04]  /*3d70*/  BAR.SYNC.DEFER_BLOCKING 0x0 ;  /* 0x0000000000007b1d */ /* 0x000fe80000010000 */
[----:B------:R-:W-:-:S02]  /*3d80*/  @P0 ISETP.NE.AND P1, PT, R25, RZ, PT ;  /* 0x000000ff1900020c */ /* 0x000fc40003f25270 */
[----:B------:R-:W-:Y:S01]  /*3d90*/  ISETP.NE.AND P2, PT, R34, R2, PT ;  /* 0x000000022200720c */ /* 0x000fe20003f45270 */
[----:B------:R-:W-:-:S03]  /*3da0*/  UMOV UR4, 0x400 ;  /* 0x0000040000047882 */ /* 0x000fc60000000000 */
[----:B-1----:R-:W-:-:S05]  /*3db0*/  SEL R22, RZ, 0x1, !P2 ;  /* 0x00000001ff167807 */ /* 0x002fca0005000000 */
[----:B------:R-:W-:Y:S01]  /*3dc0*/  VIADD R46, R22, 0x1 ;  /* 0x00000001162e7836 */ /* 0x000fe20000000000 */
[----:B--2---:R-:W-:-:S09]  /*3dd0*/  ULEA UR8, UR5, UR4, 0x18 ;  /* 0x0000000405087291 */ /* 0x004fd2000f8ec0ff */
[----:B------:R-:W1:Y:S04]  /*3de0*/  @P0 LDS.64 R16, [UR8+0x48] ;  /* 0x00004808ff100984 */ /* 0x000e680008000a00 */
[----:B------:R-:W2:Y:S01]  /*3df0*/  LDS R23, [UR8+0x74] ;  /* 0x00007408ff177984 */ /* 0x000ea20008000800 */
[----:B-1----:R-:W-:Y:S01]  /*3e00*/  @P0 SEL R18, R17, RZ, !P1 ;  /* 0x000000ff11120207 */ /* 0x002fe20004800000 */
[----:B------:R-:W-:Y:S01]  /*3e10*/  @P0 IMAD.IADD R16, R25, 0x1, R16 ;  /* 0x0000000119100824 */ /* 0x000fe200078e0210 */
[----:B------:R-:W-:-:S03]  /*3e20*/  ISETP.NE.AND P1, PT, R2, R4, PT ;  /* 0x000000040200720c */ /* 0x000fc60003f25270 */
[----:B------:R-:W-:Y:S02]  /*3e30*/  @P0 IMAD.IADD R35, R35, 0x1, R18 ;  /* 0x0000000123230824 */ /* 0x000fe400078e0212 */
[----:B------:R-:W-:Y:S01]  /*3e40*/  @P0 IMAD.MOV.U32 R25, RZ, RZ, R16 ;  /* 0x000000ffff190224 */ /* 0x000fe200078e0010 */
[----:B------:R-:W-:Y:S02]  /*3e50*/  ISETP.NE.AND P0, PT, R4, R6, PT ;  /* 0x000000060400720c */ /* 0x000fe40003f05270 */
[----:B------:R-:W-:Y:S01]  /*3e60*/  SEL R18, R35, RZ, !P2 ;  /* 0x000000ff23127207 */ /* 0x000fe20005000000 */
[----:B------:R-:W-:-:S04]  /*3e70*/  IMAD.IADD R49, R22, 0x1, R25 ;  /* 0x0000000116317824 */ /* 0x000fc800078e0219 */
[----:B------:R-:W-:Y:S02]  /*3e80*/  IMAD.IADD R3, R3, 0x1, R18 ;  /* 0x0000000103037824 */ /* 0x000fe400078e0212 */
[----:B------:R-:W-:-:S03]  /*3e90*/  @!P1 IMAD.MOV R46, RZ, RZ, R22 ;  /* 0x000000ffff2e9224 */ /* 0x000fc600078e0216 */
[----:B------:R-:W-:Y:S01]  /*3ea0*/  SEL R16, R3, RZ, !P1 ;  /* 0x000000ff03107207 */ /* 0x000fe20004800000 */
[----:B------:R-:W-:Y:S01]  /*3eb0*/  IMAD.IADD R46, R25, 0x1, R46 ;  /* 0x00000001192e7824 */ /* 0x000fe200078e022e */
[----:B------:R-:W-:-:S03]  /*3ec0*/  ISETP.NE.AND P1, PT, R6, R8, PT ;  /* 0x000000080600720c */ /* 0x000fc60003f25270 */
[----:B------:R-:W-:Y:S02]  /*3ed0*/  IMAD.IADD R5, R5, 0x1, R16 ;  /* 0x0000000105057824 */ /* 0x000fe400078e0210 */
[----:B------:R-:W-:Y:S02]  /*3ee0*/  VIADD R16, R46, 0x1 ;  /* 0x000000012e107836 */ /* 0x000fe40000000000 */
[----:B------:R-:W-:Y:S01]  /*3ef0*/  @!P0 IMAD.MOV R16, RZ, RZ, R46 ;  /* 0x000000ffff108224 */ /* 0x000fe200078e022e */
[----:B------:R-:W-:Y:S02]  /*3f00*/  SEL R18, R5, RZ, !P0 ;  /* 0x000000ff05127207 */ /* 0x000fe40004000000 */
[----:B------:R-:W-:Y:S01]  /*3f10*/  ISETP.NE.AND P0, PT, R8, R10, PT ;  /* 0x0000000a0800720c */ /* 0x000fe20003f05270 */
[----:B------:R-:W-:Y:S02]  /*3f20*/  VIADD R17, R16, 0x1 ;  /* 0x0000000110117836 */ /* 0x000fe40000000000 */
[----:B------:R-:W-:-:S02]  /*3f30*/  IMAD.IADD R7, R7, 0x1, R18 ;  /* 0x0000000107077824 */ /* 0x000fc400078e0212 */
[----:B------:R-:W-:-:S03]  /*3f40*/  @!P1 IMAD.MOV R17, RZ, RZ, R16 ;  /* 0x000000ffff119224 */ /* 0x000fc600078e0210 */
[----:B------:R-:W-:Y:S02]  /*3f50*/  SEL R18, R7, RZ, !P1 ;  /* 0x000000ff07127207 */ /* 0x000fe40004800000 */
[----:B------:R-:W-:-:S03]  /*3f60*/  ISETP.NE.AND P1, PT, R10, R12, PT ;  /* 0x0000000c0a00720c */ /* 0x000fc60003f25270 */
[----:B------:R-:W-:Y:S02]  /*3f70*/  IMAD.IADD R9, R9, 0x1, R18 ;  /* 0x0000000109097824 */ /* 0x000fe400078e0212 */
[----:B------:R-:W-:Y:S02]  /*3f80*/  VIADD R18, R17, 0x1 ;  /* 0x0000000111127836 */ /* 0x000fe40000000000 */
[----:B------:R-:W-:Y:S01]  /*3f90*/  @!P0 IMAD.MOV R18, RZ, RZ, R17 ;  /* 0x000000ffff128224 */ /* 0x000fe200078e0211 */
[----:B0-----:R-:W-:Y:S02]  /*3fa0*/  SEL R20, R9, RZ, !P0 ;  /* 0x000000ff09147207 */ /* 0x001fe40004000000 */
        /* <DEDUP_REMOVED lines=9> */
[----:B------:R-:W-:Y:S02]  /*4040*/  SEL R24, R13, RZ, !P0 ;  /* 0x000000ff0d187207 */ /* 0x000fe40004000000 */
[----:B--2---:R-:W-:Y:S01]  /*4050*/  ISETP.GE.AND P0, PT, R23, 0x101, PT ;  /* 0x000001011700780c */ /* 0x004fe20003f06270 */
[----:B------:R-:W-:Y:S02]  /*4060*/  VIADD R21, R20, 0x1 ;  /* 0x0000000114157836 */ /* 0x000fe40000000000 */
[----:B------:R-:W-:-:S02]  /*4070*/  IMAD.IADD R15, R15, 0x1, R24 ;  /* 0x000000010f0f7824 */ /* 0x000fc400078e0218 */
[----:B------:R-:W-:-:S03]  /*4080*/  @!P1 IMAD.MOV R21, RZ, RZ, R20 ;  /* 0x000000ffff159224 */ /* 0x000fc600078e0214 */
[----:B------:R-:W-:-:S05]  /*4090*/  SEL R24, R15, RZ, !P1 ;  /* 0x000000ff0f187207 */ /* 0x000fca0004800000 */
[----:B------:R-:W-:Y:S01]  /*40a0*/  IMAD.IADD R33, R33, 0x1, R24 ;  /* 0x0000000121217824 */ /* 0x000fe200078e0218 */
[----:B------:R-:W-:Y:S06]  /*40b0*/  @!P0 BRA `(.L_x_1802) ;  /* 0x0000000c00488947 */ /* 0x000fec0003800000 */
[----:B------:R-:W0:Y:S01]  /*40c0*/  LDS R41, [UR8+0x64] ;  /* 0x00006408ff297984 */ /* 0x000e220008000800 */
        /* <DEDUP_REMOVED lines=53> */
[----:B------:R-:W1:Y:S03]  /*4420*/  LDC.64 R8, c[0x0][0x398] ;  /* 0x0000e600ff087b82 */ /* 0x000e660000000a00 */
[----:B------:R-:W-:Y:S01]  /*4430*/  LOP3.LUT R3, R3, 0x300, RZ, 0xc0, !PT ;  /* 0x0000030003037812 */ /* 0x000fe200078ec0ff */
[----:B------:R-:W-:-:S04]  /*4440*/  IMAD.MOV R12, RZ, RZ, -R2 ;  /* 0x000000ffff0c7224 */ /* 0x000fc800078e0a02 */
[----:B------:R-:W-:-:S07]  /*4450*/  IMAD.IADD R0, R0, 0x1, R3 ;  /* 0x0000000100007824 */ /* 0x000fce00078e0203 */
.L_x_1805:
[----:B--2---:R2:W3:Y:S01]  /*4460*/  LDS.64 R14, [R10] ;  /* 0x000000000a0e7984 */ /* 0x0044e20000000a00 */
[----:B-1----:R-:W-:-:S04]  /*4470*/  IMAD.WIDE R4, R11, 0x4, R8 ;  /* 0x000000040b047825 */ /* 0x002fc800078e0208 */
[----:B0-----:R-:W-:-:S04]  /*4480*/  IMAD.WIDE R2, R11, 0x4, R6 ;  /* 0x000000040b027825 */ /* 0x001fc800078e0206 */
[----:B------:R-:W-:Y:S02]  /*4490*/  VIADD R12, R12, 0x1 ;  /* 0x000000010c0c7836 */ /* 0x000fe40000000000 */
[----:B------:R-:W-:Y:S02]  /*44a0*/  VIADD R11, R11, 0x100 ;  /* 0x000001000b0b7836 */ /* 0x000fe40000000000 */
[----:B--2---:R-:W-:Y:S01]  /*44b0*/  VIADD R10, R10, 0x800 ;  /* 0x000008000a0a7836 */ /* 0x004fe20000000000 */
[----:B------:R-:W-:Y:S01]  /*44c0*/  ISETP.NE.AND P0, PT, R12, RZ, PT ;  /* 0x000000ff0c00720c */ /* 0x000fe20003f05270 */
[----:B---3--:R2:W-:Y:S04]  /*44d0*/  STG.E desc[UR10][R4.64], R14 ;  /* 0x0000000e04007986 */ /* 0x0085e8000c10190a */
[----:B------:R2:W-:Y:S08]  /*44e0*/  STG.E desc[UR10][R2.64], R15 ;  /* 0x0000000f02007986 */ /* 0x0005f0000c10190a */
[----:B------:R-:W-:Y:S05]  /*44f0*/  @P0 BRA `(.L_x_1805) ;  /* 0xfffffffc00d80947 */ /* 0x000fea000383ffff */
.L_x_1804:
[----:B------:R-:W-:Y:S05]  /*4500*/  BSYNC.RECONVERGENT B0 ;  /* 0x0000000000007941 */ /* 0x000fea0003800200 */
.L_x_1803:
[----:B------:R-:W-:Y:S05]  /*4510*/  @!P1 EXIT ;  /* 0x000000000000994d */ /* 0x000fea0003800000 */
[----:B------:R-:W0:Y:S01]  /*4520*/  LDCU.64 UR4, c[0x0][0x398] ;  /* 0x00007300ff0477ac */ /* 0x000e220008000a00 */
[----:B--2---:R-:W-:Y:S01]  /*4530*/  IMAD.IADD R2, R23, 0x1, -R0 ;  /* 0x0000000117027824 */ /* 0x004fe200078e0a00 */
[C---:B------:R-:W-:Y:S01]  /*4540*/  LEA R22, R0.reuse, UR8, 0x3 ;  /* 0x0000000800167c11 */ /* 0x040fe2000f8e18ff */
[----:B------:R-:W-:Y:S01]  /*4550*/  BSSY.RECONVERGENT B0, `(.L_x_1806) ;  /* 0x0000051000007945 */ /* 0x000fe20003800200 */
[----:B------:R-:W1:Y:S01]  /*4560*/  LDCU.64 UR6, c[0x0][0x3a0] ;  /* 0x00007400ff0677ac */ /* 0x000e620008000a00 */
[----:B------:R-:W-:Y:S01]  /*4570*/  IMAD.IADD R41, R0, 0x1, R41 ;  /* 0x0000000100297824 */ /* 0x000fe200078e0229 */
[----:B------:R-:W-:Y:S01]  /*4580*/  ISETP.GT.AND P1, PT, R2, 0xc00, PT ;  /* 0x00000c000200780c */ /* 0x000fe20003f24270 */
[----:B------:R-:W-:Y:S01]  /*4590*/  VIADD R22, R22, 0x1000 ;  /* 0x0000100016167836 */ /* 0x000fe20000000000 */
[----:B------:R-:W-:Y:S01]  /*45a0*/  PLOP3.LUT P0, PT, PT, PT, PT, 0x80, 0x8 ;  /* 0x000000000008781c */ /* 0x000fe20003f0f070 */
[----:B0-----:R-:W-:Y:S02]  /*45b0*/  UIADD3 UR4, UP0, UPT, UR4, 0x800, URZ ;  /* 0x0000080004047890 */ /* 0x001fe4000ff1e0ff */
[----:B-1----:R-:W-:-:S02]  /*45c0*/  UIADD3 UR6, UP1, UPT, UR6, 0x800, URZ ;  /* 0x0000080006067890 */ /* 0x002fc4000ff3e0ff */
[----:B------:R-:W-:Y:S02]  /*45d0*/  UIADD3.X UR5, UPT, UPT, URZ, UR5, URZ, UP0, !UPT ;  /* 0x00000005ff057290 */ /* 0x000fe400087fe4ff */
[----:B------:R-:W-:Y:S01]  /*45e0*/  IMAD.U32 R4, RZ, RZ, UR4 ;  /* 0x00000004ff047e24 */ /* 0x000fe2000f8e00ff */
[----:B------:R-:W-:Y:S01]  /*45f0*/  UIADD3.X UR7, UPT, UPT, URZ, UR7, URZ, UP1, !UPT ;  /* 0x00000007ff077290 */ /* 0x000fe20008ffe4ff */
[----:B------:R-:W-:Y:S02]  /*4600*/  IMAD.U32 R2, RZ, RZ, UR6 ;  /* 0x00000006ff027e24 */ /* 0x000fe4000f8e00ff */
[----:B------:R-:W-:-:S03]  /*4610*/  IMAD.U32 R5, RZ, RZ, UR5 ;  /* 0x00000005ff057e24 */ /* 0x000fc6000f8e00ff */
[----:B------:R-:W-:Y:S01]  /*4620*/  IMAD.U32 R3, RZ, RZ, UR7 ;  /* 0x00000007ff037e24 */ /* 0x000fe2000f8e00ff */
[----:B------:R-:W-:Y:S06]  /*4630*/  @!P1 BRA `(.L_x_1807) ;  /* 0x0000000400089947 */ /* 0x000fec0003800000 */
[----:B------:R-:W-:Y:S01]  /*4640*/  PLOP3.LUT P0, PT, PT, PT, PT, 0x8, 0x80 ;  /* 0x000000000080781c */ /* 0x000fe20003f0e170 */
[----:B------:R-:W-:-:S12]  /*4650*/  VIADD R43, R23, 0xfffff400 ;  /* 0xfffff400172b7836 */ /* 0x000fd80000000000 */
.L_x_1808:
[----:B-1----:R-:W0:Y:S01]  /*4660*/  LDS.64 R36, [R22+-0x1000] ;  /* 0xfff0000016247984 */ /* 0x002e220000000a00 */
[----:B------:R-:W-:-:S03]  /*4670*/  IMAD.WIDE R44, R41, 0x4, R4 ;  /* 0x00000004292c7825 */ /* 0x000fc600078e0204 */
[----:B------:R-:W1:Y:S01]  /*4680*/  LDS.64 R48, [R22+-0x800] ;  /* 0xfff8000016307984 */ /* 0x000e620000000a00 */
[----:B------:R-:W-:-:S03]  /*4690*/  IMAD.WIDE R18, R41, 0x4, R2 ;  /* 0x0000000429127825 */ /* 0x000fc600078e0202 */
[----:B------:R-:W2:Y:S01]  /*46a0*/  LDS.64 R46, [R22] ;  /* 0x00000000162e7984 */ /* 0x000ea20000000a00 */
[----:B------:R-:W-:Y:S02]  /*46b0*/  VIADD R39, R41, 0x400 ;  /* 0x0000040029277836 */ /* 0x000fe40000000000 */
[----:B------:R-:W-:Y:S01]  /*46c0*/  VIADD R0, R0, 0x1000 ;  /* 0x0000100000007836 */ /* 0x000fe20000000000 */
[----:B------:R-:W3:Y:S04]  /*46d0*/  LDS.64 R6, [R22+0x800] ;  /* 0x0008000016067984 */ /* 0x000ee80000000a00 */
[----:B------:R-:W4:Y:S01]  /*46e0*/  LDS.64 R8, [R22+0x1000] ;  /* 0x0010000016087984 */ /* 0x000f220000000a00 */
[----:B------:R-:W-:-:S03]  /*46f0*/  ISETP.GE.AND P1, PT, R0, R43, PT ;  /* 0x0000002b0000720c */ /* 0x000fc60003f26270 */
[----:B------:R-:W5:Y:S04]  /*4700*/  LDS.64 R10, [R22+0x1800] ;  /* 0x00180000160a7984 */ /* 0x000f680000000a00 */
        /* <DEDUP_REMOVED lines=9> */
[----:B------:R1:W5:Y:S04]  /*47a0*/  LDS.64 R34, [R22+0x6800] ;  /* 0x0068000016227984 */ /* 0x0003680000000a00 */
[----:B0-----:R-:W-:Y:S04]  /*47b0*/  STG.E desc[UR10][R44.64+-0x800], R36 ;  /* 0xfff800242c007986 */ /* 0x001fe8000c10190a */
[----:B------:R0:W-:Y:S01]  /*47c0*/  STG.E desc[UR10][R18.64+-0x800], R37 ;  /* 0xfff8002512007986 */ /* 0x0001e2000c10190a */
[----:B-1----:R-:W-:-:S03]  /*47d0*/  VIADD R22, R22, 0x8000 ;  /* 0x0000800016167836 */ /* 0x002fc60000000000 */
[----:B------:R-:W-:Y:S04]  /*47e0*/  STG.E desc[UR10][R44.64+-0x400], R48 ;  /* 0xfffc00302c007986 */ /* 0x000fe8000c10190a */
[----:B------:R1:W-:Y:S01]  /*47f0*/  STG.E desc[UR10][R18.64+-0x400], R49 ;  /* 0xfffc003112007986 */ /* 0x0003e2000c10190a */
[----:B0-----:R-:W-:-:S03]  /*4800*/  IMAD.WIDE R36, R39, 0x4, R4 ;  /* 0x0000000427247825 */ /* 0x001fc600078e0204 */
[----:B--2---:R-:W-:Y:S01]  /*4810*/  STG.E desc[UR10][R44.64], R46 ;  /* 0x0000002e2c007986 */ /* 0x004fe2000c10190a */
[----:B------:R-:W-:-:S03]  /*4820*/  IMAD.WIDE R38, R39, 0x4, R2 ;  /* 0x0000000427267825 */ /* 0x000fc600078e0202 */
[----:B------:R0:W-:Y:S01]  /*4830*/  STG.E desc[UR10][R18.64], R47 ;  /* 0x0000002f12007986 */ /* 0x0001e2000c10190a */
[----:B-1----:R-:W-:-:S03]  /*4840*/  VIADD R49, R41, 0x800 ;  /* 0x0000080029317836 */ /* 0x002fc60000000000 */
[----:B---3--:R1:W-:Y:S04]  /*4850*/  STG.E desc[UR10][R44.64+0x400], R6 ;  /* 0x000400062c007986 */ /* 0x0083e8000c10190a */
[----:B------:R2:W-:Y:S04]  /*4860*/  STG.E desc[UR10][R18.64+0x400], R7 ;  /* 0x0004000712007986 */ /* 0x0005e8000c10190a */
[----:B----4-:R-:W-:Y:S01]  /*4870*/  STG.E desc[UR10][R36.64+-0x800], R8 ;  /* 0xfff8000824007986 */ /* 0x010fe2000c10190a */
[----:B0-----:R-:W-:-:S03]  /*4880*/  IMAD.WIDE R46, R49, 0x4, R4 ;  /* 0x00000004312e7825 */ /* 0x001fc600078e0204 */
[----:B------:R0:W-:Y:S01]  /*4890*/  STG.E desc[UR10][R38.64+-0x800], R9 ;  /* 0xfff8000926007986 */ /* 0x0001e2000c10190a */
[----:B-1----:R-:W-:-:S03]  /*48a0*/  IMAD.WIDE R44, R49, 0x4, R2 ;  /* 0x00000004312c7825 */ /* 0x002fc600078e0202 */
[----:B-----5:R1:W-:Y:S01]  /*48b0*/  STG.E desc[UR10][R36.64+-0x400], R10 ;  /* 0xfffc000a24007986 */ /* 0x0203e2000c10190a */
[C---:B--2---:R-:W-:Y:S02]  /*48c0*/  VIADD R19, R41.reuse, 0xc00 ;  /* 0x00000c0029137836 */ /* 0x044fe40000000000 */
[----:B------:R-:W-:Y:S01]  /*48d0*/  VIADD R41, R41, 0x1000 ;  /* 0x0000100029297836 */ /* 0x000fe20000000000 */
[----:B------:R1:W-:Y:S01]  /*48e0*/  STG.E desc[UR10][R38.64+-0x400], R11 ;  /* 0xfffc000b26007986 */ /* 0x0003e2000c10190a */
[----:B------:R-:W-:-:S03]  /*48f0*/  IMAD.WIDE R6, R19, 0x4, R4 ;  /* 0x0000000413067825 */ /* 0x000fc600078e0204 */
[----:B------:R1:W-:Y:S01]  /*4900*/  STG.E desc[UR10][R36.64], R12 ;  /* 0x0000000c24007986 */ /* 0x0003e2000c10190a */
[----:B0-----:R-:W-:-:S03]  /*4910*/  IMAD.WIDE R8, R19, 0x4, R2 ;  /* 0x0000000413087825 */ /* 0x001fc600078e0202 */
        /* <DEDUP_REMOVED lines=20> */
.L_x_1807:
[----:B------:R-:W-:Y:S05]  /*4a60*/  BSYNC.RECONVERGENT B0 ;  /* 0x0000000000007941 */ /* 0x000fea0003800200 */
.L_x_1806:
[----:B-1----:R-:W-:Y:S01]  /*4a70*/  IMAD.IADD R6, R23, 0x1, -R0 ;  /* 0x0000000117067824 */ /* 0x002fe200078e0a00 */
[----:B------:R-:W-:Y:S04]  /*4a80*/  BSSY.RECONVERGENT B0, `(.L_x_1809) ;  /* 0x0000024000007945 */ /* 0x000fe80003800200 */
[----:B------:R-:W-:-:S13]  /*4a90*/  ISETP.GT.AND P1, PT, R6, 0x400, PT ;  /* 0x000004000600780c */ /* 0x000fda0003f24270 */
[----:B------:R-:W-:Y:S05]  /*4aa0*/  @!P1 BRA `(.L_x_1810) ;  /* 0x0000000000849947 */ /* 0x000fea0003800000 */
[----:B------:R-:W0:Y:S01]  /*4ab0*/  LDS.64 R14, [R22+-0x1000] ;  /* 0xfff00000160e7984 */ /* 0x000e220000000a00 */
[C---:B------:R-:W-:Y:S01]  /*4ac0*/  IMAD.WIDE R6, R41.reuse, 0x4, R4 ;  /* 0x0000000429067825 */ /* 0x040fe200078e0204 */
[----:B------:R-:W-:Y:S02]  /*4ad0*/  PLOP3.LUT P0, PT, PT, PT, PT, 0x8, 0x80 ;  /* 0x000000000080781c */ /* 0x000fe40003f0e170 */
[----:B------:R-:W1:Y:S01]  /*4ae0*/  LDS.64 R16, [R22+-0x800] ;  /* 0xfff8000016107984 */ /* 0x000e620000000a00 */
[----:B------:R-:W-:-:S03]  /*4af0*/  IMAD.WIDE R8, R41, 0x4, R2 ;  /* 0x0000000429087825 */ /* 0x000fc600078e0202 */
[----:B------:R-:W2:Y:S01]  /*4b00*/  LDS.64 R18, [R22] ;  /* 0x0000000016127984 */ /* 0x000ea20000000a00 */
[----:B------:R-:W-:Y:S02]  /*4b10*/  VIADD R13, R41, 0x400 ;  /* 0x00000400290d7836 */ /* 0x000fe40000000000 */
[----:B------:R-:W-:Y:S01]  /*4b20*/  VIADD R0, R0, 0x800 ;  /* 0x0000080000007836 */ /* 0x000fe20000000000 */
[----:B------:R-:W3:Y:S01]  /*4b30*/  LDS.64 R20, [R22+0x800] ;  /* 0x0008000016147984 */ /* 0x000ee20000000a00 */
[----:B------:R-:W-:-:S03]  /*4b40*/  IMAD.WIDE R10, R13, 0x4, R4 ;  /* 0x000000040d0a7825 */ /* 0x000fc600078e0204 */
[----:B------:R-:W4:Y:S01]  /*4b50*/  LDS.64 R24, [R22+0x1000] ;  /* 0x0010000016187984 */ /* 0x000f220000000a00 */
[----:B------:R-:W-:-:S03]  /*4b60*/  IMAD.WIDE R12, R13, 0x4, R2 ;  /* 0x000000040d0c7825 */ /* 0x000fc600078e0202 */
[----:B------:R-:W5:Y:S01]  /*4b70*/  LDS.64 R26, [R22+0x1800] ;  /* 0x00180000161a7984 */ /* 0x000f620000000a00 */
[----:B------:R-:W-:-:S03]  /*4b80*/  VIADD R41, R41, 0x800 ;  /* 0x0000080029297836 */ /* 0x000fc60000000000 */
[----:B------:R-:W5:Y:S04]  /*4b90*/  LDS.64 R28, [R22+0x2000] ;  /* 0x00200000161c7984 */ /* 0x000f680000000a00 */
[----:B------:R0:W5:Y:S02]  /*4ba0*/  LDS.64 R30, [R22+0x2800] ;  /* 0x00280000161e7984 */ /* 0x0001640000000a00 */
[----:B0-----:R-:W-:Y:S02]  /*4bb0*/  VIADD R22, R22, 0x4000 ;  /* 0x0000400016167836 */ /* 0x001fe40000000000 */
[----:B------:R0:W-:Y:S04]  /*4bc0*/  STG.E desc[UR10][R6.64+-0x800], R14 ;  /* 0xfff8000e06007986 */ /* 0x0001e8000c10190a */
[----:B------:R0:W-:Y:S04]  /*4bd0*/  STG.E desc[UR10][R8.64+-0x800], R15 ;  /* 0xfff8000f08007986 */ /* 0x0001e8000c10190a */
[----:B-1----:R0:W-:Y:S04]  /*4be0*/  STG.E desc[UR10][R6.64+-0x400], R16 ;  /* 0xfffc001006007986 */ /* 0x0021e8000c10190a */
[----:B------:R0:W-:Y:S04]  /*4bf0*/  STG.E desc[UR10][R8.64+-0x400], R17 ;  /* 0xfffc001108007986 */ /* 0x0001e8000c10190a */
[----:B--2---:R0:W-:Y:S04]  /*4c00*/  STG.E desc[UR10][R6.64], R18 ;  /* 0x0000001206007986 */ /* 0x0041e8000c10190a */
[----:B------:R0:W-:Y:S04]  /*4c10*/  STG.E desc[UR10][R8.64], R19 ;  /* 0x0000001308007986 */ /* 0x0001e8000c10190a */
[----:B---3--:R0:W-:Y:S04]  /*4c20*/  STG.E desc[UR10][R6.64+0x400], R20 ;  /* 0x0004001406007986 */ /* 0x0081e8000c10190a */
[----:B------:R0:W-:Y:S04]  /*4c30*/  STG.E desc[UR10][R8.64+0x400], R21 ;  /* 0x0004001508007986 */ /* 0x0001e8000c10190a */
[----:B----4-:R0:W-:Y:S04]  /*4c40*/  STG.E desc[UR10][R10.64+-0x800], R24 ;  /* 0xfff800180a007986 */ /* 0x0101e8000c10190a */
[----:B------:R0:W-:Y:S04]  /*4c50*/  STG.E desc[UR10][R12.64+-0x800], R25 ;  /* 0xfff800190c007986 */ /* 0x0001e8000c10190a */
[----:B-----5:R0:W-:Y:S04]  /*4c60*/  STG.E desc[UR10][R10.64+-0x400], R26 ;  /* 0xfffc001a0a007986 */ /* 0x0201e8000c10190a */
[----:B------:R0:W-:Y:S04]  /*4c70*/  STG.E desc[UR10][R12.64+-0x400], R27 ;  /* 0xfffc001b0c007986 */ /* 0x0001e8000c10190a */
[----:B------:R0:W-:Y:S04]  /*4c80*/  STG.E desc[UR10][R10.64], R28 ;  /* 0x0000001c0a007986 */ /* 0x0001e8000c10190a */
[----:B------:R0:W-:Y:S04]  /*4c90*/  STG.E desc[UR10][R12.64], R29 ;  /* 0x0000001d0c007986 */ /* 0x0001e8000c10190a */
[----:B------:R0:W-:Y:S04]  /*4ca0*/  STG.E desc[UR10][R10.64+0x400], R30 ;  /* 0x0004001e0a007986 */ /* 0x0001e8000c10190a */
[----:B------:R0:W-:Y:S02]  /*4cb0*/  STG.E desc[UR10][R12.64+0x400], R31 ;  /* 0x0004001f0c007986 */ /* 0x0001e4000c10190a */
.L_x_1810:
[----:B------:R-:W-:Y:S05]  /*4cc0*/  BSYNC.RECONVERGENT B0 ;  /* 0x0000000000007941 */ /* 0x000fea0003800200 */
.L_x_1809:
[----:B------:R-:W-:-:S13]  /*4cd0*/  ISETP.LT.OR P0, PT, R0, R23, P0 ;  /* 0x000000170000720c */ /* 0x000fda0000701670 */
[----:B------:R-:W-:Y:S05]  /*4ce0*/  @!P0 EXIT ;  /* 0x000000000000894d */ /* 0x000fea0003800000 */
[----:B0-----:R-:W0:Y:S01]  /*4cf0*/  LDS.64 R6, [R22+-0x1000] ;  /* 0xfff0000016067984 */ /* 0x001e220000000a00 */
[----:B------:R-:W-:-:S03]  /*4d00*/  IMAD.WIDE R4, R41, 0x4, R4 ;  /* 0x0000000429047825 */ /* 0x000fc600078e0204 */
[----:B------:R-:W1:Y:S01]  /*4d10*/  LDS.64 R8, [R22+-0x800] ;  /* 0xfff8000016087984 */ /* 0x000e620000000a00 */
[----:B------:R-:W-:-:S03]  /*4d20*/  IMAD.WIDE R2, R41, 0x4, R2 ;  /* 0x0000000429027825 */ /* 0x000fc600078e0202 */
[----:B------:R-:W2:Y:S04]  /*4d30*/  LDS.64 R10, [R22] ;  /* 0x00000000160a7984 */ /* 0x000ea80000000a00 */
[----:B------:R-:W3:Y:S04]  /*4d40*/  LDS.64 R12, [R22+0x800] ;  /* 0x00080000160c7984 */ /* 0x000ee80000000a00 */
[----:B0-----:R-:W-:Y:S04]  /*4d50*/  STG.E desc[UR10][R4.64+-0x800], R6 ;  /* 0xfff8000604007986 */ /* 0x001fe8000c10190a */
[----:B------:R-:W-:Y:S04]  /*4d60*/  STG.E desc[UR10][R2.64+-0x800], R7 ;  /* 0xfff8000702007986 */ /* 0x000fe8000c10190a */
[----:B-1----:R-:W-:Y:S04]  /*4d70*/  STG.E desc[UR10][R4.64+-0x400], R8 ;  /* 0xfffc000804007986 */ /* 0x002fe8000c10190a */
[----:B------:R-:W-:Y:S04]  /*4d80*/  STG.E desc[UR10][R2.64+-0x400], R9 ;  /* 0xfffc000902007986 */ /* 0x000fe8000c10190a */
[----:B--2---:R-:W-:Y:S04]  /*4d90*/  STG.E desc[UR10][R4.64], R10 ;  /* 0x0000000a04007986 */ /* 0x004fe8000c10190a */
[----:B------:R-:W-:Y:S04]  /*4da0*/  STG.E desc[UR10][R2.64], R11 ;  /* 0x0000000b02007986 */ /* 0x000fe8000c10190a */
[----:B---3--:R-:W-:Y:S04]  /*4db0*/  STG.E desc[UR10][R4.64+0x400], R12 ;  /* 0x0004000c04007986 */ /* 0x008fe8000c10190a */
[----:B------:R-:W-:Y:S01]  /*4dc0*/  STG.E desc[UR10][R2.64+0x400], R13 ;  /* 0x0004000d02007986 */ /* 0x000fe2000c10190a */
[----:B------:R-:W-:Y:S05]  /*4dd0*/  EXIT ;  /* 0x000000000000794d */ /* 0x000fea0003800000 */
.L_x_1802:
[----:B------:R-:W-:Y:S02]  /*4de0*/  ISETP.NE.AND P5, PT, R34, R2, PT ;  /* 0x000000022200720c */ /* 0x000fe40003fa5270 */
[----:B------:R-:W-:Y:S02]  /*4df0*/  ISETP.NE.AND P0, PT, R2, R4, PT ;  /* 0x000000040200720c */ /* 0x000fe40003f05270 */
[----:B------:R-:W-:Y:S02]  /*4e00*/  ISETP.NE.AND P1, PT, R4, R6, PT ;  /* 0x000000060400720c */ /* 0x000fe40003f25270 */
[----:B------:R-:W-:Y:S02]  /*4e10*/  ISETP.NE.AND P2, PT, R6, R8, PT ;  /* 0x000000080600720c */ /* 0x000fe40003f45270 */
[----:B------:R-:W-:Y:S02]  /*4e20*/  ISETP.NE.AND P3, PT, R8, R10, PT ;  /* 0x0000000a0800720c */ /* 0x000fe40003f65270 */
[----:B------:R-:W-:-:S02]  /*4e30*/  ISETP.NE.AND P4, PT, R10, R12, PT ;  /* 0x0000000c0a00720c */ /* 0x000fc40003f85270 */
[----:B------:R-:W-:Y:S01]  /*4e40*/  ISETP.NE.AND P6, PT, R12, R14, PT ;  /* 0x0000000e0c00720c */ /* 0x000fe20003fc5270 */
[----:B------:R-:W0:Y:S08]  /*4e50*/  @P5 LDC.64 R30, c[0x0][0x398] ;  /* 0x0000e600ff1e5b82 */ /* 0x000e300000000a00 */
[----:B------:R-:W1:Y:S08]  /*4e60*/  @P5 LDC.64 R28, c[0x0][0x3a0] ;  /* 0x0000e800ff1c5b82 */ /* 0x000e700000000a00 */
[----:B------:R-:W2:Y:S08]  /*4e70*/  @P0 LDC.64 R22, c[0x0][0x398] ;  /* 0x0000e600ff160b82 */ /* 0x000eb00000000a00 */
[----:B------:R-:W3:Y:S01]  /*4e80*/  @P0 LDC.64 R26, c[0x0][0x3a0] ;  /* 0x0000e800ff1a0b82 */ /* 0x000ee20000000a00 */
[----:B0-----:R-:W-:-:S05]  /*4e90*/  @P5 IMAD.WIDE R42, R25, 0x4, R30 ;  /* 0x00000004192a5825 */ /* 0x001fca00078e021e */
[----:B------:R-:W-:Y:S02]  /*4ea0*/  @P5 STG.E desc[UR10][R42.64], R34 ;  /* 0x000000222a005986 */ /* 0x000fe4000c10190a */
[----:B------:R-:W0:Y:S01]  /*4eb0*/  @P1 LDC.64 R40, c[0x0][0x398] ;  /* 0x0000e600ff281b82 */ /* 0x000e220000000a00 */
[----:B-1----:R-:W-:-:S05]  /*4ec0*/  @P5 IMAD.WIDE R44, R25, 0x4, R28 ;  /* 0x00000004192c5825 */ /* 0x002fca00078e021c */
[----:B------:R1:W-:Y:S01]  /*4ed0*/  @P5 STG.E desc[UR10][R44.64], R35 ;  /* 0x000000232c005986 */ /* 0x0003e2000c10190a */
[----:B------:R-:W-:Y:S01]  /*4ee0*/  ISETP.NE.AND P5, PT, R14, R32, PT ;  /* 0x000000200e00720c */ /* 0x000fe20003fa5270 */
[----:B------:R-:W4:Y:S01]  /*4ef0*/  @P1 LDC.64 R38, c[0x0][0x3a0] ;  /* 0x0000e800ff261b82 */ /* 0x000f220000000a00 */
[----:B--2---:R-:W-:-:S05]  /*4f00*/  @P0 IMAD.WIDE R52, R49, 0x4, R22 ;  /* 0x0000000431340825 */ /* 0x004fca00078e0216 */
[----:B------:R2:W-:Y:S02]  /*4f10*/  @P0 STG.E desc[UR10][R52.64], R2 ;  /* 0x0000000234000986 */ /* 0x0005e4000c10190a */
[----:B------:R-:W5:Y:S01]  /*4f20*/  @P2 LDC.64 R30, c[0x0][0x398] ;  /* 0x0000e600ff1e2b82 */ /* 0x000f620000000a00 */
[----:B---3--:R-:W-:-:S05]  /*4f30*/  @P0 IMAD.WIDE R48, R49, 0x4, R26 ;  /* 0x0000000431300825 */ /* 0x008fca00078e021a */
[----:B------:R2:W-:Y:S01]  /*4f40*/  @P0 STG.E desc[UR10][R48.64], R3 ;  /* 0x0000000330000986 */ /* 0x0005e2000c10190a */
[----:B------:R-:W-:Y:S01]  /*4f50*/  ISETP.NE.AND P0, PT, R32, R37, PT ;  /* 0x000000252000720c */ /* 0x000fe20003f05270 */
[----:B------:R-:W3:Y:S01]  /*4f60*/  @P2 LDC.64 R22, c[0x0][0x3a0] ;  /* 0x0000e800ff162b82 */ /* 0x000ee20000000a00 */
[----:B0-----:R-:W-:-:S05]  /*4f70*/  @P1 IMAD.WIDE R50, R46, 0x4, R40 ;  /* 0x000000042e321825 */ /* 0x001fca00078e0228 */
[----:B------:R2:W-:Y:S02]  /*4f80*/  @P1 STG.E desc[UR10][R50.64], R4 ;  /* 0x0000000432001986 */ /* 0x0005e4000c10190a */
[----:B------:R-:W0:Y:S01]  /*4f90*/  @P3 LDC.64 R28, c[0x0][0x398] ;  /* 0x0000e600ff1c3b82 */ /* 0x000e220000000a00 */
[----:B----4-:R-:W-:-:S05]  /*4fa0*/  @P1 IMAD.WIDE R46, R46, 0x4, R38 ;  /* 0x000000042e2e1825 */ /* 0x010fca00078e0226 */
[----:B------:R2:W-:Y:S02]  /*4fb0*/  @P1 STG.E desc[UR10][R46.64], R5 ;  /* 0x000000052e001986 */ /* 0x0005e4000c10190a */
[----:B------:R-:W4:Y:S01]  /*4fc0*/  @P3 LDC.64 R26, c[0x0][0x3a0] ;  /* 0x0000e800ff1a3b82 */ /* 0x000f220000000a00 */
[----:B-----5:R-:W-:-:S05]  /*4fd0*/  @P2 IMAD.WIDE R30, R16, 0x4, R30 ;  /* 0x00000004101e2825 */ /* 0x020fca00078e021e */
[----:B------:R2:W-:Y:S02]  /*4fe0*/  @P2 STG.E desc[UR10][R30.64], R6 ;  /* 0x000000061e002986 */ /* 0x0005e4000c10190a */
[----:B------:R-:W5:Y:S01]  /*4ff0*/  @P4 LDC.64 R24, c[0x0][0x398] ;  /* 0x0000e600ff184b82 */ /* 0x000f620000000a00 */
[----:B---3--:R-:W-:-:S05]  /*5000*/  @P2 IMAD.WIDE R22, R16, 0x4, R22 ;  /* 0x0000000410162825 */ /* 0x008fca00078e0216 */
[----:B------:R2:W-:Y:S02]  /*5010*/  @P2 STG.E desc[UR10][R22.64], R7 ;  /* 0x0000000716002986 */ /* 0x0005e4000c10190a */
[----:B-1----:R-:W1:Y:S01]  /*5020*/  @P4 LDC.64 R44, c[0x0][0x3a0] ;  /* 0x0000e800ff2c4b82 */ /* 0x002e620000000a00 */
[----:B0-----:R-:W-:-:S05]  /*5030*/  @P3 IMAD.WIDE R28, R17, 0x4, R28 ;  /* 0x00000004111c3825 */ /* 0x001fca00078e021c */
[----:B------:R2:W-:Y:S02]  /*5040*/  @P3 STG.E desc[UR10][R28.64], R8 ;  /* 0x000000081c003986 */ /* 0x0005e4000c10190a */
[----:B------:R-:W0:Y:S01]  /*5050*/  @P6 LDC.64 R42, c[0x0][0x398] ;  /* 0x0000e600ff2a6b82 */ /* 0x000e220000000a00 */
[----:B----4-:R-:W-:-:S05]  /*5060*/  @P3 IMAD.WIDE R26, R17, 0x4, R26 ;  /* 0x00000004111a3825 */ /* 0x010fca00078e021a */
[----:B------:R2:W-:Y:S02]  /*5070*/  @P3 STG.E desc[UR10][R26.64], R9 ;  /* 0x000000091a003986 */ /* 0x0005e4000c10190a */
[----:B------:R-:W3:Y:S01]  /*5080*/  @P6 LDC.64 R34, c[0x0][0x3a0] ;  /* 0x0000e800ff226b82 */ /* 0x000ee20000000a00 */
[----:B-----5:R-:W-:-:S05]  /*5090*/  @P4 IMAD.WIDE R24, R18, 0x4, R24 ;  /* 0x0000000412184825 */ /* 0x020fca00078e0218 */
[----:B------:R2:W-:Y:S02]  /*50a0*/  @P4 STG.E desc[UR10][R24.64], R10 ;  /* 0x0000000a18004986 */ /* 0x0005e4000c10190a */
[----:B------:R-:W4:Y:S01]  /*50b0*/  @P5 LDC.64 R38, c[0x0][0x398] ;  /* 0x0000e600ff265b82 */ /* 0x000f220000000a00 */
[----:B-1----:R-:W-:-:S05]  /*50c0*/  @P4 IMAD.WIDE R44, R18, 0x4, R44 ;  /* 0x00000004122c4825 */ /* 0x002fca00078e022c */
[----:B------:R2:W-:Y:S02]  /*50d0*/  @P4 STG.E desc[UR10][R44.64], R11 ;  /* 0x0000000b2c004986 */ /* 0x0005e4000c10190a */
[----:B------:R-:W1:Y:S01]  /*50e0*/  @P5 LDC.64 R40, c[0x0][0x3a0] ;  /* 0x0000e800ff285b82 */ /* 0x000e620000000a00 */
[----:B0-----:R-:W-:-:S05]  /*50f0*/  @P6 IMAD.WIDE R42, R19, 0x4, R42 ;  /* 0x00000004132a6825 */ /* 0x001fca00078e022a */
[----:B------:R2:W-:Y:S01]  /*5100*/  @P6 STG.E desc[UR10][R42.64], R12 ;  /* 0x0000000c2a006986 */ /* 0x0005e2000c10190a */
[----:B---3--:R-:W-:-:S05]  /*5110*/  @P6 IMAD.WIDE R34, R19, 0x4, R34 ;  /* 0x0000000413226825 */ /* 0x008fca00078e0222 */
[----:B------:R2:W-:Y:S01]  /*5120*/  @P6 STG.E desc[UR10][R34.64], R13 ;  /* 0x0000000d22006986 */ /* 0x0005e2000c10190a */
[----:B----4-:R-:W-:-:S05]  /*5130*/  @P5 IMAD.WIDE R38, R20, 0x4, R38 ;  /* 0x0000000414265825 */ /* 0x010fca00078e0226 */
[----:B------:R2:W-:Y:S01]  /*5140*/  @P5 STG.E desc[UR10][R38.64], R14 ;  /* 0x0000000e26005986 */ /* 0x0005e2000c10190a */
[----:B-1----:R-:W-:-:S05]  /*5150*/  @P5 IMAD.WIDE R40, R20, 0x4, R40 ;  /* 0x0000000414285825 */ /* 0x002fca00078e0228 */
[----:B------:R2:W-:Y:S01]  /*5160*/  @P5 STG.E desc[UR10][R40.64], R15 ;  /* 0x0000000f28005986 */ /* 0x0005e2000c10190a */
[----:B------:R-:W-:Y:S05]  /*5170*/  @!P0 EXIT ;  /* 0x000000000000894d */ /* 0x000fea0003800000 */
[----:B--2---:R-:W0:Y:S08]  /*5180*/  LDC.64 R2, c[0x0][0x398] ;  /* 0x0000e600ff027b82 */ /* 0x004e300000000a00 */
[----:B------:R-:W1:Y:S01]  /*5190*/  LDC.64 R4, c[0x0][0x3a0] ;  /* 0x0000e800ff047b82 */ /* 0x000e620000000a00 */
[----:B0-----:R-:W-:-:S05]  /*51a0*/  IMAD.WIDE R2, R21, 0x4, R2 ;  /* 0x0000000415027825 */ /* 0x001fca00078e0202 */
[----:B------:R-:W-:Y:S01]  /*51b0*/  STG.E desc[UR10][R2.64], R32 ;  /* 0x0000002002007986 */ /* 0x000fe2000c10190a */
[----:B-1----:R-:W-:-:S05]  /*51c0*/  IMAD.WIDE R4, R21, 0x4, R4 ;  /* 0x0000000415047825 */ /* 0x002fca00078e0204 */
[----:B------:R-:W-:Y:S01]  /*51d0*/  STG.E desc[UR10][R4.64], R33 ;  /* 0x0000002104007986 */ /* 0x000fe2000c10190a */
[----:B------:R-:W-:Y:S05]  /*51e0*/  EXIT ;  /* 0x000000000000794d */ /* 0x000fea0003800000 */
.L_x_1778:
[----:B------:R-:W-:-:S06]  /*51f0*/  UISETP.GE.AND UP0, UPT, UR7, 0x1, UPT ;  /* 0x000000010700788c */ /* 0x000fcc000bf06270 */
[----:B------:R-:W-:-:S13]  /*5200*/  PLOP3.LUT P0, PT, PT, PT, UP0, 0x80, 0x8 ;  /* 0x000000000008781c */ /* 0x000fda0003f0f008 */
[----:B------:R-:W-:Y:S05]  /*5210*/  @!P0 EXIT ;  /* 0x000000000000894d */ /* 0x000fea0003800000 */
[----:B------:R-:W-:-:S09]  /*5220*/  UISETP.NE.AND UP0, UPT, UR8, URZ, UPT ;  /* 0x000000ff0800728c */ /* 0x000fd2000bf05270 */
[----:B------:R-:W-:Y:S05]  /*5230*/  BRA.U UP0, `(.L_x_1811) ;  /* 0x0000002500687547 */ /* 0x000fea000b800000 */
[----:B------:R-:W0:Y:S02]  /*5240*/  LDCU.64 UR4, c[0x0][0x380] ;  /* 0x00007000ff0477ac */ /* 0x000e240008000a00 */
[----:B0-----:R-:W-:-:S06]  /*5250*/  UIMAD.WIDE.U32 UR4, UR6, 0x4, UR4 ;  /* 0x00000004060478a5 */ /* 0x001fcc000f8e0004 */
[----:B------:R-:W-:Y:S02]  /*5260*/  IMAD.U32 R2, RZ, RZ, UR4 ;  /* 0x00000004ff027e24 */ /* 0x000fe4000f8e00ff */
[----:B------:R-:W-:-:S05]  /*5270*/  IMAD.U32 R3, RZ, RZ, UR5 ;  /* 0x00000005ff037e24 */ /* 0x000fca000f8e00ff */
[----:B------:R0:W2:Y:S01]  /*5280*/  LDG.E.CONSTANT R8, desc[UR10][R2.64] ;  /* 0x0000000a02087981 */ /* 0x0000a2000c1e9900 */
[----:B------:R-:W1:Y:S02]  /*5290*/  S2R R0, SR_TID.X ;  /* 0x0000000000007919 */ /* 0x000e640000002100 */
[C---:B-1----:R-:W-:Y:S02]  /*52a0*/  LOP3.LUT R7, R0.reuse, 0x1f, RZ, 0xc0, !PT ;  /* 0x0000001f00077812 */ /* 0x042fe400078ec0ff */
[----:B------:R-:W-:-:S05]  /*52b0*/  LOP3.LUT R4, R0, 0x3e0, RZ, 0xc0, !PT ;  /* 0x000003e000047812 */ /* 0x000fca00078ec0ff */
[----:B------:R-:W-:-:S04]  /*52c0*/  IMAD R7, R4, 0x9, R7 ;  /* 0x0000000904077824 */ /* 0x000fc800078e0207 */
[C---:B------:R-:W-:Y:S01]  /*52d0*/  VIADD R4, R7.reuse, 0x20 ;  /* 0x0000002007047836 */ /* 0x040fe20000000000 */
[C---:B------:R-:W-:Y:S01]  /*52e0*/  ISETP.GE.U32.AND P5, PT, R7.reuse, UR7, PT ;  /* 0x0000000707007c0c */ /* 0x040fe2000bfa6070 */
[C---:B------:R-:W-:Y:S02]  /*52f0*/  VIADD R5, R7.reuse, 0x40 ;  /* 0x0000004007057836 */ /* 0x040fe40000000000 */
[C---:B------:R-:W-:Y:S01]  /*5300*/  VIADD R9, R7.reuse, 0xa0 ;  /* 0x000000a007097836 */ /* 0x040fe20000000000 */
[----:B------:R-:W-:Y:S01]  /*5310*/  ISETP.GE.U32.AND P0, PT, R4, UR7, PT ;  /* 0x0000000704007c0c */ /* 0x000fe2000bf06070 */
[----:B------:R-:W-:Y:S01]  /*5320*/  VIADD R4, R7, 0x60 ;  /* 0x0000006007047836 */ /* 0x000fe20000000000 */
[----:B------:R-:W-:Y:S01]  /*5330*/  ISETP.GE.U32.AND P1, PT, R5, UR7, PT ;  /* 0x0000000705007c0c */ /* 0x000fe2000bf26070 */
[----:B------:R-:W-:Y:S01]  /*5340*/  VIADD R5, R7, 0x80 ;  /* 0x0000008007057836 */ /* 0x000fe20000000000 */
[----:B------:R-:W-:Y:S02]  /*5350*/  ISETP.GE.U32.AND P4, PT, R9, UR7, PT ;  /* 0x0000000709007c0c */ /* 0x000fe4000bf86070 */
[----:B------:R-:W-:-:S02]  /*5360*/  ISETP.GE.U32.AND P2, PT, R4, UR7, PT ;  /* 0x0000000704007c0c */ /* 0x000fc4000bf46070 */
[C---:B------:R-:W-:Y:S01]  /*5370*/  LEA R4, P6, R7.reuse, UR4, 0x2 ;  /* 0x0000000407047c11 */ /* 0x040fe2000f8c10ff */
[----:B0-----:R-:W-:Y:S01]  /*5380*/  @!P5 IMAD.WIDE.U32 R2, R7, 0x4, R2 ;  /* 0x000000040702d825 */ /* 0x001fe200078e0002 */
[----:B------:R-:W-:-:S03]  /*5390*/  ISETP.GE.U32.AND P3, PT, R5, UR7, PT ;  /* 0x0000000705007c0c */ /* 0x000fc6000bf66070 */
[C---:B------:R-:W-:Y:S02]  /*53a0*/  VIADD R9, R7.reuse, 0xc0 ;  /* 0x000000c007097836 */ /* 0x040fe40000000000 */
[C---:B------:R-:W-:Y:S02]  /*53b0*/  VIADD R12, R7.reuse, 0xe0 ;  /* 0x000000e0070c7836 */ /* 0x040fe40000000000 */
[----:B------:R-:W-:Y:S02]  /*53c0*/  IMAD.X R5, RZ, RZ, UR5, P6 ;  /* 0x00000005ff057e24 */ /* 0x000fe4000b0e06ff */
[----:B------:R-:W-:Y:S01]  /*53d0*/  VIADD R7, R7, 0x100 ;  /* 0x0000010007077836 */ /* 0x000fe20000000000 */
[----:B------:R-:W-:Y:S01]  /*53e0*/  ISETP.GE.U32.AND P6, PT, R9, UR7, PT ;  /* 0x0000000709007c0c */ /* 0x000fe2000bfc6070 */
[----:B--2---:R-:W-:Y:S02]  /*53f0*/  IMAD.MOV.U32 R11, RZ, RZ, R8 ;  /* 0x000000ffff0b7224 */ /* 0x004fe400078e0008 */
[----:B------:R0:W2:Y:S01]  /*5400*/  @!P5 LDG.E.CONSTANT R8, desc[UR10][R2.64] ;  /* 0x0000000a0208d981 */ /* 0x0000a2000c1e9900 */
[----:B------:R-:W-:Y:S01]  /*5410*/  ISETP.GE.U32.AND P5, PT, R12, UR7, PT ;  /* 0x000000070c007c0c */ /* 0x000fe2000bfa6070 */
[----:B------:R-:W-:-:S06]  /*5420*/  IMAD.MOV.U32 R10, RZ, RZ, R11 ;  /* 0x000000ffff0a7224 */ /* 0x000fcc00078e000b */
[----:B------:R-:W3:Y:S01]  /*5430*/  @!P0 LDG.E.CONSTANT R10, desc[UR10][R4.64+0x80] ;  /* 0x0000800a040a8981 */ /* 0x000ee2000c1e9900 */
[----:B------:R-:W-:Y:S01]  /*5440*/  ISETP.GE.U32.AND P0, PT, R7, UR7, PT ;  /* 0x0000000707007c0c */ /* 0x000fe2000bf06070 */
[--C-:B------:R-:W-:Y:S02]  /*5450*/  IMAD.MOV.U32 R7, RZ, RZ, R11.reuse ;  /* 0x000000ffff077224 */ /* 0x100fe400078e000b */
[--C-:B0-----:R-:W-:Y:S02]  /*5460*/  IMAD.MOV.U32 R2, RZ, RZ, R11.reuse ;  /* 0x000000ffff027224 */ /* 0x101fe400078e000b */
        /* <DEDUP_REMOVED lines=11> */
[----:B------:R-:W1:Y:S01]  /*5520*/  S2R R9, SR_LANEID ;  /* 0x0000000000097919 */ /* 0x000e620000000000 */
[----:B------:R-:W1:Y:S01]  /*5530*/  S2UR UR5, SR_CgaCtaId ;  /* 0x00000000000579c3 */ /* 0x000e620000008800 */
[----:B------:R-:W-:Y:S01]  /*5540*/  SHF.R.U32.HI R44, RZ, 0x5, R0 ;  /* 0x00000005ff2c7819 */ /* 0x000fe20000011600 */
[----:B------:R-:W-:-:S06]  /*5550*/  UMOV UR4, 0x400 ;  /* 0x0000040000047882 */ /* 0x000fcc0000000000 */
[----:B0-----:R-:W0:Y:S01]  /*5560*/  LDC R5, c[0x0][0x390] ;  /* 0x0000e400ff057b82 */ /* 0x001e220000000800 */
[----:B-1----:R-:W-:Y:S01]  /*5570*/  ULEA UR4, UR5, UR4, 0x18 ;  /* 0x0000000405047291 */ /* 0x002fe2000f8ec0ff */
[----:B------:R-:W-:-:S05]  /*5580*/  IMAD R3, R44, 0x120, R9 ;  /* 0x000001202c037824 */ /* 0x000fca00078e0209 */
[----:B------:R-:W-:-:S05]  /*5590*/  LEA R16, R3, UR4, 0x2 ;  /* 0x0000000403107c11 */ /* 0x000fca000f8e10ff */
[----:B------:R-:W-:Y:S01]  /*55a0*/  IMAD R17, R9, 0x20, R16 ;  /* 0x0000002009117824 */ /* 0x000fe200078e0210 */
[----:B------:R-:W-:Y:S01]  /*55b0*/  ISETP.NE.AND P3, PT, R0, RZ, PT ;  /* 0x000000ff0000720c */ /* 0x000fe20003f65270 */
[----:B--2---:R-:W-:Y:S04]  /*55c0*/  STS [R16], R8 ;  /* 0x0000000810007388 */ /* 0x004fe80000000800 */
[----:B---3--:R-:W-:Y:S04]  /*55d0*/  STS [R16+0x80], R10 ;  /* 0x0000800a10007388 */ /* 0x008fe80000000800 */
[----:B----4-:R-:W-:Y:S04]  /*55e0*/  STS [R16+0x100], R7 ;  /* 0x0001000710007388 */ /* 0x010fe80000000800 */
[----:B-----5:R-:W-:Y:S04]  /*55f0*/  STS [R16+0x180], R2 ;  /* 0x0001800210007388 */ /* 0x020fe80000000800 */
[----:B------:R-:W-:Y:S04]  /*5600*/  STS [R16+0x200], R12 ;  /* 0x0002000c10007388 */ /* 0x000fe80000000800 */
[----:B------:R-:W-:Y:S04]  /*5610*/  STS [R16+0x280], R13 ;  /* 0x0002800d10007388 */ /* 0x000fe80000000800 */
[----:B------:R1:W-:Y:S04]  /*5620*/  STS [R16+0x300], R14 ;  /* 0x0003000e10007388 */ /* 0x0003e80000000800 */
[----:B------:R-:W-:Y:S04]  /*5630*/  STS [R16+0x380], R15 ;  /* 0x0003800f10007388 */ /* 0x000fe80000000800 */
[----:B------:R-:W-:Y:S01]  /*5640*/  STS [R16+0x400], R11 ;  /* 0x0004000b10007388 */ /* 0x000fe20000000800 */
[----:B------:R-:W-:-:S03]  /*5650*/  NOP ;  /* 0x0000000000007918 */ /* 0x000fc60000000000 */
[----:B------:R-:W2:Y:S04]  /*5660*/  LDS R3, [R17+0x20] ;  /* 0x0000200011037984 */ /* 0x000ea80000000800 */
[----:B------:R-:W-:Y:S04]  /*5670*/  LDS R8, [R17] ;  /* 0x0000000011087984 */ /* 0x000fe80000000800 */
[----:B------:R-:W3:Y:S04]  /*5680*/  LDS R10, [R17+0x4] ;  /* 0x00000400110a7984 */ /* 0x000ee80000000800 */
[----:B------:R-:W4:Y:S04]  /*5690*/  LDS R28, [R17+0x8] ;  /* 0x00000800111c7984 */ /* 0x000f280000000800 */
        /* <DEDUP_REMOVED lines=19> */
[----:B------:R-:W5:Y:S04]  /*57d0*/  LDS R29, [R17+0x8] ;  /* 0x00000800111d7984 */ /* 0x000f680000000800 */
[----:B------:R-:W-:Y:S04]  /*57e0*/  LDS R31, [R17+0xc] ;  /* 0x00000c00111f7984 */ /* 0x000fe80000000800 */
[----:B------:R-:W-:Y:S04]  /*57f0*/  LDS R33, [R17+0x10] ;  /* 0x0000100011217984 */ /* 0x000fe80000000800 */
[----:B------:R-:W-:Y:S04]  /*5800*/  LDS R35, [R17+0x14] ;  /* 0x0000140011237984 */ /* 0x000fe80000000800 */
[----:B------:R-:W-:Y:S04]  /*5810*/  LDS R37, [R17+0x18] ;  /* 0x0000180011257984 */ /* 0x000fe80000000800 */
[----:B------:R-:W-:Y:S04]  /*5820*/  LDS R4, [R17+0x1c] ;  /* 0x00001c0011047984 */ /* 0x000fe80000000800 */
[----:B------:R-:W-:Y:S01]  /*5830*/  LDS R5, [R17+0x20] ;  /* 0x0000200011057984 */ /* 0x000fe20000000800 */
[----:B------:R-:W-:Y:S06]  /*5840*/  BAR.SYNC.DEFER_BLOCKING 0x0 ;  /* 0x0000000000007b1d */ /* 0x000fec0000010000 */
[----:B--2---:R-:W-:Y:S02]  /*5850*/  STS [R14+0x47c], R3 ;  /* 0x00047c030e007388 */ /* 0x004fe40000000800 */
[----:B------:R-:W-:Y:S01]  /*5860*/  BAR.SYNC.DEFER_BLOCKING 0x0 ;  /* 0x0000000000007b1d */ /* 0x000fe20000010000 */
[----:B------:R-:W-:-:S05]  /*5870*/  IMAD R7, R0, 0x9, RZ ;  /* 0x0000000900077824 */ /* 0x000fca00078e02ff */
[----:B------:R0:W2:Y:S01]  /*5880*/  @P3 LDS R6, [R14+0x478] ;  /* 0x000478000e063984 */ /* 0x0000a20000000800 */
[----:B------:R-:W-:Y:S01]  /*5890*/  VIADD R12, R7, 0x1 ;  /* 0x00000001070c7836 */ /* 0x000fe20000000000 */
[----:B---3--:R-:W-:-:S04]  /*58a0*/  ISETP.NE.AND P0, PT, R8, R10, PT ;  /* 0x0000000a0800720c */ /* 0x008fc80003f05270 */
[----:B------:R-:W-:Y:S01]  /*58b0*/  ISETP.EQ.OR P4, PT, R12, UR7, P0 ;  /* 0x000000070c007c0c */ /* 0x000fe20008782670 */
[----:B------:R-:W-:Y:S01]  /*58c0*/  VIADD R12, R7, 0x2 ;  /* 0x00000002070c7836 */ /* 0x000fe20000000000 */
[----:B----4-:R-:W-:Y:S02]  /*58d0*/  ISETP.NE.AND P0, PT, R10, R28, PT ;  /* 0x0000001c0a00720c */ /* 0x010fe40003f05270 */
[----:B0-----:R-:W-:Y:S02]  /*58e0*/  SEL R14, R39, RZ, !P4 ;  /* 0x000000ff270e7207 */ /* 0x001fe40006000000 */
[----:B------:R-:W-:-:S03]  /*58f0*/  ISETP.EQ.OR P0, PT, R12, UR7, P0 ;  /* 0x000000070c007c0c */ /* 0x000fc60008702670 */
[----:B-1----:R-:W-:Y:S01]  /*5900*/  IMAD.IADD R14, R11, 0x1, R14 ;  /* 0x000000010b0e7824 */ /* 0x002fe200078e020e */
[C---:B------:R-:W-:Y:S01]  /*5910*/  ISETP.NE.AND P2, PT, R7.reuse, UR7, PT ;  /* 0x0000000707007c0c */ /* 0x040fe2000bf45270 */
[----:B------:R-:W-:Y:S02]  /*5920*/  IMAD.MOV.U32 R13, RZ, RZ, 0x1 ;  /* 0x00000001ff0d7424 */ /* 0x000fe400078e00ff */
[----:B------:R-:W-:Y:S01]  /*5930*/  VIADD R15, R7, 0x3 ;  /* 0x00000003070f7836 */ /* 0x000fe20000000000 */
[----:B------:R-:W-:Y:S02]  /*5940*/  SEL R14, R14, RZ, !P0 ;  /* 0x000000ff0e0e7207 */ /* 0x000fe40004000000 */
[----:B------:R-:W-:-:S03]  /*5950*/  SEL R2, RZ, 0x1, P2 ;  /* 0x00000001ff027807 */ /* 0x000fc60001000000 */
[----:B-----5:R-:W-:Y:S01]  /*5960*/  IMAD.IADD R14, R29, 0x1, R14 ;  /* 0x000000011d0e7824 */ /* 0x020fe200078e020e */
[----:B--2---:R-:W-:-:S04]  /*5970*/  @P3 ISETP.NE.AND P1, PT, R6, R8, PT ;  /* 0x000000080600320c */ /* 0x004fc80003f25270 */
[----:B------:R-:W-:Y:S02]  /*5980*/  @P3 SEL R13, RZ, 0x1, !P1 ;  /* 0x00000001ff0d3807 */ /* 0x000fe40004800000 */
[----:B------:R-:W-:Y:S02]  /*5990*/  ISETP.NE.AND P1, PT, R28, R30, PT ;  /* 0x0000001e1c00720c */ /* 0x000fe40003f25270 */
[----:B------:R-:W-:Y:S02]  /*59a0*/  @P3 SEL R2, R2, R13, !P2 ;  /* 0x0000000d02023207 */ /* 0x000fe40005000000 */
[----:B------:R-:W-:Y:S01]  /*59b0*/  ISETP.EQ.OR P1, PT, R15, UR7, P1 ;  /* 0x000000070f007c0c */ /* 0x000fe20008f22670 */
[----:B------:R-:W-:Y:S02]  /*59c0*/  VIADD R15, R7, 0x4 ;  /* 0x00000004070f7836 */ /* 0x000fe40000000000 */
[----:B------:R-:W-:Y:S01]  /*59d0*/  VIADD R42, R2, 0x1 ;  /* 0x00000001022a7836 */ /* 0x000fe20000000000 */
[----:B------:R-:W-:-:S02]  /*59e0*/  SEL R14, R14, RZ, !P1 ;  /* 0x000000ff0e0e7207 */ /* 0x000fc40004800000 */
[----:B------:R-:W-:Y:S01]  /*59f0*/  ISETP.NE.AND P5, PT, R30, R32, PT ;  /* 0x000000201e00720c */ /* 0x000fe20003fa5270 */
[----:B------:R-:W-:Y:S02]  /*5a00*/  IMAD.MOV.U32 R12, RZ, RZ, R42 ;  /* 0x000000ffff0c7224 */ /* 0x000fe400078e002a */
[----:B------:R-:W-:Y:S01]  /*5a10*/  @!P4 IMAD.MOV R12, RZ, RZ, R2 ;  /* 0x000000ffff0cc224 */ /* 0x000fe200078e0202 */
[----:B------:R-:W-:Y:S01]  /*5a20*/  ISETP.EQ.OR P5, PT, R15, UR7, P5 ;  /* 0x000000070f007c0c */ /* 0x000fe2000afa2670 */
[----:B------:R-:W-:Y:S02]  /*5a30*/  IMAD.IADD R14, R31, 0x1, R14 ;  /* 0x000000011f0e7824 */ /* 0x000fe400078e020e */
[----:B------:R-:W-:Y:S02]  /*5a40*/  VIADD R16, R12, 0x1 ;  /* 0x000000010c107836 */ /* 0x000fe40000000000 */
[----:B------:R-:W-:Y:S01]  /*5a50*/  @!P0 IMAD.MOV R16, RZ, RZ, R12 ;  /* 0x000000ffff108224 */ /* 0x000fe200078e020c */
[----:B------:R-:W-:Y:S01]  /*5a60*/  SEL R14, R14, RZ, !P5 ;  /* 0x000000ff0e0e7207 */ /* 0x000fe20006800000 */
[----:B------:R-:W-:Y:S01]  /*5a70*/  VIADD R12, R7, 0x5 ;  /* 0x00000005070c7836 */ /* 0x000fe20000000000 */
[----:B------:R-:W-:-:S03]  /*5a80*/  ISETP.NE.AND P2, PT, R32, R34, PT ;  /* 0x000000222000720c */ /* 0x000fc60003f45270 */
[----:B------:R-:W-:Y:S01]  /*5a90*/  IMAD.IADD R14, R33, 0x1, R14 ;  /* 0x00000001210e7824 */ /* 0x000fe200078e020e */
[----:B------:R-:W-:Y:S01]  /*5aa0*/  ISETP.EQ.OR P2, PT, R12, UR7, P2 ;  /* 0x000000070c007c0c */ /* 0x000fe20009742670 */
[----:B------:R-:W-:Y:S01]  /*5ab0*/  VIADD R12, R7, 0x6 ;  /* 0x00000006070c7836 */ /* 0x000fe20000000000 */
[----:B------:R-:W-:Y:S02]  /*5ac0*/  ISETP.NE.AND P3, PT, R34, R36, PT ;  /* 0x000000242200720c */ /* 0x000fe40003f65270 */
[----:B------:R-:W-:Y:S02]  /*5ad0*/  SEL R14, R14, RZ, !P2 ;  /* 0x000000ff0e0e7207 */ /* 0x000fe40005000000 */
[----:B------:R-:W-:-:S03]  /*5ae0*/  ISETP.EQ.OR P3, PT, R12, UR7, P3 ;  /* 0x000000070c007c0c */ /* 0x000fc60009f62670 */
[----:B------:R-:W-:Y:S01]  /*5af0*/  IMAD.IADD R14, R35, 0x1, R14 ;  /* 0x00000001230e7824 */ /* 0x000fe200078e020e */
[----:B------:R-:W-:Y:S01]  /*5b00*/  P2R R13, PR, RZ, 0x10 ;  /* 0x00000010ff0d7803 */ /* 0x000fe20000000000 */
[C---:B------:R-:W-:Y:S01]  /*5b10*/  VIADD R12, R7.reuse, 0x7 ;  /* 0x00000007070c7836 */ /* 0x040fe20000000000 */
[----:B------:R-:W-:Y:S02]  /*5b20*/  ISETP.NE.AND P4, PT, R36, R38, PT ;  /* 0x000000262400720c */ /* 0x000fe40003f85270 */
[----:B------:R-:W-:Y:S01]  /*5b30*/  SEL R14, R14, RZ, !P3 ;  /* 0x000000ff0e0e7207 */ /* 0x000fe20005800000 */
[----:B------:R-:W-:Y:S01]  /*5b40*/  VIADD R7, R7, 0x8 ;  /* 0x0000000807077836 */ /* 0x000fe20000000000 */
[----:B------:R-:W-:Y:S02]  /*5b50*/  ISETP.NE.AND P6, PT, R38, R3, PT ;  /* 0x000000032600720c */ /* 0x000fe40003fc5270 */
[----:B------:R-:W-:Y:S01]  /*5b60*/  ISETP.EQ.OR P4, PT, R12, UR7, P4 ;  /* 0x000000070c007c0c */ /* 0x000fe2000a782670 */
[----:B------:R-:W-:Y:S01]  /*5b70*/  IMAD.IADD R14, R37, 0x1, R14 ;  /* 0x00000001250e7824 */ /* 0x000fe200078e020e */
[----:B------:R-:W-:-:S04]  /*5b80*/  ISETP.EQ.OR P6, PT, R7, UR7, P6 ;  /* 0x0000000707007c0c */ /* 0x000fc8000b7c2670 */
[----:B------:R-:W-:Y:S02]  /*5b90*/  SEL R7, R14, RZ, !P4 ;  /* 0x000000ff0e077207 */ /* 0x000fe40006000000 */
[----:B------:R-:W-:-:S03]  /*5ba0*/  P2R R43, PR, RZ, 0x1 ;  /* 0x00000001ff2b7803 */ /* 0x000fc60000000000 */
[----:B------:R-:W-:Y:S01]  /*5bb0*/  IMAD.IADD R7, R4, 0x1, R7 ;  /* 0x0000000104077824 */ /* 0x000fe200078e0207 */
[----:B------:R-:W-:Y:S01]  /*5bc0*/  ISETP.NE.AND P0, PT, R13, RZ, PT ;  /* 0x000000ff0d00720c */ /* 0x000fe20003f05270 */
[----:B------:R-:W-:Y:S02]  /*5bd0*/  VIADD R13, R16, 0x1 ;  /* 0x00000001100d7836 */ /* 0x000fe40000000000 */
[----:B------:R-:W-:Y:S01]  /*5be0*/  @!P1 IMAD.MOV R13, RZ, RZ, R16 ;  /* 0x000000ffff0d9224 */ /* 0x000fe200078e0210 */
[----:B------:R-:W-:-:S03]  /*5bf0*/  SEL R14, R7, RZ, !P6 ;  /* 0x000000ff070e7207 */ /* 0x000fc60007000000 */
[----:B------:R-:W-:Y:S02]  /*5c00*/  VIADD R15, R13, 0x1 ;  /* 0x000000010d0f7836 */ /* 0x000fe40000000000 */
[----:B------:R-:W-:Y:S02]  /*5c10*/  @!P5 IMAD.MOV R15, RZ, RZ, R13 ;  /* 0x000000ffff0fd224 */ /* 0x000fe400078e020d */
[----:B------:R-:W-:Y:S02]  /*5c20*/  IMAD.IADD R5, R5, 0x1, R14 ;  /* 0x0000000105057824 */ /* 0x000fe400078e020e */
[----:B------:R-:W-:Y:S02]  /*5c30*/  VIADD R13, R15, 0x1 ;  /* 0x000000010f0d7836 */ /* 0x000fe40000000000 */
[----:B------:R-:W-:Y:S01]  /*5c40*/  @!P2 IMAD.MOV R13, RZ, RZ, R15 ;  /* 0x000000ffff0da224 */ /* 0x000fe200078e020f */
[----:B------:R-:W0:Y:S03]  /*5c50*/  SHFL.UP PT, R7, R5, 0x1, RZ ;  /* 0x0420000005077989 */ /* 0x000e2600000e00ff */
[----:B------:R-:W-:-:S02]  /*5c60*/  VIADD R15, R13, 0x1 ;  /* 0x000000010d0f7836 */ /* 0x000fc40000000000 */
[----:B------:R-:W-:-:S04]  /*5c70*/  @!P3 IMAD.MOV R15, RZ, RZ, R13 ;  /* 0x000000ffff0fb224 */ /* 0x000fc800078e020d */
[----:B------:R-:W-:Y:S02]  /*5c80*/  VIADD R13, R15, 0x1 ;  /* 0x000000010f0d7836 */ /* 0x000fe40000000000 */
[----:B------:R-:W-:-:S04]  /*5c90*/  @!P4 IMAD.MOV R13, RZ, RZ, R15 ;  /* 0x000000ffff0dc224 */ /* 0x000fc800078e020f */
[----:B------:R-:W-:Y:S02]  /*5ca0*/  VIADD R12, R13, 0x1 ;  /* 0x000000010d0c7836 */ /* 0x000fe40000000000 */
[----:B------:R-:W-:-:S05]  /*5cb0*/  @!P6 IMAD.MOV R12, RZ, RZ, R13 ;  /* 0x000000ffff0ce224 */ /* 0x000fca00078e020d */
        /* <DEDUP_REMOVED lines=40> */
[----:B------:R-:W-:Y:S02]  /*5f40*/  SEL R14, R15, RZ, P6 ;  /* 0x000000ff0f0e7207 */ /* 0x000fe40003000000 */
[----:B0-----:R-:W-:Y:S02]  /*5f50*/  SEL R12, R12, RZ, P6 ;  /* 0x000000ff0c0c7207 */ /* 0x001fe40003000000 */
[----:B------:R-:W-:Y:S01]  /*5f60*/  ISETP.NE.AND P6, PT, R9, 0x1f, PT ;  /* 0x0000001f0900780c */ /* 0x000fe20003fc5270 */
[----:B------:R-:W-:Y:S02]  /*5f70*/  IMAD.IADD R41, R13, 0x1, R14 ;  /* 0x000000010d297824 */ /* 0x000fe400078e020e */
[----:B------:R-:W-:-:S10]  /*5f80*/  IMAD.IADD R40, R7, 0x1, R12 ;  /* 0x0000000107287824 */ /* 0x000fd400078e020c */
[----:B------:R-:W-:-:S05]  /*5f90*/  @!P6 LEA R21, R44, UR4, 0x3 ;  /* 0x000000042c15ec11 */ /* 0x000fca000f8e18ff */
[----:B------:R-:W-:Y:S01]  /*5fa0*/  @!P6 STS.64 [R21], R40 ;  /* 0x000000281500e388 */ /* 0x000fe20000000a00 */
[----:B------:R-:W-:Y:S06]  /*5fb0*/  BAR.SYNC.DEFER_BLOCKING 0x0 ;  /* 0x0000000000007b1d */ /* 0x000fec0000010000 */
[----:B------:R-:W0:Y:S04]  /*5fc0*/  LDS.128 R12, [UR4] ;  /* 0x00000004ff0c7984 */ /* 0x000e280008000c00 */
[----:B------:R-:W1:Y:S01]  /*5fd0*/  LDS.128 R16, [UR4+0x10] ;  /* 0x00001004ff107984 */ /* 0x000e620008000c00 */
[----:B0-----:R-:W-:-:S04]  /*5fe0*/  ISETP.NE.AND P6, PT, R14, RZ, PT ;  /* 0x000000ff0e00720c */ /* 0x001fc80003fc5270 */
[----:B------:R-:W-:Y:S02]  /*5ff0*/  SEL R20, R13, RZ, !P6 ;  /* 0x000000ff0d147207 */ /* 0x000fe40007000000 */
[----:B-1----:R-:W-:-:S03]  /*6000*/  ISETP.NE.AND P6, PT, R16, RZ, PT ;  /* 0x000000ff1000720c */ /* 0x002fc60003fc5270 */
[----:B------:R-:W-:Y:S02]  /*6010*/  IMAD.IADD R20, R15, 0x1, R20 ;  /* 0x000000010f147824 */ /* 0x000fe400078e0214 */
[----:B------:R-:W-:-:S03]  /*6020*/  IMAD.IADD R5, R12, 0x1, R14 ;  /* 0x000000010c057824 */ /* 0x000fc600078e020e */
[----:B------:R-:W-:Y:S02]  /*6030*/  SEL R22, R20, RZ, !P6 ;  /* 0x000000ff14167207 */ /* 0x000fe40007000000 */
[----:B------:R-:W-:-:S03]  /*6040*/  ISETP.NE.AND P6, PT, R44, 0x2, PT ;  /* 0x000000022c00780c */ /* 0x000fc60003fc5270 */
[----:B------:R-:W-:Y:S01]  /*6050*/  IMAD.IADD R22, R17, 0x1, R22 ;  /* 0x0000000111167824 */ /* 0x000fe200078e0216 */
[C---:B------:R-:W-:Y:S01]  /*6060*/  SEL R7, R5.reuse, R12, !P6 ;  /* 0x0000000c05077207 */ /* 0x040fe20007000000 */
[----:B------:R-:W-:Y:S01]  /*6070*/  IMAD.IADD R5, R5, 0x1, R16 ;  /* 0x0000000105057824 */ /* 0x000fe200078e0210 */
[----:B------:R-:W-:Y:S02]  /*6080*/  SEL R13, R20, R13, !P6 ;  /* 0x0000000d140d7207 */ /* 0x000fe40007000000 */
[----:B------:R-:W-:-:S04]  /*6090*/  ISETP.NE.AND P6, PT, R44, 0x3, PT ;  /* 0x000000032c00780c */ /* 0x000fc80003fc5270 */
[----:B------:R-:W-:Y:S02]  /*60a0*/  SEL R7, R5, R7, !P6 ;  /* 0x0000000705077207 */ /* 0x000fe40007000000 */
[----:B------:R-:W-:Y:S02]  /*60b0*/  SEL R13, R22, R13, !P6 ;  /* 0x0000000d160d7207 */ /* 0x000fe40007000000 */
[----:B------:R-:W-:-:S04]  /*60c0*/  ISETP.NE.AND P6, PT, R18, RZ, PT ;  /* 0x000000ff1200720c */ /* 0x000fc80003fc5270 */
[----:B------:R-:W-:Y:S02]  /*60d0*/  SEL R24, R22, RZ, !P6 ;  /* 0x000000ff16187207 */ /* 0x000fe40007000000 */
[----:B------:R-:W0:Y:S03]  /*60e0*/  LDS.128 R20, [UR4+0x20] ;  /* 0x00002004ff147984 */ /* 0x000e260008000c00 */
[----:B------:R-:W-:Y:S02]  /*60f0*/  IMAD.IADD R24, R19, 0x1, R24 ;  /* 0x0000000113187824 */ /* 0x000fe400078e0218 */
[----:B------:R-:W-:Y:S01]  /*6100*/  IMAD.IADD R5, R18, 0x1, R5 ;  /* 0x0000000112057824 */ /* 0x000fe200078e0205 */
[----:B0-----:R-:W-:-:S04]  /*6110*/  ISETP.NE.AND P6, PT, R20, RZ, PT ;  /* 0x000000ff1400720c */ /* 0x001fc80003fc5270 */
[----:B------:R-:W-:Y:S02]  /*6120*/  SEL R46, R24, RZ, !P6 ;  /* 0x000000ff182e7207 */ /* 0x000fe40007000000 */
[----:B------:R-:W-:-:S04]  /*6130*/  ISETP.NE.AND P6, PT, R44, 0x4, PT ;  /* 0x000000042c00780c */ /* 0x000fc80003fc5270 */
[C---:B------:R-:W-:Y:S01]  /*6140*/  SEL R26, R5.reuse, R7, !P6 ;  /* 0x00000007051a7207 */ /* 0x040fe20007000000 */
[----:B------:R-:W-:Y:S01]  /*6150*/  IMAD.IADD R7, R5, 0x1, R20 ;  /* 0x0000000105077824 */ /* 0x000fe200078e0214 */
[----:B------:R-:W-:Y:S02]  /*6160*/  SEL R13, R24, R13, !P6 ;  /* 0x0000000d180d7207 */ /* 0x000fe40007000000 */
[----:B------:R-:W-:-:S04]  /*6170*/  ISETP.NE.AND P6, PT, R44, 0x5, PT ;  /* 0x000000052c00780c */ /* 0x000fc80003fc5270 */
[----:B------:R-:W-:Y:S02]  /*6180*/  SEL R5, R7, R26, !P6 ;  /* 0x0000001a07057207 */ /* 0x000fe40007000000 */
[----:B------:R-:W0:Y:S01]  /*6190*/  LDS.128 R24, [UR4+0x30] ;  /* 0x00003004ff187984 */ /* 0x000e220008000c00 */
[----:B------:R-:W-:-:S05]  /*61a0*/  IMAD.IADD R46, R21, 0x1, R46 ;  /* 0x00000001152e7824 */ /* 0x000fca00078e022e */
[----:B------:R-:W-:Y:S02]  /*61b0*/  SEL R13, R46, R13, !P6 ;  /* 0x0000000d2e0d7207 */ /* 0x000fe40007000000 */
[----:B------:R-:W-:-:S04]  /*61c0*/  ISETP.NE.AND P6, PT, R22, RZ, PT ;  /* 0x000000ff1600720c */ /* 0x000fc80003fc5270 */
[----:B------:R-:W-:Y:S01]  /*61d0*/  SEL R46, R46, RZ, !P6 ;  /* 0x000000ff2e2e7207 */ /* 0x000fe20007000000 */
[----:B------:R-:W1:Y:S04]  /*61e0*/  SHFL.UP PT, R40, R40, 0x1, RZ ;  /* 0x0420000028287989 */ /* 0x000e6800000e00ff */
[----:B------:R-:W-:Y:S02]  /*61f0*/  IMAD.IADD R46, R23, 0x1, R46 ;  /* 0x00000001172e7824 */ /* 0x000fe400078e022e */
[----:B------:R-:W-:Y:S01]  /*6200*/  IMAD.IADD R7, R22, 0x1, R7 ;  /* 0x0000000116077824 */ /* 0x000fe200078e0207 */
[----:B0-----:R-:W-:-:S04]  /*6210*/  ISETP.NE.AND P6, PT, R24, RZ, PT ;  /* 0x000000ff1800720c */ /* 0x001fc80003fc5270 */
[----:B------:R-:W-:Y:S02]  /*6220*/  SEL R50, R46, RZ, !P6 ;  /* 0x000000ff2e327207 */ /* 0x000fe40007000000 */
[----:B------:R-:W-:-:S04]  /*6230*/  ISETP.NE.AND P6, PT, R44, 0x6, PT ;  /* 0x000000062c00780c */ /* 0x000fc80003fc5270 */
[----:B------:R-:W-:Y:S02]  /*6240*/  SEL R48, R46, R13, !P6 ;  /* 0x0000000d2e307207 */ /* 0x000fe40007000000 */
[C---:B------:R-:W-:Y:S01]  /*6250*/  SEL R46, R7.reuse, R5, !P6 ;  /* 0x00000005072e7207 */ /* 0x040fe20007000000 */
[----:B------:R-:W-:Y:S01]  /*6260*/  IMAD.IADD R5, R7, 0x1, R24 ;  /* 0x0000000107057824 */ /* 0x000fe200078e0218 */
[----:B------:R-:W-:Y:S01]  /*6270*/  ISETP.NE.AND P6, PT, R44, 0x7, PT ;  /* 0x000000072c00780c */ /* 0x000fe20003fc5270 */
[----:B------:R-:W-:-:S03]  /*6280*/  IMAD.IADD R13, R25, 0x1, R50 ;  /* 0x00000001190d7824 */ /* 0x000fc600078e0232 */
[----:B------:R-:W-:Y:S02]  /*6290*/  SEL R25, R5, R46, !P6 ;  /* 0x0000002e05197207 */ /* 0x000fe40007000000 */
[----:B------:R-:W-:Y:S01]  /*62a0*/  SEL R48, R13, R48, !P6 ;  /* 0x000000300d307207 */ /* 0x000fe20007000000 */
[----:B------:R-:W0:Y:S01]  /*62b0*/  SHFL.UP PT, R46, R41, 0x1, RZ ;  /* 0x04200000292e7989 */ /* 0x000e2200000e00ff */
[----:B------:R-:W-:-:S04]  /*62c0*/  ISETP.GE.U32.AND P6, PT, R0, 0x20, PT ;  /* 0x000000200000780c */ /* 0x000fc80003fc6070 */
[----:B------:R-:W-:Y:S02]  /*62d0*/  SEL R25, R25, RZ, P6 ;  /* 0x000000ff19197207 */ /* 0x000fe40003000000 */
[----:B------:R-:W-:Y:S02]  /*62e0*/  SEL R7, R48, RZ, P6 ;  /* 0x000000ff30077207 */ /* 0x000fe40003000000 */
[----:B-1----:R-:W-:-:S04]  /*62f0*/  ISETP.NE.AND P6, PT, R40, RZ, PT ;  /* 0x000000ff2800720c */ /* 0x002fc80003fc5270 */
[----:B------:R-:W-:Y:S02]  /*6300*/  SEL R15, R7, RZ, !P6 ;  /* 0x000000ff070f7207 */ /* 0x000fe40007000000 */
[----:B------:R-:W-:-:S04]  /*6310*/  ISETP.NE.AND P6, PT, R9, RZ, PT ;  /* 0x000000ff0900720c */ /* 0x000fc80003fc5270 */
[----:B------:R-:W-:-:S09]  /*6320*/  SEL R44, R40, RZ, P6 ;  /* 0x000000ff282c7207 */ /* 0x000fd20003000000 */
[----:B0-----:R-:W-:Y:S01]  /*6330*/  @P6 IMAD.IADD R7, R46, 0x1, R15 ;  /* 0x000000012e076824 */ /* 0x001fe200078e020f */
[----:B------:R-:W-:-:S04]  /*6340*/  ISETP.NE.AND P6, PT, R2, RZ, PT ;  /* 0x000000ff0200720c */ /* 0x000fc80003fc5270 */
[----:B------:R-:W-:-:S05]  /*6350*/  SEL R46, R7, RZ, !P6 ;  /* 0x000000ff072e7207 */ /* 0x000fca0007000000 */
[----:B------:R-:W-:-:S05]  /*6360*/  IMAD.IADD R9, R39, 0x1, R46 ;  /* 0x0000000127097824 */ /* 0x000fca00078e022e */
[----:B------:R-:W-:Y:S01]  /*6370*/  SEL R46, R9, RZ, !P0 ;  /* 0x000000ff092e7207 */ /* 0x000fe20004000000 */
[----:B------:R-:W-:Y:S01]  /*6380*/  @!P0 IMAD.MOV R42, RZ, RZ, R2 ;  /* 0x000000ffff2a8224 */ /* 0x000fe200078e0202 */
[----:B------:R-:W-:-:S03]  /*6390*/  ISETP.NE.AND P0, PT, R43, RZ, PT ;  /* 0x000000ff2b00720c */ /* 0x000fc60003f05270 */
[----:B------:R-:W-:-:S05]  /*63a0*/  IMAD.IADD R11, R11, 0x1, R46 ;  /* 0x000000010b0b7824 */ /* 0x000fca00078e022e */
[----:B------:R-:W-:-:S05]  /*63b0*/  SEL R40, R11, RZ, !P0 ;  /* 0x000000ff0b287207 */ /* 0x000fca0004000000 */
[----:B------:R-:W-:-:S05]  /*63c0*/  IMAD.IADD R29, R29, 0x1, R40 ;  /* 0x000000011d1d7824 */ /* 0x000fca00078e0228 */
[----:B------:R-:W-:Y:S01]  /*63d0*/  SEL R40, R29, RZ, !P1 ;  /* 0x000000ff1d287207 */ /* 0x000fe20004800000 */
[----:B------:R-:W-:-:S04]  /*63e0*/  IMAD.IADD R25, R25, 0x1, R44 ;  /* 0x0000000119197824 */ /* 0x000fc800078e022c */
[----:B------:R-:W-:Y:S02]  /*63f0*/  IMAD.IADD R31, R31, 0x1, R40 ;  /* 0x000000011f1f7824 */ /* 0x000fe400078e0228 */
[----:B------:R-:W-:-:S03]  /*6400*/  IMAD.IADD R23, R25, 0x1, R42 ;  /* 0x0000000119177824 */ /* 0x000fc600078e022a */
[----:B------:R-:W-:Y:S01]  /*6410*/  SEL R40, R31, RZ, !P5 ;  /* 0x000000ff1f287207 */ /* 0x000fe20006800000 */
[----:B------:R-:W-:Y:S02]  /*6420*/  VIADD R21, R23, 0x1 ;  /* 0x0000000117157836 */ /* 0x000fe40000000000 */
[----:B------:R-:W-:Y:S02]  /*6430*/  @!P0 IMAD.MOV R21, RZ, RZ, R23 ;  /* 0x000000ffff158224 */ /* 0x000fe400078e0217 */
[----:B------:R-:W-:Y:S02]  /*6440*/  IMAD.IADD R33, R33, 0x1, R40 ;  /* 0x0000000121217824 */ /* 0x000fe400078e0228 */
[----:B------:R-:W-:Y:S02]  /*6450*/  VIADD R19, R21, 0x1 ;  /* 0x0000000115137836 */ /* 0x000fe40000000000 */
[----:B------:R-:W-:Y:S01]  /*6460*/  @!P1 IMAD.MOV R19, RZ, RZ, R21 ;  /* 0x000000ffff139224 */ /* 0x000fe200078e0215 */
[----:B------:R-:W-:Y:S01]  /*6470*/  SEL R40, R33, RZ, !P2 ;  /* 0x000000ff21287207 */ /* 0x000fe20005000000 */
[----:B------:R-:W-:-:S02]  /*6480*/  IMAD.IADD R5, R26, 0x1, R5 ;  /* 0x000000011a057824 */ /* 0x000fc400078e0205 */
[----:B------:R-:W-:Y:S02]  /*6490*/  VIADD R17, R19, 0x1 ;  /* 0x0000000113117836 */ /* 0x000fe40000000000 */
[----:B------:R-:W-:Y:S01]  /*64a0*/  @!P5 IMAD.MOV R17, RZ, RZ, R19 ;  /* 0x000000ffff11d224 */ /* 0x000fe200078e0213 */
[----:B------:R-:W-:Y:S01]  /*64b0*/  ISETP.NE.AND P5, PT, R26, RZ, PT ;  /* 0x000000ff1a00720c */ /* 0x000fe20003fa5270 */
[----:B------:R-:W-:-:S03]  /*64c0*/  IMAD.IADD R35, R35, 0x1, R40 ;  /* 0x0000000123237824 */ /* 0x000fc600078e0228 */
[----:B------:R-:W-:Y:S02]  /*64d0*/  SEL R40, R13, RZ, !P5 ;  /* 0x000000ff0d287207 */ /* 0x000fe40006800000 */
[----:B------:R-:W-:Y:S02]  /*64e0*/  SEL R42, R35, RZ, !P3 ;  /* 0x000000ff232a7207 */ /* 0x000fe40005800000 */
[----:B------:R-:W-:Y:S01]  /*64f0*/  ISETP.GE.AND P5, PT, R5, 0x101, PT ;  /* 0x000001010500780c */ /* 0x000fe20003fa6270 */
[----:B------:R-:W-:Y:S02]  /*6500*/  VIADD R15, R17, 0x1 ;  /* 0x00000001110f7836 */ /* 0x000fe40000000000 */
[----:B------:R-:W-:Y:S02]  /*6510*/  @!P2 IMAD.MOV R15, RZ, RZ, R17 ;  /* 0x000000ffff0fa224 */ /* 0x000fe400078e0211 */
[----:B------:R-:W-:Y:S02]  /*6520*/  IMAD.IADD R37, R37, 0x1, R42 ;  /* 0x0000000125257824 */ /* 0x000fe400078e022a */
[----:B------:R-:W-:-:S02]  /*6530*/  VIADD R13, R15, 0x1 ;  /* 0x000000010f0d7836 */ /* 0x000fc40000000000 */
[----:B------:R-:W-:Y:S01]  /*6540*/  @!P3 IMAD.MOV R13, RZ, RZ, R15 ;  /* 0x000000ffff0db224 */ /* 0x000fe200078e020f */
[----:B------:R-:W-:Y:S01]  /*6550*/  SEL R39, R37, RZ, !P4 ;  /* 0x000000ff25277207 */ /* 0x000fe20006000000 */
[----:B------:R-:W-:Y:S01]  /*6560*/  BSSY.RECONVERGENT B0, `(.L_x_1812) ;  /* 0x0000119000007945 */ /* 0x000fe20003800200 */
[----:B------:R-:W-:Y:S02]  /*6570*/  IMAD.IADD R27, R27, 0x1, R40 ;  /* 0x000000011b1b7824 */ /* 0x000fe400078e0228 */
[----:B------:R-:W-:Y:S02]  /*6580*/  VIADD R44, R13, 0x1 ;  /* 0x000000010d2c7836 */ /* 0x000fe40000000000 */
[----:B------:R-:W-:Y:S02]  /*6590*/  IMAD.IADD R39, R4, 0x1, R39 ;  /* 0x0000000104277824 */ /* 0x000fe400078e0227 */
[----:B------:R-:W-:Y:S02]  /*65a0*/  IMAD.IADD R45, R2, 0x1, R25 ;  /* 0x00000001022d7824 */ /* 0x000fe400078e0219 */
[----:B------:R-:W-:Y:S01]  /*65b0*/  @!P4 IMAD.MOV R44, RZ, RZ, R13 ;  /* 0x000000ffff2cc224 */ /* 0x000fe200078e020d */
[----:B------:R-:W-:Y:S06]  /*65c0*/  @!P5 BRA `(.L_x_1813) ;  /* 0x0000000c0048d947 */ /* 0x000fec0003800000 */
[----:B------:R-:W-:Y:S01]  /*65d0*/  BAR.SYNC.DEFER_BLOCKING 0x0 ;  /* 0x0000000000007b1d */ /* 0x000fe20000010000 */
[----:B------:R-:W-:Y:S01]  /*65e0*/  IMAD.MOV.U32 R41, RZ, RZ, 0x1 ;  /* 0x00000001ff297424 */ /* 0x000fe200078e00ff */
[----:B------:R-:W-:Y:S02]  /*65f0*/  ISETP.NE.AND P5, PT, R8, R10, PT ;  /* 0x0000000a0800720c */ /* 0x000fe40003fa5270 */
[----:B------:R-:W-:Y:S01]  /*6600*/  @P6 LEA R25, R25, UR4, 0x3 ;  /* 0x0000000419196c11 */ /* 0x000fe2000f8e18ff */
[----:B------:R-:W-:Y:S01]  /*6610*/  IMAD R2, R0, 0x9, R41 ;  /* 0x0000000900027824 */ /* 0x000fe200078e0229 */
[----:B------:R-:W-:Y:S01]  /*6620*/  @P0 LEA R23, R23, UR4, 0x3 ;  /* 0x0000000417170c11 */ /* 0x000fe2000f8e18ff */
[----:B------:R-:W-:Y:S01]  /*6630*/  IMAD.MOV.U32 R41, RZ, RZ, 0x9 ;  /* 0x00000009ff297424 */ /* 0x000fe200078e00ff */
[----:B------:R-:W-:Y:S02]  /*6640*/  @P1 LEA R21, R21, UR4, 0x3 ;  /* 0x0000000415151c11 */ /* 0x000fe4000f8e18ff */
[----:B------:R-:W-:Y:S01]  /*6650*/  ISETP.NE.AND P5, PT, R2, UR7, !P5 ;  /* 0x0000000702007c0c */ /* 0x000fe2000efa5270 */
[----:B------:R-:W-:Y:S01]  /*6660*/  IMAD R2, R0, R41, 0x4 ;  /* 0x0000000400027424 */ /* 0x000fe200078e0229 */
[----:B------:R-:W-:-:S02]  /*6670*/  @P2 LEA R17, R17, UR4, 0x3 ;  /* 0x0000000411112c11 */ /* 0x000fc4000f8e18ff */
[----:B------:R-:W-:Y:S02]  /*6680*/  @P3 LEA R15, R15, UR4, 0x3 ;  /* 0x000000040f0f3c11 */ /* 0x000fe4000f8e18ff */
[----:B------:R-:W-:-:S07]  /*6690*/  @P4 LEA R13, R13, UR4, 0x3 ;  /* 0x000000040d0d4c11 */ /* 0x000fce000f8e18ff */
[----:B------:R-:W-:Y:S01]  /*66a0*/  @!P5 LEA R45, R45, UR4, 0x3 ;  /* 0x000000042d2ddc11 */ /* 0x000fe2000f8e18ff */
[----:B------:R0:W-:Y:S01]  /*66b0*/  @P6 STS.64 [R25], R6 ;  /* 0x0000000619006388 */ /* 0x0001e20000000a00 */
[----:B------:R-:W-:-:S03]  /*66c0*/  ISETP.NE.AND P6, PT, R30, R32, PT ;  /* 0x000000201e00720c */ /* 0x000fc60003fc5270 */
[----:B------:R0:W-:Y:S01]  /*66d0*/  @!P5 STS.64 [R45], R8 ;  /* 0x000000082d00d388 */ /* 0x0001e20000000a00 */
[----:B------:R-:W-:Y:S01]  /*66e0*/  ISETP.NE.AND P6, PT, R2, UR7, !P6 ;  /* 0x0000000702007c0c */ /* 0x000fe2000f7c5270 */
[----:B------:R-:W-:Y:S01]  /*66f0*/  IMAD R2, R0, R41, 0x8 ;  /* 0x0000000800027424 */ /* 0x000fe200078e0229 */
[----:B------:R-:W-:Y:S01]  /*6700*/  ISETP.NE.AND P5, PT, R38, R3, PT ;  /* 0x000000032600720c */ /* 0x000fe20003fa5270 */
[----:B------:R0:W-:Y:S01]  /*6710*/  @P0 STS.64 [R23], R10 ;  /* 0x0000000a17000388 */ /* 0x0001e20000000a00 */
[----:B------:R-:W-:Y:S02]  /*6720*/  ISETP.GE.U32.AND P0, PT, R0, R5, PT ;  /* 0x000000050000720c */ /* 0x000fe40003f06070 */
[----:B------:R-:W-:Y:S01]  /*6730*/  ISETP.NE.AND P5, PT, R2, UR7, !P5 ;  /* 0x0000000702007c0c */ /* 0x000fe2000efa5270 */
[----:B------:R0:W-:Y:S06]  /*6740*/  @P1 STS.64 [R21], R28 ;  /* 0x0000001c15001388 */ /* 0x0001ec0000000a00 */
[----:B------:R-:W-:-:S05]  /*6750*/  @!P6 LEA R19, R19, UR4, 0x3 ;  /* 0x000000041313ec11 */ /* 0x000fca000f8e18ff */
[----:B------:R0:W-:Y:S01]  /*6760*/  @!P6 STS.64 [R19], R30 ;  /* 0x0000001e1300e388 */ /* 0x0001e20000000a00 */
[----:B------:R-:W-:-:S03]  /*6770*/  @!P5 LEA R44, R44, UR4, 0x3 ;  /* 0x000000042c2cdc11 */ /* 0x000fc6000f8e18ff */
[----:B------:R0:W-:Y:S04]  /*6780*/  @P2 STS.64 [R17], R32 ;  /* 0x0000002011002388 */ /* 0x0001e80000000a00 */
[----:B------:R0:W-:Y:S04]  /*6790*/  @P3 STS.64 [R15], R34 ;  /* 0x000000220f003388 */ /* 0x0001e80000000a00 */
[----:B------:R0:W-:Y:S04]  /*67a0*/  @P4 STS.64 [R13], R36 ;  /* 0x000000240d004388 */ /* 0x0001e80000000a00 */
[----:B------:R0:W-:Y:S01]  /*67b0*/  @!P5 STS.64 [R44], R38 ;  /* 0x000000262c00d388 */ /* 0x0001e20000000a00 */
[----:B------:R-:W-:Y:S06]  /*67c0*/  BAR.SYNC.DEFER_BLOCKING 0x0 ;  /* 0x0000000000007b1d */ /* 0x000fec0000010000 */
[----:B------:R-:W-:Y:S05]  /*67d0*/  @P0 BRA `(.L_x_1814) ;  /* 0x0000000c00c40947 */ /* 0x000fea0003800000 */
[----:B0-----:R-:W-:Y:S01]  /*67e0*/  IADD3 R7, PT, PT, R18, R14, R16 ;  /* 0x0000000e12077210 */ /* 0x001fe20007ffe010 */
[----:B------:R-:W-:Y:S01]  /*67f0*/  BSSY.RECONVERGENT B1, `(.L_x_1815) ;  /* 0x0000028000017945 */ /* 0x000fe20003800200 */
[----:B------:R-:W-:Y:S02]  /*6800*/  LOP3.LUT R2, RZ, R0, RZ, 0x33, !PT ;  /* 0x00000000ff027212 */ /* 0x000fe400078e33ff */
[----:B------:R-:W-:-:S04]  /*6810*/  IADD3 R7, PT, PT, R22, R7, R20 ;  /* 0x0000000716077210 */ /* 0x000fc80007ffe014 */
[----:B------:R-:W-:-:S04]  /*6820*/  IADD3 R7, PT, PT, R26, R7, R24 ;  /* 0x000000071a077210 */ /* 0x000fc80007ffe018 */
[----:B------:R-:W-:-:S04]  /*6830*/  IADD3 R12, PT, PT, R2, R7, R12 ;  /* 0x00000007020c7210 */ /* 0x000fc80007ffe00c */
[C---:B------:R-:W-:Y:S02]  /*6840*/  LOP3.LUT R2, R12.reuse, 0x300, RZ, 0xc0, !PT ;  /* 0x000003000c027812 */ /* 0x040fe400078ec0ff */
[----:B------:R-:W-:Y:S02]  /*6850*/  ISETP.GE.U32.AND P1, PT, R12, 0x300, PT ;  /* 0x000003000c00780c */ /* 0x000fe40003f26070 */
[----:B------:R-:W-:Y:S01]  /*6860*/  ISETP.NE.AND P0, PT, R2, 0x300, PT ;  /* 0x000003000200780c */ /* 0x000fe20003f05270 */
[----:B------:R-:W-:-:S12]  /*6870*/  IMAD.MOV.U32 R2, RZ, RZ, R0 ;  /* 0x000000ffff027224 */ /* 0x000fd800078e0000 */
[----:B------:R-:W-:Y:S05]  /*6880*/  @!P0 BRA `(.L_x_1816) ;  /* 0x0000000000788947 */ /* 0x000fea0003800000 */
[----:B------:R-:W0:Y:S01]  /*6890*/  LDC.64 R6, c[0x0][0x3a0] ;  /* 0x0000e800ff067b82 */ /* 0x000e220000000a00 */
[----:B------:R-:W-:Y:S02]  /*68a0*/  LEA.HI R12, R12, 0x1, RZ, 0x18 ;  /* 0x000000010c0c7811 */ /* 0x000fe400078fc0ff */
[----:B------:R-:W-:-:S03]  /*68b0*/  LEA R4, R0, UR4, 0x3 ;  /* 0x0000000400047c11 */ /* 0x000fc6000f8e18ff */
[C---:B------:R-:W-:Y:S01]  /*68c0*/  IMAD.SHL.U32 R2, R12.reuse, 0x100, RZ ;  /* 0x000001000c027824 */ /* 0x040fe200078e00ff */
[----:B------:R-:W-:Y:S01]  /*68d0*/  LOP3.LUT R12, R12, 0x3, RZ, 0xc0, !PT ;  /* 0x000000030c0c7812 */ /* 0x000fe200078ec0ff */
[----:B------:R-:W1:Y:S04]  /*68e0*/  LDC.64 R8, c[0x0][0x398] ;  /* 0x0000e600ff087b82 */ /* 0x000e680000000a00 */
[----:B------:R-:W-:Y:S02]  /*68f0*/  IMAD.MOV R12, RZ, RZ, -R12 ;  /* 0x000000ffff0c7224 */ /* 0x000fe400078e0a0c */
[----:B0-----:R-:W-:-:S04]  /*6900*/  IMAD.WIDE.U32 R6, R0, 0x4, R6 ;  /* 0x0000000400067825 */ /* 0x001fc800078e0006 */
[----:B------:R-:W-:Y:S01]  /*6910*/  IMAD.MOV.U32 R16, RZ, RZ, R7 ;  /* 0x000000ffff107224 */ /* 0x000fe200078e0007 */
[----:B------:R-:W-:Y:S01]  /*6920*/  LOP3.LUT R7, R2, 0x300, RZ, 0xc0, !PT ;  /* 0x0000030002077812 */ /* 0x000fe200078ec0ff */
[----:B------:R-:W-:Y:S02]  /*6930*/  IMAD.MOV.U32 R15, RZ, RZ, R6 ;  /* 0x000000ffff0f7224 */ /* 0x000fe400078e0006 */
[----:B-1----:R-:W-:-:S04]  /*6940*/  IMAD.WIDE.U32 R8, R0, 0x4, R8 ;  /* 0x0000000400087825 */ /* 0x002fc800078e0008 */
[----:B------:R-:W-:Y:S02]  /*6950*/  IMAD.MOV.U32 R13, RZ, RZ, R8 ;  /* 0x000000ffff0d7224 */ /* 0x000fe400078e0008 */
[----:B------:R-:W-:Y:S02]  /*6960*/  IMAD.MOV.U32 R14, RZ, RZ, R9 ;  /* 0x000000ffff0e7224 */ /* 0x000fe400078e0009 */
[----:B------:R-:W-:-:S07]  /*6970*/  IMAD.IADD R2, R7, 0x1, R0 ;  /* 0x0000000107027824 */ /* 0x000fce00078e0200 */
.L_x_1817:
[----:B0-----:R0:W1:Y:S01]  /*6980*/  LDS.64 R10, [R4] ;  /* 0x00000000040a7984 */ /* 0x0010620000000a00 */
[----:B------:R-:W-:Y:S01]  /*6990*/  IMAD.MOV.U32 R6, RZ, RZ, R13 ;  /* 0x000000ffff067224 */ /* 0x000fe200078e000d */
[----:B------:R-:W-:Y:S01]  /*69a0*/  IADD3 R13, P3, PT, R13, 0x400, RZ ;  /* 0x000004000d0d7810 */ /* 0x000fe20007f7e0ff */
[----:B------:R-:W-:Y:S02]  /*69b0*/  IMAD.MOV.U32 R7, RZ, RZ, R14 ;  /* 0x000000ffff077224 */ /* 0x000fe400078e000e */
[----:B------:R-:W-:Y:S01]  /*69c0*/  IMAD.MOV.U32 R8, RZ, RZ, R15 ;  /* 0x000000ffff087224 */ /* 0x000fe200078e000f */
[----:B------:R-:W-:Y:S01]  /*69d0*/  IADD3 R15, P2, PT, R15, 0x400, RZ ;  /* 0x000004000f0f7810 */ /* 0x000fe20007f5e0ff */
[----:B------:R-:W-:Y:S02]  /*69e0*/  IMAD.MOV.U32 R9, RZ, RZ, R16 ;  /* 0x000000ffff097224 */ /* 0x000fe400078e0010 */
[----:B------:R-:W-:Y:S02]  /*69f0*/  VIADD R12, R12, 0x1 ;  /* 0x000000010c0c7836 */ /* 0x000fe40000000000 */
[----:B0-----:R-:W-:-:S02]  /*6a00*/  VIADD R4, R4, 0x800 ;  /* 0x0000080004047836 */ /* 0x001fc40000000000 */
[----:B------:R-:W-:Y:S01]  /*6a10*/  IMAD.X R16, RZ, RZ, R16, P2 ;  /* 0x000000ffff107224 */ /* 0x000fe200010e0610 */
[----:B------:R-:W-:Y:S01]  /*6a20*/  ISETP.NE.AND P0, PT, R12, RZ, PT ;  /* 0x000000ff0c00720c */ /* 0x000fe20003f05270 */
[----:B------:R-:W-:Y:S01]  /*6a30*/  IMAD.X R14, RZ, RZ, R14, P3 ;  /* 0x000000ffff0e7224 */ /* 0x000fe200018e060e */
[----:B-1----:R0:W-:Y:S04]  /*6a40*/  STG.E desc[UR10][R6.64], R10 ;  /* 0x0000000a06007986 */ /* 0x0021e8000c10190a */
[----:B------:R0:W-:Y:S07]  /*6a50*/  STG.E desc[UR10][R8.64], R11 ;  /* 0x0000000b08007986 */ /* 0x0001ee000c10190a */
[----:B------:R-:W-:Y:S05]  /*6a60*/  @P0 BRA `(.L_x_1817) ;  /* 0xfffffffc00c40947 */ /* 0x000fea000383ffff */
.L_x_1816:
[----:B------:R-:W-:Y:S05]  /*6a70*/  BSYNC.RECONVERGENT B1 ;  /* 0x0000000000017941 */ /* 0x000fea0003800200 */
.L_x_1815:
[----:B------:R-:W-:Y:S05]  /*6a80*/  @!P1 BRA `(.L_x_1814) ;  /* 0x0000000c00189947 */ /* 0x000fea0003800000 */
[----:B------:R-:W1:Y:S01]  /*6a90*/  LDCU.64 UR8, c[0x0][0x398] ;  /* 0x00007300ff0877ac */ /* 0x000e620008000a00 */
[----:B------:R-:W-:Y:S01]  /*6aa0*/  IMAD.IADD R4, R5, 0x1, -R2 ;  /* 0x0000000105047824 */ /* 0x000fe200078e0a02 */
[----:B------:R-:W-:Y:S01]  /*6ab0*/  BSSY.RECONVERGENT B1, `(.L_x_1818) ;  /* 0x000004c000017945 */ /* 0x000fe20003800200 */
[----:B0-----:R-:W-:Y:S01]  /*6ac0*/  IMAD.MOV.U32 R8, RZ, RZ, 0x800 ;  /* 0x00000800ff087424 */ /* 0x001fe200078e00ff */
[----:B------:R-:W0:Y:S01]  /*6ad0*/  LDCU.64 UR12, c[0x0][0x3a0] ;  /* 0x00007400ff0c77ac */ /* 0x000e220008000a00 */
[----:B------:R-:W-:Y:S01]  /*6ae0*/  IMAD.MOV.U32 R9, RZ, RZ, 0x0 ;  /* 0x00000000ff097424 */ /* 0x000fe200078e00ff */
[----:B------:R-:W-:Y:S02]  /*6af0*/  ISETP.GT.AND P1, PT, R4, 0xc00, PT ;  /* 0x00000c000400780c */ /* 0x000fe40003f24270 */
[C---:B------:R-:W-:Y:S01]  /*6b00*/  LEA R4, R2.reuse, UR4, 0x3 ;  /* 0x0000000402047c11 */ /* 0x040fe2000f8e18ff */
[----:B------:R-:W-:-:S04]  /*6b10*/  IMAD.WIDE.U32 R8, R2, 0x4, R8 ;  /* 0x0000000402087825 */ /* 0x000fc800078e0008 */
[----:B------:R-:W-:Y:S01]  /*6b20*/  VIADD R4, R4, 0x1000 ;  /* 0x0000100004047836 */ /* 0x000fe20000000000 */
[C---:B-1----:R-:W-:Y:S02]  /*6b30*/  IADD3 R6, P0, PT, R8.reuse, UR8, RZ ;  /* 0x0000000808067c10 */ /* 0x042fe4000ff1e0ff */
[----:B0-----:R-:W-:Y:S02]  /*6b40*/  IADD3 R8, P2, PT, R8, UR12, RZ ;  /* 0x0000000c08087c10 */ /* 0x001fe4000ff5e0ff */
[C---:B------:R-:W-:Y:S02]  /*6b50*/  IADD3.X R7, PT, PT, R9.reuse, UR9, RZ, P0, !PT ;  /* 0x0000000909077c10 */ /* 0x040fe400087fe4ff */
[----:B------:R-:W-:Y:S02]  /*6b60*/  IADD3.X R9, PT, PT, R9, UR13, RZ, P2, !PT ;  /* 0x0000000d09097c10 */ /* 0x000fe400097fe4ff */
[----:B------:R-:W-:Y:S01]  /*6b70*/  PLOP3.LUT P0, PT, PT, PT, PT, 0x80, 0x8 ;  /* 0x000000000008781c */ /* 0x000fe20003f0f070 */
[----:B------:R-:W-:-:S12]  /*6b80*/  @!P1 BRA `(.L_x_1819) ;  /* 0x0000000000f89947 */ /* 0x000fd80003800000 */
[----:B------:R-:W-:Y:S01]  /*6b90*/  PLOP3.LUT P0, PT, PT, PT, PT, 0x8, 0x80 ;  /* 0x000000000080781c */ /* 0x000fe20003f0e170 */
[----:B------:R-:W-:-:S12]  /*6ba0*/  VIADD R45, R5, 0xfffff400 ;  /* 0xfffff400052d7836 */ /* 0x000fd80000000000 */
.L_x_1820:
[----:B------:R-:W0:Y:S01]  /*6bb0*/  LDS.64 R10, [R4+-0x1000] ;  /* 0xfff00000040a7984 */ /* 0x000e220000000a00 */
[----:B------:R-:W-:-:S03]  /*6bc0*/  VIADD R2, R2, 0x1000 ;  /* 0x0000100002027836 */ /* 0x000fc60000000000 */
[----:B------:R-:W1:Y:S02]  /*6bd0*/  LDS.64 R12, [R4+-0x800] ;  /* 0xfff80000040c7984 */ /* 0x000e640000000a00 */
[----:B------:R-:W-:Y:S02]  /*6be0*/  ISETP.GE.AND P1, PT, R2, R45, PT ;  /* 0x0000002d0200720c */ /* 0x000fe40003f26270 */
[----:B------:R-:W2:Y:S04]  /*6bf0*/  LDS.64 R14, [R4] ;  /* 0x00000000040e7984 */ /* 0x000ea80000000a00 */
[----:B------:R-:W3:Y:S04]  /*6c00*/  LDS.64 R16, [R4+0x800] ;  /* 0x0008000004107984 */ /* 0x000ee80000000a00 */
[----:B------:R-:W4:Y:S04]  /*6c10*/  LDS.64 R18, [R4+0x1000] ;  /* 0x0010000004127984 */ /* 0x000f280000000a00 */
        /* <DEDUP_REMOVED lines=11> */
[----:B0-----:R0:W-:Y:S04]  /*6cd0*/  STG.E desc[UR10][R6.64+-0x800], R10 ;  /* 0xfff8000a06007986 */ /* 0x0011e8000c10190a */
[----:B------:R3:W-:Y:S01]  /*6ce0*/  STG.E desc[UR10][R8.64+-0x800], R11 ;  /* 0xfff8000b08007986 */ /* 0x0007e2000c10190a */
[----:B-1----:R-:W-:-:S03]  /*6cf0*/  VIADD R4, R4, 0x8000 ;  /* 0x0000800004047836 */ /* 0x002fc60000000000 */
[----:B------:R1:W-:Y:S04]  /*6d00*/  STG.E desc[UR10][R6.64+-0x400], R12 ;  /* 0xfffc000c06007986 */ /* 0x0003e8000c10190a */
[----:B------:R4:W-:Y:S01]  /*6d10*/  STG.E desc[UR10][R8.64+-0x400], R13 ;  /* 0xfffc000d08007986 */ /* 0x0009e2000c10190a */
[----:B0-----:R-:W-:-:S03]  /*6d20*/  IADD3 R10, P3, PT, R8, 0x4000, RZ ;  /* 0x00004000080a7810 */ /* 0x001fc60007f7e0ff */
[----:B--2---:R-:W-:Y:S02]  /*6d30*/  STG.E desc[UR10][R6.64], R14 ;  /* 0x0000000e06007986 */ /* 0x004fe4000c10190a */
[----:B---3--:R-:W-:Y:S02]  /*6d40*/  IMAD.X R11, RZ, RZ, R9, P3 ;  /* 0x000000ffff0b7224 */ /* 0x008fe400018e0609 */
[----:B------:R-:W-:Y:S01]  /*6d50*/  STG.E desc[UR10][R8.64], R15 ;  /* 0x0000000f08007986 */ /* 0x000fe2000c10190a */
[----:B-1----:R-:W-:-:S03]  /*6d60*/  IADD3 R12, P2, PT, R6, 0x4000, RZ ;  /* 0x00004000060c7810 */ /* 0x002fc60007f5e0ff */
[----:B------:R-:W-:Y:S02]  /*6d70*/  STG.E desc[UR10][R6.64+0x400], R16 ;  /* 0x0004001006007986 */ /* 0x000fe4000c10190a */
[----:B----4-:R-:W-:Y:S02]  /*6d80*/  IMAD.X R13, RZ, RZ, R7, P2 ;  /* 0x000000ffff0d7224 */ /* 0x010fe400010e0607 */
[----:B------:R-:W-:Y:S04]  /*6d90*/  STG.E desc[UR10][R8.64+0x400], R17 ;  /* 0x0004001108007986 */ /* 0x000fe8000c10190a */
[----:B------:R-:W-:Y:S04]  /*6da0*/  STG.E desc[UR10][R6.64+0x800], R18 ;  /* 0x0008001206007986 */ /* 0x000fe8000c10190a */
[----:B------:R-:W-:Y:S04]  /*6db0*/  STG.E desc[UR10][R8.64+0x800], R19 ;  /* 0x0008001308007986 */ /* 0x000fe8000c10190a */
        /* <DEDUP_REMOVED lines=27> */
.L_x_1819:
[----:B------:R-:W-:Y:S05]  /*6f70*/  BSYNC.RECONVERGENT B1 ;  /* 0x0000000000017941 */ /* 0x000fea0003800200 */
.L_x_1818:
[----:B------:R-:W-:Y:S01]  /*6f80*/  IMAD.IADD R10, R5, 0x1, -R2 ;  /* 0x00000001050a7824 */ /* 0x000fe200078e0a02 */
[----:B------:R-:W-:Y:S04]  /*6f90*/  BSSY.RECONVERGENT B1, `(.L_x_1821) ;  /* 0x0000026000017945 */ /* 0x000fe80003800200 */
[----:B------:R-:W-:-:S13]  /*6fa0*/  ISETP.GT.AND P1, PT, R10, 0x400, PT ;  /* 0x000004000a00780c */ /* 0x000fda0003f24270 */
[----:B------:R-:W-:Y:S05]  /*6fb0*/  @!P1 BRA `(.L_x_1822) ;  /* 0x00000000008c9947 */ /* 0x000fea0003800000 */
[----:B------:R-:W0:Y:S01]  /*6fc0*/  LDS.64 R10, [R4+-0x1000] ;  /* 0xfff00000040a7984 */ /* 0x000e220000000a00 */
[----:B------:R-:W-:Y:S01]  /*6fd0*/  PLOP3.LUT P0, PT, PT, PT, PT, 0x8, 0x80 ;  /* 0x000000000080781c */ /* 0x000fe20003f0e170 */
[----:B------:R-:W-:Y:S02]  /*6fe0*/  VIADD R2, R2, 0x800 ;  /* 0x0000080002027836 */ /* 0x000fe40000000000 */
[----:B------:R-:W1:Y:S04]  /*6ff0*/  LDS.64 R12, [R4+-0x800] ;  /* 0xfff80000040c7984 */ /* 0x000e680000000a00 */
[----:B------:R-:W2:Y:S04]  /*7000*/  LDS.64 R14, [R4] ;  /* 0x00000000040e7984 */ /* 0x000ea80000000a00 */
[----:B------:R-:W3:Y:S04]  /*7010*/  LDS.64 R16, [R4+0x800] ;  /* 0x0008000004107984 */ /* 0x000ee80000000a00 */
[----:B------:R-:W4:Y:S04]  /*7020*/  LDS.64 R18, [R4+0x1000] ;  /* 0x0010000004127984 */ /* 0x000f280000000a00 */
[----:B------:R-:W5:Y:S04]  /*7030*/  LDS.64 R20, [R4+0x1800] ;  /* 0x0018000004147984 */ /* 0x000f680000000a00 */
[----:B------:R-:W5:Y:S04]  /*7040*/  LDS.64 R22, [R4+0x2000] ;  /* 0x0020000004167984 */ /* 0x000f680000000a00 */
[----:B------:R0:W5:Y:S02]  /*7050*/  LDS.64 R24, [R4+0x2800] ;  /* 0x0028000004187984 */ /* 0x0001640000000a00 */
[----:B0-----:R-:W-:-:S02]  /*7060*/  VIADD R4, R4, 0x4000 ;  /* 0x0000400004047836 */ /* 0x001fc40000000000 */
[----:B------:R0:W-:Y:S04]  /*7070*/  STG.E desc[UR10][R6.64+-0x800], R10 ;  /* 0xfff8000a06007986 */ /* 0x0001e8000c10190a */
[----:B------:R3:W-:Y:S04]  /*7080*/  STG.E desc[UR10][R8.64+-0x800], R11 ;  /* 0xfff8000b08007986 */ /* 0x0007e8000c10190a */
[----:B-1----:R1:W-:Y:S04]  /*7090*/  STG.E desc[UR10][R6.64+-0x400], R12 ;  /* 0xfffc000c06007986 */ /* 0x0023e8000c10190a */
        /* <DEDUP_REMOVED lines=21> */
.L_x_1822:
[----:B------:R-:W-:Y:S05]  /*71f0*/  BSYNC.RECONVERGENT B1 ;  /* 0x0000000000017941 */ /* 0x000fea0003800200 */
.L_x_1821:
[----:B------:R-:W-:-:S13]  /*7200*/  ISETP.LT.OR P0, PT, R2, R5, P0 ;  /* 0x000000050200720c */ /* 0x000fda0000701670 */
[----:B------:R-:W-:Y:S05]  /*7210*/  @!P0 BRA `(.L_x_1814) ;  /* 0x0000000400348947 */ /* 0x000fea0003800000 */
[----:B------:R-:W0:Y:S04]  /*7220*/  LDS.64 R10, [R4+-0x1000] ;  /* 0xfff00000040a7984 */ /* 0x000e280000000a00 */
[----:B------:R-:W1:Y:S04]  /*7230*/  LDS.64 R12, [R4+-0x800] ;  /* 0xfff80000040c7984 */ /* 0x000e680000000a00 */
[----:B------:R-:W2:Y:S04]  /*7240*/  LDS.64 R14, [R4] ;  /* 0x00000000040e7984 */ /* 0x000ea80000000a00 */
[----:B------:R-:W3:Y:S04]  /*7250*/  LDS.64 R16, [R4+0x800] ;  /* 0x0008000004107984 */ /* 0x000ee80000000a00 */
        /* <DEDUP_REMOVED lines=8> */
[----:B------:R-:W-:Y:S05]  /*72e0*/  BRA `(.L_x_1814) ;  /* 0x0000000400007947 */ /* 0x000fea0003800000 */
.L_x_1813:
[----:B------:R-:W-:Y:S01]  /*72f0*/  IMAD.MOV.U32 R51, RZ, RZ, 0x9 ;  /* 0x00000009ff337424 */ /* 0x000fe200078e00ff */
[----:B------:R-:W-:Y:S01]  /*7300*/  ISETP.NE.AND P5, PT, R8, R10, PT ;  /* 0x0000000a0800720c */ /* 0x000fe20003fa5270 */
[----:B------:R-:W0:Y:S02]  /*7310*/  @P6 LDC.64 R42, c[0x0][0x398] ;  /* 0x0000e600ff2a6b82 */ /* 0x000e240000000a00 */
[----:B------:R-:W-:-:S05]  /*7320*/  IMAD R2, R0, R51, 0x1 ;  /* 0x0000000100027424 */ /* 0x000fca00078e0233 */
[----:B------:R-:W-:Y:S01]  /*7330*/  ISETP.NE.AND P5, PT, R2, UR7, !P5 ;  /* 0x0000000702007c0c */ /* 0x000fe2000efa5270 */
[----:B------:R-:W1:Y:S01]  /*7340*/  @P6 LDC.64 R48, c[0x0][0x3a0] ;  /* 0x0000e800ff306b82 */ /* 0x000e620000000a00 */
[CC--:B------:R-:W-:Y:S02]  /*7350*/  IMAD R2, R0.reuse, R51.reuse, 0x4 ;  /* 0x0000000400027424 */ /* 0x0c0fe400078e0233 */
[----:B------:R-:W-:-:S05]  /*7360*/  IMAD R51, R0, R51, 0x8 ;  /* 0x0000000800337424 */ /* 0x000fca00078e0233 */
[----:B------:R-:W2:Y:S08]  /*7370*/  @P1 LDC.64 R54, c[0x0][0x398] ;  /* 0x0000e600ff361b82 */ /* 0x000eb00000000a00 */
[----:B------:R-:W3:Y:S01]  /*7380*/  @!P5 LDC.64 R40, c[0x0][0x3a0] ;  /* 0x0000e800ff28db82 */ /* 0x000ee20000000a00 */
[----:B0-----:R-:W-:-:S05]  /*7390*/  @P6 IMAD.WIDE R52, R25, 0x4, R42 ;  /* 0x0000000419346825 */ /* 0x001fca00078e022a */
[----:B------:R-:W-:Y:S02]  /*73a0*/  @P6 STG.E desc[UR10][R52.64], R6 ;  /* 0x0000000634006986 */ /* 0x000fe4000c10190a */
[----:B------:R-:W0:Y:S01]  /*73b0*/  @!P5 LDC.64 R46, c[0x0][0x398] ;  /* 0x0000e600ff2edb82 */ /* 0x000e220000000a00 */
[----:B-1----:R-:W-:-:S05]  /*73c0*/  @P6 IMAD.WIDE R48, R25, 0x4, R48 ;  /* 0x0000000419306825 */ /* 0x002fca00078e0230 */
[----:B------:R1:W-:Y:S01]  /*73d0*/  @P6 STG.E desc[UR10][R48.64], R7 ;  /* 0x0000000730006986 */ /* 0x0003e2000c10190a */
[----:B------:R-:W-:Y:S01]  /*73e0*/  ISETP.NE.AND P6, PT, R30, R32, PT ;  /* 0x000000201e00720c */ /* 0x000fe20003fc5270 */
[----:B------:R-:W1:Y:S01]  /*73f0*/  @P0 LDC.64 R42, c[0x0][0x398] ;  /* 0x0000e600ff2a0b82 */ /* 0x000e620000000a00 */
[----:B--2---:R-:W-:Y:S02]  /*7400*/  @P1 IMAD.WIDE R54, R21, 0x4, R54 ;  /* 0x0000000415361825 */ /* 0x004fe400078e0236 */
[----:B------:R-:W-:-:S05]  /*7410*/  ISETP.NE.AND P6, PT, R2, UR7, !P6 ;  /* 0x0000000702007c0c */ /* 0x000fca000f7c5270 */
[----:B------:R-:W2:Y:S01]  /*7420*/  @P0 LDC.64 R24, c[0x0][0x3a0] ;  /* 0x0000e800ff180b82 */ /* 0x000ea20000000a00 */
[----:B---3--:R-:W-:-:S07]  /*7430*/  @!P5 IMAD.WIDE R58, R45, 0x4, R40 ;  /* 0x000000042d3ad825 */ /* 0x008fce00078e0228 */
[----:B------:R-:W3:Y:S01]  /*7440*/  @P1 LDC.64 R40, c[0x0][0x3a0] ;  /* 0x0000e800ff281b82 */ /* 0x000ee20000000a00 */
[----:B0-----:R-:W-:-:S05]  /*7450*/  @!P5 IMAD.WIDE R46, R45, 0x4, R46 ;  /* 0x000000042d2ed825 */ /* 0x001fca00078e022e */
[----:B------:R-:W-:Y:S01]  /*7460*/  @!P5 STG.E desc[UR10][R46.64], R8 ;  /* 0x000000082e00d986 */ /* 0x000fe2000c10190a */
[----:B-1----:R-:W-:Y:S01]  /*7470*/  @P0 IMAD.WIDE R48, R23, 0x4, R42 ;  /* 0x0000000417300825 */ /* 0x002fe200078e022a */
[----:B------:R-:W0:Y:S02]  /*7480*/  @P2 LDC.64 R6, c[0x0][0x398] ;  /* 0x0000e600ff062b82 */ /* 0x000e240000000a00 */
[----:B------:R1:W-:Y:S01]  /*7490*/  @!P5 STG.E desc[UR10][R58.64], R9 ;  /* 0x000000093a00d986 */ /* 0x0003e2000c10190a */
[----:B------:R-:W-:-:S03]  /*74a0*/  ISETP.NE.AND P5, PT, R38, R3, PT ;  /* 0x000000032600720c */ /* 0x000fc60003fa5270 */
[----:B------:R4:W-:Y:S01]  /*74b0*/  @P0 STG.E desc[UR10][R48.64], R10 ;  /* 0x0000000a30000986 */ /* 0x0009e2000c10190a */
[----:B------:R-:W-:Y:S01]  /*74c0*/  ISETP.NE.AND P5, PT, R51, UR7, !P5 ;  /* 0x0000000733007c0c */ /* 0x000fe2000efa5270 */
[----:B--2---:R-:W-:Y:S01]  /*74d0*/  @P0 IMAD.WIDE R56, R23, 0x4, R24 ;  /* 0x0000000417380825 */ /* 0x004fe200078e0218 */
[----:B------:R-:W2:Y:S04]  /*74e0*/  @!P6 LDC.64 R42, c[0x0][0x398] ;  /* 0x0000e600ff2aeb82 */ /* 0x000ea80000000a00 */
[----:B------:R0:W-:Y:S01]  /*74f0*/  @P0 STG.E desc[UR10][R56.64], R11 ;  /* 0x0000000b38000986 */ /* 0x0001e2000c10190a */
[----:B---3--:R-:W-:-:S03]  /*7500*/  @P1 IMAD.WIDE R52, R21, 0x4, R40 ;  /* 0x0000000415341825 */ /* 0x008fc600078e0228 */
[----:B------:R-:W3:Y:S01]  /*7510*/  @!P6 LDC.64 R22, c[0x0][0x3a0] ;  /* 0x0000e800ff16eb82 */ /* 0x000ee20000000a00 */
[----:B------:R0:W-:Y:S04]  /*7520*/  @P1 STG.E desc[UR10][R54.64], R28 ;  /* 0x0000001c36001986 */ /* 0x0001e8000c10190a */
[----:B------:R0:W-:Y:S03]  /*7530*/  @P1 STG.E desc[UR10][R52.64], R29 ;  /* 0x0000001d34001986 */ /* 0x0001e6000c10190a */
[----:B------:R-:W5:Y:S01]  /*7540*/  @P2 LDC.64 R24, c[0x0][0x3a0] ;  /* 0x0000e800ff182b82 */ /* 0x000f620000000a00 */
[----:B0-----:R-:W-:-:S07]  /*7550*/  @P2 IMAD.WIDE R6, R17, 0x4, R6 ;  /* 0x0000000411062825 */ /* 0x001fce00078e0206 */
[----:B-1----:R-:W0:Y:S01]  /*7560*/  @P3 LDC.64 R8, c[0x0][0x398] ;  /* 0x0000e600ff083b82 */ /* 0x002e220000000a00 */
[----:B--2---:R-:W-:-:S05]  /*7570*/  @!P6 IMAD.WIDE R42, R19, 0x4, R42 ;  /* 0x00000004132ae825 */ /* 0x004fca00078e022a */
[----:B------:R1:W-:Y:S02]  /*7580*/  @!P6 STG.E desc[UR10][R42.64], R30 ;  /* 0x0000001e2a00e986 */ /* 0x0003e4000c10190a */
[----:B------:R-:W2:Y:S01]  /*7590*/  @P3 LDC.64 R50, c[0x0][0x3a0] ;  /* 0x0000e800ff323b82 */ /* 0x000ea20000000a00 */
[----:B---3--:R-:W-:-:S05]  /*75a0*/  @!P6 IMAD.WIDE R22, R19, 0x4, R22 ;  /* 0x000000041316e825 */ /* 0x008fca00078e0216 */
[----:B------:R1:W-:Y:S02]  /*75b0*/  @!P6 STG.E desc[UR10][R22.64], R31 ;  /* 0x0000001f1600e986 */ /* 0x0003e4000c10190a */
[----:B----4-:R-:W3:Y:S01]  /*75c0*/  @P4 LDC.64 R48, c[0x0][0x398] ;  /* 0x0000e600ff304b82 */ /* 0x010ee20000000a00 */
[----:B-----5:R-:W-:Y:S01]  /*75d0*/  @P2 IMAD.WIDE R24, R17, 0x4, R24 ;  /* 0x0000000411182825 */ /* 0x020fe200078e0218 */
[----:B------:R1:W-:Y:S04]  /*75e0*/  @P2 STG.E desc[UR10][R6.64], R32 ;  /* 0x0000002006002986 */ /* 0x0003e8000c10190a */
[----:B------:R1:W-:Y:S02]  /*75f0*/  @P2 STG.E desc[UR10][R24.64], R33 ;  /* 0x0000002118002986 */ /* 0x0003e4000c10190a */
[----:B------:R-:W4:Y:S01]  /*7600*/  @P4 LDC.64 R46, c[0x0][0x3a0] ;  /* 0x0000e800ff2e4b82 */ /* 0x000f220000000a00 */
[----:B0-----:R-:W-:-:S05]  /*7610*/  @P3 IMAD.WIDE R8, R15, 0x4, R8 ;  /* 0x000000040f083825 */ /* 0x001fca00078e0208 */
[----:B------:R1:W-:Y:S02]  /*7620*/  @P3 STG.E desc[UR10][R8.64], R34 ;  /* 0x0000002208003986 */ /* 0x0003e4000c10190a */
[----:B------:R-:W0:Y:S01]  /*7630*/  @!P5 LDC.64 R20, c[0x0][0x398] ;  /* 0x0000e600ff14db82 */ /* 0x000e220000000a00 */
[----:B--2---:R-:W-:-:S05]  /*7640*/  @P3 IMAD.WIDE R50, R15, 0x4, R50 ;  /* 0x000000040f323825 */ /* 0x004fca00078e0232 */
[----:B------:R1:W-:Y:S02]  /*7650*/  @P3 STG.E desc[UR10][R50.64], R35 ;  /* 0x0000002332003986 */ /* 0x0003e4000c10190a */
[----:B------:R-:W2:Y:S01]  /*7660*/  @!P5 LDC.64 R40, c[0x0][0x3a0] ;  /* 0x0000e800ff28db82 */ /* 0x000ea20000000a00 */
[----:B---3--:R-:W-:-:S05]  /*7670*/  @P4 IMAD.WIDE R48, R13, 0x4, R48 ;  /* 0x000000040d304825 */ /* 0x008fca00078e0230 */
[----:B------:R1:W-:Y:S01]  /*7680*/  @P4 STG.E desc[UR10][R48.64], R36 ;  /* 0x0000002430004986 */ /* 0x0003e2000c10190a */
[----:B----4-:R-:W-:-:S05]  /*7690*/  @P4 IMAD.WIDE R46, R13, 0x4, R46 ;  /* 0x000000040d2e4825 */ /* 0x010fca00078e022e */
[----:B------:R1:W-:Y:S01]  /*76a0*/  @P4 STG.E desc[UR10][R46.64], R37 ;  /* 0x000000252e004986 */ /* 0x0003e2000c10190a */
[----:B0-----:R-:W-:-:S05]  /*76b0*/  @!P5 IMAD.WIDE R20, R44, 0x4, R20 ;  /* 0x000000042c14d825 */ /* 0x001fca00078e0214 */
[----:B------:R1:W-:Y:S01]  /*76c0*/  @!P5 STG.E desc[UR10][R20.64], R38 ;  /* 0x000000261400d986 */ /* 0x0003e2000c10190a */
[----:B--2---:R-:W-:-:S05]  /*76d0*/  @!P5 IMAD.WIDE R40, R44, 0x4, R40 ;  /* 0x000000042c28d825 */ /* 0x004fca00078e0228 */
[----:B------:R1:W-:Y:S02]  /*76e0*/  @!P5 STG.E desc[UR10][R40.64], R39 ;  /* 0x000000272800d986 */ /* 0x0003e4000c10190a */
.L_x_1814:
[----:B------:R-:W-:Y:S05]  /*76f0*/  BSYNC.RECONVERGENT B0 ;  /* 0x0000000000007941 */ /* 0x000fea0003800200 */
.L_x_1812:
[----:B------:R-:W-:-:S13]  /*7700*/  ISETP.NE.AND P0, PT, R0, 0xff, PT ;  /* 0x000000ff0000780c */ /* 0x000fda0003f05270 */
[----:B------:R-:W-:Y:S05]  /*7710*/  @P0 EXIT ;  /* 0x000000000000094d */ /* 0x000fea0003800000 */
[----:B0---4-:R-:W0:Y:S01]  /*7720*/  LDC.64 R10, c[0x0][0x3a8] ;  /* 0x0000ea00ff0a7b82 */ /* 0x011e220000000a00 */
[----:B------:R-:W-:-:S09]  /*7730*/  UISETP.NE.AND UP0, UPT, UR7, 0x900, UPT ;  /* 0x000009000700788c */ /* 0x000fd2000bf05270 */
[----:B------:R-:W-:Y:S05]  /*7740*/  BRA.U UP0, `(.L_x_1823) ;  /* 0x00000001001c7547 */ /* 0x000fea000b800000 */
[----:B-1----:R-:W1:Y:S08]  /*7750*/  LDC.64 R6, c[0x0][0x398] ;  /* 0x0000e600ff067b82 */ /* 0x002e700000000a00 */
[----:B------:R-:W2:Y:S01]  /*7760*/  LDC.64 R8, c[0x0][0x3a0] ;  /* 0x0000e800ff087b82 */ /* 0x000ea20000000a00 */
[----:B-1----:R-:W-:-:S05]  /*7770*/  IMAD.WIDE R6, R5, 0x4, R6 ;  /* 0x0000000405067825 */ /* 0x002fca00078e0206 */
[----:B------:R3:W-:Y:S01]  /*7780*/  STG.E desc[UR10][R6.64], R3 ;  /* 0x0000000306007986 */ /* 0x0007e2000c10190a */
[----:B--2---:R-:W-:-:S04]  /*7790*/  IMAD.WIDE R8, R5, 0x4, R8 ;  /* 0x0000000405087825 */ /* 0x004fc800078e0208 */
[----:B------:R-:W-:Y:S01]  /*77a0*/  VIADD R5, R5, 0x1 ;  /* 0x0000000105057836 */ /* 0x000fe20000000000 */
[----:B------:R3:W-:Y:S06]  /*77b0*/  STG.E desc[UR10][R8.64], R27 ;  /* 0x0000001b08007986 */ /* 0x0007ec000c10190a */
.L_x_1823:
[----:B0-----:R-:W-:Y:S01]  /*77c0*/  STG.E desc[UR10][R10.64], R5 ;  /* 0x000000050a007986 */ /* 0x001fe2000c10190a */
[----:B------:R-:W-:Y:S05]  /*77d0*/  EXIT ;  /* 0x000000000000794d */ /* 0x000fea0003800000 */
.L_x_1811:
[----:B------:R-:W0:Y:S01]  /*77e0*/  LDCU.64 UR4, c[0x0][0x380] ;  /* 0x00007000ff0477ac */ /* 0x000e220008000a00 */
[----:B------:R-:W1:Y:S01]  /*77f0*/  S2R R0, SR_TID.X ;  /* 0x0000000000007919 */ /* 0x000e620000002100 */
[----:B------:R-:W-:Y:S01]  /*7800*/  IMAD.MOV.U32 R34, RZ, RZ, RZ ;  /* 0x000000ffff227224 */ /* 0x000fe200078e00ff */
[----:B------:R-:W2:Y:S01]  /*7810*/  LDC R16, c[0x0][0x390] ;  /* 0x0000e400ff107b82 */ /* 0x000ea20000000800 */
[----:B0-----:R-:W-:-:S06]  /*7820*/  UIMAD.WIDE.U32 UR12, UR6, 0x4, UR4 ;  /* 0x00000004060c78a5 */ /* 0x001fcc000f8e0004 */
[----:B------:R-:W-:Y:S02]  /*7830*/  IMAD.U32 R2, RZ, RZ, UR12 ;  /* 0x0000000cff027e24 */ /* 0x000fe4000f8e00ff */
[----:B------:R-:W-:-:S05]  /*7840*/  IMAD.U32 R3, RZ, RZ, UR13 ;  /* 0x0000000dff037e24 */ /* 0x000fca000f8e00ff */
[----:B------:R-:W3:Y:S01]  /*7850*/  LDG.E.CONSTANT R8, desc[UR10][R2.64] ;  /* 0x0000000a02087981 */ /* 0x000ee2000c1e9900 */
[C---:B-1----:R-:W-:Y:S02]  /*7860*/  LOP3.LUT R4, R0.reuse, 0x1f, RZ, 0xc0, !PT ;  /* 0x0000001f00047812 */ /* 0x042fe400078ec0ff */
[----:B------:R-:W-:-:S05]  /*7870*/  LOP3.LUT R5, R0, 0x3e0, RZ, 0xc0, !PT ;  /* 0x000003e000057812 */ /* 0x000fca00078ec0ff */
[----:B------:R-:W-:Y:S02]  /*7880*/  IMAD R11, R5, 0x9, R4 ;  /* 0x00000009050b7824 */ /* 0x000fe400078e0204 */
[----:B------:R-:W-:Y:S02]  /*7890*/  IMAD.U32 R5, RZ, RZ, UR5 ;  /* 0x00000005ff057e24 */ /* 0x000fe4000f8e00ff */
[C---:B------:R-:W-:Y:S01]  /*78a0*/  VIADD R6, R11.reuse, 0x40 ;  /* 0x000000400b067836 */ /* 0x040fe20000000000 */
[C---:B------:R-:W-:Y:S01]  /*78b0*/  ISETP.GE.U32.AND P5, PT, R11.reuse, UR7, PT ;  /* 0x000000070b007c0c */ /* 0x040fe2000bfa6070 */
[C---:B------:R-:W-:Y:S02]  /*78c0*/  VIADD R4, R11.reuse, 0x20 ;  /* 0x000000200b047836 */ /* 0x040fe40000000000 */
[C---:B------:R-:W-:Y:S01]  /*78d0*/  VIADD R9, R11.reuse, 0x60 ;  /* 0x000000600b097836 */ /* 0x040fe20000000000 */
[----:B------:R-:W-:Y:S01]  /*78e0*/  ISETP.GE.U32.AND P1, PT, R6, UR7, PT ;  /* 0x0000000706007c0c */ /* 0x000fe2000bf26070 */
[C---:B------:R-:W-:Y:S01]  /*78f0*/  VIADD R6, R11.reuse, 0x80 ;  /* 0x000000800b067836 */ /* 0x040fe20000000000 */
[----:B------:R-:W-:Y:S01]  /*7900*/  ISETP.GE.U32.AND P0, PT, R4, UR7, PT ;  /* 0x0000000704007c0c */ /* 0x000fe2000bf06070 */
[----:B------:R-:W-:Y:S01]  /*7910*/  VIADD R10, R11, 0xa0 ;  /* 0x000000a00b0a7836 */ /* 0x000fe20000000000 */
[----:B------:R-:W-:Y:S01]  /*7920*/  ISETP.GE.U32.AND P2, PT, R9, UR7, PT ;  /* 0x0000000709007c0c */ /* 0x000fe2000bf46070 */
[----:B------:R-:W-:Y:S01]  /*7930*/  IMAD.U32 R4, RZ, RZ, UR4 ;  /* 0x00000004ff047e24 */ /* 0x000fe2000f8e00ff */
[----:B------:R-:W-:-:S02]  /*7940*/  ISETP.GE.U32.AND P3, PT, R6, UR7, PT ;  /* 0x0000000706007c0c */ /* 0x000fc4000bf66070 */
[C---:B------:R-:W-:Y:S01]  /*7950*/  LEA R6, P6, R11.reuse, UR12, 0x2 ;  /* 0x0000000c0b067c11 */ /* 0x040fe2000f8c10ff */
[C---:B------:R-:W-:Y:S01]  /*7960*/  @!P5 VIADD R7, R11.reuse, UR6 ;  /* 0x000000060b07dc36 */ /* 0x040fe20008000000 */
[----:B------:R-:W-:Y:S01]  /*7970*/  ISETP.GE.U32.AND P4, PT, R10, UR7, PT ;  /* 0x000000070a007c0c */ /* 0x000fe2000bf86070 */
[----:B------:R-:W-:Y:S02]  /*7980*/  VIADD R12, R11, 0xc0 ;  /* 0x000000c00b0c7836 */ /* 0x000fe40000000000 */
[----:B------:R-:W-:-:S04]  /*7990*/  @!P5 IMAD.WIDE.U32 R4, R7, 0x4, R4 ;  /* 0x000000040704d825 */ /* 0x000fc800078e0004 */
[C---:B------:R-:W-:Y:S02]  /*79a0*/  VIADD R13, R11.reuse, 0xe0 ;  /* 0x000000e00b0d7836 */ /* 0x040fe40000000000 */
[----:B------:R-:W-:Y:S02]  /*79b0*/  IMAD.X R7, RZ, RZ, UR13, P6 ;  /* 0x0000000dff077e24 */ /* 0x000fe4000b0e06ff */
[----:B------:R-:W-:Y:S01]  /*79c0*/  VIADD R11, R11, 0x100 ;  /* 0x000001000b0b7836 */ /* 0x000fe20000000000 */
[----:B------:R-:W-:Y:S01]  /*79d0*/  ISETP.GE.U32.AND P6, PT, R12, UR7, PT ;  /* 0x000000070c007c0c */ /* 0x000fe2000bfc6070 */
[----:B---3--:R-:W-:Y:S02]  /*79e0*/  IMAD.MOV.U32 R9, RZ, RZ, R8 ;  /* 0x000000ffff097224 */ /* 0x008fe400078e0008 */
[----:B------:R0:W3:Y:S01]  /*79f0*/  @!P5 LDG.E.CONSTANT R8, desc[UR10][R4.64] ;  /* 0x0000000a0408d981 */ /* 0x0000e2000c1e9900 */
[----:B------:R-:W-:Y:S01]  /*7a00*/  ISETP.GE.U32.AND P5, PT, R13, UR7, PT ;  /* 0x000000070d007c0c */ /* 0x000fe2000bfa6070 */
[----:B------:R-:W-:-:S06]  /*7a10*/  IMAD.MOV.U32 R10, RZ, RZ, R9 ;  /* 0x000000ffff0a7224 */ /* 0x000fcc00078e0009 */
[----:B------:R-:W4:Y:S01]  /*7a20*/  @!P0 LDG.E.CONSTANT R10, desc[UR10][R6.64+0x80] ;  /* 0x0000800a060a8981 */ /* 0x000f22000c1e9900 */
[----:B------:R-:W-:Y:S01]  /*7a30*/  ISETP.GE.U32.AND P0, PT, R11, UR7, PT ;  /* 0x000000070b007c0c */ /* 0x000fe2000bf06070 */
[--C-:B------:R-:W-:Y:S02]  /*7a40*/  IMAD.MOV.U32 R11, RZ, RZ, R9.reuse ;  /* 0x000000ffff0b7224 */ /* 0x100fe400078e0009 */
[--C-:B0-----:R-:W-:Y:S02]  /*7a50*/  IMAD.MOV.U32 R4, RZ, RZ, R9.reuse ;  /* 0x000000ffff047224 */ /* 0x101fe400078e0009 */
[--C-:B------:R-:W-:Y:S02]  /*7a60*/  IMAD.MOV.U32 R5, RZ, RZ, R9.reuse ;  /* 0x000000ffff057224 */ /* 0x100fe400078e0009 */
[--C-:B------:R-:W-:Y:S01]  /*7a70*/  IMAD.MOV.U32 R12, RZ, RZ, R9.reuse ;  /* 0x000000ffff0c7224 */ /* 0x100fe200078e0009 */
[----:B------:R-:W5:Y:S01]  /*7a80*/  @!P1 LDG.E.CONSTANT R11, desc[UR10][R6.64+0x100] ;  /* 0x0001000a060b9981 */ /* 0x000f62000c1e9900 */
[----:B------:R-:W-:-:S02]  /*7a90*/  IMAD.MOV.U32 R13, RZ, RZ, R9 ;  /* 0x000000ffff0d7224 */ /* 0x000fc400078e0009 */
[----:B------:R-:W-:Y:S01]  /*7aa0*/  IMAD.MOV.U32 R14, RZ, RZ, R9 ;  /* 0x000000ffff0e7224 */ /* 0x000fe200078e0009 */
[----:B------:R-:W2:Y:S04]  /*7ab0*/  @!P2 LDG.E.CONSTANT R4, desc[UR10][R6.64+0x180] ;  /* 0x0001800a0604a981 */ /* 0x000ea8000c1e9900 */
[----:B------:R-:W2:Y:S04]  /*7ac0*/  @!P3 LDG.E.CONSTANT R5, desc[UR10][R6.64+0x200] ;  /* 0x0002000a0605b981 */ /* 0x000ea8000c1e9900 */
[----:B------:R-:W2:Y:S04]  /*7ad0*/  @!P4 LDG.E.CONSTANT R12, desc[UR10][R6.64+0x280] ;  /* 0x0002800a060cc981 */ /* 0x000ea8000c1e9900 */
[----:B------:R-:W2:Y:S04]  /*7ae0*/  @!P6 LDG.E.CONSTANT R13, desc[UR10][R6.64+0x300] ;  /* 0x0003000a060de981 */ /* 0x000ea8000c1e9900 */
[----:B------:R-:W2:Y:S04]  /*7af0*/  @!P5 LDG.E.CONSTANT R14, desc[UR10][R6.64+0x380] ;  /* 0x0003800a060ed981 */ /* 0x000ea8000c1e9900 */
[----:B------:R0:W2:Y:S01]  /*7b00*/  @!P0 LDG.E.CONSTANT R9, desc[UR10][R6.64+0x400] ;  /* 0x0004000a06098981 */ /* 0x0000a2000c1e9900 */
[----:B------:R-:W-:-:S13]  /*7b10*/  ISETP.NE.AND P6, PT, R0, RZ, PT ;  /* 0x000000ff0000720c */ /* 0x000fda0003fc5270 */
[----:B------:R1:W2:Y:S01]  /*7b20*/  @!P6 LDG.E.CONSTANT R34, desc[UR10][R2.64+-0x4] ;  /* 0xfffffc0a0222e981 */ /* 0x0002a2000c1e9900 */
[----:B------:R-:W1:Y:S01]  /*7b30*/  S2R R40, SR_LANEID ;  /* 0x0000000000287919 */ /* 0x000e620000000000 */
[----:B------:R-:W1:Y:S01]  /*7b40*/  S2UR UR5, SR_CgaCtaId ;  /* 0x00000000000579c3 */ /* 0x000e620000008800 */
[----:B------:R-:W-:Y:S01]  /*7b50*/  SHF.R.U32.HI R41, RZ, 0x5, R0 ;  /* 0x00000005ff297819 */ /* 0x000fe20000011600 */
[----:B------:R-:W-:Y:S01]  /*7b60*/  UMOV UR4, 0x400 ;  /* 0x0000040000047882 */ /* 0x000fe20000000000 */
[----:B0-----:R-:W-:Y:S01]  /*7b70*/  P2R R6, PR, RZ, 0x40 ;  /* 0x00000040ff067803 */ /* 0x001fe20000000000 */
[----:B-1----:R-:W-:Y:S02]  /*7b80*/  ULEA UR4, UR5, UR4, 0x18 ;  /* 0x0000000405047291 */ /* 0x002fe4000f8ec0ff */
[----:B------:R-:W-:-:S05]  /*7b90*/  IMAD R15, R41, 0x120, R40 ;  /* 0x00000120290f7824 */ /* 0x000fca00078e0228 */
[----:B------:R-:W-:-:S05]  /*7ba0*/  LEA R17, R15, UR4, 0x2 ;  /* 0x000000040f117c11 */ /* 0x000fca000f8e10ff */
[----:B------:R-:W-:Y:S01]  /*7bb0*/  IMAD R18, R40, 0x20, R17 ;  /* 0x0000002028127824 */ /* 0x000fe200078e0211 */
[C---:B------:R-:W-:Y:S02]  /*7bc0*/  LEA R20, R0.reuse, UR4, 0x2 ;  /* 0x0000000400147c11 */ /* 0x040fe4000f8e10ff */
[----:B------:R-:W-:Y:S01]  /*7bd0*/  ISETP.NE.AND P0, PT, R0, RZ, PT ;  /* 0x000000ff0000720c */ /* 0x000fe20003f05270 */
[----:B---3--:R-:W-:Y:S04]  /*7be0*/  STS [R17], R8 ;  /* 0x0000000811007388 */ /* 0x008fe80000000800 */
[----:B----4-:R-:W-:Y:S04]  /*7bf0*/  STS [R17+0x80], R10 ;  /* 0x0000800a11007388 */ /* 0x010fe80000000800 */
[----:B-----5:R-:W-:Y:S04]  /*7c00*/  STS [R17+0x100], R11 ;  /* 0x0001000b11007388 */ /* 0x020fe80000000800 */
[----:B--2---:R-:W-:Y:S04]  /*7c10*/  STS [R17+0x180], R4 ;  /* 0x0001800411007388 */ /* 0x004fe80000000800 */
[----:B------:R-:W-:Y:S04]  /*7c20*/  STS [R17+0x200], R5 ;  /* 0x0002000511007388 */ /* 0x000fe80000000800 */
[----:B------:R-:W-:Y:S04]  /*7c30*/  STS [R17+0x280], R12 ;  /* 0x0002800c11007388 */ /* 0x000fe80000000800 */
[----:B------:R-:W-:Y:S04]  /*7c40*/  STS [R17+0x300], R13 ;  /* 0x0003000d11007388 */ /* 0x000fe80000000800 */
[----:B------:R-:W-:Y:S04]  /*7c50*/  STS [R17+0x380], R14 ;  /* 0x0003800e11007388 */ /* 0x000fe80000000800 */
[----:B------:R-:W-:Y:S01]  /*7c60*/  STS [R17+0x400], R9 ;  /* 0x0004000911007388 */ /* 0x000fe20000000800 */
[----:B------:R-:W-:-:S03]  /*7c70*/  NOP ;  /* 0x0000000000007918 */ /* 0x000fc60000000000 */
[----:B------:R-:W0:Y:S04]  /*7c80*/  LDS R37, [R18+0x20] ;  /* 0x0000200012257984 */ /* 0x000e280000000800 */
[----:B------:R-:W-:Y:S04]  /*7c90*/  LDS R2, [R18] ;  /* 0x0000000012027984 */ /* 0x000fe80000000800 */
[----:B------:R-:W1:Y:S04]  /*7ca0*/  LDS R4, [R18+0x4] ;  /* 0x0000040012047984 */ /* 0x000e680000000800 */
[----:B------:R-:W2:Y:S04]  /*7cb0*/  LDS R6, [R18+0x8] ;  /* 0x0000080012067984 */ /* 0x000ea80000000800 */
[----:B------:R-:W-:Y:S04]  /*7cc0*/  LDS R8, [R18+0xc] ;  /* 0x00000c0012087984 */ /* 0x000fe80000000800 */
[----:B------:R-:W-:Y:S04]  /*7cd0*/  LDS R10, [R18+0x10] ;  /* 0x00001000120a7984 */ /* 0x000fe80000000800 */
[----:B------:R-:W-:Y:S04]  /*7ce0*/  LDS R12, [R18+0x14] ;  /* 0x00001400120c7984 */ /* 0x000fe80000000800 */
[----:B------:R-:W-:Y:S04]  /*7cf0*/  LDS R14, [R18+0x18] ;  /* 0x00001800120e7984 */ /* 0x000fe80000000800 */
[----:B------:R-:W-:Y:S01]  /*7d00*/  LDS R32, [R18+0x1c] ;  /* 0x00001c0012207984 */ /* 0x000fe20000000800 */
[----:B------:R-:W-:Y:S06]  /*7d10*/  BAR.SYNC.DEFER_BLOCKING 0x0 ;  /* 0x0000000000007b1d */ /* 0x000fec0000010000 */
        /* <DEDUP_REMOVED lines=10> */
[----:B------:R-:W4:Y:S04]  /*7dc0*/  LDS R3, [R18] ;  /* 0x0000000012037984 */ /* 0x000f280000000800 */
[----:B------:R-:W5:Y:S04]  /*7dd0*/  LDS R5, [R18+0x4] ;  /* 0x0000040012057984 */ /* 0x000f680000000800 */
[----:B------:R-:W5:Y:S04]  /*7de0*/  LDS R7, [R18+0x8] ;  /* 0x0000080012077984 */ /* 0x000f680000000800 */
[----:B------:R-:W-:Y:S04]  /*7df0*/  LDS R9, [R18+0xc] ;  /* 0x00000c0012097984 */ /* 0x000fe80000000800 */
[----:B------:R-:W-:Y:S04]  /*7e00*/  LDS R11, [R18+0x10] ;  /* 0x00001000120b7984 */ /* 0x000fe80000000800 */
[----:B------:R-:W-:Y:S04]  /*7e10*/  LDS R13, [R18+0x14] ;  /* 0x00001400120d7984 */ /* 0x000fe80000000800 */
[----:B------:R-:W-:Y:S04]  /*7e20*/  LDS R15, [R18+0x18] ;  /* 0x00001800120f7984 */ /* 0x000fe80000000800 */
[----:B------:R-:W-:Y:S04]  /*7e30*/  LDS R33, [R18+0x1c] ;  /* 0x00001c0012217984 */ /* 0x000fe80000000800 */
[----:B------:R4:W-:Y:S01]  /*7e40*/  LDS R16, [R18+0x20] ;  /* 0x0000200012107984 */ /* 0x0009e20000000800 */
[----:B------:R-:W-:Y:S06]  /*7e50*/  BAR.SYNC.DEFER_BLOCKING 0x0 ;  /* 0x0000000000007b1d */ /* 0x000fec0000010000 */
[----:B0-----:R-:W-:Y:S02]  /*7e60*/  STS [R20+0x47c], R37 ;  /* 0x00047c2514007388 */ /* 0x001fe40000000800 */
[----:B------:R-:W-:Y:S01]  /*7e70*/  BAR.SYNC.DEFER_BLOCKING 0x0 ;  /* 0x0000000000007b1d */ /* 0x000fe20000010000 */
[----:B---3--:R-:W-:Y:S01]  /*7e80*/  IMAD R17, R0, 0x9, RZ ;  /* 0x0000000900117824 */ /* 0x008fe200078e02ff */
[----:B-1----:R-:W-:-:S03]  /*7e90*/  ISETP.NE.AND P1, PT, R2, R4, PT ;  /* 0x000000040200720c */ /* 0x002fc60003f25270 */
[----:B------:R-:W-:Y:S01]  /*7ea0*/  VIADD R19, R17, 0x1 ;  /* 0x0000000111137836 */ /* 0x000fe20000000000 */
[----:B------:R-:W0:Y:S04]  /*7eb0*/  @P0 LDS R34, [R20+0x478] ;  /* 0x0004780014220984 */ /* 0x000e280000000800 */
[----:B------:R-:W-:Y:S01]  /*7ec0*/  ISETP.EQ.OR P1, PT, R19, UR7, P1 ;  /* 0x0000000713007c0c */ /* 0x000fe20008f22670 */
[----:B------:R-:W-:Y:S01]  /*7ed0*/  VIADD R19, R17, 0x2 ;  /* 0x0000000211137836 */ /* 0x000fe20000000000 */
[----:B--2---:R-:W-:Y:S02]  /*7ee0*/  ISETP.NE.AND P2, PT, R4, R6, PT ;  /* 0x000000060400720c */ /* 0x004fe40003f45270 */
[----:B----4-:R-:W-:Y:S02]  /*7ef0*/  SEL R18, R3, RZ, !P1 ;  /* 0x000000ff03127207 */ /* 0x010fe40004800000 */
[----:B------:R-:W-:-:S03]  /*7f00*/  ISETP.EQ.OR P2, PT, R19, UR7, P2 ;  /* 0x0000000713007c0c */ /* 0x000fc60009742670 */
[----:B-----5:R-:W-:Y:S01]  /*7f10*/  IMAD.IADD R18, R5, 0x1, R18 ;  /* 0x0000000105127824 */ /* 0x020fe200078e0212 */
[----:B------:R-:W-:Y:S01]  /*7f20*/  ISETP.NE.AND P5, PT, R6, R8, PT ;  /* 0x000000080600720c */ /* 0x000fe20003fa5270 */
[----:B------:R-:W-:-:S03]  /*7f30*/  VIADD R19, R17, 0x3 ;  /* 0x0000000311137836 */ /* 0x000fc60000000000 */
[----:B------:R-:W-:Y:S02]  /*7f40*/  SEL R18, R18, RZ, !P2 ;  /* 0x000000ff12127207 */ /* 0x000fe40005000000 */
[----:B------:R-:W-:-:S03]  /*7f50*/  ISETP.EQ.OR P5, PT, R19, UR7, P5 ;  /* 0x0000000713007c0c */ /* 0x000fc6000afa2670 */
[----:B------:R-:W-:Y:S01]  /*7f60*/  IMAD.IADD R18, R7, 0x1, R18 ;  /* 0x0000000107127824 */ /* 0x000fe200078e0212 */
[----:B------:R-:W-:Y:S01]  /*7f70*/  ISETP.NE.AND P4, PT, R8, R10, PT ;  /* 0x0000000a0800720c */ /* 0x000fe20003f85270 */
[----:B------:R-:W-:-:S03]  /*7f80*/  VIADD R21, R17, 0x4 ;  /* 0x0000000411157836 */ /* 0x000fc60000000000 */
[----:B------:R-:W-:Y:S02]  /*7f90*/  SEL R18, R18, RZ, !P5 ;  /* 0x000000ff12127207 */ /* 0x000fe40006800000 */
[----:B------:R-:W-:Y:S02]  /*7fa0*/  ISETP.EQ.OR P4, PT, R21, UR7, P4 ;  /* 0x0000000715007c0c */ /* 0x000fe4000a782670 */
[----:B0-----:R-:W-:-:S04]  /*7fb0*/  ISETP.NE.AND P0, PT, R34, R2, PT ;  /* 0x000000022200720c */ /* 0x001fc80003f05270 */
[----:B------:R-:W-:Y:S01]  /*7fc0*/  ISETP.EQ.OR P0, PT, R17, UR7, P0 ;  /* 0x0000000711007c0c */ /* 0x000fe20008702670 */
[----:B------:R-:W-:Y:S02]  /*7fd0*/  IMAD.IADD R18, R9, 0x1, R18 ;  /* 0x0000000109127824 */ /* 0x000fe400078e0212 */
[----:B------:R-:W-:Y:S01]  /*7fe0*/  IMAD.MOV.U32 R20, RZ, RZ, 0x2 ;  /* 0x00000002ff147424 */ /* 0x000fe200078e00ff */
[----:B------:R-:W-:Y:S01]  /*7ff0*/  SEL R19, RZ, 0x1, !P0 ;  /* 0x00000001ff137807 */ /* 0x000fe20004000000 */
[----:B------:R-:W-:Y:S01]  /*8000*/  VIADD R21, R17, 0x5 ;  /* 0x0000000511157836 */ /* 0x000fe20000000000 */
[----:B------:R-:W-:-:S07]  /*8010*/  SEL R18, R18, RZ, !P4 ;  /* 0x000000ff12127207 */ /* 0x000fce0006000000 */
[----:B------:R-:W-:Y:S01]  /*8020*/  @!P0 IMAD.MOV R20, RZ, RZ, 0x1 ;  /* 0x00000001ff148424 */ /* 0x000fe200078e02ff */
[----:B------:R-:W-:Y:S01]  /*8030*/  ISETP.NE.AND P0, PT, R10, R12, PT ;  /* 0x0000000c0a00720c */ /* 0x000fe20003f05270 */
[----:B------:R-:W-:-:S03]  /*8040*/  IMAD.IADD R18, R11, 0x1, R18 ;  /* 0x000000010b127824 */ /* 0x000fc600078e0212 */
[----:B------:R-:W-:Y:S01]  /*8050*/  ISETP.EQ.OR P0, PT, R21, UR7, P0 ;  /* 0x0000000715007c0c */ /* 0x000fe20008702670 */
[----:B------:R-:W-:Y:S01]  /*8060*/  @!P1 IMAD.MOV R20, RZ, RZ, R19 ;  /* 0x000000ffff149224 */ /* 0x000fe200078e0213 */
[----:B------:R-:W-:Y:S01]  /*8070*/  ISETP.NE.AND P3, PT, R12, R14, PT ;  /* 0x0000000e0c00720c */ /* 0x000fe20003f65270 */
[----:B------:R-:W-:Y:S01]  /*8080*/  VIADD R21, R17, 0x6 ;  /* 0x0000000611157836 */ /* 0x000fe20000000000 */
[----:B------:R-:W-:Y:S01]  /*8090*/  SEL R18, R18, RZ, !P0 ;  /* 0x000000ff12127207 */ /* 0x000fe20004000000 */
[----:B------:R-:W-:Y:S02]  /*80a0*/  VIADD R19, R20, 0x1 ;  /* 0x0000000114137836 */ /* 0x000fe40000000000 */
[----:B------:R-:W-:Y:S01]  /*80b0*/  @!P2 IMAD.MOV R19, RZ, RZ, R20 ;  /* 0x000000ffff13a224 */ /* 0x000fe200078e0214 */
[----:B------:R-:W-:Y:S01]  /*80c0*/  ISETP.EQ.OR P3, PT, R21, UR7, P3 ;  /* 0x0000000715007c0c */ /* 0x000fe20009f62670 */
[----:B------:R-:W-:Y:S02]  /*80d0*/  IMAD.IADD R18, R13, 0x1, R18 ;  /* 0x000000010d127824 */ /* 0x000fe400078e0212 */
[----:B------:R-:W-:-:S02]  /*80e0*/  VIADD R20, R19, 0x1 ;  /* 0x0000000113147836 */ /* 0x000fc40000000000 */
[----:B------:R-:W-:Y:S01]  /*80f0*/  @!P5 IMAD.MOV R20, RZ, RZ, R19 ;  /* 0x000000ffff14d224 */ /* 0x000fe200078e0213 */
[----:B------:R-:W-:Y:S01]  /*8100*/  SEL R18, R18, RZ, !P3 ;  /* 0x000000ff12127207 */ /* 0x000fe20005800000 */
[----:B------:R-:W-:Y:S01]  /*8110*/  VIADD R21, R17, 0x7 ;  /* 0x0000000711157836 */ /* 0x000fe20000000000 */
[----:B------:R-:W-:-:S03]  /*8120*/  ISETP.NE.AND P5, PT, R14, R32, PT ;  /* 0x000000200e00720c */ /* 0x000fc60003fa5270 */
[----:B------:R-:W-:Y:S01]  /*8130*/  IMAD.IADD R18, R15, 0x1, R18 ;  /* 0x000000010f127824 */ /* 0x000fe200078e0212 */
[----:B------:R-:W-:Y:S01]  /*8140*/  ISETP.EQ.OR P5, PT, R21, UR7, P5 ;  /* 0x0000000715007c0c */ /* 0x000fe2000afa2670 */
[----:B------:R-:W-:Y:S02]  /*8150*/  VIADD R19, R20, 0x1 ;  /* 0x0000000114137836 */ /* 0x000fe40000000000 */
[----:B------:R-:W-:Y:S01]  /*8160*/  @!P4 IMAD.MOV R19, RZ, RZ, R20 ;  /* 0x000000ffff13c224 */ /* 0x000fe200078e0214 */
[----:B------:R-:W-:Y:S01]  /*8170*/  SEL R18, R18, RZ, !P5 ;  /* 0x000000ff12127207 */ /* 0x000fe20006800000 */
[----:B------:R-:W-:Y:S01]  /*8180*/  VIADD R17, R17, 0x8 ;  /* 0x0000000811117836 */ /* 0x000fe20000000000 */
[----:B------:R-:W-:-:S03]  /*8190*/  ISETP.NE.AND P4, PT, R32, R37, PT ;  /* 0x000000252000720c */ /* 0x000fc60003f85270 */
[----:B------:R-:W-:Y:S01]  /*81a0*/  IMAD.IADD R18, R33, 0x1, R18 ;  /* 0x0000000121127824 */ /* 0x000fe200078e0212 */
[----:B------:R-:W-:-:S04]  /*81b0*/  ISETP.EQ.OR P4, PT, R17, UR7, P4 ;  /* 0x0000000711007c0c */ /* 0x000fc8000a782670 */
[----:B------:R-:W-:Y:S01]  /*81c0*/  SEL R17, R18, RZ, !P4 ;  /* 0x000000ff12117207 */ /* 0x000fe20006000000 */
[----:B------:R-:W-:-:S04]  /*81d0*/  VIADD R20, R19, 0x1 ;  /* 0x0000000113147836 */ /* 0x000fc80000000000 */
[----:B------:R-:W-:Y:S02]  /*81e0*/  IMAD.IADD R17, R16, 0x1, R17 ;  /* 0x0000000110117824 */ /* 0x000fe400078e0211 */
[----:B------:R-:W-:-:S03]  /*81f0*/  @!P0 IMAD.MOV R20, RZ, RZ, R19 ;  /* 0x000000ffff148224 */ /* 0x000fc600078e0213 */
[----:B------:R-:W0:Y:S01]  /*8200*/  SHFL.UP PT, R19, R17, 0x1, RZ ;  /* 0x0420000011137989 */ /* 0x000e2200000e00ff */
[----:B------:R-:W-:Y:S02]  /*8210*/  VIADD R18, R20, 0x1 ;  /* 0x0000000114127836 */ /* 0x000fe40000000000 */
[----:B------:R-:W-:-:S04]  /*8220*/  @!P3 IMAD.MOV R18, RZ, RZ, R20 ;  /* 0x000000ffff12b224 */ /* 0x000fc800078e0214 */
[----:B------:R-:W-:Y:S02]  /*8230*/  VIADD R36, R18, 0x1 ;  /* 0x0000000112247836 */ /* 0x000fe40000000000 */
[----:B------:R-:W-:-:S04]  /*8240*/  @!P5 IMAD.MOV R36, RZ, RZ, R18 ;  /* 0x000000ffff24d224 */ /* 0x000fc800078e0212 */
[----:B------:R-:W-:Y:S02]  /*8250*/  VIADD R16, R36, 0x1 ;  /* 0x0000000124107836 */ /* 0x000fe40000000000 */
[----:B------:R-:W-:-:S05]  /*8260*/  @!P4 IMAD.MOV R16, RZ, RZ, R36 ;  /* 0x000000ffff10c224 */ /* 0x000fca00078e0224 */
[----:B------:R-:W1:Y:S01]  /*8270*/  SHFL.UP PT, R18, R16, 0x1, RZ ;  /* 0x0420000010127989 */ /* 0x000e6200000e00ff */
[----:B------:R-:W-:Y:S02]  /*8280*/  ISETP.NE.AND P0, PT, R16, RZ, PT ;  /* 0x000000ff1000720c */ /* 0x000fe40003f05270 */
[----:B------:R-:W-:Y:S02]  /*8290*/  ISETP.GE.AND P4, PT, R40, 0x1, PT ;  /* 0x000000012800780c */ /* 0x000fe40003f86270 */
[----:B0-----:R-:W-:-:S04]  /*82a0*/  SEL R19, R19, RZ, !P0 ;  /* 0x000000ff13137207 */ /* 0x001fc80004000000 */
[----:B------:R-:W-:-:S05]  /*82b0*/  SEL R20, R19, RZ, P4 ;  /* 0x000000ff13147207 */ /* 0x000fca0002000000 */
[----:B------:R-:W-:-:S05]  /*82c0*/  IMAD.IADD R20, R17, 0x1, R20 ;  /* 0x0000000111147824 */ /* 0x000fca00078e0214 */
[----:B------:R-:W0:Y:S01]  /*82d0*/  SHFL.UP PT, R19, R20, 0x2, RZ ;  /* 0x0440000014137989 */ /* 0x000e2200000e00ff */
[----:B-1----:R-:W-:-:S05]  /*82e0*/  SEL R17, R18, RZ, P4 ;  /* 0x000000ff12117207 */ /* 0x002fca0002000000 */
[----:B------:R-:W-:-:S05]  /*82f0*/  IMAD.IADD R17, R17, 0x1, R16 ;  /* 0x0000000111117824 */ /* 0x000fca00078e0210 */
        /* <DEDUP_REMOVED lines=14> */
[----:B------:R-:W-:Y:S01]  /*83e0*/  IMAD.IADD R20, R19, 0x1, R20 ;  /* 0x0000000113147824 */ /* 0x000fe200078e0214 */
[----:B-1----:R-:W-:-:S04]  /*83f0*/  SEL R17, R16, RZ, P4 ;  /* 0x000000ff10117207 */ /* 0x002fc80002000000 */
[----:B------:R-:W0:Y:S01]  /*8400*/  SHFL.UP PT, R21, R20, 0x8, RZ ;  /* 0x0500000014157989 */ /* 0x000e2200000e00ff */
[----:B------:R-:W-:-:S05]  /*8410*/  IMAD.IADD R17, R18, 0x1, R17 ;  /* 0x0000000112117824 */ /* 0x000fca00078e0211 */
[----:B------:R-:W1:Y:S01]  /*8420*/  SHFL.UP PT, R16, R17, 0x8, RZ ;  /* 0x0500000011107989 */ /* 0x000e6200000e00ff */
[----:B------:R-:W-:Y:S02]  /*8430*/  ISETP.NE.AND P0, PT, R17, RZ, PT ;  /* 0x000000ff1100720c */ /* 0x000fe40003f05270 */
[----:B------:R-:W-:Y:S02]  /*8440*/  ISETP.GE.AND P4, PT, R40, 0x8, PT ;  /* 0x000000082800780c */ /* 0x000fe40003f86270 */
[----:B0-----:R-:W-:-:S04]  /*8450*/  SEL R21, R21, RZ, !P0 ;  /* 0x000000ff15157207 */ /* 0x001fc80004000000 */
[----:B------:R-:W-:Y:S02]  /*8460*/  SEL R21, R21, RZ, P4 ;  /* 0x000000ff15157207 */ /* 0x000fe40002000000 */
[----:B-1----:R-:W-:-:S03]  /*8470*/  SEL R16, R16, RZ, P4 ;  /* 0x000000ff10107207 */ /* 0x002fc60002000000 */
[----:B------:R-:W-:Y:S02]  /*8480*/  IMAD.IADD R21, R20, 0x1, R21 ;  /* 0x0000000114157824 */ /* 0x000fe400078e0215 */
[----:B------:R-:W-:-:S03]  /*8490*/  IMAD.IADD R16, R17, 0x1, R16 ;  /* 0x0000000111107824 */ /* 0x000fc600078e0210 */
[----:B------:R-:W0:Y:S04]  /*84a0*/  SHFL.UP PT, R19, R21, 0x10, RZ ;  /* 0x0600000015137989 */ /* 0x000e2800000e00ff */
[----:B------:R-:W1:Y:S01]  /*84b0*/  SHFL.UP PT, R18, R16, 0x10, RZ ;  /* 0x0600000010127989 */ /* 0x000e6200000e00ff */
[----:B------:R-:W-:Y:S02]  /*84c0*/  ISETP.NE.AND P5, PT, R40, 0x1f, PT ;  /* 0x0000001f2800780c */ /* 0x000fe40003fa5270 */
[----:B------:R-:W-:Y:S02]  /*84d0*/  ISETP.NE.AND P0, PT, R16, RZ, PT ;  /* 0x000000ff1000720c */ /* 0x000fe40003f05270 */
[----:B------:R-:W-:Y:S02]  /*84e0*/  ISETP.GE.AND P4, PT, R40, 0x10, PT ;  /* 0x000000102800780c */ /* 0x000fe40003f86270 */
[----:B0-----:R-:W-:-:S02]  /*84f0*/  SEL R19, R19, RZ, !P0 ;  /* 0x000000ff13137207 */ /* 0x001fc40004000000 */
[----:B-1----:R-:W-:Y:S02]  /*8500*/  SEL R17, R18, RZ, P4 ;  /* 0x000000ff12117207 */ /* 0x002fe40002000000 */
[----:B------:R-:W-:-:S03]  /*8510*/  SEL R18, R19, RZ, P4 ;  /* 0x000000ff13127207 */ /* 0x000fc60002000000 */
[----:B------:R-:W-:Y:S01]  /*8520*/  @!P5 LEA R35, R41, UR4, 0x3 ;  /* 0x000000042923dc11 */ /* 0x000fe2000f8e18ff */
[----:B------:R-:W-:Y:S02]  /*8530*/  IMAD.IADD R38, R16, 0x1, R17 ;  /* 0x0000000110267824 */ /* 0x000fe400078e0211 */
[----:B------:R-:W-:-:S05]  /*8540*/  IMAD.IADD R39, R21, 0x1, R18 ;  /* 0x0000000115277824 */ /* 0x000fca00078e0212 */
[----:B------:R-:W-:Y:S01]  /*8550*/  @!P5 STS.64 [R35], R38 ;  /* 0x000000262300d388 */ /* 0x000fe20000000a00 */
[----:B------:R-:W-:Y:S06]  /*8560*/  BAR.SYNC.DEFER_BLOCKING 0x0 ;  /* 0x0000000000007b1d */ /* 0x000fec0000010000 */
[----:B------:R-:W0:Y:S04]  /*8570*/  LDS.128 R16, [UR4] ;  /* 0x00000004ff107984 */ /* 0x000e280008000c00 */
[----:B------:R-:W1:Y:S04]  /*8580*/  LDS.128 R20, [UR4+0x10] ;  /* 0x00001004ff147984 */ /* 0x000e680008000c00 */
[----:B------:R-:W2:Y:S01]  /*8590*/  LDS.128 R24, [UR4+0x20] ;  /* 0x00002004ff187984 */ /* 0x000ea20008000c00 */
[----:B------:R-:W-:-:S02]  /*85a0*/  ISETP.NE.AND P4, PT, R41, 0x2, PT ;  /* 0x000000022900780c */ /* 0x000fc40003f85270 */
[----:B0-----:R-:W-:-:S04]  /*85b0*/  ISETP.NE.AND P0, PT, R18, RZ, PT ;  /* 0x000000ff1200720c */ /* 0x001fc80003f05270 */
[----:B------:R-:W-:Y:S02]  /*85c0*/  SEL R28, R17, RZ, !P0 ;  /* 0x000000ff111c7207 */ /* 0x000fe40004000000 */
[----:B-1----:R-:W-:-:S03]  /*85d0*/  ISETP.NE.AND P0, PT, R20, RZ, PT ;  /* 0x000000ff1400720c */ /* 0x002fc60003f05270 */
[----:B------:R-:W-:Y:S02]  /*85e0*/  IMAD.IADD R42, R19, 0x1, R28 ;  /* 0x00000001132a7824 */ /* 0x000fe400078e021c */
[----:B------:R-:W0:Y:S03]  /*85f0*/  LDS.128 R28, [UR4+0x30] ;  /* 0x00003004ff1c7984 */ /* 0x000e260008000c00 */
[C---:B------:R-:W-:Y:S02]  /*8600*/  SEL R44, R42.reuse, RZ, !P0 ;  /* 0x000000ff2a2c7207 */ /* 0x040fe40004000000 */
[----:B------:R-:W-:Y:S02]  /*8610*/  SEL R17, R42, R17, !P4 ;  /* 0x000000112a117207 */ /* 0x000fe40006000000 */
[----:B------:R-:W-:Y:S01]  /*8620*/  ISETP.NE.AND P0, PT, R22, RZ, PT ;  /* 0x000000ff1600720c */ /* 0x000fe20003f05270 */
[----:B------:R-:W-:-:S02]  /*8630*/  IMAD.IADD R42, R21, 0x1, R44 ;  /* 0x00000001152a7824 */ /* 0x000fc400078e022c */
[----:B------:R-:W-:-:S03]  /*8640*/  IMAD.IADD R19, R16, 0x1, R18 ;  /* 0x0000000110137824 */ /* 0x000fc600078e0212 */
[----:B------:R-:W-:Y:S02]  /*8650*/  SEL R18, R42, RZ, !P0 ;  /* 0x000000ff2a127207 */ /* 0x000fe40004000000 */
[----:B------:R-:W-:Y:S02]  /*8660*/  SEL R16, R19, R16, !P4 ;  /* 0x0000001013107207 */ /* 0x000fe40006000000 */
[----:B--2---:R-:W-:Y:S01]  /*8670*/  ISETP.NE.AND P4, PT, R24, RZ, PT ;  /* 0x000000ff1800720c */ /* 0x004fe20003f85270 */
[----:B------:R-:W-:Y:S01]  /*8680*/  IMAD.IADD R23, R23, 0x1, R18 ;  /* 0x0000000117177824 */ /* 0x000fe200078e0212 */
[----:B------:R-:W-:Y:S01]  /*8690*/  ISETP.NE.AND P5, PT, R41, 0x3, PT ;  /* 0x000000032900780c */ /* 0x000fe20003fa5270 */
[----:B------:R-:W-:-:S03]  /*86a0*/  IMAD.IADD R19, R19, 0x1, R20 ;  /* 0x0000000113137824 */ /* 0x000fc600078e0214 */
[----:B------:R-:W-:Y:S02]  /*86b0*/  SEL R18, R23, RZ, !P4 ;  /* 0x000000ff17127207 */ /* 0x000fe40006000000 */
[----:B------:R-:W-:Y:S02]  /*86c0*/  SEL R42, R42, R17, !P5 ;  /* 0x000000112a2a7207 */ /* 0x000fe40006800000 */
[----:B------:R-:W-:Y:S01]  /*86d0*/  SEL R16, R19, R16, !P5 ;  /* 0x0000001013107207 */ /* 0x000fe20006800000 */
[----:B------:R-:W-:Y:S01]  /*86e0*/  IMAD.IADD R17, R25, 0x1, R18 ;  /* 0x0000000119117824 */ /* 0x000fe200078e0212 */
[----:B------:R-:W-:Y:S01]  /*86f0*/  ISETP.NE.AND P4, PT, R26, RZ, PT ;  /* 0x000000ff1a00720c */ /* 0x000fe20003f85270 */
[----:B------:R-:W-:Y:S01]  /*8700*/  IMAD.IADD R19, R22, 0x1, R19 ;  /* 0x0000000116137824 */ /* 0x000fe200078e0213 */
[----:B------:R-:W-:Y:S01]  /*8710*/  ISETP.NE.AND P0, PT, R41, 0x4, PT ;  /* 0x000000042900780c */ /* 0x000fe20003f05270 */
[----:B------:R-:W1:Y:S01]  /*8720*/  SHFL.UP PT, R25, R38, 0x1, RZ ;  /* 0x0420000026197989 */ /* 0x000e6200000e00ff */
[----:B------:R-:W-:-:S02]  /*8730*/  SEL R18, R17, RZ, !P4 ;  /* 0x000000ff11127207 */ /* 0x000fc40006000000 */
[C---:B------:R-:W-:Y:S01]  /*8740*/  SEL R16, R19.reuse, R16, !P0 ;  /* 0x0000001013107207 */ /* 0x040fe20004000000 */
[----:B------:R-:W-:Y:S01]  /*8750*/  IMAD.IADD R19, R19, 0x1, R24 ;  /* 0x0000000113137824 */ /* 0x000fe200078e0218 */
[----:B------:R-:W-:Y:S01]  /*8760*/  ISETP.NE.AND P5, PT, R41, 0x5, PT ;  /* 0x000000052900780c */ /* 0x000fe20003fa5270 */
[----:B------:R-:W-:Y:S01]  /*8770*/  IMAD.IADD R27, R27, 0x1, R18 ;  /* 0x000000011b1b7824 */ /* 0x000fe200078e0212 */
[----:B------:R-:W-:Y:S02]  /*8780*/  SEL R42, R23, R42, !P0 ;  /* 0x0000002a172a7207 */ /* 0x000fe40004000000 */
[----:B0-----:R-:W-:Y:S02]  /*8790*/  ISETP.NE.AND P4, PT, R28, RZ, PT ;  /* 0x000000ff1c00720c */ /* 0x001fe40003f85270 */
[----:B------:R-:W-:Y:S01]  /*87a0*/  SEL R16, R19, R16, !P5 ;  /* 0x0000001013107207 */ /* 0x000fe20006800000 */
[----:B------:R-:W-:Y:S01]  /*87b0*/  IMAD.IADD R19, R26, 0x1, R19 ;  /* 0x000000011a137824 */ /* 0x000fe200078e0213 */
[----:B------:R-:W-:Y:S01]  /*87c0*/  SEL R42, R17, R42, !P5 ;  /* 0x0000002a112a7207 */ /* 0x000fe20006800000 */
[----:B------:R-:W0:Y:S01]  /*87d0*/  SHFL.UP PT, R35, R39, 0x1, RZ ;  /* 0x0420000027237989 */ /* 0x000e2200000e00ff */
[----:B------:R-:W-:-:S02]  /*87e0*/  ISETP.NE.AND P5, PT, R41, 0x6, PT ;  /* 0x000000062900780c */ /* 0x000fc40003fa5270 */
[----:B------:R-:W-:Y:S02]  /*87f0*/  SEL R18, R27, RZ, !P4 ;  /* 0x000000ff1b127207 */ /* 0x000fe40006000000 */
[----:B------:R-:W-:Y:S02]  /*8800*/  ISETP.GE.U32.AND P0, PT, R0, 0x20, PT ;  /* 0x000000200000780c */ /* 0x000fe40003f06070 */
[C---:B------:R-:W-:Y:S01]  /*8810*/  SEL R16, R19.reuse, R16, !P5 ;  /* 0x0000001013107207 */ /* 0x040fe20006800000 */
[----:B------:R-:W-:Y:S01]  /*8820*/  IMAD.IADD R19, R19, 0x1, R28 ;  /* 0x0000000113137824 */ /* 0x000fe200078e021c */
[----:B------:R-:W-:Y:S01]  /*8830*/  SEL R42, R27, R42, !P5 ;  /* 0x0000002a1b2a7207 */ /* 0x000fe20006800000 */
[----:B------:R-:W-:Y:S01]  /*8840*/  IMAD.IADD R29, R29, 0x1, R18 ;  /* 0x000000011d1d7824 */ /* 0x000fe200078e0212 */
[----:B------:R-:W-:Y:S02]  /*8850*/  ISETP.NE.AND P4, PT, R41, 0x7, PT ;  /* 0x000000072900780c */ /* 0x000fe40003f85270 */
[----:B------:R-:W-:-:S02]  /*8860*/  ISETP.NE.AND P5, PT, R30, RZ, PT ;  /* 0x000000ff1e00720c */ /* 0x000fc40003fa5270 */
[----:B------:R-:W-:Y:S02]  /*8870*/  SEL R16, R19, R16, !P4 ;  /* 0x0000001013107207 */ /* 0x000fe40006000000 */
[C---:B------:R-:W-:Y:S02]  /*8880*/  SEL R42, R29.reuse, R42, !P4 ;  /* 0x0000002a1d2a7207 */ /* 0x040fe40006000000 */
[----:B------:R-:W-:Y:S02]  /*8890*/  ISETP.NE.AND P4, PT, R40, RZ, P0 ;  /* 0x000000ff2800720c */ /* 0x000fe40000785270 */
[----:B------:R-:W-:Y:S02]  /*88a0*/  SEL R18, R29, RZ, !P5 ;  /* 0x000000ff1d127207 */ /* 0x000fe40006800000 */
[----:B-1----:R-:W-:-:S04]  /*88b0*/  @P0 ISETP.NE.AND P5, PT, R25, RZ, PT ;  /* 0x000000ff1900020c */ /* 0x002fc80003fa5270 */
[----:B------:R-:W-:Y:S02]  /*88c0*/  @P0 SEL R20, R42, RZ, !P5 ;  /* 0x000000ff2a140207 */ /* 0x000fe40006800000 */
[----:B------:R-:W-:-:S03]  /*88d0*/  @P0 ISETP.NE.AND P5, PT, R40, RZ, PT ;  /* 0x000000ff2800020c */ /* 0x000fc60003fa5270 */
[----:B0-----:R-:W-:Y:S01]  /*88e0*/  @P4 IMAD.IADD R42, R35, 0x1, R20 ;  /* 0x00000001232a4824 */ /* 0x001fe200078e0214 */
[----:B------:R-:W-:Y:S01]  /*88f0*/  @P0 SEL R17, R25, RZ, P5 ;  /* 0x000000ff19110207 */ /* 0x000fe20002800000 */
[----:B------:R-:W-:Y:S02]  /*8900*/  IMAD.IADD R30, R30, 0x1, R19 ;  /* 0x000000011e1e7824 */ /* 0x000fe400078e0213 */
[----:B------:R-:W-:Y:S02]  /*8910*/  IMAD.IADD R31, R31, 0x1, R18 ;  /* 0x000000011f1f7824 */ /* 0x000fe400078e0212 */
[----:B------:R-:W-:Y:S02]  /*8920*/  @P0 IMAD.IADD R25, R16, 0x1, R17 ;  /* 0x0000000110190824 */ /* 0x000fe400078e0211 */
[----:B------:R-:W-:Y:S01]  /*8930*/  @P0 IMAD.MOV.U32 R35, RZ, RZ, R42 ;  /* 0x000000ffff230224 */ /* 0x000fe200078e002a */
[----:B------:R-:W-:Y:S06]  /*8940*/  @P0 BRA `(.L_x_1824) ;  /* 0x0000000c001c0947 */ /* 0x000fec0003800000 */
[----:B------:R-:W0:Y:S01]  /*8950*/  LDC.64 R28, c[0x0][0x3b0] ;  /* 0x0000ec00ff1c7b82 */ /* 0x000e220000000a00 */
[----:B------:R-:W-:Y:S01]  /*8960*/  IMAD.U32 R17, RZ, RZ, UR8 ;  /* 0x00000008ff117e24 */ /* 0x000fe2000f8e00ff */
[----:B------:R-:W1:Y:S01]  /*8970*/  LDCU UR5, c[0x0][0x370] ;  /* 0x00006e00ff0577ac */ /* 0x000e620008000800 */
[----:B------:R-:W-:Y:S01]  /*8980*/  @!P6 IMAD.MOV.U32 R18, RZ, RZ, 0x64 ;  /* 0x00000064ff12e424 */ /* 0x000fe200078e00ff */
[----:B------:R2:W-:Y:S01]  /*8990*/  @!P6 STS [UR4+0x74], R30 ;  /* 0x0000741eff00e988 */ /* 0x0005e20008000804 */
[----:B------:R-:W-:Y:S02]  /*89a0*/  @!P6 IMAD.MOV.U32 R19, RZ, RZ, 0x0 ;  /* 0x00000000ff13e424 */ /* 0x000fe400078e00ff */
        /* <DEDUP_REMOVED lines=9> */
.L_x_1825:
[----:B------:R-:W-:Y:S05]  /*8a40*/  NANOSLEEP 0x1c2 ;  /* 0x000001c20000795d */ /* 0x000fea0003800000 */
[----:B------:R-:W-:Y:S01]  /*8a50*/  NOP ;  /* 0x0000000000007918 */ /* 0x000fe20000000000 */
.L_x_1826:
[----:B--2---:R-:W-:-:S03]  /*8a60*/  IMAD.WIDE.U32 R16, R0, 0x10, RZ ;  /* 0x0000001000107825 */ /* 0x004fc600078e00ff */
[----:B------:R-:W-:Y:S02]  /*8a70*/  LOP3.LUT R23, R16, 0xfffffff0, RZ, 0x3c, !PT ;  /* 0xfffffff010177812 */ /* 0x000fe400078e3cff */
[----:B------:R-:W-:Y:S02]  /*8a80*/  LOP3.LUT R17, RZ, R17, RZ, 0x33, !PT ;  /* 0x00000011ff117212 */ /* 0x000fe400078e33ff */
[----:B------:R-:W-:-:S05]  /*8a90*/  IADD3 R22, P0, PT, R28, R23, RZ ;  /* 0x000000171c167210 */ /* 0x000fca0007f1e0ff */
[----:B------:R-:W-:-:S08]  /*8aa0*/  IMAD.X R23, R29, 0x1, R17, P0 ;  /* 0x000000011d177824 */ /* 0x000fd000000e0611 */
.L_x_1828:
[----:B------:R-:W2:Y:S01]  /*8ab0*/  LD.E.128.STRONG.GPU R16, desc[UR10][R22.64+0x200] ;  /* 0x0002000a16107980 */ /* 0x000ea2000c10fd00 */
[----:B------:R-:W-:Y:S05]  /*8ac0*/  YIELD ;  /* 0x0000000000007946 */ /* 0x000fea0003800000 */
[----:B------:R-:W-:Y:S01]  /*8ad0*/  UMOV UR5, 0xffffffff ;  /* 0xffffffff00057882 */ /* 0x000fe20000000000 */
[----:B--2---:R-:W-:-:S04]  /*8ae0*/  ISETP.NE.U32.AND P0, PT, R18, 0x63, PT ;  /* 0x000000631200780c */ /* 0x004fc80003f05070 */
[----:B------:R-:W-:Y:S01]  /*8af0*/  ISETP.NE.AND.EX P0, PT, R19, RZ, PT, P0 ;  /* 0x000000ff1300720c */ /* 0x000fe20003f05300 */
[----:B------:R-:W-:-:S12]  /*8b00*/  BRA.DIV UR5, `(.L_x_1827) ;  /* 0x0000003205007947 */ /* 0x000fd8000b800000 */
[----:B------:R-:W-:-:S13]  /*8b10*/  VOTE.ANY P0, !P0 ;  /* 0x0000000000ff7806 */ /* 0x000fda0004000100 */
.L_x_1885:
        /* <DEDUP_REMOVED lines=20> */
[----:B------:R-:W-:Y:S01]  /*8c60*/  ISETP.GT.AND P0, PT, R24, R27, PT ;  /* 0x0000001b1800720c */ /* 0x000fe20003f04270 */
[----:B------:R-:W-:Y:S01]  /*8c70*/  VIADD R24, R40, 0x8 ;  /* 0x0000000828187836 */ /* 0x000fe20000000000 */
        /* <DEDUP_REMOVED lines=24> */
[----:B------:R-:W-:Y:S01]  /*8e00*/  ISETP.NE.U32.AND P4, PT, R18, 0x65, PT ;  /* 0x000000651200780c */ /* 0x000fe20003f85070 */
[----:B------:R-:W-:Y:S01]  /*8e10*/  VIADD R18, R40, 0x10 ;  /* 0x0000001028127836 */ /* 0x000fe20000000000 */
[----:B------:R-:W-:-:S02]  /*8e20*/  SEL R21, R16, RZ, !P0 ;  /* 0x000000ff10157207 */ /* 0x000fc40004000000 */
[----:B-1----:R-:W-:Y:S02]  /*8e30*/  SEL R17, R22, RZ, !P0 ;  /* 0x000000ff16117207 */ /* 0x002fe40004000000 */
[----:B------:R-:W-:Y:S01]  /*8e40*/  ISETP.NE.AND.EX P4, PT, R19, RZ, PT, P4 ;  /* 0x000000ff1300720c */ /* 0x000fe20003f85340 */
[----:B------:R-:W-:Y:S01]  /*8e50*/  IMAD.IADD R22, R20, 0x1, R21 ;  /* 0x0000000114167824 */ /* 0x000fe200078e0215 */
[----:B------:R-:W-:Y:S01]  /*8e60*/  ISETP.GT.AND P0, PT, R18, R27, PT ;  /* 0x0000001b1200720c */ /* 0x000fe20003f04270 */
[----:B------:R-:W-:Y:S02]  /*8e70*/  IMAD.IADD R38, R42, 0x1, R17 ;  /* 0x000000012a267824 */ /* 0x000fe400078e0211 */
[----:B------:R-:W0:Y:S01]  /*8e80*/  LDC.64 R16, c[0x0][0x3b0] ;  /* 0x0000ec00ff107b82 */ /* 0x000e220000000a00 */
[----:B------:R-:W1:Y:S02]  /*8e90*/  SHFL.DOWN PT, R23, R22, 0x10, R27 ;  /* 0x0a00000016177989 */ /* 0x000e6400000e001b */
[----:B------:R-:W-:-:S02]  /*8ea0*/  ISETP.NE.AND P5, PT, R38, RZ, PT ;  /* 0x000000ff2600720c */ /* 0x000fc40003fa5270 */
[----:B------:R2:W3:Y:S03]  /*8eb0*/  SHFL.DOWN PT, R39, R38, 0x10, R27 ;  /* 0x0a00000026277989 */ /* 0x0004e600000e001b */
[----:B------:R-:W-:Y:S02]  /*8ec0*/  VOTE.ALL P4, P4 ;  /* 0x0000000000ff7806 */ /* 0x000fe40002080000 */
[----:B--2---:R-:W-:-:S05]  /*8ed0*/  LOP3.LUT R27, RZ, R0, RZ, 0x33, !PT ;  /* 0x00000000ff1b7212 */ /* 0x004fca00078e33ff */
[----:B------:R-:W-:Y:S01]  /*8ee0*/  VIADD R27, R27, UR8 ;  /* 0x000000081b1b7c36 */ /* 0x000fe20008000000 */
[----:B-1----:R-:W-:Y:S02]  /*8ef0*/  SEL R23, R23, RZ, !P5 ;  /* 0x000000ff17177207 */ /* 0x002fe40006800000 */
[----:B0-----:R-:W-:Y:S02]  /*8f00*/  IADD3 R42, P5, PT, R16, 0x200, RZ ;  /* 0x00000200102a7810 */ /* 0x001fe40007fbe0ff */
[----:B---3--:R-:W-:Y:S02]  /*8f10*/  SEL R39, R39, RZ, !P0 ;  /* 0x000000ff27277207 */ /* 0x008fe40004000000 */
[----:B------:R-:W-:Y:S01]  /*8f20*/  SEL R23, R23, RZ, !P0 ;  /* 0x000000ff17177207 */ /* 0x000fe20004000000 */
[----:B------:R-:W-:Y:S02]  /*8f30*/  IMAD.X R43, RZ, RZ, R17, P5 ;  /* 0x000000ffff2b7224 */ /* 0x000fe400028e0611 */
[----:B------:R-:W-:-:S02]  /*8f40*/  IMAD.IADD R20, R38, 0x1, R39 ;  /* 0x0000000126147824 */ /* 0x000fc400078e0227 */
[----:B------:R-:W-:-:S07]  /*8f50*/  IMAD.IADD R22, R22, 0x1, R23 ;  /* 0x0000000116167824 */ /* 0x000fce00078e0217 */
.L_x_1899:
[----:B------:R-:W-:Y:S05]  /*8f60*/  @!P4 BRA `(.L_x_1830) ;  /* 0x00000004002cc947 */ /* 0x000fea0003800000 */
.L_x_1834:
[----:B------:R-:W-:-:S07]  /*8f70*/  IMAD.WIDE R38, R27, 0x10, R42 ;  /* 0x000000101b267825 */ /* 0x000fce00078e022a */
.L_x_1832:
[----:B------:R-:W2:Y:S01]  /*8f80*/  LD.E.128.STRONG.GPU R16, desc[UR10][R38.64+-0x200] ;  /* 0xfffe000a26107980 */ /* 0x000ea2000c10fd00 */
[----:B------:R-:W-:Y:S05]  /*8f90*/  YIELD ;  /* 0x0000000000007946 */ /* 0x000fea0003800000 */
[----:B------:R-:W-:Y:S01]  /*8fa0*/  UMOV UR5, 0xffffffff ;  /* 0xffffffff00057882 */ /* 0x000fe20000000000 */
[----:B--2---:R-:W-:-:S04]  /*8fb0*/  ISETP.NE.U32.AND P0, PT, R18, 0x63, PT ;  /* 0x000000631200780c */ /* 0x004fc80003f05070 */
[----:B------:R-:W-:Y:S01]  /*8fc0*/  ISETP.NE.AND.EX P0, PT, R19, RZ, PT, P0 ;  /* 0x000000ff1300720c */ /* 0x000fe20003f05300 */
[----:B------:R-:W-:-:S12]  /*8fd0*/  BRA.DIV UR5, `(.L_x_1831) ;  /* 0x0000003205c07947 */ /* 0x000fd8000b800000 */
[----:B------:R-:W-:-:S13]  /*8fe0*/  VOTE.ANY P0, !P0 ;  /* 0x0000000000ff7806 */ /* 0x000fda0004000100 */
.L_x_1902:
        /* <DEDUP_REMOVED lines=10> */
[----:B------:R-:W-:-:S04]  /*9090*/  LOP3.LUT R24, R21, R24, RZ, 0xc, !PT ;  /* 0x0000001815187212 */ /* 0x000fc800078e0cff */
[----:B------:R0:W1:Y:S02]  /*90a0*/  POPC R41, R24 ;  /* 0x0000001800297309 */ /* 0x0000640000000000 */
        /* <DEDUP_REMOVED lines=33> */
[----:B0-----:R-:W-:Y:S02]  /*92c0*/  SEL R23, R23, RZ, !P4 ;  /* 0x000000ff17177207 */ /* 0x001fe40006000000 */
[----:B------:R-:W-:Y:S01]  /*92d0*/  ISETP.NE.U32.AND P4, PT, R18, 0x65, PT ;  /* 0x000000651200780c */ /* 0x000fe20003f85070 */
[----:B------:R-:W-:Y:S01]  /*92e0*/  VIADD R18, R40, 0x10 ;  /* 0x0000001028127836 */ /* 0x000fe20000000000 */
[----:B------:R-:W-:Y:S02]  /*92f0*/  SEL R23, R23, RZ, !P0 ;  /* 0x000000ff17177207 */ /* 0x000fe40004000000 */
[----:B-1----:R-:W-:Y:S02]  /*9300*/  SEL R17, R17, RZ, !P0 ;  /* 0x000000ff11117207 */ /* 0x002fe40004000000 */
[----:B------:R-:W-:Y:S01]  /*9310*/  ISETP.GT.AND P5, PT, R18, R41, PT ;  /* 0x000000291200720c */ /* 0x000fe20003fa4270 */
[----:B------:R-:W-:Y:S01]  /*9320*/  IMAD.IADD R16, R38, 0x1, R23 ;  /* 0x0000000126107824 */ /* 0x000fe200078e0217 */
[----:B------:R-:W-:Y:S01]  /*9330*/  ISETP.NE.AND.EX P4, PT, R19, RZ, PT, P4 ;  /* 0x000000ff1300720c */ /* 0x000fe20003f85340 */
[----:B------:R-:W-:-:S03]  /*9340*/  IMAD.IADD R17, R46, 0x1, R17 ;  /* 0x000000012e117824 */ /* 0x000fc600078e0211 */
[----:B------:R-:W0:Y:S02]  /*9350*/  SHFL.DOWN PT, R23, R16, 0x10, R41 ;  /* 0x0a00000010177989 */ /* 0x000e2400000e0029 */
[----:B------:R-:W-:Y:S02]  /*9360*/  ISETP.NE.AND P0, PT, R17, RZ, PT ;  /* 0x000000ff1100720c */ /* 0x000fe40003f05270 */
[----:B------:R-:W1:Y:S05]  /*9370*/  SHFL.DOWN PT, R38, R17, 0x10, R41 ;  /* 0x0a00000011267989 */ /* 0x000e6a00000e0029 */
[----:B------:R-:W-:Y:S02]  /*9380*/  VOTE.ALL P4, P4 ;  /* 0x0000000000ff7806 */ /* 0x000fe40002080000 */
[----:B0-----:R-:W-:-:S02]  /*9390*/  SEL R23, R23, RZ, !P0 ;  /* 0x000000ff17177207 */ /* 0x001fc40004000000 */
[----:B------:R-:W-:Y:S02]  /*93a0*/  ISETP.NE.AND P0, PT, R20, RZ, PT ;  /* 0x000000ff1400720c */ /* 0x000fe40003f05270 */
[----:B------:R-:W-:Y:S02]  /*93b0*/  SEL R23, R23, RZ, !P5 ;  /* 0x000000ff17177207 */ /* 0x000fe40006800000 */
[----:B-1----:R-:W-:-:S03]  /*93c0*/  SEL R38, R38, RZ, !P5 ;  /* 0x000000ff26267207 */ /* 0x002fc60006800000 */
[----:B------:R-:W-:Y:S01]  /*93d0*/  IMAD.IADD R23, R16, 0x1, R23 ;  /* 0x0000000110177824 */ /* 0x000fe200078e0217 */
[----:B------:R-:W-:-:S04]  /*93e0*/  IADD3 R20, PT, PT, R17, R38, R20 ;  /* 0x0000002611147210 */ /* 0x000fc80007ffe014 */
[----:B------:R-:W-:-:S05]  /*93f0*/  SEL R23, R23, RZ, !P0 ;  /* 0x000000ff17177207 */ /* 0x000fca0004000000 */
[----:B------:R-:W-:-:S07]  /*9400*/  IMAD.IADD R22, R23, 0x1, R22 ;  /* 0x0000000117167824 */ /* 0x000fce00078e0216 */
.L_x_1916:
[----:B------:R-:W-:Y:S05]  /*9410*/  @P4 BRA `(.L_x_1834) ;  /* 0xfffffff800d44947 */ /* 0x000fea000383ffff */
.L_x_1830:
        /* <DEDUP_REMOVED lines=22> */
.L_x_1836:
[----:B------:R-:W-:Y:S05]  /*9580*/  BSYNC.RECONVERGENT B0 ;  /* 0x0000000000007941 */ /* 0x000fea0003800200 */
.L_x_1835:
[----:B------:R0:W-:Y:S01]  /*9590*/  @!P4 STS.64 [R24+0x48], R20 ;  /* 0x000048141800c388 */ /* 0x0001e20000000a00 */
[----:B------:R-:W-:Y:S02]  /*95a0*/  @!P4 IMAD.MOV.U32 R25, RZ, RZ, R20 ;  /* 0x000000ffff19c224 */ /* 0x000fe400078e0014 */
[----:B------:R-:W-:-:S07]  /*95b0*/  @!P4 IMAD.MOV.U32 R35, RZ, RZ, R22 ;  /* 0x000000ffff23c224 */ /* 0x000fce00078e0016 */
.L_x_1824:
[----:B------:R-:W-:Y:S05]  /*95c0*/  WARPSYNC.ALL ;  /* 0x0000000000007948 */ /* 0x000fea0003800000 */
[C---:B------:R-:W-:Y:S01]  /*95d0*/  ISETP.NE.AND P4, PT, R0.reuse, RZ, PT ;  /* 0x000000ff0000720c */ /* 0x040fe20003f85270 */
[----:B------:R-:W2:Y:S08]  /*95e0*/  S2UR UR5, SR_CgaCtaId ;  /* 0x00000000000579c3 */ /* 0x000eb00000008800 */
[----:B------:R-:W-:Y:S04]  /*95f0*/  BAR.SYNC.DEFER_BLOCKING 0x0 ;  /* 0x0000000000007b1d */ /* 0x000fe80000010000 */
[----:B------:R-:W-:Y:S01]  /*9600*/  @P4 ISETP.NE.AND P5, PT, R25, RZ, PT ;  /* 0x000000ff1900420c */ /* 0x000fe20003fa5270 */
[----:B------:R-:W-:Y:S01]  /*9610*/  IMAD R26, R0, 0x9, RZ ;  /* 0x00000009001a7824 */ /* 0x000fe200078e02ff */
[----:B------:R-:W-:Y:S01]  /*9620*/  ISETP.NE.AND P0, PT, R34, R2, PT ;  /* 0x000000022200720c */ /* 0x000fe20003f05270 */
[----:B------:R-:W-:-:S03]  /*9630*/  UMOV UR4, 0x400 ;  /* 0x0000040000047882 */ /* 0x000fc60000000000 */
[C---:B------:R-:W-:Y:S01]  /*9640*/  ISETP.EQ.OR P0, PT, R26.reuse, UR7, P0 ;  /* 0x000000071a007c0c */ /* 0x040fe20008702670 */
[----:B0-----:R-:W-:Y:S01]  /*9650*/  VIADD R21, R26, 0x7 ;  /* 0x000000071a157836 */ /* 0x001fe20000000000 */
[----:B------:R-:W-:Y:S02]  /*9660*/  BSSY.RECONVERGENT B0, `(.L_x_1837) ;  /* 0x0000148000007945 */ /* 0x000fe40003800200 */
[----:B------:R-:W-:-:S05]  /*9670*/  SEL R24, RZ, 0x1, !P0 ;  /* 0x00000001ff187807 */ /* 0x000fca0004000000 */
[----:B-1----:R-:W-:Y:S02]  /*9680*/  VIADD R20, R24, 0x1 ;  /* 0x0000000118147836 */ /* 0x002fe40000000000 */
[----:B------:R-:W-:Y:S01]  /*9690*/  @!P1 IMAD.MOV R20, RZ, RZ, R24 ;  /* 0x000000ffff149224 */ /* 0x000fe200078e0218 */
[----:B--2---:R-:W-:-:S09]  /*96a0*/  ULEA UR4, UR5, UR4, 0x18 ;  /* 0x0000000405047291 */ /* 0x004fd2000f8ec0ff */
[----:B------:R-:W0:Y:S02]  /*96b0*/  @P4 LDS.64 R16, [UR4+0x48] ;  /* 0x00004804ff104984 */ /* 0x000e240008000a00 */
[----:B0-----:R-:W-:Y:S01]  /*96c0*/  @P4 SEL R18, R17, RZ, !P5 ;  /* 0x000000ff11124207 */ /* 0x001fe20006800000 */
[----:B------:R-:W-:Y:S01]  /*96d0*/  VIADD R17, R26, 0x3 ;  /* 0x000000031a117836 */ /* 0x000fe20000000000 */
[----:B------:R-:W-:Y:S01]  /*96e0*/  ISETP.NE.AND P5, PT, R6, R8, PT ;  /* 0x000000080600720c */ /* 0x000fe20003fa5270 */
[----:B------:R-:W-:Y:S02]  /*96f0*/  @P4 IMAD.IADD R16, R25, 0x1, R16 ;  /* 0x0000000119104824 */ /* 0x000fe400078e0210 */
[----:B------:R-:W-:Y:S01]  /*9700*/  @P4 IMAD.IADD R35, R35, 0x1, R18 ;  /* 0x0000000123234824 */ /* 0x000fe200078e0212 */
[----:B------:R-:W-:Y:S01]  /*9710*/  ISETP.EQ.OR P5, PT, R17, UR7, P5 ;  /* 0x0000000711007c0c */ /* 0x000fe2000afa2670 */
[----:B------:R-:W-:Y:S01]  /*9720*/  @P4 IMAD.MOV.U32 R25, RZ, RZ, R16 ;  /* 0x000000ffff194224 */ /* 0x000fe200078e0010 */
[----:B------:R-:W-:Y:S01]  /*9730*/  ISETP.NE.AND P4, PT, R8, R10, PT ;  /* 0x0000000a0800720c */ /* 0x000fe20003f85270 */
[----:B------:R-:W-:Y:S01]  /*9740*/  VIADD R17, R26, 0x4 ;  /* 0x000000041a117836 */ /* 0x000fe20000000000 */
[----:B------:R-:W-:Y:S01]  /*9750*/  SEL R18, R35, RZ, !P0 ;  /* 0x000000ff23127207 */ /* 0x000fe20004000000 */
[----:B------:R-:W-:Y:S01]  /*9760*/  IMAD.IADD R29, R25, 0x1, R20 ;  /* 0x00000001191d7824 */ /* 0x000fe200078e0214 */
[----:B------:R-:W-:Y:S01]  /*9770*/  ISETP.NE.AND P0, PT, R10, R12, PT ;  /* 0x0000000c0a00720c */ /* 0x000fe20003f05270 */
[----:B------:R-:W-:Y:S01]  /*9780*/  IMAD.IADD R23, R36, 0x1, R25 ;  /* 0x0000000124177824 */ /* 0x000fe200078e0219 */
[----:B------:R-:W-:Y:S01]  /*9790*/  ISETP.EQ.OR P4, PT, R17, UR7, P4 ;  /* 0x0000000711007c0c */ /* 0x000fe2000a782670 */
[----:B------:R-:W-:-:S02]  /*97a0*/  IMAD.IADD R3, R3, 0x1, R18 ;  /* 0x0000000103037824 */ /* 0x000fc400078e0212 */
[----:B------:R-:W-:Y:S02]  /*97b0*/  VIADD R17, R26, 0x5 ;  /* 0x000000051a117836 */ /* 0x000fe40000000000 */
[----:B------:R-:W-:Y:S01]  /*97c0*/  VIADD R46, R29, 0x1 ;  /* 0x000000011d2e7836 */ /* 0x000fe20000000000 */
[----:B------:R-:W-:Y:S01]  /*97d0*/  SEL R18, R3, RZ, !P1 ;  /* 0x000000ff03127207 */ /* 0x000fe20004800000 */
[----:B------:R-:W-:Y:S01]  /*97e0*/  @!P2 IMAD.MOV R46, RZ, RZ, R29 ;  /* 0x000000ffff2ea224 */ /* 0x000fe200078e021d */
[----:B------:R-:W-:Y:S01]  /*97f0*/  ISETP.EQ.OR P0, PT, R17, UR7, P0 ;  /* 0x0000000711007c0c */ /* 0x000fe20008702670 */
[----:B------:R-:W-:Y:S02]  /*9800*/  IMAD.IADD R45, R24, 0x1, R25 ;  /* 0x00000001182d7824 */ /* 0x000fe400078e0219 */
[----:B------:R-:W-:Y:S02]  /*9810*/  IMAD.IADD R5, R5, 0x1, R18 ;  /* 0x0000000105057824 */ /* 0x000fe400078e0212 */
[----:B------:R-:W0:Y:S01]  /*9820*/  LDS.64 R18, [UR4+0x70] ;  /* 0x00007004ff127984 */ /* 0x000e220008000a00 */
[----:B------:R-:W-:-:S02]  /*9830*/  VIADD R17, R46, 0x1 ;  /* 0x000000012e117836 */ /* 0x000fc40000000000 */
[----:B------:R-:W-:Y:S01]  /*9840*/  SEL R22, R5, RZ, !P2 ;  /* 0x000000ff05167207 */ /* 0x000fe20005000000 */
[----:B------:R-:W-:-:S04]  /*9850*/  @!P5 IMAD.MOV R17, RZ, RZ, R46 ;  /* 0x000000ffff11d224 */ /* 0x000fc800078e022e */
[----:B------:R-:W-:-:S05]  /*9860*/  IMAD.IADD R7, R7, 0x1, R22 ;  /* 0x0000000107077824 */ /* 0x000fca00078e0216 */
[----:B------:R-:W-:Y:S02]  /*9870*/  SEL R16, R7, RZ, !P5 ;  /* 0x000000ff07107207 */ /* 0x000fe40006800000 */
[----:B------:R-:W-:-:S03]  /*9880*/  ISETP.NE.AND P5, PT, R14, R32, PT ;  /* 0x000000200e00720c */ /* 0x000fc60003fa5270 */
[----:B------:R-:W-:Y:S01]  /*9890*/  IMAD.IADD R9, R9, 0x1, R16 ;  /* 0x0000000109097824 */ /* 0x000fe200078e0210 */
[----:B------:R-:W-:Y:S01]  /*98a0*/  ISETP.EQ.OR P5, PT, R21, UR7, P5 ;  /* 0x0000000715007c0c */ /* 0x000fe2000afa2670 */
[----:B------:R-:W1:Y:S03]  /*98b0*/  LDS R16, [UR4+0x6c] ;  /* 0x00006c04ff107984 */ /* 0x000e660008000800 */
[----:B------:R-:W-:-:S05]  /*98c0*/  SEL R20, R9, RZ, !P4 ;  /* 0x000000ff09147207 */ /* 0x000fca0006000000 */
[----:B------:R-:W-:Y:S02]  /*98d0*/  IMAD.IADD R11, R11, 0x1, R20 ;  /* 0x000000010b0b7824 */ /* 0x000fe400078e0214 */
[----:B------:R-:W-:Y:S02]  /*98e0*/  VIADD R20, R17, 0x1 ;  /* 0x0000000111147836 */ /* 0x000fe40000000000 */
[----:B------:R-:W-:Y:S01]  /*98f0*/  @!P4 IMAD.MOV R20, RZ, RZ, R17 ;  /* 0x000000ffff14c224 */ /* 0x000fe200078e0211 */
[----:B------:R-:W-:-:S03]  /*9900*/  SEL R22, R11, RZ, !P0 ;  /* 0x000000ff0b167207 */ /* 0x000fc60004000000 */
[----:B------:R-:W-:Y:S02]  /*9910*/  VIADD R21, R20, 0x1 ;  /* 0x0000000114157836 */ /* 0x000fe40000000000 */
[----:B------:R-:W-:Y:S01]  /*9920*/  IMAD.IADD R13, R13, 0x1, R22 ;  /* 0x000000010d0d7824 */ /* 0x000fe200078e0216 */
[----:B0-----:R-:W-:Y:S01]  /*9930*/  ISETP.GE.AND P6, PT, R19, 0x101, PT ;  /* 0x000001011300780c */ /* 0x001fe20003fc6270 */
[----:B------:R-:W-:-:S03]  /*9940*/  @!P0 IMAD.MOV R21, RZ, RZ, R20 ;  /* 0x000000ffff158224 */ /* 0x000fc600078e0214 */
[----:B------:R-:W-:-:S05]  /*9950*/  SEL R22, R13, RZ, !P3 ;  /* 0x000000ff0d167207 */ /* 0x000fca0005800000 */
[----:B------:R-:W-:Y:S02]  /*9960*/  IMAD.IADD R15, R15, 0x1, R22 ;  /* 0x000000010f0f7824 */ /* 0x000fe400078e0216 */
[----:B------:R-:W-:Y:S02]  /*9970*/  VIADD R22, R21, 0x1 ;  /* 0x0000000115167836 */ /* 0x000fe40000000000 */
[----:B------:R-:W-:Y:S01]  /*9980*/  @!P3 IMAD.MOV R22, RZ, RZ, R21 ;  /* 0x000000ffff16b224 */ /* 0x000fe200078e0215 */
[----:B------:R-:W-:-:S05]  /*9990*/  SEL R28, R15, RZ, !P5 ;  /* 0x000000ff0f1c7207 */ /* 0x000fca0006800000 */
[----:B------:R-:W-:Y:S01]  /*99a0*/  IMAD.IADD R33, R33, 0x1, R28 ;  /* 0x0000000121217824 */ /* 0x000fe200078e021c */
[----:B------:R-:W-:Y:S06]  /*99b0*/  @!P6 BRA `(.L_x_1838) ;  /* 0x0000000c004ce947 */ /* 0x000fec0003800000 */
[----:B------:R-:W0:Y:S01]  /*99c0*/  LDS R24, [UR4+0x64] ;  /* 0x00006404ff187984 */ /* 0x000e220008000800 */
[----:B------:R-:W-:Y:S01]  /*99d0*/  ISETP.NE.AND P6, PT, R34, R2, PT ;  /* 0x000000022200720c */ /* 0x000fe20003fc5270 */
[----:B------:R-:W-:Y:S01]  /*99e0*/  IMAD.MOV.U32 R27, RZ, RZ, 0x9 ;  /* 0x00000009ff1b7424 */ /* 0x000fe200078e00ff */
[----:B------:R-:W-:Y:S02]  /*99f0*/  BAR.SYNC.DEFER_BLOCKING 0x0 ;  /* 0x0000000000007b1d */ /* 0x000fe40000010000 */
[----:B------:R-:W-:Y:S01]  /*9a00*/  ISETP.NE.AND P6, PT, R26, UR7, !P6 ;  /* 0x000000071a007c0c */ /* 0x000fe2000f7c5270 */
[CC--:B------:R-:W-:Y:S02]  /*9a10*/  IMAD R26, R0.reuse, R27.reuse, 0x3 ;  /* 0x00000003001a7424 */ /* 0x0c0fe400078e021b */
[----:B------:R-:W-:-:S10]  /*9a20*/  IMAD R27, R0, R27, 0x8 ;  /* 0x00000008001b7424 */ /* 0x000fd400078e021b */
[--C-:B0-----:R-:W-:Y:S02]  /*9a30*/  @!P6 IMAD.IADD R25, R25, 0x1, -R24.reuse ;  /* 0x000000011919e824 */ /* 0x101fe400078e0a18 */
[--C-:B------:R-:W-:Y:S02]  /*9a40*/  @P1 IMAD.IADD R45, R45, 0x1, -R24.reuse ;  /* 0x000000012d2d1824 */ /* 0x100fe400078e0a18 */
[--C-:B------:R-:W-:Y:S01]  /*9a50*/  @P2 IMAD.IADD R29, R29, 0x1, -R24.reuse ;  /* 0x000000011d1d2824 */ /* 0x100fe200078e0a18 */
[----:B------:R-:W-:Y:S01]  /*9a60*/  @!P6 LEA R25, R25, UR4, 0x3 ;  /* 0x000000041919ec11 */ /* 0x000fe2000f8e18ff */
[--C-:B------:R-:W-:Y:S01]  /*9a70*/  @P4 IMAD.IADD R17, R17, 0x1, -R24.reuse ;  /* 0x0000000111114824 */ /* 0x100fe200078e0a18 */
[----:B------:R-:W-:Y:S01]  /*9a80*/  @P1 LEA R45, R45, UR4, 0x3 ;  /* 0x000000042d2d1c11 */ /* 0x000fe2000f8e18ff */
[--C-:B------:R-:W-:Y:S01]  /*9a90*/  @P0 IMAD.IADD R20, R20, 0x1, -R24.reuse ;  /* 0x0000000114140824 */ /* 0x100fe200078e0a18 */
[----:B------:R-:W-:Y:S01]  /*9aa0*/  @P2 LEA R29, R29, UR4, 0x3 ;  /* 0x000000041d1d2c11 */ /* 0x000fe2000f8e18ff */
[----:B------:R2:W-:Y:S01]  /*9ab0*/  @!P6 STS.64 [R25], R34 ;  /* 0x000000221900e388 */ /* 0x0005e20000000a00 */
[----:B------:R-:W-:Y:S01]  /*9ac0*/  ISETP.NE.AND P6, PT, R6, R8, PT ;  /* 0x000000080600720c */ /* 0x000fe20003fc5270 */
[--C-:B------:R-:W-:Y:S01]  /*9ad0*/  @P3 IMAD.IADD R21, R21, 0x1, -R24.reuse ;  /* 0x0000000115153824 */ /* 0x100fe200078e0a18 */
[----:B------:R-:W-:Y:S01]  /*9ae0*/  @P4 LEA R17, R17, UR4, 0x3 ;  /* 0x0000000411114c11 */ /* 0x000fe2000f8e18ff */
[----:B------:R2:W-:Y:S01]  /*9af0*/  @P1 STS.64 [R45], R2 ;  /* 0x000000022d001388 */ /* 0x0005e20000000a00 */
[----:B------:R-:W-:Y:S01]  /*9b00*/  ISETP.NE.AND P6, PT, R26, UR7, !P6 ;  /* 0x000000071a007c0c */ /* 0x000fe2000f7c5270 */
[----:B------:R-:W-:Y:S01]  /*9b10*/  @P5 IMAD.IADD R22, R22, 0x1, -R24 ;  /* 0x0000000116165824 */ /* 0x000fe200078e0a18 */
[----:B------:R-:W-:Y:S01]  /*9b20*/  ISETP.NE.AND P1, PT, R32, R37, PT ;  /* 0x000000252000720c */ /* 0x000fe20003f25270 */
[----:B------:R2:W-:Y:S01]  /*9b30*/  @P2 STS.64 [R29], R4 ;  /* 0x000000041d002388 */ /* 0x0005e20000000a00 */
[----:B------:R-:W-:-:S02]  /*9b40*/  @P0 LEA R20, R20, UR4, 0x3 ;  /* 0x0000000414140c11 */ /* 0x000fc4000f8e18ff */
[----:B------:R-:W-:Y:S02]  /*9b50*/  ISETP.NE.AND P1, PT, R27, UR7, !P1 ;  /* 0x000000071b007c0c */ /* 0x000fe4000cf25270 */
[----:B------:R-:W-:Y:S02]  /*9b60*/  @P3 LEA R21, R21, UR4, 0x3 ;  /* 0x0000000415153c11 */ /* 0x000fe4000f8e18ff */
[----:B------:R-:W-:-:S03]  /*9b70*/  @P5 LEA R22, R22, UR4, 0x3 ;  /* 0x0000000416165c11 */ /* 0x000fc6000f8e18ff */
[----:B------:R-:W-:-:S05]  /*9b80*/  @!P6 IMAD.IADD R46, R46, 0x1, -R24 ;  /* 0x000000012e2ee824 */ /* 0x000fca00078e0a18 */
[----:B------:R-:W-:Y:S01]  /*9b90*/  @!P6 LEA R46, R46, UR4, 0x3 ;  /* 0x000000042e2eec11 */ /* 0x000fe2000f8e18ff */
[----:B------:R-:W-:-:S04]  /*9ba0*/  @!P1 IMAD.IADD R23, R23, 0x1, -R24 ;  /* 0x0000000117179824 */ /* 0x000fc800078e0a18 */
[----:B------:R2:W-:Y:S01]  /*9bb0*/  @!P6 STS.64 [R46], R6 ;  /* 0x000000062e00e388 */ /* 0x0005e20000000a00 */
[----:B------:R-:W-:-:S03]  /*9bc0*/  @!P1 LEA R23, R23, UR4, 0x3 ;  /* 0x0000000417179c11 */ /* 0x000fc6000f8e18ff */
[----:B------:R2:W-:Y:S04]  /*9bd0*/  @P4 STS.64 [R17], R8 ;  /* 0x0000000811004388 */ /* 0x0005e80000000a00 */
[----:B------:R2:W-:Y:S01]  /*9be0*/  @P0 STS.64 [R20], R10 ;  /* 0x0000000a14000388 */ /* 0x0005e20000000a00 */
[----:B------:R-:W-:-:S03]  /*9bf0*/  ISETP.GE.AND P0, PT, R0, R19, PT ;  /* 0x000000130000720c */ /* 0x000fc60003f06270 */
[----:B------:R2:W-:Y:S04]  /*9c00*/  @P3 STS.64 [R21], R12 ;  /* 0x0000000c15003388 */ /* 0x0005e80000000a00 */
[----:B------:R2:W-:Y:S04]  /*9c10*/  @P5 STS.64 [R22], R14 ;  /* 0x0000000e16005388 */ /* 0x0005e80000000a00 */
[----:B------:R2:W-:Y:S01]  /*9c20*/  @!P1 STS.64 [R23], R32 ;  /* 0x0000002017009388 */ /* 0x0005e20000000a00 */
[----:B------:R-:W-:Y:S06]  /*9c30*/  BAR.SYNC.DEFER_BLOCKING 0x0 ;  /* 0x0000000000007b1d */ /* 0x000fec0000010000 */
[----:B------:R-:W-:Y:S05]  /*9c40*/  @P0 BRA `(.L_x_1839) ;  /* 0x0000000c00a40947 */ /* 0x000fea0003800000 */
[----:B--2---:R-:W-:Y:S01]  /*9c50*/  LOP3.LUT R2, RZ, R0, RZ, 0x33, !PT ;  /* 0x00000000ff027212 */ /* 0x004fe200078e33ff */
        /* <DEDUP_REMOVED lines=13> */
[----:B------:R-:W2:Y:S03]  /*9d30*/  LDC.64 R8, c[0x0][0x398] ;  /* 0x0000e600ff087b82 */ /* 0x000ea60000000a00 */
[----:B------:R-:W-:Y:S01]  /*9d40*/  LOP3.LUT R3, R3, 0x300, RZ, 0xc0, !PT ;  /* 0x0000030003037812 */ /* 0x000fe200078ec0ff */
[----:B------:R-:W-:-:S04]  /*9d50*/  IMAD.MOV R12, RZ, RZ, -R2 ;  /* 0x000000ffff0c7224 */ /* 0x000fc800078e0a02 */
[----:B------:R-:W-:-:S07]  /*9d60*/  IMAD.IADD R36, R3, 0x1, R0 ;  /* 0x0000000103247824 */ /* 0x000fce00078e0200 */
.L_x_1842:
[----:B---3--:R3:W4:Y:S01]  /*9d70*/  LDS.64 R14, [R10] ;  /* 0x000000000a0e7984 */ /* 0x0087220000000a00 */
[----:B--2---:R-:W-:-:S04]  /*9d80*/  IMAD.WIDE R4, R11, 0x4, R8 ;  /* 0x000000040b047825 */ /* 0x004fc800078e0208 */
[----:B0-----:R-:W-:-:S04]  /*9d90*/  IMAD.WIDE R2, R11, 0x4, R6 ;  /* 0x000000040b027825 */ /* 0x001fc800078e0206 */
[----:B------:R-:W-:Y:S02]  /*9da0*/  VIADD R12, R12, 0x1 ;  /* 0x000000010c0c7836 */ /* 0x000fe40000000000 */
[----:B------:R-:W-:Y:S02]  /*9db0*/  VIADD R11, R11, 0x100 ;  /* 0x000001000b0b7836 */ /* 0x000fe40000000000 */
[----:B---3--:R-:W-:Y:S01]  /*9dc0*/  VIADD R10, R10, 0x800 ;  /* 0x000008000a0a7836 */ /* 0x008fe20000000000 */
[----:B------:R-:W-:Y:S01]  /*9dd0*/  ISETP.NE.AND P0, PT, R12, RZ, PT ;  /* 0x000000ff0c00720c */ /* 0x000fe20003f05270 */
[----:B----4-:R3:W-:Y:S04]  /*9de0*/  STG.E desc[UR10][R4.64], R14 ;  /* 0x0000000e04007986 */ /* 0x0107e8000c10190a */
[----:B------:R3:W-:Y:S08]  /*9df0*/  STG.E desc[UR10][R2.64], R15 ;  /* 0x0000000f02007986 */ /* 0x0007f0000c10190a */
[----:B------:R-:W-:Y:S05]  /*9e00*/  @P0 BRA `(.L_x_1842) ;  /* 0xfffffffc00d80947 */ /* 0x000fea000383ffff */
.L_x_1841:
[----:B------:R-:W-:Y:S05]  /*9e10*/  BSYNC.RECONVERGENT B1 ;  /* 0x0000000000017941 */ /* 0x000fea0003800200 */
.L_x_1840:
[----:B------:R-:W-:Y:S05]  /*9e20*/  @!P1 BRA `(.L_x_1839) ;  /* 0x0000000c002c9947 */ /* 0x000fea0003800000 */
[----:B------:R-:W0:Y:S01]  /*9e30*/  LDCU.64 UR8, c[0x0][0x398] ;  /* 0x00007300ff0877ac */ /* 0x000e220008000a00 */
[----:B---3--:R-:W-:Y:S01]  /*9e40*/  IMAD.IADD R2, R19, 0x1, -R36 ;  /* 0x0000000113027824 */ /* 0x008fe200078e0a24 */
[----:B------:R-:W-:Y:S01]  /*9e50*/  LEA R3, R36, UR4, 0x3 ;  /* 0x0000000424037c11 */ /* 0x000fe2000f8e18ff */
[----:B------:R-:W-:Y:S01]  /*9e60*/  BSSY.RECONVERGENT B1, `(.L_x_1843) ;  /* 0x0000051000017945 */ /* 0x000fe20003800200 */
[----:B------:R-:W2:Y:S01]  /*9e70*/  LDCU.64 UR12, c[0x0][0x3a0] ;  /* 0x00007400ff0c77ac */ /* 0x000ea20008000a00 */
[----:B------:R-:W-:Y:S02]  /*9e80*/  PLOP3.LUT P0, PT, PT, PT, PT, 0x80, 0x8 ;  /* 0x000000000008781c */ /* 0x000fe40003f0f070 */
[----:B------:R-:W-:Y:S01]  /*9e90*/  ISETP.GT.AND P1, PT, R2, 0xc00, PT ;  /* 0x00000c000200780c */ /* 0x000fe20003f24270 */
[----:B------:R-:W-:Y:S02]  /*9ea0*/  IMAD.IADD R2, R36, 0x1, R24 ;  /* 0x0000000124027824 */ /* 0x000fe400078e0218 */
[----:B------:R-:W-:Y:S01]  /*9eb0*/  VIADD R3, R3, 0x1000 ;  /* 0x0000100003037836 */ /* 0x000fe20000000000 */
[----:B0-----:R-:W-:-:S02]  /*9ec0*/  UIADD3 UR8, UP0, UPT, UR8, 0x800, URZ ;  /* 0x0000080008087890 */ /* 0x001fc4000ff1e0ff */
[----:B--2---:R-:W-:Y:S02]  /*9ed0*/  UIADD3 UR12, UP1, UPT, UR12, 0x800, URZ ;  /* 0x000008000c0c7890 */ /* 0x004fe4000ff3e0ff */
        /* <DEDUP_REMOVED lines=9> */
.L_x_1845:
[----:B--2---:R-:W0:Y:S01]  /*9f70*/  LDS.64 R46, [R3+-0x1000] ;  /* 0xfff00000032e7984 */ /* 0x004e220000000a00 */
[----:B------:R-:W-:-:S03]  /*9f80*/  IMAD.WIDE R48, R2, 0x4, R6 ;  /* 0x0000000402307825 */ /* 0x000fc600078e0206 */
[----:B------:R-:W2:Y:S01]  /*9f90*/  LDS.64 R44, [R3+-0x800] ;  /* 0xfff80000032c7984 */ /* 0x000ea20000000a00 */
[----:B------:R-:W-:-:S03]  /*9fa0*/  IMAD.WIDE R24, R2, 0x4, R4 ;  /* 0x0000000402187825 */ /* 0x000fc600078e0204 */
[----:B------:R-:W3:Y:S01]  /*9fb0*/  LDS.64 R42, [R3] ;  /* 0x00000000032a7984 */ /* 0x000ee20000000a00 */
[----:B------:R-:W-:Y:S02]  /*9fc0*/  VIADD R51, R2, 0x400 ;  /* 0x0000040002337836 */ /* 0x000fe40000000000 */
[----:B------:R-:W-:Y:S01]  /*9fd0*/  VIADD R36, R36, 0x1000 ;  /* 0x0000100024247836 */ /* 0x000fe20000000000 */
[----:B------:R-:W4:Y:S04]  /*9fe0*/  LDS.64 R8, [R3+0x800] ;  /* 0x0008000003087984 */ /* 0x000f280000000a00 */
[----:B------:R-:W5:Y:S01]  /*9ff0*/  LDS.64 R10, [R3+0x1000] ;  /* 0x00100000030a7984 */ /* 0x000f620000000a00 */
[----:B------:R-:W-:-:S03]  /*a000*/  ISETP.GE.AND P1, PT, R36, R17, PT ;  /* 0x000000112400720c */ /* 0x000fc60003f26270 */
[----:B------:R-:W1:Y:S04]  /*a010*/  LDS.64 R12, [R3+0x1800] ;  /* 0x00180000030c7984 */ /* 0x000e680000000a00 */
        /* <DEDUP_REMOVED lines=9> */
[----:B------:R2:W1:Y:S04]  /*a0b0*/  LDS.64 R40, [R3+0x6800] ;  /* 0x0068000003287984 */ /* 0x0004680000000a00 */
[----:B0-----:R-:W-:Y:S04]  /*a0c0*/  STG.E desc[UR10][R48.64+-0x800], R46 ;  /* 0xfff8002e30007986 */ /* 0x001fe8000c10190a */
[----:B------:R0:W-:Y:S01]  /*a0d0*/  STG.E desc[UR10][R24.64+-0x800], R47 ;  /* 0xfff8002f18007986 */ /* 0x0001e2000c10190a */
[----:B--2---:R-:W-:-:S03]  /*a0e0*/  VIADD R3, R3, 0x8000 ;  /* 0x0000800003037836 */ /* 0x004fc60000000000 */
[----:B------:R-:W-:Y:S04]  /*a0f0*/  STG.E desc[UR10][R48.64+-0x400], R44 ;  /* 0xfffc002c30007986 */ /* 0x000fe8000c10190a */
[----:B------:R2:W-:Y:S01]  /*a100*/  STG.E desc[UR10][R24.64+-0x400], R45 ;  /* 0xfffc002d18007986 */ /* 0x0005e2000c10190a */
[----:B0-----:R-:W-:-:S03]  /*a110*/  IMAD.WIDE R46, R51, 0x4, R6 ;  /* 0x00000004332e7825 */ /* 0x001fc600078e0206 */
[----:B---3--:R-:W-:Y:S04]  /*a120*/  STG.E desc[UR10][R48.64], R42 ;  /* 0x0000002a30007986 */ /* 0x008fe8000c10190a */
[----:B------:R0:W-:Y:S01]  /*a130*/  STG.E desc[UR10][R24.64], R43 ;  /* 0x0000002b18007986 */ /* 0x0001e2000c10190a */
[----:B--2---:R-:W-:-:S03]  /*a140*/  IMAD.WIDE R44, R51, 0x4, R4 ;  /* 0x00000004332c7825 */ /* 0x004fc600078e0204 */
[----:B----4-:R-:W-:Y:S01]  /*a150*/  STG.E desc[UR10][R48.64+0x400], R8 ;  /* 0x0004000830007986 */ /* 0x010fe2000c10190a */
[----:B------:R-:W-:-:S03]  /*a160*/  VIADD R51, R2, 0x800 ;  /* 0x0000080002337836 */ /* 0x000fc60000000000 */
[----:B------:R2:W-:Y:S04]  /*a170*/  STG.E desc[UR10][R24.64+0x400], R9 ;  /* 0x0004000918007986 */ /* 0x0005e8000c10190a */
[----:B-----5:R-:W-:Y:S01]  /*a180*/  STG.E desc[UR10][R46.64+-0x800], R10 ;  /* 0xfff8000a2e007986 */ /* 0x020fe2000c10190a */
[----:B0-----:R-:W-:-:S03]  /*a190*/  IMAD.WIDE R42, R51, 0x4, R6 ;  /* 0x00000004332a7825 */ /* 0x001fc600078e0206 */
[----:B------:R0:W-:Y:S04]  /*a1a0*/  STG.E desc[UR10][R44.64+-0x800], R11 ;  /* 0xfff8000b2c007986 */ /* 0x0001e8000c10190a */
[----:B-1----:R-:W-:Y:S01]  /*a1b0*/  STG.E desc[UR10][R46.64+-0x400], R12 ;  /* 0xfffc000c2e007986 */ /* 0x002fe2000c10190a */
[----:B--2---:R-:W-:-:S03]  /*a1c0*/  IMAD.WIDE R8, R51, 0x4, R4 ;  /* 0x0000000433087825 */ /* 0x004fc600078e0204 */
[----:B------:R1:W-:Y:S01]  /*a1d0*/  STG.E desc[UR10][R44.64+-0x400], R13 ;  /* 0xfffc000d2c007986 */ /* 0x0003e2000c10190a */
[C---:B------:R-:W-:Y:S02]  /*a1e0*/  VIADD R25, R2.reuse, 0xc00 ;  /* 0x00000c0002197836 */ /* 0x040fe40000000000 */
[----:B------:R-:W-:Y:S01]  /*a1f0*/  VIADD R2, R2, 0x1000 ;  /* 0x0000100002027836 */ /* 0x000fe20000000000 */
[----:B------:R2:W-:Y:S01]  /*a200*/  STG.E desc[UR10][R46.64], R14 ;  /* 0x0000000e2e007986 */ /* 0x0005e2000c10190a */
[----:B0-----:R-:W-:-:S03]  /*a210*/  IMAD.WIDE R10, R25, 0x4, R6 ;  /* 0x00000004190a7825 */ /* 0x001fc600078e0206 */
[----:B------:R2:W-:Y:S04]  /*a220*/  STG.E desc[UR10][R44.64], R15 ;  /* 0x0000000f2c007986 */ /* 0x0005e8000c10190a */
[----:B------:R2:W-:Y:S01]  /*a230*/  STG.E desc[UR10][R46.64+0x400], R20 ;  /* 0x000400142e007986 */ /* 0x0005e2000c10190a */
[----:B-1----:R-:W-:-:S03]  /*a240*/  IMAD.WIDE R12, R25, 0x4, R4 ;  /* 0x00000004190c7825 */ /* 0x002fc600078e0204 */
        /* <DEDUP_REMOVED lines=18> */
.L_x_1844:
[----:B------:R-:W-:Y:S05]  /*a370*/  BSYNC.RECONVERGENT B1 ;  /* 0x0000000000017941 */ /* 0x000fea0003800200 */
.L_x_1843:
[----:B--2---:R-:W-:Y:S01]  /*a380*/  IMAD.IADD R8, R19, 0x1, -R36 ;  /* 0x0000000113087824 */ /* 0x004fe200078e0a24 */
[----:B------:R-:W-:Y:S04]  /*a390*/  BSSY.RECONVERGENT B1, `(.L_x_1846) ;  /* 0x0000024000017945 */ /* 0x000fe80003800200 */
[----:B------:R-:W-:-:S13]  /*a3a0*/  ISETP.GT.AND P1, PT, R8, 0x400, PT ;  /* 0x000004000800780c */ /* 0x000fda0003f24270 */
[----:B------:R-:W-:Y:S05]  /*a3b0*/  @!P1 BRA `(.L_x_1847) ;  /* 0x0000000000849947 */ /* 0x000fea0003800000 */
[----:B------:R-:W0:Y:S01]  /*a3c0*/  LDS.64 R20, [R3+-0x1000] ;  /* 0xfff0000003147984 */ /* 0x000e220000000a00 */
[C---:B------:R-:W-:Y:S01]  /*a3d0*/  IMAD.WIDE R8, R2.reuse, 0x4, R6 ;  /* 0x0000000402087825 */ /* 0x040fe200078e0206 */
[----:B------:R-:W-:Y:S02]  /*a3e0*/  PLOP3.LUT P0, PT, PT, PT, PT, 0x8, 0x80 ;  /* 0x000000000080781c */ /* 0x000fe40003f0e170 */
[----:B------:R-:W2:Y:S01]  /*a3f0*/  LDS.64 R22, [R3+-0x800] ;  /* 0xfff8000003167984 */ /* 0x000ea20000000a00 */
[----:B------:R-:W-:-:S03]  /*a400*/  IMAD.WIDE R10, R2, 0x4, R4 ;  /* 0x00000004020a7825 */ /* 0x000fc600078e0204 */
[----:B------:R-:W3:Y:S01]  /*a410*/  LDS.64 R24, [R3] ;  /* 0x0000000003187984 */ /* 0x000ee20000000a00 */
[----:B------:R-:W-:Y:S02]  /*a420*/  VIADD R15, R2, 0x400 ;  /* 0x00000400020f7836 */ /* 0x000fe40000000000 */
[----:B------:R-:W-:Y:S01]  /*a430*/  VIADD R36, R36, 0x800 ;  /* 0x0000080024247836 */ /* 0x000fe20000000000 */
[----:B------:R-:W4:Y:S01]  /*a440*/  LDS.64 R26, [R3+0x800] ;  /* 0x00080000031a7984 */ /* 0x000f220000000a00 */
[----:B------:R-:W-:-:S03]  /*a450*/  IMAD.WIDE R12, R15, 0x4, R6 ;  /* 0x000000040f0c7825 */ /* 0x000fc600078e0206 */
[----:B------:R-:W5:Y:S01]  /*a460*/  LDS.64 R28, [R3+0x1000] ;  /* 0x00100000031c7984 */ /* 0x000f620000000a00 */
[----:B------:R-:W-:-:S03]  /*a470*/  IMAD.WIDE R14, R15, 0x4, R4 ;  /* 0x000000040f0e7825 */ /* 0x000fc600078e0204 */
[----:B------:R-:W1:Y:S01]  /*a480*/  LDS.64 R30, [R3+0x1800] ;  /* 0x00180000031e7984 */ /* 0x000e620000000a00 */
[----:B------:R-:W-:-:S03]  /*a490*/  VIADD R2, R2, 0x800 ;  /* 0x0000080002027836 */ /* 0x000fc60000000000 */
[----:B------:R-:W1:Y:S04]  /*a4a0*/  LDS.64 R32, [R3+0x2000] ;  /* 0x0020000003207984 */ /* 0x000e680000000a00 */
[----:B------:R0:W1:Y:S02]  /*a4b0*/  LDS.64 R34, [R3+0x2800] ;  /* 0x0028000003227984 */ /* 0x0000640000000a00 */
[----:B0-----:R-:W-:Y:S02]  /*a4c0*/  VIADD R3, R3, 0x4000 ;  /* 0x0000400003037836 */ /* 0x001fe40000000000 */
[----:B------:R0:W-:Y:S04]  /*a4d0*/  STG.E desc[UR10][R8.64+-0x800], R20 ;  /* 0xfff8001408007986 */ /* 0x0001e8000c10190a */
        /* <DEDUP_REMOVED lines=9> */
[----:B-1----:R0:W-:Y:S04]  /*a570*/  STG.E desc[UR10][R12.64+-0x400], R30 ;  /* 0xfffc001e0c007986 */ /* 0x0021e8000c10190a */
[----:B------:R0:W-:Y:S04]  /*a580*/  STG.E desc[UR10][R14.64+-0x400], R31 ;  /* 0xfffc001f0e007986 */ /* 0x0001e8000c10190a */
[----:B------:R0:W-:Y:S04]  /*a590*/  STG.E desc[UR10][R12.64], R32 ;  /* 0x000000200c007986 */ /* 0x0001e8000c10190a */
[----:B------:R0:W-:Y:S04]  /*a5a0*/  STG.E desc[UR10][R14.64], R33 ;  /* 0x000000210e007986 */ /* 0x0001e8000c10190a */
[----:B------:R0:W-:Y:S04]  /*a5b0*/  STG.E desc[UR10][R12.64+0x400], R34 ;  /* 0x000400220c007986 */ /* 0x0001e8000c10190a */
[----:B------:R0:W-:Y:S02]  /*a5c0*/  STG.E desc[UR10][R14.64+0x400], R35 ;  /* 0x000400230e007986 */ /* 0x0001e4000c10190a */
.L_x_1847:
[----:B------:R-:W-:Y:S05]  /*a5d0*/  BSYNC.RECONVERGENT B1 ;  /* 0x0000000000017941 */ /* 0x000fea0003800200 */
.L_x_1846:
[----:B------:R-:W-:-:S13]  /*a5e0*/  ISETP.LT.OR P0, PT, R36, R19, P0 ;  /* 0x000000132400720c */ /* 0x000fda0000701670 */
[----:B------:R-:W-:Y:S05]  /*a5f0*/  @!P0 BRA `(.L_x_1839) ;  /* 0x0000000400388947 */ /* 0x000fea0003800000 */
[----:B0-----:R-:W0:Y:S01]  /*a600*/  LDS.64 R8, [R3+-0x1000] ;  /* 0xfff0000003087984 */ /* 0x001e220000000a00 */
[----:B------:R-:W-:-:S03]  /*a610*/  IMAD.WIDE R6, R2, 0x4, R6 ;  /* 0x0000000402067825 */ /* 0x000fc600078e0206 */
[----:B------:R-:W2:Y:S01]  /*a620*/  LDS.64 R10, [R3+-0x800] ;  /* 0xfff80000030a7984 */ /* 0x000ea20000000a00 */
[----:B------:R-:W-:-:S03]  /*a630*/  IMAD.WIDE R4, R2, 0x4, R4 ;  /* 0x0000000402047825 */ /* 0x000fc600078e0204 */
[----:B------:R-:W3:Y:S04]  /*a640*/  LDS.64 R12, [R3] ;  /* 0x00000000030c7984 */ /* 0x000ee80000000a00 */
[----:B------:R-:W4:Y:S04]  /*a650*/  LDS.64 R14, [R3+0x800] ;  /* 0x00080000030e7984 */ /* 0x000f280000000a00 */
        /* <DEDUP_REMOVED lines=8> */
[----:B------:R-:W-:Y:S05]  /*a6e0*/  BRA `(.L_x_1839) ;  /* 0x0000000000fc7947 */ /* 0x000fea0003800000 */
.L_x_1838:
[----:B------:R-:W-:Y:S01]  /*a6f0*/  ISETP.NE.AND P6, PT, R34, R2, PT ;  /* 0x000000022200720c */ /* 0x000fe20003fc5270 */
[----:B------:R-:W0:Y:S01]  /*a700*/  @P1 LDC.64 R30, c[0x0][0x398] ;  /* 0x0000e600ff1e1b82 */ /* 0x000e220000000a00 */
[----:B------:R-:W-:Y:S02]  /*a710*/  IMAD.MOV.U32 R19, RZ, RZ, 0x9 ;  /* 0x00000009ff137424 */ /* 0x000fe400078e00ff */
[----:B------:R-:W-:Y:S02]  /*a720*/  ISETP.NE.AND P6, PT, R26, UR7, !P6 ;  /* 0x000000071a007c0c */ /* 0x000fe4000f7c5270 */
[CC--:B------:R-:W-:Y:S02]  /*a730*/  IMAD R24, R0.reuse, R19.reuse, 0x3 ;  /* 0x0000000300187424 */ /* 0x0c0fe400078e0213 */
[----:B------:R-:W-:Y:S01]  /*a740*/  IMAD R19, R0, R19, 0x8 ;  /* 0x0000000800137424 */ /* 0x000fe200078e0213 */
[----:B------:R-:W2:Y:S08]  /*a750*/  @P1 LDC.64 R38, c[0x0][0x3a0] ;  /* 0x0000e800ff261b82 */ /* 0x000eb00000000a00 */
[----:B------:R-:W3:Y:S08]  /*a760*/  @!P6 LDC.64 R50, c[0x0][0x398] ;  /* 0x0000e600ff32eb82 */ /* 0x000ef00000000a00 */
[----:B------:R-:W4:Y:S01]  /*a770*/  @!P6 LDC.64 R48, c[0x0][0x3a0] ;  /* 0x0000e800ff30eb82 */ /* 0x000f220000000a00 */
[----:B0-----:R-:W-:-:S07]  /*a780*/  @P1 IMAD.WIDE R42, R45, 0x4, R30 ;  /* 0x000000042d2a1825 */ /* 0x001fce00078e021e */
[----:B------:R-:W0:Y:S01]  /*a790*/  @P2 LDC.64 R26, c[0x0][0x3a0] ;  /* 0x0000e800ff1a2b82 */ /* 0x000e220000000a00 */
[----:B--2---:R-:W-:-:S04]  /*a7a0*/  @P1 IMAD.WIDE R44, R45, 0x4, R38 ;  /* 0x000000042d2c1825 */ /* 0x004fc800078e0226 */
[----:B---3--:R-:W-:-:S03]  /*a7b0*/  @!P6 IMAD.WIDE R50, R25, 0x4, R50 ;  /* 0x000000041932e825 */ /* 0x008fc600078e0232 */
[----:B------:R-:W2:Y:S02]  /*a7c0*/  @P4 LDC.64 R30, c[0x0][0x398] ;  /* 0x0000e600ff1e4b82 */ /* 0x000ea40000000a00 */
[----:B------:R-:W-:Y:S01]  /*a7d0*/  @!P6 STG.E desc[UR10][R50.64], R34 ;  /* 0x000000223200e986 */ /* 0x000fe2000c10190a */
[----:B----4-:R-:W-:-:S05]  /*a7e0*/  @!P6 IMAD.WIDE R48, R25, 0x4, R48 ;  /* 0x000000041930e825 */ /* 0x010fca00078e0230 */
[----:B------:R0:W-:Y:S01]  /*a7f0*/  @!P6 STG.E desc[UR10][R48.64], R35 ;  /* 0x000000233000e986 */ /* 0x0001e2000c10190a */
[----:B------:R-:W-:-:S03]  /*a800*/  ISETP.NE.AND P6, PT, R6, R8, PT ;  /* 0x000000080600720c */ /* 0x000fc60003fc5270 */
[----:B------:R-:W-:Y:S01]  /*a810*/  @P1 STG.E desc[UR10][R42.64], R2 ;  /* 0x000000022a001986 */ /* 0x000fe2000c10190a */
[----:B------:R-:W-:Y:S02]  /*a820*/  ISETP.NE.AND P6, PT, R24, UR7, !P6 ;  /* 0x0000000718007c0c */ /* 0x000fe4000f7c5270 */
[----:B------:R-:W3:Y:S01]  /*a830*/  @P2 LDC.64 R24, c[0x0][0x398] ;  /* 0x0000e600ff182b82 */ /* 0x000ee20000000a00 */
[----:B------:R4:W-:Y:S01]  /*a840*/  @P1 STG.E desc[UR10][R44.64], R3 ;  /* 0x000000032c001986 */ /* 0x0009e2000c10190a */
[----:B------:R-:W-:Y:S01]  /*a850*/  ISETP.NE.AND P1, PT, R32, R37, PT ;  /* 0x000000252000720c */ /* 0x000fe20003f25270 */
[----:B0-----:R-:W-:-:S03]  /*a860*/  @P2 IMAD.WIDE R48, R29, 0x4, R26 ;  /* 0x000000041d302825 */ /* 0x001fc600078e021a */
[----:B------:R-:W-:Y:S02]  /*a870*/  ISETP.NE.AND P1, PT, R19, UR7, !P1 ;  /* 0x0000000713007c0c */ /* 0x000fe4000cf25270 */
[----:B------:R-:W0:Y:S01]  /*a880*/  @P0 LDC.64 R26, c[0x0][0x3a0] ;  /* 0x0000e800ff1a0b82 */ /* 0x000e220000000a00 */
[----:B--2---:R-:W-:-:S07]  /*a890*/  @P4 IMAD.WIDE R30, R17, 0x4, R30 ;  /* 0x00000004111e4825 */ /* 0x004fce00078e021e */
[----:B------:R-:W2:Y:S08]  /*a8a0*/  @!P6 LDC.64 R40, c[0x0][0x398] ;  /* 0x0000e600ff28eb82 */ /* 0x000eb00000000a00 */
[----:B------:R-:W5:Y:S01]  /*a8b0*/  @!P6 LDC.64 R38, c[0x0][0x3a0] ;  /* 0x0000e800ff26eb82 */ /* 0x000f620000000a00 */
[----:B---3--:R-:W-:-:S05]  /*a8c0*/  @P2 IMAD.WIDE R34, R29, 0x4, R24 ;  /* 0x000000041d222825 */ /* 0x008fca00078e0218 */
[----:B------:R3:W-:Y:S02]  /*a8d0*/  @P2 STG.E desc[UR10][R34.64], R4 ;  /* 0x0000000422002986 */ /* 0x0007e4000c10190a */
[----:B------:R-:W1:Y:S01]  /*a8e0*/  @P4 LDC.64 R24, c[0x0][0x3a0] ;  /* 0x0000e800ff184b82 */ /* 0x000e620000000a00 */
[----:B0-----:R-:W-:Y:S01]  /*a8f0*/  @P0 IMAD.WIDE R26, R20, 0x4, R26 ;  /* 0x00000004141a0825 */ /* 0x001fe200078e021a */
[----:B------:R0:W-:Y:S06]  /*a900*/  @P2 STG.E desc[UR10][R48.64], R5 ;  /* 0x0000000530002986 */ /* 0x0001ec000c10190a */
[----:B------:R-:W3:Y:S01]  /*a910*/  @P0 LDC.64 R28, c[0x0][0x398] ;  /* 0x0000e600ff1c0b82 */ /* 0x000ee20000000a00 */
[----:B--2---:R-:W-:-:S05]  /*a920*/  @!P6 IMAD.WIDE R50, R46, 0x4, R40 ;  /* 0x000000042e32e825 */ /* 0x004fca00078e0228 */
[----:B------:R0:W-:Y:S02]  /*a930*/  @!P6 STG.E desc[UR10][R50.64], R6 ;  /* 0x000000063200e986 */ /* 0x0001e4000c10190a */
[----:B----4-:R-:W2:Y:S01]  /*a940*/  @P3 LDC.64 R2, c[0x0][0x398] ;  /* 0x0000e600ff023b82 */ /* 0x010ea20000000a00 */
[----:B-----5:R-:W-:-:S05]  /*a950*/  @!P6 IMAD.WIDE R46, R46, 0x4, R38 ;  /* 0x000000042e2ee825 */ /* 0x020fca00078e0226 */
[----:B------:R0:W-:Y:S02]  /*a960*/  @!P6 STG.E desc[UR10][R46.64], R7 ;  /* 0x000000072e00e986 */ /* 0x0001e4000c10190a */
[----:B------:R-:W4:Y:S01]  /*a970*/  @P3 LDC.64 R44, c[0x0][0x3a0] ;  /* 0x0000e800ff2c3b82 */ /* 0x000f220000000a00 */
[----:B-1----:R-:W-:Y:S01]  /*a980*/  @P4 IMAD.WIDE R24, R17, 0x4, R24 ;  /* 0x0000000411184825 */ /* 0x002fe200078e0218 */
[----:B------:R0:W-:Y:S04]  /*a990*/  @P4 STG.E desc[UR10][R30.64], R8 ;  /* 0x000000081e004986 */ /* 0x0001e8000c10190a */
[----:B------:R0:W-:Y:S02]  /*a9a0*/  @P4 STG.E desc[UR10][R24.64], R9 ;  /* 0x0000000918004986 */ /* 0x0001e4000c10190a */
[----:B------:R-:W1:Y:S01]  /*a9b0*/  @P5 LDC.64 R42, c[0x0][0x398] ;  /* 0x0000e600ff2a5b82 */ /* 0x000e620000000a00 */
[----:B---3--:R-:W-:-:S05]  /*a9c0*/  @P0 IMAD.WIDE R28, R20, 0x4, R28 ;  /* 0x00000004141c0825 */ /* 0x008fca00078e021c */
[----:B------:R0:W-:Y:S02]  /*a9d0*/  @P0 STG.E desc[UR10][R28.64], R10 ;  /* 0x0000000a1c000986 */ /* 0x0001e4000c10190a */
[----:B------:R-:W3:Y:S01]  /*a9e0*/  @P5 LDC.64 R34, c[0x0][0x3a0] ;  /* 0x0000e800ff225b82 */ /* 0x000ee20000000a00 */
[C---:B--2---:R-:W-:Y:S01]  /*a9f0*/  @P3 IMAD.WIDE R2, R21.reuse, 0x4, R2 ;  /* 0x0000000415023825 */ /* 0x044fe200078e0202 */
[----:B------:R0:W-:Y:S04]  /*aa00*/  @P0 STG.E desc[UR10][R26.64], R11 ;  /* 0x0000000b1a000986 */ /* 0x0001e8000c10190a */
[----:B------:R0:W-:Y:S02]  /*aa10*/  @P3 STG.E desc[UR10][R2.64], R12 ;  /* 0x0000000c02003986 */ /* 0x0001e4000c10190a */
[----:B------:R-:W2:Y:S01]  /*aa20*/  @!P1 LDC.64 R38, c[0x0][0x398] ;  /* 0x0000e600ff269b82 */ /* 0x000ea20000000a00 */
[----:B----4-:R-:W-:-:S05]  /*aa30*/  @P3 IMAD.WIDE R44, R21, 0x4, R44 ;  /* 0x00000004152c3825 */ /* 0x010fca00078e022c */
[----:B------:R0:W-:Y:S02]  /*aa40*/  @P3 STG.E desc[UR10][R44.64], R13 ;  /* 0x0000000d2c003986 */ /* 0x0001e4000c10190a */
[----:B------:R-:W4:Y:S01]  /*aa50*/  @!P1 LDC.64 R40, c[0x0][0x3a0] ;  /* 0x0000e800ff289b82 */ /* 0x000f220000000a00 */
[----:B-1----:R-:W-:-:S05]  /*aa60*/  @P5 IMAD.WIDE R42, R22, 0x4, R42 ;  /* 0x00000004162a5825 */ /* 0x002fca00078e022a */
[----:B------:R0:W-:Y:S01]  /*aa70*/  @P5 STG.E desc[UR10][R42.64], R14 ;  /* 0x0000000e2a005986 */ /* 0x0001e2000c10190a */
[----:B---3--:R-:W-:-:S05]  /*aa80*/  @P5 IMAD.WIDE R34, R22, 0x4, R34 ;  /* 0x0000000416225825 */ /* 0x008fca00078e0222 */
[----:B------:R0:W-:Y:S01]  /*aa90*/  @P5 STG.E desc[UR10][R34.64], R15 ;  /* 0x0000000f22005986 */ /* 0x0001e2000c10190a */
[----:B--2---:R-:W-:-:S05]  /*aaa0*/  @!P1 IMAD.WIDE R38, R23, 0x4, R38 ;  /* 0x0000000417269825 */ /* 0x004fca00078e0226 */
[----:B------:R0:W-:Y:S01]  /*aab0*/  @!P1 STG.E desc[UR10][R38.64], R32 ;  /* 0x0000002026009986 */ /* 0x0001e2000c10190a */
[----:B----4-:R-:W-:-:S05]  /*aac0*/  @!P1 IMAD.WIDE R40, R23, 0x4, R40 ;  /* 0x0000000417289825 */ /* 0x010fca00078e0228 */
[----:B------:R0:W-:Y:S02]  /*aad0*/  @!P1 STG.E desc[UR10][R40.64], R33 ;  /* 0x0000002128009986 */ /* 0x0001e4000c10190a */
.L_x_1839:
[----:B------:R-:W-:Y:S05]  /*aae0*/  BSYNC.RECONVERGENT B0 ;  /* 0x0000000000007941 */ /* 0x000fea0003800200 */
.L_x_1837:
[----:B------:R-:W-:-:S13]  /*aaf0*/  ISETP.NE.AND P0, PT, R0, 0xff, PT ;  /* 0x000000ff0000780c */ /* 0x000fda0003f05270 */
[----:B------:R-:W-:Y:S05]  /*ab00*/  @P0 EXIT ;  /* 0x000000000000094d */ /* 0x000fea0003800000 */
[----:B0-2---:R-:W0:Y:S01]  /*ab10*/  LDC.64 R6, c[0x0][0x3a8] ;  /* 0x0000ea00ff067b82 */ /* 0x005e220000000a00 */
[----:B------:R-:W-:-:S09]  /*ab20*/  UISETP.NE.AND UP0, UPT, UR7, 0x900, UPT ;  /* 0x000009000700788c */ /* 0x000fd2000bf05270 */
[----:B------:R-:W-:Y:S05]  /*ab30*/  BRA.U UP0, `(.L_x_1848) ;  /* 0x00000001001c7547 */ /* 0x000fea000b800000 */
[----:B---3--:R-:W1:Y:S08]  /*ab40*/  LDC.64 R2, c[0x0][0x398] ;  /* 0x0000e600ff027b82 */ /* 0x008e700000000a00 */
[----:B------:R-:W2:Y:S01]  /*ab50*/  LDC.64 R4, c[0x0][0x3a0] ;  /* 0x0000e800ff047b82 */ /* 0x000ea20000000a00 */
[----:B-1----:R-:W-:-:S05]  /*ab60*/  IMAD.WIDE R2, R16, 0x4, R2 ;  /* 0x0000000410027825 */ /* 0x002fca00078e0202 */
[----:B------:R4:W-:Y:S01]  /*ab70*/  STG.E desc[UR10][R2.64], R37 ;  /* 0x0000002502007986 */ /* 0x0009e2000c10190a */
[----:B--2---:R-:W-:-:S04]  /*ab80*/  IMAD.WIDE R4, R16, 0x4, R4 ;  /* 0x0000000410047825 */ /* 0x004fc800078e0204 */
[----:B------:R-:W-:Y:S01]  /*ab90*/  VIADD R16, R16, 0x1 ;  /* 0x0000000110107836 */ /* 0x000fe20000000000 */
[----:B------:R4:W-:Y:S06]  /*aba0*/  STG.E desc[UR10][R4.64], R18 ;  /* 0x0000001204007986 */ /* 0x0009ec000c10190a */
.L_x_1848:
[----:B01----:R-:W-:Y:S01]  /*abb0*/  STG.E desc[UR10][R6.64], R16 ;  /* 0x0000001006007986 */ /* 0x003fe2000c10190a */
[----:B------:R-:W-:Y:S05]  /*abc0*/  EXIT ;  /* 0x000000000000794d */ /* 0x000fea0003800000 */
.L_x_1792:
[----:B------:R-:W-:Y:S01]  /*abd0*/  BSSY B0, `(.L_x_1849) ;  /* 0x0000006000007945 */ /* 0x000fe20003800000 */
[----:B------:R-:W-:Y:S01]  /*abe0*/  PLOP3.LUT P0, PT, P0, PT, PT, 0x8, 0x80 ;  /* 0x000000000080781c */ /* 0x000fe2000070e170 */
[----:B------:R-:W-:-:S12]  /*abf0*/  IMAD.MOV.U32 R21, RZ, RZ, -0x1 ;  /* 0xffffffffff157424 */ /* 0x000fd800078e00ff */
[----:B------:R-:W-:Y:S05]  /*ac00*/  WARPSYNC.COLLECTIVE R21, `(.L_x_1850) ;  /* 0x0000000015087348 */ /* 0x000fea0003c00000 */
[----:B------:R-:W-:Y:S01]  /*ac10*/  VOTE.ANY P0, P0 ;  /* 0x0000000000ff7806 */ /* 0x000fe20000000100 */
[----:B------:R-:W-:-:S12]  /*ac20*/  ENDCOLLECTIVE ;  /* 0x000000000000791b */ /* 0x000fd80003800000 */
.L_x_1850:
[----:B------:R-:W-:Y:S05]  /*ac30*/  BSYNC B0 ;  /* 0x0000000000007941 */ /* 0x000fea0003800000 */
.L_x_1849:
[----:B------:R-:W-:Y:S05]  /*ac40*/  BRA `(.L_x_1851) ;  /* 0xffffff8400987947 */ /* 0x000fea000383ffff */
.L_x_1794:
[----:B------:R-:W0:Y:S01]  /*ac50*/  S2R R26, SR_GEMASK ;  /* 0x00000000001a7919 */ /* 0x000e220000003c00 */
[----:B------:R-:W-:Y:S01]  /*ac60*/  BSSY B0, `(.L_x_1852) ;  /* 0x0000006000007945 */ /* 0x000fe20003800000 */
[----:B------:R-:W-:Y:S01]  /*ac70*/  PLOP3.LUT P0, PT, P0, PT, PT, 0x8, 0x80 ;  /* 0x000000000080781c */ /* 0x000fe2000070e170 */
[----:B------:R-:W-:-:S12]  /*ac80*/  IMAD.MOV.U32 R21, RZ, RZ, -0x1 ;  /* 0xffffffffff157424 */ /* 0x000fd800078e00ff */
[----:B0-----:R-:W-:Y:S05]  /*ac90*/  WARPSYNC.COLLECTIVE R21, `(.L_x_1853) ;  /* 0x0000000015087348 */ /* 0x001fea0003c00000 */
[----:B------:R-:W-:Y:S01]  /*aca0*/  VOTE.ANY R21, PT, P0 ;  /* 0x0000000000157806 */ /* 0x000fe200000e0100 */
[----:B0-----:R-:W-:Y:S06]  /*acb0*/  ENDCOLLECTIVE ;  /* 0x000000000000791b */ /* 0x001fec0003800000 */
.L_x_1853:
[----:B------:R-:W-:Y:S05]  /*acc0*/  BSYNC B0 ;  /* 0x0000000000007941 */ /* 0x000fea0003800000 */
.L_x_1852:
[----:B------:R-:W-:Y:S01]  /*acd0*/  LOP3.LUT R21, R21, 0x80000000, R26, 0xec, !PT ;  /* 0x8000000015157812 */ /* 0x000fe200078eec1a */
[----:B------:R-:W-:Y:S01]  /*ace0*/  IMAD.MOV.U32 R24, RZ, RZ, R16 ;  /* 0x000000ffff187224 */ /* 0x000fe200078e0010 */
[----:B------:R-:W-:Y:S02]  /*acf0*/  ISETP.NE.U32.AND P4, PT, R18, 0x65, PT ;  /* 0x000000651200780c */ /* 0x000fe40003f85070 */
[----:B------:R-:W-:Y:S01]  /*ad00*/  ISETP.NE.AND P2, PT, R16, RZ, PT ;  /* 0x000000ff1000720c */ /* 0x000fe20003f45270 */
[----:B------:R-:W-:Y:S01]  /*ad10*/  VIADD R20, R21, 0xffffffff ;  /* 0xffffffff15147836 */ /* 0x000fe20000000000 */
[----:B------:R-:W-:Y:S01]  /*ad20*/  ISETP.NE.AND.EX P4, PT, R19, RZ, PT, P4 ;  /* 0x000000ff1300720c */ /* 0x000fe20003f85340 */
[----:B------:R-:W-:-:S03]  /*ad30*/  IMAD.MOV.U32 R19, RZ, RZ, 0x1 ;  /* 0x00000001ff137424 */ /* 0x000fc600078e00ff */
[----:B------:R-:W-:Y:S01]  /*ad40*/  LOP3.LUT R20, R21, R20, RZ, 0xc, !PT ;  /* 0x0000001415147212 */ /* 0x000fe200078e0cff */
[----:B------:R-:W-:-:S03]  /*ad50*/  IMAD.MOV.U32 R21, RZ, RZ, -0x1 ;  /* 0xffffffffff157424 */ /* 0x000fc600078e00ff */
[----:B------:R-:W0:Y:S02]  /*ad60*/  POPC R27, R20 ;  /* 0x00000014001b7309 */ /* 0x000e240000000000 */
[----:B0-----:R-:W-:-:S07]  /*ad70*/  IMAD.MOV.U32 R18, RZ, RZ, R27 ;  /* 0x000000ffff127224 */ /* 0x001fce00078e001b */
[----:B------:R-:W-:Y:S05]  /*ad80*/  WARPSYNC.COLLECTIVE R21, `(.L_x_1854) ;  /* 0x0000000015087348 */ /* 0x000fea0003c00000 */
[----:B------:R0:W1:Y:S02]  /*ad90*/  SHFL.DOWN P0, R23, R24, R19, R18 ;  /* 0x0800001318177389 */ /* 0x0000640000000012 */
[----:B01----:R-:W-:Y:S05]  /*ada0*/  ENDCOLLECTIVE ;  /* 0x000000000000791b */ /* 0x003fea0003800000 */
.L_x_1854:
[----:B------:R-:W-:Y:S02]  /*adb0*/  IMAD.MOV.U32 R24, RZ, RZ, R17 ;  /* 0x000000ffff187224 */ /* 0x000fe400078e0011 */
[----:B------:R-:W-:-:S07]  /*adc0*/  IMAD.MOV.U32 R22, RZ, RZ, R23 ;  /* 0x000000ffff167224 */ /* 0x000fce00078e0017 */
[----:B------:R-:W-:Y:S05]  /*add0*/  WARPSYNC.COLLECTIVE R21, `(.L_x_1855) ;  /* 0x0000000015087348 */ /* 0x000fea0003c00000 */
[----:B------:R0:W1:Y:S02]  /*ade0*/  SHFL.DOWN P0, R23, R24, R19, R18 ;  /* 0x0800001318177389 */ /* 0x0000640000000012 */
[----:B01----:R-:W-:Y:S05]  /*adf0*/  ENDCOLLECTIVE ;  /* 0x000000000000791b */ /* 0x003fea0003800000 */
.L_x_1855:
[----:B------:R-:W-:Y:S01]  /*ae00*/  IMAD.MOV.U32 R19, RZ, RZ, 0x2 ;  /* 0x00000002ff137424 */ /* 0x000fe200078e00ff */
[----:B------:R-:W-:Y:S02]  /*ae10*/  ISETP.GE.AND P0, PT, R36, R27, PT ;  /* 0x0000001b2400720c */ /* 0x000fe40003f06270 */
[----:B------:R-:W-:Y:S02]  /*ae20*/  SEL R20, R23, RZ, !P2 ;  /* 0x000000ff17147207 */ /* 0x000fe40005000000 */
[----:B------:R-:W-:Y:S02]  /*ae30*/  SEL R23, R22, RZ, !P0 ;  /* 0x000000ff16177207 */ /* 0x000fe40004000000 */
[----:B------:R-:W-:-:S03]  /*ae40*/  SEL R39, R20, RZ, !P0 ;  /* 0x000000ff14277207 */ /* 0x000fc60004000000 */
[----:B------:R-:W-:Y:S02]  /*ae50*/  IMAD.IADD R22, R16, 0x1, R23 ;  /* 0x0000000110167824 */ /* 0x000fe400078e0217 */
[----:B------:R-:W-:Y:S02]  /*ae60*/  IMAD.IADD R20, R17, 0x1, R39 ;  /* 0x0000000111147824 */ /* 0x000fe400078e0227 */
[----:B------:R-:W-:Y:S01]  /*ae70*/  IMAD.MOV.U32 R24, RZ, RZ, R22 ;  /* 0x000000ffff187224 */ /* 0x000fe200078e0016 */
[----:B------:R-:W-:Y:S01]  /*ae80*/  ISETP.NE.AND P2, PT, R22, RZ, PT ;  /* 0x000000ff1600720c */ /* 0x000fe20003f45270 */
[----:B------:R-:W-:-:S12]  /*ae90*/  VIADD R16, R36, 0x2 ;  /* 0x0000000224107836 */ /* 0x000fd80000000000 */
[----:B------:R-:W-:Y:S05]  /*aea0*/  WARPSYNC.COLLECTIVE R21, `(.L_x_1856) ;  /* 0x0000000015087348 */ /* 0x000fea0003c00000 */
[----:B------:R0:W1:Y:S02]  /*aeb0*/  SHFL.DOWN P0, R23, R24, R19, R18 ;  /* 0x0800001318177389 */ /* 0x0000640000000012 */
[----:B01----:R-:W-:Y:S05]  /*aec0*/  ENDCOLLECTIVE ;  /* 0x000000000000791b */ /* 0x003fea0003800000 */
.L_x_1856:
[----:B------:R-:W-:Y:S02]  /*aed0*/  IMAD.MOV.U32 R24, RZ, RZ, R20 ;  /* 0x000000ffff187224 */ /* 0x000fe400078e0014 */
[----:B------:R-:W-:-:S07]  /*aee0*/  IMAD.MOV.U32 R38, RZ, RZ, R23 ;  /* 0x000000ffff267224 */ /* 0x000fce00078e0017 */
[----:B------:R-:W-:Y:S05]  /*aef0*/  WARPSYNC.COLLECTIVE R21, `(.L_x_1857) ;  /* 0x0000000015087348 */ /* 0x000fea0003c00000 */
[----:B------:R0:W1:Y:S02]  /*af00*/  SHFL.DOWN P0, R23, R24, R19, R18 ;  /* 0x0800001318177389 */ /* 0x0000640000000012 */
[----:B01----:R-:W-:Y:S05]  /*af10*/  ENDCOLLECTIVE ;  /* 0x000000000000791b */ /* 0x003fea0003800000 */
.L_x_1857:
[----:B------:R-:W-:Y:S01]  /*af20*/  IMAD.MOV.U32 R19, RZ, RZ, 0x4 ;  /* 0x00000004ff137424 */ /* 0x000fe200078e00ff */
[----:B------:R-:W-:Y:S01]  /*af30*/  ISETP.GT.AND P0, PT, R16, R27, PT ;  /* 0x0000001b1000720c */ /* 0x000fe20003f04270 */
[----:B------:R-:W-:-:S03]  /*af40*/  IMAD.MOV.U32 R39, RZ, RZ, R23 ;  /* 0x000000ffff277224 */ /* 0x000fc600078e0017 */
[----:B------:R-:W-:Y:S02]  /*af50*/  SEL R17, R38, RZ, !P0 ;  /* 0x000000ff26117207 */ /* 0x000fe40004000000 */
[----:B------:R-:W-:-:S03]  /*af60*/  SEL R39, R39, RZ, !P2 ;  /* 0x000000ff27277207 */ /* 0x000fc60005000000 */
[----:B------:R-:W-:Y:S01]  /*af70*/  IMAD.IADD R38, R22, 0x1, R17 ;  /* 0x0000000116267824 */ /* 0x000fe200078e0211 */
[----:B------:R-:W-:Y:S01]  /*af80*/  SEL R39, R39, RZ, !P0 ;  /* 0x000000ff27277207 */ /* 0x000fe20004000000 */
[----:B------:R-:W-:Y:S02]  /*af90*/  VIADD R22, R36, 0x8 ;  /* 0x0000000824167836 */ /* 0x000fe40000000000 */
[----:B------:R-:W-:Y:S01]  /*afa0*/  IMAD.MOV.U32 R24, RZ, RZ, R38 ;  /* 0x000000ffff187224 */ /* 0x000fe200078e0026 */
[----:B------:R-:W-:Y:S01]  /*afb0*/  ISETP.NE.AND P2, PT, R38, RZ, PT ;  /* 0x000000ff2600720c */ /* 0x000fe20003f45270 */
[----:B------:R-:W-:Y:S02]  /*afc0*/  IMAD.IADD R16, R20, 0x1, R39 ;  /* 0x0000000114107824 */ /* 0x000fe400078e0227 */
[----:B------:R-:W-:-:S10]  /*afd0*/  VIADD R20, R36, 0x4 ;  /* 0x0000000424147836 */ /* 0x000fd40000000000 */
[----:B------:R-:W-:Y:S05]  /*afe0*/  WARPSYNC.COLLECTIVE R21, `(.L_x_1858) ;  /* 0x0000000015087348 */ /* 0x000fea0003c00000 */
[----:B------:R0:W1:Y:S02]  /*aff0*/  SHFL.DOWN P0, R23, R24, R19, R18 ;  /* 0x0800001318177389 */ /* 0x0000640000000012 */
[----:B01----:R-:W-:Y:S05]  /*b000*/  ENDCOLLECTIVE ;  /* 0x000000000000791b */ /* 0x003fea0003800000 */
.L_x_1858:
[----:B------:R-:W-:Y:S02]  /*b010*/  IMAD.MOV.U32 R24, RZ, RZ, R16 ;  /* 0x000000ffff187224 */ /* 0x000fe400078e0010 */
[----:B------:R-:W-:-:S07]  /*b020*/  IMAD.MOV.U32 R17, RZ, RZ, R23 ;  /* 0x000000ffff117224 */ /* 0x000fce00078e0017 */
[----:B------:R-:W-:Y:S05]  /*b030*/  WARPSYNC.COLLECTIVE R21, `(.L_x_1859) ;  /* 0x0000000015087348 */ /* 0x000fea0003c00000 */
[----:B------:R0:W1:Y:S02]  /*b040*/  SHFL.DOWN P0, R23, R24, R19, R18 ;  /* 0x0800001318177389 */ /* 0x0000640000000012 */
[----:B01----:R-:W-:Y:S05]  /*b050*/  ENDCOLLECTIVE ;  /* 0x000000000000791b */ /* 0x003fea0003800000 */
.L_x_1859:
[----:B------:R-:W-:Y:S01]  /*b060*/  IMAD.MOV.U32 R19, RZ, RZ, 0x8 ;  /* 0x00000008ff137424 */ /* 0x000fe200078e00ff */
[----:B------:R-:W-:Y:S02]  /*b070*/  ISETP.GT.AND P0, PT, R20, R27, PT ;  /* 0x0000001b1400720c */ /* 0x000fe40003f04270 */
[----:B------:R-:W-:Y:S02]  /*b080*/  SEL R23, R23, RZ, !P2 ;  /* 0x000000ff17177207 */ /* 0x000fe40005000000 */
[----:B------:R-:W-:Y:S02]  /*b090*/  SEL R17, R17, RZ, !P0 ;  /* 0x000000ff11117207 */ /* 0x000fe40004000000 */
[----:B------:R-:W-:-:S03]  /*b0a0*/  SEL R23, R23, RZ, !P0 ;  /* 0x000000ff17177207 */ /* 0x000fc60004000000 */
[----:B------:R-:W-:Y:S02]  /*b0b0*/  IMAD.IADD R40, R38, 0x1, R17 ;  /* 0x0000000126287824 */ /* 0x000fe400078e0211 */
[----:B------:R-:W-:Y:S02]  /*b0c0*/  IMAD.IADD R20, R16, 0x1, R23 ;  /* 0x0000000110147824 */ /* 0x000fe400078e0217 */
[----:B------:R-:W-:Y:S01]  /*b0d0*/  IMAD.MOV.U32 R24, RZ, RZ, R40 ;  /* 0x000000ffff187224 */ /* 0x000fe200078e0028 */
[----:B------:R-:W-:-:S13]  /*b0e0*/  ISETP.NE.AND P2, PT, R40, RZ, PT ;  /* 0x000000ff2800720c */ /* 0x000fda0003f45270 */
[----:B------:R-:W-:Y:S05]  /*b0f0*/  WARPSYNC.COLLECTIVE R21, `(.L_x_1860) ;  /* 0x0000000015087348 */ /* 0x000fea0003c00000 */
[----:B------:R0:W1:Y:S02]  /*b100*/  SHFL.DOWN P0, R23, R24, R19, R18 ;  /* 0x0800001318177389 */ /* 0x0000640000000012 */
[----:B01----:R-:W-:Y:S05]  /*b110*/  ENDCOLLECTIVE ;  /* 0x000000000000791b */ /* 0x003fea0003800000 */
.L_x_1860:
[----:B------:R-:W-:Y:S02]  /*b120*/  IMAD.MOV.U32 R24, RZ, RZ, R20 ;  /* 0x000000ffff187224 */ /* 0x000fe400078e0014 */
[----:B------:R-:W-:-:S07]  /*b130*/  IMAD.MOV.U32 R16, RZ, RZ, R23 ;  /* 0x000000ffff107224 */ /* 0x000fce00078e0017 */
[----:B------:R-:W-:Y:S05]  /*b140*/  WARPSYNC.COLLECTIVE R21, `(.L_x_1861) ;  /* 0x0000000015087348 */ /* 0x000fea0003c00000 */
[----:B------:R0:W1:Y:S02]  /*b150*/  SHFL.DOWN P0, R23, R24, R19, R18 ;  /* 0x0800001318177389 */ /* 0x0000640000000012 */
[----:B01----:R-:W-:Y:S05]  /*b160*/  ENDCOLLECTIVE ;  /* 0x000000000000791b */ /* 0x003fea0003800000 */
.L_x_1861:
[----:B------:R-:W-:Y:S01]  /*b170*/  IMAD.MOV.U32 R19, RZ, RZ, 0x10 ;  /* 0x00000010ff137424 */ /* 0x000fe200078e00ff */
[----:B------:R-:W-:Y:S02]  /*b180*/  ISETP.GT.AND P0, PT, R22, R27, PT ;  /* 0x0000001b1600720c */ /* 0x000fe40003f04270 */
[----:B------:R-:W-:Y:S02]  /*b190*/  SEL R23, R23, RZ, !P2 ;  /* 0x000000ff17177207 */ /* 0x000fe40005000000 */
[----:B------:R-:W-:Y:S01]  /*b1a0*/  SEL R17, R16, RZ, !P0 ;  /* 0x000000ff10117207 */ /* 0x000fe20004000000 */
[----:B------:R-:W-:Y:S01]  /*b1b0*/  VIADD R16, R36, 0x10 ;  /* 0x0000001024107836 */ /* 0x000fe20000000000 */
        /* <DEDUP_REMOVED lines=8> */
.L_x_1862:
[----:B------:R-:W-:Y:S02]  /*b240*/  IMAD.MOV.U32 R24, RZ, RZ, R22 ;  /* 0x000000ffff187224 */ /* 0x000fe400078e0016 */
[----:B------:R-:W-:-:S07]  /*b250*/  IMAD.MOV.U32 R20, RZ, RZ, R23 ;  /* 0x000000ffff147224 */ /* 0x000fce00078e0017 */
[----:B------:R-:W-:Y:S05]  /*b260*/  WARPSYNC.COLLECTIVE R21, `(.L_x_1863) ;  /* 0x0000000015087348 */ /* 0x000fea0003c00000 */
[----:B------:R0:W1:Y:S02]  /*b270*/  SHFL.DOWN P0, R23, R24, R19, R18 ;  /* 0x0800001318177389 */ /* 0x0000640000000012 */
[----:B01----:R-:W-:Y:S05]  /*b280*/  ENDCOLLECTIVE ;  /* 0x000000000000791b */ /* 0x003fea0003800000 */
.L_x_1863:
[----:B------:R-:W-:Y:S05]  /*b290*/  WARPSYNC.COLLECTIVE R21, `(.L_x_1864) ;  /* 0x0000000015087348 */ /* 0x000fea0003c00000 */
[----:B------:R-:W-:Y:S01]  /*b2a0*/  VOTE.ALL P4, P4 ;  /* 0x0000000000ff7806 */ /* 0x000fe20002080000 */
[----:B------:R-:W-:-:S12]  /*b2b0*/  ENDCOLLECTIVE ;  /* 0x000000000000791b */ /* 0x000fd80003800000 */
.L_x_1864:
[----:B------:R-:W-:Y:S02]  /*b2c0*/  ISETP.GT.AND P0, PT, R16, R27, PT ;  /* 0x0000001b1000720c */ /* 0x000fe40003f04270 */
[----:B------:R-:W0:Y:S01]  /*b2d0*/  LDC.64 R16, c[0x0][0x3b0] ;  /* 0x0000ec00ff107b82 */ /* 0x000e220000000a00 */
[----:B------:R-:W-:Y:S02]  /*b2e0*/  SEL R23, R23, RZ, !P2 ;  /* 0x000000ff17177207 */ /* 0x000fe40005000000 */
[----:B------:R-:W-:Y:S02]  /*b2f0*/  SEL R27, R20, RZ, !P0 ;  /* 0x000000ff141b7207 */ /* 0x000fe40004000000 */
[----:B------:R-:W-:-:S03]  /*b300*/  SEL R23, R23, RZ, !P0 ;  /* 0x000000ff17177207 */ /* 0x000fc60004000000 */
[----:B------:R-:W-:Y:S01]  /*b310*/  IMAD.IADD R20, R38, 0x1, R27 ;  /* 0x0000000126147824 */ /* 0x000fe200078e021b */
[----:B------:R-:W-:Y:S01]  /*b320*/  LOP3.LUT R27, RZ, R0, RZ, 0x33, !PT ;  /* 0x00000000ff1b7212 */ /* 0x000fe200078e33ff */
[----:B------:R-:W-:-:S04]  /*b330*/  IMAD.IADD R22, R22, 0x1, R23 ;  /* 0x0000000116167824 */ /* 0x000fc800078e0217 */
[----:B------:R-:W-:Y:S01]  /*b340*/  VIADD R27, R27, UR8 ;  /* 0x000000081b1b7c36 */ /* 0x000fe20008000000 */
[----:B0-----:R-:W-:-:S05]  /*b350*/  IADD3 R40, P0, PT, R16, 0x200, RZ ;  /* 0x0000020010287810 */ /* 0x001fca0007f1e0ff */
[----:B------:R-:W-:Y:S01]  /*b360*/  IMAD.X R41, RZ, RZ, R17, P0 ;  /* 0x000000ffff297224 */ /* 0x000fe200000e0611 */
[----:B------:R-:W-:Y:S07]  /*b370*/  BRA `(.L_x_1865) ;  /* 0xffffff8000dc7947 */ /* 0x000fee000383ffff */
.L_x_1796:
[----:B------:R-:W-:Y:S01]  /*b380*/  BSSY B0, `(.L_x_1866) ;  /* 0x0000006000007945 */ /* 0x000fe20003800000 */
[----:B------:R-:W-:Y:S01]  /*b390*/  PLOP3.LUT P0, PT, P0, PT, PT, 0x8, 0x80 ;  /* 0x000000000080781c */ /* 0x000fe2000070e170 */
[----:B------:R-:W-:-:S12]  /*b3a0*/  IMAD.MOV.U32 R21, RZ, RZ, -0x1 ;  /* 0xffffffffff157424 */ /* 0x000fd800078e00ff */
[----:B------:R-:W-:Y:S05]  /*b3b0*/  WARPSYNC.COLLECTIVE R21, `(.L_x_1867) ;  /* 0x0000000015087348 */ /* 0x000fea0003c00000 */
[----:B------:R-:W-:Y:S01]  /*b3c0*/  VOTE.ANY P0, P0 ;  /* 0x0000000000ff7806 */ /* 0x000fe20000000100 */
[----:B------:R-:W-:-:S12]  /*b3d0*/  ENDCOLLECTIVE ;  /* 0x000000000000791b */ /* 0x000fd80003800000 */
.L_x_1867:
[----:B------:R-:W-:Y:S05]  /*b3e0*/  BSYNC B0 ;  /* 0x0000000000007941 */ /* 0x000fea0003800000 */
.L_x_1866:
[----:B------:R-:W-:Y:S05]  /*b3f0*/  BRA `(.L_x_1868) ;  /* 0xffffff8000e07947 */ /* 0x000fea000383ffff */
.L_x_1798:
        /* <DEDUP_REMOVED lines=8> */
.L_x_1870:
[----:B------:R-:W-:Y:S05]  /*b480*/  BSYNC B0 ;  /* 0x0000000000007941 */ /* 0x000fea0003800000 */
.L_x_1869:
[----:B------:R-:W-:Y:S01]  /*b490*/  LOP3.LUT R21, R21, 0x80000000, R26, 0xec, !PT ;  /* 0x8000000015157812 */ /* 0x000fe200078eec1a */
[----:B------:R-:W-:Y:S01]  /*b4a0*/  IMAD.MOV.U32 R24, RZ, RZ, R16 ;  /* 0x000000ffff187224 */ /* 0x000fe200078e0010 */
[----:B------:R-:W-:Y:S01]  /*b4b0*/  ISETP.NE.AND P2, PT, R16, RZ, PT ;  /* 0x000000ff1000720c */ /* 0x000fe20003f45270 */
[----:B------:R-:W-:Y:S02]  /*b4c0*/  IMAD.MOV.U32 R19, RZ, RZ, 0x1 ;  /* 0x00000001ff137424 */ /* 0x000fe400078e00ff */
[----:B------:R-:W-:Y:S02]  /*b4d0*/  VIADD R18, R21, 0xffffffff ;  /* 0xffffffff15127836 */ /* 0x000fe40000000000 */
[----:B------:R-:W-:-:S03]  /*b4e0*/  VIADD R27, R27, 0xffffffe0 ;  /* 0xffffffe01b1b7836 */ /* 0x000fc60000000000 */
[----:B------:R-:W-:Y:S01]  /*b4f0*/  LOP3.LUT R43, R21, R18, RZ, 0xc, !PT ;  /* 0x00000012152b7212 */ /* 0x000fe200078e0cff */
[----:B------:R-:W-:-:S05]  /*b500*/  IMAD.MOV.U32 R21, RZ, RZ, -0x1 ;  /* 0xffffffffff157424 */ /* 0x000fca00078e00ff */
[----:B------:R-:W0:Y:S02]  /*b510*/  POPC R43, R43 ;  /* 0x0000002b002b7309 */ /* 0x000e240000000000 */
[----:B0-----:R-:W-:-:S07]  /*b520*/  IMAD.MOV.U32 R18, RZ, RZ, R43 ;  /* 0x000000ffff127224 */ /* 0x001fce00078e002b */
[----:B------:R-:W-:Y:S05]  /*b530*/  WARPSYNC.COLLECTIVE R21, `(.L_x_1871) ;  /* 0x0000000015087348 */ /* 0x000fea0003c00000 */
[----:B------:R0:W1:Y:S02]  /*b540*/  SHFL.DOWN P0, R23, R24, R19, R18 ;  /* 0x0800001318177389 */ /* 0x0000640000000012 */
[----:B01----:R-:W-:Y:S05]  /*b550*/  ENDCOLLECTIVE ;  /* 0x000000000000791b */ /* 0x003fea0003800000 */
.L_x_1871:
[----:B------:R-:W-:Y:S02]  /*b560*/  IMAD.MOV.U32 R24, RZ, RZ, R17 ;  /* 0x000000ffff187224 */ /* 0x000fe400078e0011 */
[----:B------:R-:W-:-:S07]  /*b570*/  IMAD.MOV.U32 R39, RZ, RZ, R23 ;  /* 0x000000ffff277224 */ /* 0x000fce00078e0017 */
[----:B------:R-:W-:Y:S05]  /*b580*/  WARPSYNC.COLLECTIVE R21, `(.L_x_1872) ;  /* 0x0000000015087348 */ /* 0x000fea0003c00000 */
[----:B------:R0:W1:Y:S02]  /*b590*/  SHFL.DOWN P0, R23, R24, R19, R18 ;  /* 0x0800001318177389 */ /* 0x0000640000000012 */
[----:B01----:R-:W-:Y:S05]  /*b5a0*/  ENDCOLLECTIVE ;  /* 0x000000000000791b */ /* 0x003fea0003800000 */
.L_x_1872:
        /* <DEDUP_REMOVED lines=13> */
.L_x_1873:
[----:B------:R-:W-:Y:S02]  /*b680*/  IMAD.MOV.U32 R24, RZ, RZ, R38 ;  /* 0x000000ffff187224 */ /* 0x000fe400078e0026 */
[----:B------:R-:W-:-:S07]  /*b690*/  IMAD.MOV.U32 R17, RZ, RZ, R23 ;  /* 0x000000ffff117224 */ /* 0x000fce00078e0017 */
[----:B------:R-:W-:Y:S05]  /*b6a0*/  WARPSYNC.COLLECTIVE R21, `(.L_x_1874) ;  /* 0x0000000015087348 */ /* 0x000fea0003c00000 */
[----:B------:R0:W1:Y:S02]  /*b6b0*/  SHFL.DOWN P0, R23, R24, R19, R18 ;  /* 0x0800001318177389 */ /* 0x0000640000000012 */
[----:B01----:R-:W-:Y:S05]  /*b6c0*/  ENDCOLLECTIVE ;  /* 0x000000000000791b */ /* 0x003fea0003800000 */
.L_x_1874:
        /* <DEDUP_REMOVED lines=13> */
.L_x_1875:
[----:B------:R-:W-:Y:S01]  /*b7a0*/  ISETP.GT.AND P2, PT, R38, R43, PT ;  /* 0x0000002b2600720c */ /* 0x000fe20003f44270 */
[----:B------:R-:W-:-:S03]  /*b7b0*/  IMAD.MOV.U32 R24, RZ, RZ, R16 ;  /* 0x000000ffff187224 */ /* 0x000fc600078e0010 */
[----:B------:R-:W-:-:S05]  /*b7c0*/  SEL R23, R23, RZ, !P2 ;  /* 0x000000ff17177207 */ /* 0x000fca0005000000 */
[----:B------:R-:W-:-:S07]  /*b7d0*/  IMAD.IADD R44, R42, 0x1, R23 ;  /* 0x000000012a2c7824 */ /* 0x000fce00078e0217 */
[----:B------:R-:W-:Y:S05]  /*b7e0*/  WARPSYNC.COLLECTIVE R21, `(.L_x_1876) ;  /* 0x0000000015087348 */ /* 0x000fea0003c00000 */
[----:B------:R0:W1:Y:S02]  /*b7f0*/  SHFL.DOWN P0, R23, R24, R19, R18 ;  /* 0x0800001318177389 */ /* 0x0000640000000012 */
[----:B01----:R-:W-:Y:S05]  /*b800*/  ENDCOLLECTIVE ;  /* 0x000000000000791b */ /* 0x003fea0003800000 */
.L_x_1876:
[----:B------:R-:W-:Y:S02]  /*b810*/  VIADD R42, R36, 0x10 ;  /* 0x00000010242a7836 */ /* 0x000fe40000000000 */
[----:B------:R-:W-:Y:S02]  /*b820*/  IMAD.MOV.U32 R24, RZ, RZ, R44 ;  /* 0x000000ffff187224 */ /* 0x000fe400078e002c */
[----:B------:R-:W-:Y:S02]  /*b830*/  IMAD.MOV.U32 R19, RZ, RZ, 0x8 ;  /* 0x00000008ff137424 */ /* 0x000fe400078e00ff */
[----:B------:R-:W-:-:S07]  /*b840*/  IMAD.MOV.U32 R45, RZ, RZ, R23 ;  /* 0x000000ffff2d7224 */ /* 0x000fce00078e0017 */
[----:B------:R-:W-:Y:S05]  /*b850*/  WARPSYNC.COLLECTIVE R21, `(.L_x_1877) ;  /* 0x0000000015087348 */ /* 0x000fea0003c00000 */
[----:B------:R0:W1:Y:S02]  /*b860*/  SHFL.DOWN P0, R23, R24, R19, R18 ;  /* 0x0800001318177389 */ /* 0x0000640000000012 */
[----:B01----:R-:W-:Y:S05]  /*b870*/  ENDCOLLECTIVE ;  /* 0x000000000000791b */ /* 0x003fea0003800000 */
.L_x_1877:
[----:B------:R-:W-:Y:S02]  /*b880*/  SEL R45, R45, RZ, !P3 ;  /* 0x000000ff2d2d7207 */ /* 0x000fe40005800000 */
[----:B------:R-:W-:Y:S02]  /*b890*/  ISETP.NE.AND P3, PT, R44, RZ, PT ;  /* 0x000000ff2c00720c */ /* 0x000fe40003f65270 */
[----:B------:R-:W-:-:S05]  /*b8a0*/  SEL R45, R45, RZ, !P2 ;  /* 0x000000ff2d2d7207 */ /* 0x000fca0005000000 */
[----:B------:R-:W-:Y:S02]  /*b8b0*/  IMAD.IADD R38, R16, 0x1, R45 ;  /* 0x0000000110267824 */ /* 0x000fe400078e022d */
[----:B------:R-:W-:Y:S02]  /*b8c0*/  VIADD R16, R36, 0x8 ;  /* 0x0000000824107836 */ /* 0x000fe40000000000 */
[----:B------:R-:W-:-:S03]  /*b8d0*/  IMAD.MOV.U32 R24, RZ, RZ, R38 ;  /* 0x000000ffff187224 */ /* 0x000fc600078e0026 */
[----:B------:R-:W-:-:S04]  /*b8e0*/  ISETP.GT.AND P2, PT, R16, R43, PT ;  /* 0x0000002b1000720c */ /* 0x000fc80003f44270 */
[----:B------:R-:W-:-:S09]  /*b8f0*/  SEL R17, R23, RZ, !P2 ;  /* 0x000000ff17117207 */ /* 0x000fd20005000000 */
[----:B------:R-:W-:Y:S05]  /*b900*/  WARPSYNC.COLLECTIVE R21, `(.L_x_1878) ;  /* 0x0000000015087348 */ /* 0x000fea0003c00000 */
[----:B------:R0:W1:Y:S02]  /*b910*/  SHFL.DOWN P0, R23, R24, R19, R18 ;  /* 0x0800001318177389 */ /* 0x0000640000000012 */
[----:B01----:R-:W-:Y:S05]  /*b920*/  ENDCOLLECTIVE ;  /* 0x000000000000791b */ /* 0x003fea0003800000 */
.L_x_1878:
[----:B------:R-:W-:-:S04]  /*b930*/  IMAD.IADD R17, R44, 0x1, R17 ;  /* 0x000000012c117824 */ /* 0x000fc800078e0211 */
[----:B------:R-:W-:Y:S02]  /*b940*/  IMAD.MOV.U32 R24, RZ, RZ, R17 ;  /* 0x000000ffff187224 */ /* 0x000fe400078e0011 */
[----:B------:R-:W-:Y:S02]  /*b950*/  IMAD.MOV.U32 R19, RZ, RZ, 0x10 ;  /* 0x00000010ff137424 */ /* 0x000fe400078e00ff */
[----:B------:R-:W-:-:S07]  /*b960*/  IMAD.MOV.U32 R39, RZ, RZ, R23 ;  /* 0x000000ffff277224 */ /* 0x000fce00078e0017 */
[----:B------:R-:W-:Y:S05]  /*b970*/  WARPSYNC.COLLECTIVE R21, `(.L_x_1879) ;  /* 0x0000000015087348 */ /* 0x000fea0003c00000 */
[----:B------:R0:W1:Y:S02]  /*b980*/  SHFL.DOWN P0, R23, R24, R19, R18 ;  /* 0x0800001318177389 */ /* 0x0000640000000012 */
[----:B01----:R-:W-:Y:S05]  /*b990*/  ENDCOLLECTIVE ;  /* 0x000000000000791b */ /* 0x003fea0003800000 */
.L_x_1879:
[----:B------:R-:W-:-:S04]  /*b9a0*/  SEL R39, R39, RZ, !P3 ;  /* 0x000000ff27277207 */ /* 0x000fc80005800000 */
[----:B------:R-:W-:Y:S02]  /*b9b0*/  SEL R39, R39, RZ, !P2 ;  /* 0x000000ff27277207 */ /* 0x000fe40005000000 */
[----:B------:R-:W-:-:S03]  /*b9c0*/  ISETP.NE.AND P2, PT, R17, RZ, PT ;  /* 0x000000ff1100720c */ /* 0x000fc60003f45270 */
[----:B------:R-:W-:-:S04]  /*b9d0*/  IMAD.IADD R16, R38, 0x1, R39 ;  /* 0x0000000126107824 */ /* 0x000fc800078e0227 */
[----:B------:R-:W-:Y:S02]  /*b9e0*/  IMAD.MOV.U32 R24, RZ, RZ, R16 ;  /* 0x000000ffff187224 */ /* 0x000fe400078e0010 */
[----:B------:R-:W-:-:S07]  /*b9f0*/  IMAD.MOV.U32 R38, RZ, RZ, R23 ;  /* 0x000000ffff267224 */ /* 0x000fce00078e0017 */
[----:B------:R-:W-:Y:S05]  /*ba00*/  WARPSYNC.COLLECTIVE R21, `(.L_x_1880) ;  /* 0x0000000015087348 */ /* 0x000fea0003c00000 */
[----:B------:R0:W1:Y:S02]  /*ba10*/  SHFL.DOWN P0, R23, R24, R19, R18 ;  /* 0x0800001318177389 */ /* 0x0000640000000012 */
[----:B01----:R-:W-:Y:S05]  /*ba20*/  ENDCOLLECTIVE ;  /* 0x000000000000791b */ /* 0x003fea0003800000 */
.L_x_1880:
[----:B------:R-:W-:Y:S05]  /*ba30*/  WARPSYNC.COLLECTIVE R21, `(.L_x_1881) ;  /* 0x0000000015087348 */ /* 0x000fea0003c00000 */
[----:B------:R-:W-:Y:S01]  /*ba40*/  VOTE.ALL P4, P4 ;  /* 0x0000000000ff7806 */ /* 0x000fe20002080000 */
[----:B------:R-:W-:-:S12]  /*ba50*/  ENDCOLLECTIVE ;  /* 0x000000000000791b */ /* 0x000fd80003800000 */
.L_x_1881:
[----:B------:R-:W-:Y:S01]  /*ba60*/  IMAD.MOV.U32 R39, RZ, RZ, R23 ;  /* 0x000000ffff277224 */ /* 0x000fe200078e0017 */
[----:B------:R-:W-:-:S04]  /*ba70*/  ISETP.GT.AND P0, PT, R42, R43, PT ;  /* 0x0000002b2a00720c */ /* 0x000fc80003f04270 */
[----:B------:R-:W-:Y:S02]  /*ba80*/  SEL R39, R39, RZ, !P2 ;  /* 0x000000ff27277207 */ /* 0x000fe40005000000 */
[----:B------:R-:W-:Y:S02]  /*ba90*/  SEL R38, R38, RZ, !P0 ;  /* 0x000000ff26267207 */ /* 0x000fe40004000000 */
[----:B------:R-:W-:Y:S02]  /*baa0*/  SEL R39, R39, RZ, !P0 ;  /* 0x000000ff27277207 */ /* 0x000fe40004000000 */
[----:B------:R-:W-:Y:S02]  /*bab0*/  ISETP.NE.AND P0, PT, R20, RZ, PT ;  /* 0x000000ff1400720c */ /* 0x000fe40003f05270 */
[----:B------:R-:W-:Y:S01]  /*bac0*/  IADD3 R20, PT, PT, R17, R38, R20 ;  /* 0x0000002611147210 */ /* 0x000fe20007ffe014 */
[----:B------:R-:W-:-:S05]  /*bad0*/  IMAD.IADD R39, R16, 0x1, R39 ;  /* 0x0000000110277824 */ /* 0x000fca00078e0227 */
[----:B------:R-:W-:-:S05]  /*bae0*/  SEL R39, R39, RZ, !P0 ;  /* 0x000000ff27277207 */ /* 0x000fca0004000000 */
[----:B------:R-:W-:Y:S01]  /*baf0*/  IMAD.IADD R22, R39, 0x1, R22 ;  /* 0x0000000127167824 */ /* 0x000fe200078e0216 */
[----:B------:R-:W-:Y:S06]  /*bb00*/  BRA `(.L_x_1882) ;  /* 0xffffff8000247947 */ /* 0x000fec000383ffff */
.L_x_1827:
[----:B------:R-:W-:Y:S01]  /*bb10*/  BSSY B0, `(.L_x_1883) ;  /* 0x0000006000007945 */ /* 0x000fe20003800000 */
[----:B------:R-:W-:Y:S01]  /*bb20*/  PLOP3.LUT P0, PT, P0, PT, PT, 0x8, 0x80 ;  /* 0x000000000080781c */ /* 0x000fe2000070e170 */
[----:B------:R-:W-:-:S12]  /*bb30*/  IMAD.MOV.U32 R21, RZ, RZ, -0x1 ;  /* 0xffffffffff157424 */ /* 0x000fd800078e00ff */
[----:B------:R-:W-:Y:S05]  /*bb40*/  WARPSYNC.COLLECTIVE R21, `(.L_x_1884) ;  /* 0x0000000015087348 */ /* 0x000fea0003c00000 */
[----:B------:R-:W-:Y:S01]  /*bb50*/  VOTE.ANY P0, P0 ;  /* 0x0000000000ff7806 */ /* 0x000fe20000000100 */
[----:B------:R-:W-:-:S12]  /*bb60*/  ENDCOLLECTIVE ;  /* 0x000000000000791b */ /* 0x000fd80003800000 */
.L_x_1884:
[----:B------:R-:W-:Y:S05]  /*bb70*/  BSYNC B0 ;  /* 0x0000000000007941 */ /* 0x000fea0003800000 */
.L_x_1883:
[----:B------:R-:W-:Y:S05]  /*bb80*/  BRA `(.L_x_1885) ;  /* 0xffffffcc00e47947 */ /* 0x000fea000383ffff */
.L_x_1829:
[----:B------:R-:W0:Y:S01]  /*bb90*/  S2R R26, SR_GEMASK ;  /* 0x00000000001a7919 */ /* 0x000e220000003c00 */
[----:B------:R-:W-:Y:S01]  /*bba0*/  ISETP.NE.U32.AND P4, PT, R18, 0x65, PT ;  /* 0x000000651200780c */ /* 0x000fe20003f85070 */
[----:B------:R-:W-:Y:S01]  /*bbb0*/  BSSY B0, `(.L_x_1886) ;  /* 0x0000007000007945 */ /* 0x000fe20003800000 */
[----:B------:R-:W-:Y:S01]  /*bbc0*/  PLOP3.LUT P0, PT, P0, PT, PT, 0x8, 0x80 ;  /* 0x000000000080781c */ /* 0x000fe2000070e170 */
[----:B------:R-:W-:Y:S01]  /*bbd0*/  IMAD.MOV.U32 R21, RZ, RZ, -0x1 ;  /* 0xffffffffff157424 */ /* 0x000fe200078e00ff */
[----:B------:R-:W-:-:S13]  /*bbe0*/  ISETP.NE.AND.EX P4, PT, R19, RZ, PT, P4 ;  /* 0x000000ff1300720c */ /* 0x000fda0003f85340 */
[----:B0-----:R-:W-:Y:S05]  /*bbf0*/  WARPSYNC.COLLECTIVE R21, `(.L_x_1887) ;  /* 0x0000000015087348 */ /* 0x001fea0003c00000 */
[----:B------:R-:W-:Y:S01]  /*bc00*/  VOTE.ANY R21, PT, P0 ;  /* 0x0000000000157806 */ /* 0x000fe200000e0100 */
[----:B0-----:R-:W-:Y:S06]  /*bc10*/  ENDCOLLECTIVE ;  /* 0x000000000000791b */ /* 0x001fec0003800000 */
.L_x_1887:
[----:B------:R-:W-:Y:S05]  /*bc20*/  BSYNC B0 ;  /* 0x0000000000007941 */ /* 0x000fea0003800000 */
.L_x_1886:
[----:B------:R-:W-:Y:S01]  /*bc30*/  LOP3.LUT R21, R21, 0x80000000, R26, 0xec, !PT ;  /* 0x8000000015157812 */ /* 0x000fe200078eec1a */
[----:B------:R-:W-:Y:S01]  /*bc40*/  IMAD.MOV.U32 R24, RZ, RZ, R16 ;  /* 0x000000ffff187224 */ /* 0x000fe200078e0010 */
[----:B------:R-:W-:Y:S01]  /*bc50*/  ISETP.NE.AND P5, PT, R16, RZ, PT ;  /* 0x000000ff1000720c */ /* 0x000fe20003fa5270 */
[----:B------:R-:W-:Y:S02]  /*bc60*/  IMAD.MOV.U32 R19, RZ, RZ, 0x1 ;  /* 0x00000001ff137424 */ /* 0x000fe400078e00ff */
[----:B------:R-:W-:-:S05]  /*bc70*/  VIADD R18, R21, 0xffffffff ;  /* 0xffffffff15127836 */ /* 0x000fca0000000000 */
[----:B------:R-:W-:Y:S01]  /*bc80*/  LOP3.LUT R27, R21, R18, RZ, 0xc, !PT ;  /* 0x00000012151b7212 */ /* 0x000fe200078e0cff */
[----:B------:R-:W-:-:S05]  /*bc90*/  IMAD.MOV.U32 R21, RZ, RZ, -0x1 ;  /* 0xffffffffff157424 */ /* 0x000fca00078e00ff */
[----:B------:R-:W0:Y:S02]  /*bca0*/  POPC R27, R27 ;  /* 0x0000001b001b7309 */ /* 0x000e240000000000 */
[----:B0-----:R-:W-:-:S07]  /*bcb0*/  IMAD.MOV.U32 R18, RZ, RZ, R27 ;  /* 0x000000ffff127224 */ /* 0x001fce00078e001b */
[----:B------:R-:W-:Y:S05]  /*bcc0*/  WARPSYNC.COLLECTIVE R21, `(.L_x_1888) ;  /* 0x0000000015087348 */ /* 0x000fea0003c00000 */
[----:B------:R0:W1:Y:S02]  /*bcd0*/  SHFL.DOWN P0, R23, R24, R19, R18 ;  /* 0x0800001318177389 */ /* 0x0000640000000012 */
[----:B01----:R-:W-:Y:S05]  /*bce0*/  ENDCOLLECTIVE ;  /* 0x000000000000791b */ /* 0x003fea0003800000 */
.L_x_1888:
[----:B------:R-:W-:Y:S02]  /*bcf0*/  IMAD.MOV.U32 R24, RZ, RZ, R17 ;  /* 0x000000ffff187224 */ /* 0x000fe400078e0011 */
[----:B------:R-:W-:-:S07]  /*bd00*/  IMAD.MOV.U32 R22, RZ, RZ, R23 ;  /* 0x000000ffff167224 */ /* 0x000fce00078e0017 */
[----:B------:R-:W-:Y:S05]  /*bd10*/  WARPSYNC.COLLECTIVE R21, `(.L_x_1889) ;  /* 0x0000000015087348 */ /* 0x000fea0003c00000 */
[----:B------:R0:W1:Y:S02]  /*bd20*/  SHFL.DOWN P0, R23, R24, R19, R18 ;  /* 0x0800001318177389 */ /* 0x0000640000000012 */
[----:B01----:R-:W-:Y:S05]  /*bd30*/  ENDCOLLECTIVE ;  /* 0x000000000000791b */ /* 0x003fea0003800000 */
.L_x_1889:
[----:B------:R-:W-:Y:S01]  /*bd40*/  IMAD.MOV.U32 R19, RZ, RZ, 0x2 ;  /* 0x00000002ff137424 */ /* 0x000fe200078e00ff */
[----:B------:R-:W-:Y:S02]  /*bd50*/  ISETP.GE.AND P0, PT, R40, R27, PT ;  /* 0x0000001b2800720c */ /* 0x000fe40003f06270 */
[----:B------:R-:W-:Y:S02]  /*bd60*/  SEL R23, R23, RZ, !P5 ;  /* 0x000000ff17177207 */ /* 0x000fe40006800000 */
[----:B------:R-:W-:Y:S02]  /*bd70*/  SEL R39, R22, RZ, !P0 ;  /* 0x000000ff16277207 */ /* 0x000fe40004000000 */
[----:B------:R-:W-:-:S03]  /*bd80*/  SEL R23, R23, RZ, !P0 ;  /* 0x000000ff17177207 */ /* 0x000fc60004000000 */
[----:B------:R-:W-:Y:S02]  /*bd90*/  IMAD.IADD R22, R16, 0x1, R39 ;  /* 0x0000000110167824 */ /* 0x000fe400078e0227 */
[----:B------:R-:W-:Y:S02]  /*bda0*/  IMAD.IADD R20, R17, 0x1, R23 ;  /* 0x0000000111147824 */ /* 0x000fe400078e0217 */
[----:B------:R-:W-:Y:S02]  /*bdb0*/  IMAD.MOV.U32 R24, RZ, RZ, R22 ;  /* 0x000000ffff187224 */ /* 0x000fe400078e0016 */
[----:B------:R-:W-:-:S07]  /*bdc0*/  VIADD R16, R40, 0x2 ;  /* 0x0000000228107836 */ /* 0x000fce0000000000 */
[----:B------:R-:W-:Y:S05]  /*bdd0*/  WARPSYNC.COLLECTIVE R21, `(.L_x_1890) ;  /* 0x0000000015087348 */ /* 0x000fea0003c00000 */
[----:B------:R0:W1:Y:S02]  /*bde0*/  SHFL.DOWN P0, R23, R24, R19, R18 ;  /* 0x0800001318177389 */ /* 0x0000640000000012 */
[----:B01----:R-:W-:Y:S05]  /*bdf0*/  ENDCOLLECTIVE ;  /* 0x000000000000791b */ /* 0x003fea0003800000 */
.L_x_1890:
[----:B------:R-:W-:Y:S01]  /*be00*/  ISETP.GT.AND P5, PT, R16, R27, PT ;  /* 0x0000001b1000720c */ /* 0x000fe20003fa4270 */
[----:B------:R-:W-:Y:S02]  /*be10*/  IMAD.MOV.U32 R24, RZ, RZ, R20 ;  /* 0x000000ffff187224 */ /* 0x000fe400078e0014 */
[----:B------:R-:W-:-:S10]  /*be20*/  IMAD.MOV.U32 R38, RZ, RZ, R23 ;  /* 0x000000ffff267224 */ /* 0x000fd400078e0017 */
[----:B------:R-:W-:Y:S05]  /*be30*/  WARPSYNC.COLLECTIVE R21, `(.L_x_1891) ;  /* 0x0000000015087348 */ /* 0x000fea0003c00000 */
[----:B------:R0:W1:Y:S02]  /*be40*/  SHFL.DOWN P0, R23, R24, R19, R18 ;  /* 0x0800001318177389 */ /* 0x0000640000000012 */
[----:B01----:R-:W-:Y:S05]  /*be50*/  ENDCOLLECTIVE ;  /* 0x000000000000791b */ /* 0x003fea0003800000 */
.L_x_1891:
[----:B------:R-:W-:-:S05]  /*be60*/  SEL R17, R38, RZ, !P5 ;  /* 0x000000ff26117207 */ /* 0x000fca0006800000 */
[----:B------:R-:W-:-:S05]  /*be70*/  IMAD.IADD R38, R22, 0x1, R17 ;  /* 0x0000000116267824 */ /* 0x000fca00078e0211 */
[----:B------:R-:W-:Y:S01]  /*be80*/  ISETP.NE.AND P6, PT, R38, RZ, PT ;  /* 0x000000ff2600720c */ /* 0x000fe20003fc5270 */
[----:B------:R-:W-:Y:S02]  /*be90*/  IMAD.MOV.U32 R24, RZ, RZ, R38 ;  /* 0x000000ffff187224 */ /* 0x000fe400078e0026 */
[----:B------:R-:W-:Y:S01]  /*bea0*/  IMAD.MOV.U32 R19, RZ, RZ, 0x4 ;  /* 0x00000004ff137424 */ /* 0x000fe200078e00ff */
[----:B------:R-:W-:Y:S01]  /*beb0*/  ISETP.NE.AND P0, PT, R22, RZ, PT ;  /* 0x000000ff1600720c */ /* 0x000fe20003f05270 */
[----:B------:R-:W-:-:S05]  /*bec0*/  IMAD.MOV.U32 R39, RZ, RZ, R23 ;  /* 0x000000ffff277224 */ /* 0x000fca00078e0017 */
[----:B------:R-:W-:-:S04]  /*bed0*/  SEL R16, R39, RZ, !P0 ;  /* 0x000000ff27107207 */ /* 0x000fc80004000000 */
[----:B------:R-:W-:-:S07]  /*bee0*/  SEL R17, R16, RZ, !P5 ;  /* 0x000000ff10117207 */ /* 0x000fce0006800000 */
[----:B------:R-:W-:Y:S05]  /*bef0*/  WARPSYNC.COLLECTIVE R21, `(.L_x_1892) ;  /* 0x0000000015087348 */ /* 0x000fea0003c00000 */
[----:B------:R0:W1:Y:S02]  /*bf00*/  SHFL.DOWN P0, R23, R24, R19, R18 ;  /* 0x0800001318177389 */ /* 0x0000640000000012 */
[----:B01----:R-:W-:Y:S05]  /*bf10*/  ENDCOLLECTIVE ;  /* 0x000000000000791b */ /* 0x003fea0003800000 */
.L_x_1892:
[----:B------:R-:W-:Y:S02]  /*bf20*/  IMAD.IADD R16, R20, 0x1, R17 ;  /* 0x0000000114107824 */ /* 0x000fe400078e0211 */
[----:B------:R-:W-:-:S05]  /*bf30*/  VIADD R20, R40, 0x4 ;  /* 0x0000000428147836 */ /* 0x000fca0000000000 */
[----:B------:R-:W-:Y:S01]  /*bf40*/  ISETP.GT.AND P5, PT, R20, R27, PT ;  /* 0x0000001b1400720c */ /* 0x000fe20003fa4270 */
[----:B------:R-:W-:Y:S02]  /*bf50*/  IMAD.MOV.U32 R24, RZ, RZ, R16 ;  /* 0x000000ffff187224 */ /* 0x000fe400078e0010 */
[----:B------:R-:W-:-:S10]  /*bf60*/  IMAD.MOV.U32 R39, RZ, RZ, R23 ;  /* 0x000000ffff277224 */ /* 0x000fd400078e0017 */
[----:B------:R-:W-:Y:S05]  /*bf70*/  WARPSYNC.COLLECTIVE R21, `(.L_x_1893) ;  /* 0x0000000015087348 */ /* 0x000fea0003c00000 */
[----:B------:R0:W1:Y:S02]  /*bf80*/  SHFL.DOWN P0, R23, R24, R19, R18 ;  /* 0x0800001318177389 */ /* 0x0000640000000012 */
[----:B01----:R-:W-:Y:S05]  /*bf90*/  ENDCOLLECTIVE ;  /* 0x000000000000791b */ /* 0x003fea0003800000 */
.L_x_1893:
[----:B------:R-:W-:-:S05]  /*bfa0*/  SEL R39, R39, RZ, !P5 ;  /* 0x000000ff27277207 */ /* 0x000fca0006800000 */
        /* <DEDUP_REMOVED lines=8> */
.L_x_1894:
[----:B------:R-:W-:Y:S02]  /*c030*/  SEL R17, R17, RZ, !P6 ;  /* 0x000000ff11117207 */ /* 0x000fe40007000000 */
[----:B------:R-:W-:Y:S02]  /*c040*/  ISETP.NE.AND P6, PT, R42, RZ, PT ;  /* 0x000000ff2a00720c */ /* 0x000fe40003fc5270 */
[----:B------:R-:W-:Y:S02]  /*c050*/  SEL R17, R17, RZ, !P5 ;  /* 0x000000ff11117207 */ /* 0x000fe40006800000 */
[----:B------:R-:W-:-:S03]  /*c060*/  ISETP.GT.AND P5, PT, R38, R27, PT ;  /* 0x0000001b2600720c */ /* 0x000fc60003fa4270 */
[----:B------:R-:W-:-:S04]  /*c070*/  IMAD.IADD R20, R16, 0x1, R17 ;  /* 0x0000000110147824 */ /* 0x000fc800078e0211 */
[----:B------:R-:W-:Y:S02]  /*c080*/  IMAD.MOV.U32 R24, RZ, RZ, R20 ;  /* 0x000000ffff187224 */ /* 0x000fe400078e0014 */
[----:B------:R-:W-:-:S07]  /*c090*/  IMAD.MOV.U32 R22, RZ, RZ, R23 ;  /* 0x000000ffff167224 */ /* 0x000fce00078e0017 */
[----:B------:R-:W-:Y:S05]  /*c0a0*/  WARPSYNC.COLLECTIVE R21, `(.L_x_1895) ;  /* 0x0000000015087348 */ /* 0x000fea0003c00000 */
[----:B------:R0:W1:Y:S02]  /*c0b0*/  SHFL.DOWN P0, R23, R24, R19, R18 ;  /* 0x0800001318177389 */ /* 0x0000640000000012 */
[----:B01----:R-:W-:Y:S05]  /*c0c0*/  ENDCOLLECTIVE ;  /* 0x000000000000791b */ /* 0x003fea0003800000 */
.L_x_1895:
[----:B------:R-:W-:-:S05]  /*c0d0*/  SEL R17, R22, RZ, !P5 ;  /* 0x000000ff16117207 */ /* 0x000fca0006800000 */
[----:B------:R-:W-:-:S04]  /*c0e0*/  IMAD.IADD R38, R42, 0x1, R17 ;  /* 0x000000012a267824 */ /* 0x000fc800078e0211 */
[----:B------:R-:W-:Y:S02]  /*c0f0*/  IMAD.MOV.U32 R24, RZ, RZ, R38 ;  /* 0x000000ffff187224 */ /* 0x000fe400078e0026 */
[----:B------:R-:W-:Y:S02]  /*c100*/  IMAD.MOV.U32 R19, RZ, RZ, 0x10 ;  /* 0x00000010ff137424 */ /* 0x000fe400078e00ff */
[----:B------:R-:W-:-:S07]  /*c110*/  IMAD.MOV.U32 R16, RZ, RZ, R23 ;  /* 0x000000ffff107224 */ /* 0x000fce00078e0017 */
[----:B------:R-:W-:Y:S05]  /*c120*/  WARPSYNC.COLLECTIVE R21, `(.L_x_1896) ;  /* 0x0000000015087348 */ /* 0x000fea0003c00000 */
[----:B------:R0:W1:Y:S02]  /*c130*/  SHFL.DOWN P0, R23, R24, R19, R18 ;  /* 0x0800001318177389 */ /* 0x0000640000000012 */
[----:B01----:R-:W-:Y:S05]  /*c140*/  ENDCOLLECTIVE ;  /* 0x000000000000791b */ /* 0x003fea0003800000 */
.L_x_1896:
[----:B------:R-:W-:-:S04]  /*c150*/  SEL R16, R16, RZ, !P6 ;  /* 0x000000ff10107207 */ /* 0x000fc80007000000 */
[----:B------:R-:W-:Y:S01]  /*c160*/  SEL R17, R16, RZ, !P5 ;  /* 0x000000ff10117207 */ /* 0x000fe20006800000 */
[----:B------:R-:W-:-:S04]  /*c170*/  VIADD R16, R40, 0x10 ;  /* 0x0000001028107836 */ /* 0x000fc80000000000 */
[----:B------:R-:W-:Y:S01]  /*c180*/  IMAD.IADD R22, R20, 0x1, R17 ;  /* 0x0000000114167824 */ /* 0x000fe200078e0211 */
[----:B------:R-:W-:Y:S02]  /*c190*/  ISETP.GT.AND P5, PT, R16, R27, PT ;  /* 0x0000001b1000720c */ /* 0x000fe40003fa4270 */
[----:B------:R-:W0:Y:S01]  /*c1a0*/  LDC.64 R16, c[0x0][0x3b0] ;  /* 0x0000ec00ff107b82 */ /* 0x000e220000000a00 */
[----:B------:R-:W-:Y:S01]  /*c1b0*/  IMAD.MOV.U32 R24, RZ, RZ, R22 ;  /* 0x000000ffff187224 */ /* 0x000fe200078e0016 */
[----:B------:R-:W-:-:S05]  /*c1c0*/  LOP3.LUT R27, RZ, R0, RZ, 0x33, !PT ;  /* 0x00000000ff1b7212 */ /* 0x000fca00078e33ff */
[----:B------:R-:W-:Y:S02]  /*c1d0*/  VIADD R27, R27, UR8 ;  /* 0x000000081b1b7c36 */ /* 0x000fe40008000000 */
[----:B------:R-:W-:-:S07]  /*c1e0*/  IMAD.MOV.U32 R39, RZ, RZ, R23 ;  /* 0x000000ffff277224 */ /* 0x000fce00078e0017 */
[----:B0-----:R-:W-:Y:S05]  /*c1f0*/  WARPSYNC.COLLECTIVE R21, `(.L_x_1897) ;  /* 0x0000000015087348 */ /* 0x001fea0003c00000 */
[----:B------:R1:W2:Y:S02]  /*c200*/  SHFL.DOWN P0, R23, R24, R19, R18 ;  /* 0x0800001318177389 */ /* 0x0002a40000000012 */
[----:B012---:R-:W-:Y:S05]  /*c210*/  ENDCOLLECTIVE ;  /* 0x000000000000791b */ /* 0x007fea0003800000 */
.L_x_1897:
[----:B------:R-:W-:Y:S05]  /*c220*/  WARPSYNC.COLLECTIVE R21, `(.L_x_1898) ;  /* 0x0000000015087348 */ /* 0x000fea0003c00000 */
[----:B------:R-:W-:Y:S01]  /*c230*/  VOTE.ALL P4, P4 ;  /* 0x0000000000ff7806 */ /* 0x000fe20002080000 */
[----:B------:R-:W-:-:S12]  /*c240*/  ENDCOLLECTIVE ;  /* 0x000000000000791b */ /* 0x000fd80003800000 */
.L_x_1898:
[----:B------:R-:W-:-:S05]  /*c250*/  SEL R39, R39, RZ, !P5 ;  /* 0x000000ff27277207 */ /* 0x000fca0006800000 */
[C---:B------:R-:W-:Y:S01]  /*c260*/  IMAD.IADD R20, R38.reuse, 0x1, R39 ;  /* 0x0000000126147824 */ /* 0x040fe200078e0227 */
[----:B------:R-:W-:-:S04]  /*c270*/  ISETP.NE.AND P0, PT, R38, RZ, PT ;  /* 0x000000ff2600720c */ /* 0x000fc80003f05270 */
[----:B------:R-:W-:Y:S02]  /*c280*/  SEL R23, R23, RZ, !P0 ;  /* 0x000000ff17177207 */ /* 0x000fe40004000000 */
[----:B------:R-:W-:Y:S02]  /*c290*/  IADD3 R42, P0, PT, R16, 0x200, RZ ;  /* 0x00000200102a7810 */ /* 0x000fe40007f1e0ff */
[----:B------:R-:W-:-:S03]  /*c2a0*/  SEL R23, R23, RZ, !P5 ;  /* 0x000000ff17177207 */ /* 0x000fc60006800000 */
[----:B------:R-:W-:Y:S02]  /*c2b0*/  IMAD.X R43, RZ, RZ, R17, P0 ;  /* 0x000000ffff2b7224 */ /* 0x000fe400000e0611 */
[----:B------:R-:W-:Y:S01]  /*c2c0*/  IMAD.IADD R22, R22, 0x1, R23 ;  /* 0x0000000116167824 */ /* 0x000fe200078e0217 */
[----:B------:R-:W-:Y:S06]  /*c2d0*/  BRA `(.L_x_1899) ;  /* 0xffffffcc00207947 */ /* 0x000fec000383ffff */
.L_x_1831:
[----:B------:R-:W-:Y:S01]  /*c2e0*/  BSSY B0, `(.L_x_1900) ;  /* 0x0000006000007945 */ /* 0x000fe20003800000 */
[----:B------:R-:W-:Y:S01]  /*c2f0*/  PLOP3.LUT P0, PT, P0, PT, PT, 0x8, 0x80 ;  /* 0x000000000080781c */ /* 0x000fe2000070e170 */
[----:B------:R-:W-:-:S12]  /*c300*/  IMAD.MOV.U32 R21, RZ, RZ, -0x1 ;  /* 0xffffffffff157424 */ /* 0x000fd800078e00ff */
[----:B------:R-:W-:Y:S05]  /*c310*/  WARPSYNC.COLLECTIVE R21, `(.L_x_1901) ;  /* 0x0000000015087348 */ /* 0x000fea0003c00000 */
[----:B------:R-:W-:Y:S01]  /*c320*/  VOTE.ANY P0, P0 ;  /* 0x0000000000ff7806 */ /* 0x000fe20000000100 */
[----:B------:R-:W-:-:S12]  /*c330*/  ENDCOLLECTIVE ;  /* 0x000000000000791b */ /* 0x000fd80003800000 */
.L_x_1901:
[----:B------:R-:W-:Y:S05]  /*c340*/  BSYNC B0 ;  /* 0x0000000000007941 */ /* 0x000fea0003800000 */
.L_x_1900:
[----:B------:R-:W-:Y:S05]  /*c350*/  BRA `(.L_x_1902) ;  /* 0xffffffcc00247947 */ /* 0x000fea000383ffff */
.L_x_1833:
        /* <DEDUP_REMOVED lines=8> */
.L_x_1904:
[----:B------:R-:W-:Y:S05]  /*c3e0*/  BSYNC B0 ;  /* 0x0000000000007941 */ /* 0x000fea0003800000 */
.L_x_1903:
        /* <DEDUP_REMOVED lines=13> */
.L_x_1905:
[----:B------:R-:W-:Y:S02]  /*c4c0*/  IMAD.MOV.U32 R24, RZ, RZ, R17 ;  /* 0x000000ffff187224 */ /* 0x000fe400078e0011 */
[----:B------:R-:W-:-:S07]  /*c4d0*/  IMAD.MOV.U32 R38, RZ, RZ, R23 ;  /* 0x000000ffff267224 */ /* 0x000fce00078e0017 */
[----:B------:R-:W-:Y:S05]  /*c4e0*/  WARPSYNC.COLLECTIVE R21, `(.L_x_1906) ;  /* 0x0000000015087348 */ /* 0x000fea0003c00000 */
[----:B------:R0:W1:Y:S02]  /*c4f0*/  SHFL.DOWN P0, R23, R24, R19, R18 ;  /* 0x0800001318177389 */ /* 0x0000640000000012 */
[----:B01----:R-:W-:Y:S05]  /*c500*/  ENDCOLLECTIVE ;  /* 0x000000000000791b */ /* 0x003fea0003800000 */
.L_x_1906:
        /* <DEDUP_REMOVED lines=13> */
.L_x_1907:
[----:B------:R-:W-:Y:S02]  /*c5e0*/  IMAD.MOV.U32 R24, RZ, RZ, R39 ;  /* 0x000000ffff187224 */ /* 0x000fe400078e0027 */
[----:B------:R-:W-:-:S07]  /*c5f0*/  IMAD.MOV.U32 R17, RZ, RZ, R23 ;  /* 0x000000ffff117224 */ /* 0x000fce00078e0017 */
[----:B------:R-:W-:Y:S05]  /*c600*/  WARPSYNC.COLLECTIVE R21, `(.L_x_1908) ;  /* 0x0000000015087348 */ /* 0x000fea0003c00000 */
[----:B------:R0:W1:Y:S02]  /*c610*/  SHFL.DOWN P0, R23, R24, R19, R18 ;  /* 0x0800001318177389 */ /* 0x0000640000000012 */
[----:B01----:R-:W-:Y:S05]  /*c620*/  ENDCOLLECTIVE ;  /* 0x000000000000791b */ /* 0x003fea0003800000 */
.L_x_1908:
        /* <DEDUP_REMOVED lines=13> */
.L_x_1909:
[----:B------:R-:W-:Y:S02]  /*c700*/  IMAD.MOV.U32 R24, RZ, RZ, R16 ;  /* 0x000000ffff187224 */ /* 0x000fe400078e0010 */
[----:B------:R-:W-:-:S07]  /*c710*/  IMAD.MOV.U32 R17, RZ, RZ, R23 ;  /* 0x000000ffff117224 */ /* 0x000fce00078e0017 */
[----:B------:R-:W-:Y:S05]  /*c720*/  WARPSYNC.COLLECTIVE R21, `(.L_x_1910) ;  /* 0x0000000015087348 */ /* 0x000fea0003c00000 */
[----:B------:R0:W1:Y:S02]  /*c730*/  SHFL.DOWN P0, R23, R24, R19, R18 ;  /* 0x0800001318177389 */ /* 0x0000640000000012 */
[----:B01----:R-:W-:Y:S05]  /*c740*/  ENDCOLLECTIVE ;  /* 0x000000000000791b */ /* 0x003fea0003800000 */
.L_x_1910:
        /* <DEDUP_REMOVED lines=9> */
[C---:B------:R-:W-:Y:S02]  /*c7e0*/  VIADD R16, R40.reuse, 0x8 ;  /* 0x0000000828107836 */ /* 0x040fe40000000000 */
[----:B------:R-:W-:-:S10]  /*c7f0*/  VIADD R44, R40, 0x10 ;  /* 0x00000010282c7836 */ /* 0x000fd40000000000 */
[----:B------:R-:W-:Y:S05]  /*c800*/  WARPSYNC.COLLECTIVE R21, `(.L_x_1911) ;  /* 0x0000000015087348 */ /* 0x000fea0003c00000 */
[----:B------:R0:W1:Y:S02]  /*c810*/  SHFL.DOWN P0, R23, R24, R19, R18 ;  /* 0x0800001318177389 */ /* 0x0000640000000012 */
[----:B01----:R-:W-:Y:S05]  /*c820*/  ENDCOLLECTIVE ;  /* 0x000000000000791b */ /* 0x003fea0003800000 */
.L_x_1911:
[----:B------:R-:W-:Y:S02]  /*c830*/  IMAD.MOV.U32 R24, RZ, RZ, R38 ;  /* 0x000000ffff187224 */ /* 0x000fe400078e0026 */
[----:B------:R-:W-:-:S07]  /*c840*/  IMAD.MOV.U32 R17, RZ, RZ, R23 ;  /* 0x000000ffff117224 */ /* 0x000fce00078e0017 */
[----:B------:R-:W-:Y:S05]  /*c850*/  WARPSYNC.COLLECTIVE R21, `(.L_x_1912) ;  /* 0x0000000015087348 */ /* 0x000fea0003c00000 */
[----:B------:R0:W1:Y:S02]  /*c860*/  SHFL.DOWN P0, R23, R24, R19, R18 ;  /* 0x0800001318177389 */ /* 0x0000640000000012 */
[----:B01----:R-:W-:Y:S05]  /*c870*/  ENDCOLLECTIVE ;  /* 0x000000000000791b */ /* 0x003fea0003800000 */
.L_x_1912:
        /* <DEDUP_REMOVED lines=12> */
.L_x_1913:
[----:B------:R-:W-:Y:S02]  /*c940*/  IMAD.MOV.U32 R24, RZ, RZ, R16 ;  /* 0x000000ffff187224 */ /* 0x000fe400078e0010 */
[----:B------:R-:W-:-:S07]  /*c950*/  IMAD.MOV.U32 R38, RZ, RZ, R23 ;  /* 0x000000ffff267224 */ /* 0x000fce00078e0017 */
[----:B------:R-:W-:Y:S05]  /*c960*/  WARPSYNC.COLLECTIVE R21, `(.L_x_1914) ;  /* 0x0000000015087348 */ /* 0x000fea0003c00000 */
[----:B------:R0:W1:Y:S02]  /*c970*/  SHFL.DOWN P0, R23, R24, R19, R18 ;  /* 0x0800001318177389 */ /* 0x0000640000000012 */
[----:B01----:R-:W-:Y:S05]  /*c980*/  ENDCOLLECTIVE ;  /* 0x000000000000791b */ /* 0x003fea0003800000 */
.L_x_1914:
[----:B------:R-:W-:Y:S05]  /*c990*/  WARPSYNC.COLLECTIVE R21, `(.L_x_1915) ;  /* 0x0000000015087348 */ /* 0x000fea0003c00000 */
[----:B------:R-:W-:Y:S01]  /*c9a0*/  VOTE.ALL P4, P4 ;  /* 0x0000000000ff7806 */ /* 0x000fe20002080000 */
[----:B------:R-:W-:-:S12]  /*c9b0*/  ENDCOLLECTIVE ;  /* 0x000000000000791b */ /* 0x000fd80003800000 */
.L_x_1915:
[----:B------:R-:W-:Y:S02]  /*c9c0*/  ISETP.GT.AND P0, PT, R44, R41, PT ;  /* 0x000000292c00720c */ /* 0x000fe40003f04270 */
        /* <DEDUP_REMOVED lines=9> */
.L_x_1917:
        /* <DEDUP_REMOVED lines=10> */
.L_x_2132:


//--------------------- .text._ZN6thrust24THRUST_300001_SM_1000_NS8cuda_cub4core6detail13_kernel_agentINS1_15__reduce_by_key9InitAgentIN3cub18CUB_300001_SM_100024ReduceByKeyScanTileStateIiiLb1EEEiPiEEJSA_iSB_EEEvDpT0_ --------------------------
	.section	.text._ZN6thrust24THRUST_300001_SM_1000_NS8cuda_cub4core6detail13_kernel_agentINS1_15__reduce_by_key9InitAgentIN3cub18CUB_300001_SM_100024ReduceByKeyScanTileStateIiiLb1EEEiPiEEJSA_iSB_EEEvDpT0_,"ax",@progbits
	.align	128
        .global         _ZN6thrust24THRUST_300001_SM_1000_NS8cuda_cub4core6detail13_kernel_agentINS1_15__reduce_by_key9InitAgentIN3cub18CUB_300001_SM_100024ReduceByKeyScanTileStateIiiLb1EEEiPiEEJSA_iSB_EEEvDpT0_
        .type           _ZN6thrust24THRUST_300001_SM_1000_NS8cuda_cub4core6detail13_kernel_agentINS1_15__reduce_by_key9InitAgentIN3cub18CUB_300001_SM_100024ReduceByKeyScanTileStateIiiLb1EEEiPiEEJSA_iSB_EEEvDpT0_,@function
        .size           _ZN6thrust24THRUST_300001_SM_1000_NS8cuda_cub4core6detail13_kernel_agentINS1_15__reduce_by_key9InitAgentIN3cub18CUB_300001_SM_100024ReduceByKeyScanTileStateIiiLb1EEEiPiEEJSA_iSB_EEEvDpT0_,(.L_x_2133 - _ZN6thrust24THRUST_300001_SM_1000_NS8cuda_cub4core6detail13_kernel_agentINS1_15__reduce_by_key9InitAgentIN3cub18CUB_300001_SM_100024ReduceByKeyScanTileStateIiiLb1EEEiPiEEJSA_iSB_EEEvDpT0_)
        .other          _ZN6thrust24THRUST_300001_SM_1000_NS8cuda_cub4core6detail13_kernel_agentINS1_15__reduce_by_key9InitAgentIN3cub18CUB_300001_SM_100024ReduceByKeyScanTileStateIiiLb1EEEiPiEEJSA_iSB_EEEvDpT0_,@"STO_CUDA_ENTRY STV_DEFAULT"
_ZN6thrust24THRUST_300001_SM_1000_NS8cuda_cub4core6detail13_kernel_agentINS1_15__reduce_by_key9InitAgentIN3cub18CUB_300001_SM_100024ReduceByKeyScanTileStateIiiLb1EEEiPiEEJSA_iSB_EEEvDpT0_:
.text._ZN6thrust24THRUST_300001_SM_1000_NS8cuda_cub4core6detail13_kernel_agentINS1_15__reduce_by_key9InitAgentIN3cub18CUB_300001_SM_100024ReduceByKeyScanTileStateIiiLb1EEEiPiEEJSA_iSB_EEEvDpT0_:
        /* <DEDUP_REMOVED lines=24> */
.L_x_1918:
        /* <DEDUP_REMOVED lines=16> */
.L_x_2133:


//--------------------- .text._Z12reduceGlobalILj1EfEvPT0_S1_j --------------------------
	.section	.text._Z12reduceGlobalILj1EfEvPT0_S1_j,"ax",@progbits
	.align	128
        .global         _Z12reduceGlobalILj1EfEvPT0_S1_j
        .type           _Z12reduceGlobalILj1EfEvPT0_S1_j,@function
        .size           _Z12reduceGlobalILj1EfEvPT0_S1_j,(.L_x_2134 - _Z12reduceGlobalILj1EfEvPT0_S1_j)
        .other          _Z12reduceGlobalILj1EfEvPT0_S1_j,@"STO_CUDA_ENTRY STV_DEFAULT"
_Z12reduceGlobalILj1EfEvPT0_S1_j:
.text._Z12reduceGlobalILj1EfEvPT0_S1_j:
[----:B------:R-:W-:Y:S08]  /*0000*/  LDC R1, c[0x0][0x37c] ;  /* 0x0000df00ff017b82 */ /* 0x000ff00000000800 */
[----:B------:R-:W0:Y:S01]  /*0010*/  S2UR UR5, SR_CgaCtaId ;  /* 0x00000000000579c3 */ /* 0x000e220000008800 */
[----:B------:R-:W1:Y:S01]  /*0020*/  S2R R10, SR_TID.X ;  /* 0x00000000000a7919 */ /* 0x000e620000002100 */
[----:B------:R-:W-:Y:S01]  /*0030*/  UMOV UR4, 0x400 ;  /* 0x0000040000047882 */ /* 0x000fe20000000000 */
[----:B------:R-:W2:Y:S01]  /*0040*/  LDCU.64 UR6, c[0x0][0x358] ;  /* 0x00006b00ff0677ac */ /* 0x000ea20008000a00 */
[----:B------:R-:W-:Y:S01]  /*0050*/  BSSY.RECONVERGENT B0, `(.L_x_1919) ;  /* 0x0000017000007945 */ /* 0x000fe20003800200 */
[----:B------:R-:W3:Y:S01]  /*0060*/  S2R R11, SR_CTAID.X ;  /* 0x00000000000b7919 */ /* 0x000ee20000002500 */
[----:B0-----:R-:W-:Y:S01]  /*0070*/  ULEA UR4, UR5, UR4, 0x18 ;  /* 0x0000000405047291 */ /* 0x001fe2000f8ec0ff */
[----:B------:R-:W0:Y:S05]  /*0080*/  LDCU UR5, c[0x0][0x390] ;  /* 0x00007200ff0577ac */ /* 0x000e2a0008000800 */
[----:B-1----:R-:W-:-:S02]  /*0090*/  LEA R6, R10, UR4, 0x2 ;  /* 0x000000040a067c11 */ /* 0x002fc4000f8e10ff */
[----:B---3--:R-:W-:-:S03]  /*00a0*/  LEA R0, R11, R10, 0x1 ;  /* 0x0000000a0b007211 */ /* 0x008fc600078e08ff */
[----:B------:R1:W-:Y:S01]  /*00b0*/  STS [R6], RZ ;  /* 0x000000ff06007388 */ /* 0x0003e20000000800 */
[----:B0-----:R-:W-:-:S13]  /*00c0*/  ISETP.GE.U32.AND P0, PT, R0, UR5, PT ;  /* 0x0000000500007c0c */ /* 0x001fda000bf06070 */
[----:B-12---:R-:W-:Y:S05]  /*00d0*/  @P0 BRA `(.L_x_1920) ;  /* 0x0000000000380947 */ /* 0x006fea0003800000 */
[----:B------:R-:W0:Y:S01]  /*00e0*/  LDC R13, c[0x0][0x370] ;  /* 0x0000dc00ff0d7b82 */ /* 0x000e220000000800 */
[----:B------:R-:W-:Y:S01]  /*00f0*/  HFMA2 R7, -RZ, RZ, 0, 0 ;  /* 0x00000000ff077431 */ /* 0x000fe200000001ff */
[----:B------:R-:W-:Y:S06]  /*0100*/  BSSY.RECONVERGENT B1, `(.L_x_1921) ;  /* 0x000000a000017945 */ /* 0x000fec0003800200 */
[----:B------:R-:W1:Y:S02]  /*0110*/  LDC.64 R4, c[0x0][0x380] ;  /* 0x0000e000ff047b82 */ /* 0x000e640000000a00 */
.L_x_1922:
[----:B-1----:R-:W-:-:S05]  /*0120*/  IMAD.WIDE.U32 R2, R0, 0x4, R4 ;  /* 0x0000000400027825 */ /* 0x002fca00078e0004 */
[----:B------:R-:W2:Y:S04]  /*0130*/  LDG.E R8, desc[UR6][R2.64] ;  /* 0x0000000602087981 */ /* 0x000ea8000c1e1900 */
[----:B------:R-:W2:Y:S01]  /*0140*/  LDG.E R9, desc[UR6][R2.64+0x4] ;  /* 0x0000040602097981 */ /* 0x000ea2000c1e1900 */
[----:B0-----:R-:W-:-:S04]  /*0150*/  LEA R0, R13, R0, 0x1 ;  /* 0x000000000d007211 */ /* 0x001fc800078e08ff */
[----:B------:R-:W-:Y:S01]  /*0160*/  ISETP.GE.U32.AND P0, PT, R0, UR5, PT ;  /* 0x0000000500007c0c */ /* 0x000fe2000bf06070 */
[----:B--2---:R-:W-:-:S04]  /*0170*/  FADD R8, R8, R9 ;  /* 0x0000000908087221 */ /* 0x004fc80000000000 */
[----:B------:R-:W-:-:S08]  /*0180*/  FADD R7, R8, R7 ;  /* 0x0000000708077221 */ /* 0x000fd00000000000 */
[----:B------:R-:W-:Y:S05]  /*0190*/  @!P0 BRA `(.L_x_1922) ;  /* 0xfffffffc00e08947 */ /* 0x000fea000383ffff */
[----:B------:R-:W-:Y:S05]  /*01a0*/  BSYNC.RECONVERGENT B1 ;  /* 0x0000000000017941 */ /* 0x000fea0003800200 */
.L_x_1921:
[----:B------:R0:W-:Y:S02]  /*01b0*/  STS [R6], R7 ;  /* 0x0000000706007388 */ /* 0x0001e40000000800 */
.L_x_1920:
[----:B------:R-:W-:Y:S05]  /*01c0*/  BSYNC.RECONVERGENT B0 ;  /* 0x0000000000007941 */ /* 0x000fea0003800200 */
.L_x_1919:
[----:B------:R-:W-:Y:S01]  /*01d0*/  BAR.SYNC.DEFER_BLOCKING 0x0 ;  /* 0x0000000000007b1d */ /* 0x000fe20000010000 */
[----:B------:R-:W-:-:S13]  /*01e0*/  ISETP.NE.AND P0, PT, R10, RZ, PT ;  /* 0x000000ff0a00720c */ /* 0x000fda0003f05270 */
[----:B------:R-:W-:Y:S05]  /*01f0*/  @P0 EXIT ;  /* 0x000000000000094d */ /* 0x000fea0003800000 */
[----:B------:R-:W1:Y:S01]  /*0200*/  LDS R5, [UR4] ;  /* 0x00000004ff057984 */ /* 0x000e620008000800 */
[----:B------:R-:W2:Y:S02]  /*0210*/  LDC.64 R2, c[0x0][0x388] ;  /* 0x0000e200ff027b82 */ /* 0x000ea40000000a00 */
[----:B--2---:R-:W-:-:S05]  /*0220*/  IMAD.WIDE.U32 R2, R11, 0x4, R2 ;  /* 0x000000040b027825 */ /* 0x004fca00078e0002 */
[----:B-1----:R-:W-:Y:S01]  /*0230*/  STG.E desc[UR6][R2.64], R5 ;  /* 0x0000000502007986 */ /* 0x002fe2000c101906 */
[----:B------:R-:W-:Y:S05]  /*0240*/  EXIT ;  /* 0x000000000000794d */ /* 0x000fea0003800000 */
.L_x_1923:
        /* <DEDUP_REMOVED lines=11> */
.L_x_2134:


//--------------------- .text._Z12reduceGlobalILj2EfEvPT0_S1_j --------------------------
	.section	.text._Z12reduceGlobalILj2EfEvPT0_S1_j,"ax",@progbits
	.align	128
        .global         _Z12reduceGlobalILj2EfEvPT0_S1_j
        .type           _Z12reduceGlobalILj2EfEvPT0_S1_j,@function
        .size           _Z12reduceGlobalILj2EfEvPT0_S1_j,(.L_x_2135 - _Z12reduceGlobalILj2EfEvPT0_S1_j)
        .other          _Z12reduceGlobalILj2EfEvPT0_S1_j,@"STO_CUDA_ENTRY STV_DEFAULT"
_Z12reduceGlobalILj2EfEvPT0_S1_j:
.text._Z12reduceGlobalILj2EfEvPT0_S1_j:
        /* <DEDUP_REMOVED lines=18> */
.L_x_1927:
[C---:B------:R-:W-:Y:S01]  /*0120*/  IADD3 R5, PT, PT, R0.reuse, 0x2, RZ ;  /* 0x0000000200057810 */ /* 0x040fe20007ffe0ff */
[----:B-1----:R-:W-:-:S04]  /*0130*/  IMAD.WIDE.U32 R2, R0, 0x4, R6 ;  /* 0x0000000400027825 */ /* 0x002fc800078e0006 */
[----:B------:R-:W-:Y:S02]  /*0140*/  IMAD.WIDE.U32 R4, R5, 0x4, R6 ;  /* 0x0000000405047825 */ /* 0x000fe400078e0006 */
        /* <DEDUP_REMOVED lines=8> */
.L_x_1926:
[----:B------:R0:W-:Y:S02]  /*01d0*/  STS [R8], R9 ;  /* 0x0000000908007388 */ /* 0x0001e40000000800 */
.L_x_1925:
[----:B------:R-:W-:Y:S05]  /*01e0*/  BSYNC.RECONVERGENT B0 ;  /* 0x0000000000007941 */ /* 0x000fea0003800200 */
.L_x_1924:
[----:B------:R-:W-:Y:S01]  /*01f0*/  BAR.SYNC.DEFER_BLOCKING 0x0 ;  /* 0x0000000000007b1d */ /* 0x000fe20000010000 */
[----:B------:R-:W-:-:S13]  /*0200*/  ISETP.GT.U32.AND P0, PT, R11, 0x1f, PT ;  /* 0x0000001f0b00780c */ /* 0x000fda0003f04070 */
[----:B------:R-:W-:Y:S05]  /*0210*/  @P0 EXIT ;  /* 0x000000000000094d */ /* 0x000fea0003800000 */
[----:B------:R-:W-:Y:S01]  /*0220*/  LDS R0, [R8+0x4] ;  /* 0x0000040008007984 */ /* 0x000fe20000000800 */
[----:B------:R-:W-:-:S03]  /*0230*/  ISETP.NE.AND P0, PT, R11, RZ, PT ;  /* 0x000000ff0b00720c */ /* 0x000fc60003f05270 */
[----:B------:R-:W1:Y:S02]  /*0240*/  LDS R3, [R8] ;  /* 0x0000000008037984 */ /* 0x000e640000000800 */
[----:B-1----:R-:W-:-:S05]  /*0250*/  FADD R3, R0, R3 ;  /* 0x0000000300037221 */ /* 0x002fca0000000000 */
[----:B------:R1:W-:Y:S03]  /*0260*/  STS [R8], R3 ;  /* 0x0000000308007388 */ /* 0x0003e60000000800 */
[----:B------:R-:W-:Y:S05]  /*0270*/  @P0 EXIT ;  /* 0x000000000000094d */ /* 0x000fea0003800000 */
[----:B------:R-:W2:Y:S01]  /*0280*/  LDS R5, [UR4] ;  /* 0x00000004ff057984 */ /* 0x000ea20008000800 */
[----:B-1----:R-:W1:Y:S02]  /*0290*/  LDC.64 R2, c[0x0][0x388] ;  /* 0x0000e200ff027b82 */ /* 0x002e640000000a00 */
[----:B-1----:R-:W-:-:S05]  /*02a0*/  IMAD.WIDE.U32 R2, R12, 0x4, R2 ;  /* 0x000000040c027825 */ /* 0x002fca00078e0002 */
[----:B--2---:R-:W-:Y:S01]  /*02b0*/  STG.E desc[UR6][R2.64], R5 ;  /* 0x0000000502007986 */ /* 0x004fe2000c101906 */
[----:B------:R-:W-:Y:S05]  /*02c0*/  EXIT ;  /* 0x000000000000794d */ /* 0x000fea0003800000 */
.L_x_1928:
        /* <DEDUP_REMOVED lines=11> */
.L_x_2135:


//--------------------- .text._Z12reduceGlobalILj4EfEvPT0_S1_j --------------------------
	.section	.text._Z12reduceGlobalILj4EfEvPT0_S1_j,"ax",@progbits
	.align	128
        .global         _Z12reduceGlobalILj4EfEvPT0_S1_j
        .type           _Z12reduceGlobalILj4EfEvPT0_S1_j,@function
        .size           _Z12reduceGlobalILj4EfEvPT0_S1_j,(.L_x_2136 - _Z12reduceGlobalILj4EfEvPT0_S1_j)
        .other          _Z12reduceGlobalILj4EfEvPT0_S1_j,@"STO_CUDA_ENTRY STV_DEFAULT"
_Z12reduceGlobalILj4EfEvPT0_S1_j:
.text._Z12reduceGlobalILj4EfEvPT0_S1_j:
        /* <DEDUP_REMOVED lines=18> */
.L_x_1932:
        /* <DEDUP_REMOVED lines=11> */
.L_x_1931:
[----:B------:R0:W-:Y:S02]  /*01d0*/  STS [R8], R9 ;  /* 0x0000000908007388 */ /* 0x0001e40000000800 */
.L_x_1930:
[----:B------:R-:W-:Y:S05]  /*01e0*/  BSYNC.RECONVERGENT B0 ;  /* 0x0000000000007941 */ /* 0x000fea0003800200 */
.L_x_1929:
[----:B------:R-:W-:Y:S01]  /*01f0*/  BAR.SYNC.DEFER_BLOCKING 0x0 ;  /* 0x0000000000007b1d */ /* 0x000fe20000010000 */
[----:B------:R-:W-:-:S13]  /*0200*/  ISETP.GT.U32.AND P0, PT, R11, 0x1f, PT ;  /* 0x0000001f0b00780c */ /* 0x000fda0003f04070 */
[----:B------:R-:W-:Y:S05]  /*0210*/  @P0 EXIT ;  /* 0x000000000000094d */ /* 0x000fea0003800000 */
[----:B------:R-:W-:Y:S01]  /*0220*/  LDS R0, [R8+0x8] ;  /* 0x0000080008007984 */ /* 0x000fe20000000800 */
[----:B------:R-:W-:-:S03]  /*0230*/  ISETP.NE.AND P0, PT, R11, RZ, PT ;  /* 0x000000ff0b00720c */ /* 0x000fc60003f05270 */
[----:B------:R-:W1:Y:S02]  /*0240*/  LDS R3, [R8] ;  /* 0x0000000008037984 */ /* 0x000e640000000800 */
[----:B-1----:R-:W-:-:S05]  /*0250*/  FADD R3, R0, R3 ;  /* 0x0000000300037221 */ /* 0x002fca0000000000 */
[----:B------:R-:W-:Y:S04]  /*0260*/  STS [R8], R3 ;  /* 0x0000000308007388 */ /* 0x000fe80000000800 */
[----:B------:R-:W-:Y:S04]  /*0270*/  LDS R0, [R8+0x4] ;  /* 0x0000040008007984 */ /* 0x000fe80000000800 */
[----:B------:R-:W1:Y:S02]  /*0280*/  LDS R5, [R8] ;  /* 0x0000000008057984 */ /* 0x000e640000000800 */
[----:B-1----:R-:W-:-:S05]  /*0290*/  FADD R5, R0, R5 ;  /* 0x0000000500057221 */ /* 0x002fca0000000000 */
[----:B------:R1:W-:Y:S01]  /*02a0*/  STS [R8], R5 ;  /* 0x0000000508007388 */ /* 0x0003e20000000800 */
[----:B------:R-:W-:Y:S05]  /*02b0*/  @P0 EXIT ;  /* 0x000000000000094d */ /* 0x000fea0003800000 */
[----:B-1----:R-:W1:Y:S01]  /*02c0*/  LDS R5, [UR4] ;  /* 0x00000004ff057984 */ /* 0x002e620008000800 */
[----:B------:R-:W2:Y:S02]  /*02d0*/  LDC.64 R2, c[0x0][0x388] ;  /* 0x0000e200ff027b82 */ /* 0x000ea40000000a00 */
[----:B--2---:R-:W-:-:S05]  /*02e0*/  IMAD.WIDE.U32 R2, R12, 0x4, R2 ;  /* 0x000000040c027825 */ /* 0x004fca00078e0002 */
[----:B-1----:R-:W-:Y:S01]  /*02f0*/  STG.E desc[UR6][R2.64], R5 ;  /* 0x0000000502007986 */ /* 0x002fe2000c101906 */
[----:B------:R-:W-:Y:S05]  /*0300*/  EXIT ;  /* 0x000000000000794d */ /* 0x000fea0003800000 */
.L_x_1933:
        /* <DEDUP_REMOVED lines=15> */
.L_x_2136:


//--------------------- .text._Z12reduceGlobalILj8EfEvPT0_S1_j --------------------------
	.section	.text._Z12reduceGlobalILj8EfEvPT0_S1_j,"ax",@progbits
	.align	128
        .global         _Z12reduceGlobalILj8EfEvPT0_S1_j
        .type           _Z12reduceGlobalILj8EfEvPT0_S1_j,@function
        .size           _Z12reduceGlobalILj8EfEvPT0_S1_j,(.L_x_2137 - _Z12reduceGlobalILj8EfEvPT0_S1_j)
        .other          _Z12reduceGlobalILj8EfEvPT0_S1_j,@"STO_CUDA_ENTRY STV_DEFAULT"
_Z12reduceGlobalILj8EfEvPT0_S1_j:
.text._Z12reduceGlobalILj8EfEvPT0_S1_j:
        /* <DEDUP_REMOVED lines=18> */
.L_x_1937:
        /* <DEDUP_REMOVED lines=11> */
.L_x_1936:
[----:B------:R0:W-:Y:S02]  /*01d0*/  STS [R8], R9 ;  /* 0x0000000908007388 */ /* 0x0001e40000000800 */
.L_x_1935:
[----:B------:R-:W-:Y:S05]  /*01e0*/  BSYNC.RECONVERGENT B0 ;  /* 0x0000000000007941 */ /* 0x000fea0003800200 */
.L_x_1934:
        /* <DEDUP_REMOVED lines=17> */
[----:B------:R-:W2:Y:S01]  /*0300*/  LDS R5, [UR4] ;  /* 0x00000004ff057984 */ /* 0x000ea20008000800 */
[----:B------:R-:W3:Y:S02]  /*0310*/  LDC.64 R2, c[0x0][0x388] ;  /* 0x0000e200ff027b82 */ /* 0x000ee40000000a00 */
[----:B---3--:R-:W-:-:S05]  /*0320*/  IMAD.WIDE.U32 R2, R12, 0x4, R2 ;  /* 0x000000040c027825 */ /* 0x008fca00078e0002 */
[----:B--2---:R-:W-:Y:S01]  /*0330*/  STG.E desc[UR6][R2.64], R5 ;  /* 0x0000000502007986 */ /* 0x004fe2000c101906 */
[----:B------:R-:W-:Y:S05]  /*0340*/  EXIT ;  /* 0x000000000000794d */ /* 0x000fea0003800000 */
.L_x_1938:
        /* <DEDUP_REMOVED lines=11> */
.L_x_2137:


//--------------------- .text._Z12reduceGlobalILj16EfEvPT0_S1_j --------------------------
	.section	.text._Z12reduceGlobalILj16EfEvPT0_S1_j,"ax",@progbits
	.align	128
        .global         _Z12reduceGlobalILj16EfEvPT0_S1_j
        .type           _Z12reduceGlobalILj16EfEvPT0_S1_j,@function
        .size           _Z12reduceGlobalILj16EfEvPT0_S1_j,(.L_x_2138 - _Z12reduceGlobalILj16EfEvPT0_S1_j)
        .other          _Z12reduceGlobalILj16EfEvPT0_S1_j,@"STO_CUDA_ENTRY STV_DEFAULT"
_Z12reduceGlobalILj16EfEvPT0_S1_j:
.text._Z12reduceGlobalILj16EfEvPT0_S1_j:
        /* <DEDUP_REMOVED lines=16> */
[----:B------:R-:W-:Y:S01]  /*0100*/  BSSY.RECONVERGENT B1, `(.L_x_1941) ;  /* 0x000000d000017945 */ /* 0x000fe20003800200 */
[----:B------:R-:W-:-:S05]  /*0110*/  MOV R9, R2 ;  /* 0x0000000200097202 */ /* 0x000fca0000000f00 */
[----:B------:R-:W1:Y:S02]  /*0120*/  LDC.64 R6, c[0x0][0x380] ;  /* 0x0000e000ff067b82 */ /* 0x000e640000000a00 */
.L_x_1942:
        /* <DEDUP_REMOVED lines=11> */
.L_x_1941:
[----:B------:R0:W-:Y:S02]  /*01e0*/  STS [R8], R11 ;  /* 0x0000000b08007388 */ /* 0x0001e40000000800 */
.L_x_1940:
[----:B------:R-:W-:Y:S05]  /*01f0*/  BSYNC.RECONVERGENT B0 ;  /* 0x0000000000007941 */ /* 0x000fea0003800200 */
.L_x_1939:
        /* <DEDUP_REMOVED lines=26> */
.L_x_1943:
        /* <DEDUP_REMOVED lines=14> */
.L_x_2138:


//--------------------- .text._Z12reduceGlobalILj32EfEvPT0_S1_j --------------------------
	.section	.text._Z12reduceGlobalILj32EfEvPT0_S1_j,"ax",@progbits
	.align	128
        .global         _Z12reduceGlobalILj32EfEvPT0_S1_j
        .type           _Z12reduceGlobalILj32EfEvPT0_S1_j,@function
        .size           _Z12reduceGlobalILj32EfEvPT0_S1_j,(.L_x_2139 - _Z12reduceGlobalILj32EfEvPT0_S1_j)
        .other          _Z12reduceGlobalILj32EfEvPT0_S1_j,@"STO_CUDA_ENTRY STV_DEFAULT"
_Z12reduceGlobalILj32EfEvPT0_S1_j:
.text._Z12reduceGlobalILj32EfEvPT0_S1_j:
        /* <DEDUP_REMOVED lines=19> */
.L_x_1947:
        /* <DEDUP_REMOVED lines=11> */
.L_x_1946:
[----:B------:R0:W-:Y:S02]  /*01e0*/  STS [R2], R13 ;  /* 0x0000000d02007388 */ /* 0x0001e40000000800 */
.L_x_1945:
[----:B------:R-:W-:Y:S05]  /*01f0*/  BSYNC.RECONVERGENT B0 ;  /* 0x0000000000007941 */ /* 0x000fea0003800200 */
.L_x_1944:
        /* <DEDUP_REMOVED lines=26> */
[----:B0-----:R-:W0:Y:S02]  /*03a0*/  LDC.64 R2, c[0x0][0x388] ;  /* 0x0000e200ff027b82 */ /* 0x001e240000000a00 */
[----:B0-----:R-:W-:-:S05]  /*03b0*/  IMAD.WIDE.U32 R2, R0, 0x4, R2 ;  /* 0x0000000400027825 */ /* 0x001fca00078e0002 */
[----:B-1----:R-:W-:Y:S01]  /*03c0*/  STG.E desc[UR6][R2.64], R5 ;  /* 0x0000000502007986 */ /* 0x002fe2000c101906 */
[----:B------:R-:W-:Y:S05]  /*03d0*/  EXIT ;  /* 0x000000000000794d */ /* 0x000fea0003800000 */
.L_x_1948:
        /* <DEDUP_REMOVED lines=10> */
.L_x_2139:


//--------------------- .text._Z12reduceGlobalILj64EfEvPT0_S1_j --------------------------
	.section	.text._Z12reduceGlobalILj64EfEvPT0_S1_j,"ax",@progbits
	.align	128
        .global         _Z12reduceGlobalILj64EfEvPT0_S1_j
        .type           _Z12reduceGlobalILj64EfEvPT0_S1_j,@function
        .size           _Z12reduceGlobalILj64EfEvPT0_S1_j,(.L_x_2140 - _Z12reduceGlobalILj64EfEvPT0_S1_j)
        .other          _Z12reduceGlobalILj64EfEvPT0_S1_j,@"STO_CUDA_ENTRY STV_DEFAULT"
_Z12reduceGlobalILj64EfEvPT0_S1_j:
.text._Z12reduceGlobalILj64EfEvPT0_S1_j:
        /* <DEDUP_REMOVED lines=19> */
.L_x_1952:
        /* <DEDUP_REMOVED lines=11> */
.L_x_1951:
[----:B------:R0:W-:Y:S02]  /*01e0*/  STS [R2], R13 ;  /* 0x0000000d02007388 */ /* 0x0001e40000000800 */
.L_x_1950:
[----:B------:R-:W-:Y:S05]  /*01f0*/  BSYNC.RECONVERGENT B0 ;  /* 0x0000000000007941 */ /* 0x000fea0003800200 */
.L_x_1949:
        /* <DEDUP_REMOVED lines=30> */
[----:B01----:R-:W0:Y:S02]  /*03e0*/  LDC.64 R2, c[0x0][0x388] ;  /* 0x0000e200ff027b82 */ /* 0x003e240000000a00 */
[----:B0-----:R-:W-:-:S05]  /*03f0*/  IMAD.WIDE.U32 R2, R0, 0x4, R2 ;  /* 0x0000000400027825 */ /* 0x001fca00078e0002 */
[----:B--2---:R-:W-:Y:S01]  /*0400*/  STG.E desc[UR6][R2.64], R5 ;  /* 0x0000000502007986 */ /* 0x004fe2000c101906 */
[----:B------:R-:W-:Y:S05]  /*0410*/  EXIT ;  /* 0x000000000000794d */ /* 0x000fea0003800000 */
.L_x_1953:
        /* <DEDUP_REMOVED lines=14> */
.L_x_2140:


//--------------------- .text._Z12reduceGlobalILj128EfEvPT0_S1_j --------------------------
	.section	.text._Z12reduceGlobalILj128EfEvPT0_S1_j,"ax",@progbits
	.align	128
        .global         _Z12reduceGlobalILj128EfEvPT0_S1_j
        .type           _Z12reduceGlobalILj128EfEvPT0_S1_j,@function
        .size           _Z12reduceGlobalILj128EfEvPT0_S1_j,(.L_x_2141 - _Z12reduceGlobalILj128EfEvPT0_S1_j)
        .other          _Z12reduceGlobalILj128EfEvPT0_S1_j,@"STO_CUDA_ENTRY STV_DEFAULT"
_Z12reduceGlobalILj128EfEvPT0_S1_j:
.text._Z12reduceGlobalILj128EfEvPT0_S1_j:
        /* <DEDUP_REMOVED lines=19> */
.L_x_1957:
        /* <DEDUP_REMOVED lines=11> */
.L_x_1956:
[----:B------:R0:W-:Y:S02]  /*01e0*/  STS [R2], R13 ;  /* 0x0000000d02007388 */ /* 0x0001e40000000800 */
.L_x_1955:
[----:B------:R-:W-:Y:S05]  /*01f0*/  BSYNC.RECONVERGENT B0 ;  /* 0x0000000000007941 */ /* 0x000fea0003800200 */
.L_x_1954:
[----:B------:R-:W-:Y:S01]  /*0200*/  BAR.SYNC.DEFER_BLOCKING 0x0 ;  /* 0x0000000000007b1d */ /* 0x000fe20000010000 */
[C---:B------:R-:W-:Y:S02]  /*0210*/  ISETP.GT.U32.AND P0, PT, R3.reuse, 0x3f, PT ;  /* 0x0000003f0300780c */ /* 0x040fe40003f04070 */
[----:B------:R-:W-:-:S11]  /*0220*/  ISETP.GT.U32.AND P1, PT, R3, 0x1f, PT ;  /* 0x0000001f0300780c */ /* 0x000fd60003f24070 */
[----:B------:R-:W-:Y:S04]  /*0230*/  @!P0 LDS R4, [R2+0x100] ;  /* 0x0001000002048984 */ /* 0x000fe80000000800 */
[----:B------:R-:W1:Y:S02]  /*0240*/  @!P0 LDS R5, [R2] ;  /* 0x0000000002058984 */ /* 0x000e640000000800 */
[----:B-1----:R-:W-:-:S05]  /*0250*/  @!P0 FADD R5, R4, R5 ;  /* 0x0000000504058221 */ /* 0x002fca0000000000 */
[----:B------:R1:W-:Y:S01]  /*0260*/  @!P0 STS [R2], R5 ;  /* 0x0000000502008388 */ /* 0x0003e20000000800 */
[----:B------:R-:W-:Y:S06]  /*0270*/  BAR.SYNC.DEFER_BLOCKING 0x0 ;  /* 0x0000000000007b1d */ /* 0x000fec0000010000 */
[----:B------:R-:W-:Y:S05]  /*0280*/  @P1 EXIT ;  /* 0x000000000000194d */ /* 0x000fea0003800000 */
[----:B------:R-:W-:Y:S01]  /*0290*/  LDS R4, [R2+0x80] ;  /* 0x0000800002047984 */ /* 0x000fe20000000800 */
[----:B------:R-:W-:-:S03]  /*02a0*/  ISETP.NE.AND P0, PT, R3, RZ, PT ;  /* 0x000000ff0300720c */ /* 0x000fc60003f05270 */
[----:B-1----:R-:W1:Y:S02]  /*02b0*/  LDS R5, [R2] ;  /* 0x0000000002057984 */ /* 0x002e640000000800 */
        /* <DEDUP_REMOVED lines=28> */
.L_x_1958:
        /* <DEDUP_REMOVED lines=16> */
.L_x_2141:


//--------------------- .text._Z12reduceGlobalILj256EfEvPT0_S1_j --------------------------
	.section	.text._Z12reduceGlobalILj256EfEvPT0_S1_j,"ax",@progbits
	.align	128
        .global         _Z12reduceGlobalILj256EfEvPT0_S1_j
        .type           _Z12reduceGlobalILj256EfEvPT0_S1_j,@function
        .size           _Z12reduceGlobalILj256EfEvPT0_S1_j,(.L_x_2142 - _Z12reduceGlobalILj256EfEvPT0_S1_j)
        .other          _Z12reduceGlobalILj256EfEvPT0_S1_j,@"STO_CUDA_ENTRY STV_DEFAULT"
_Z12reduceGlobalILj256EfEvPT0_S1_j:
.text._Z12reduceGlobalILj256EfEvPT0_S1_j:
        /* <DEDUP_REMOVED lines=19> */
.L_x_1962:
        /* <DEDUP_REMOVED lines=11> */
.L_x_1961:
[----:B------:R0:W-:Y:S02]  /*01e0*/  STS [R2], R13 ;  /* 0x0000000d02007388 */ /* 0x0001e40000000800 */
.L_x_1960:
[----:B------:R-:W-:Y:S05]  /*01f0*/  BSYNC.RECONVERGENT B0 ;  /* 0x0000000000007941 */ /* 0x000fea0003800200 */
.L_x_1959:
[----:B------:R-:W-:Y:S01]  /*0200*/  BAR.SYNC.DEFER_BLOCKING 0x0 ;  /* 0x0000000000007b1d */ /* 0x000fe20000010000 */
[C---:B------:R-:W-:Y:S02]  /*0210*/  ISETP.GT.U32.AND P1, PT, R3.reuse, 0x7f, PT ;  /* 0x0000007f0300780c */ /* 0x040fe40003f24070 */
[----:B------:R-:W-:-:S11]  /*0220*/  ISETP.GT.U32.AND P0, PT, R3, 0x3f, PT ;  /* 0x0000003f0300780c */ /* 0x000fd60003f04070 */
[----:B------:R-:W-:Y:S04]  /*0230*/  @!P1 LDS R4, [R2+0x200] ;  /* 0x0002000002049984 */ /* 0x000fe80000000800 */
[----:B------:R-:W1:Y:S02]  /*0240*/  @!P1 LDS R5, [R2] ;  /* 0x0000000002059984 */ /* 0x000e640000000800 */
[----:B-1----:R-:W-:-:S05]  /*0250*/  @!P1 FADD R5, R4, R5 ;  /* 0x0000000504059221 */ /* 0x002fca0000000000 */
[----:B------:R-:W-:Y:S01]  /*0260*/  @!P1 STS [R2], R5 ;  /* 0x0000000502009388 */ /* 0x000fe20000000800 */
[----:B------:R-:W-:Y:S01]  /*0270*/  BAR.SYNC.DEFER_BLOCKING 0x0 ;  /* 0x0000000000007b1d */ /* 0x000fe20000010000 */
[----:B------:R-:W-:-:S05]  /*0280*/  ISETP.GT.U32.AND P1, PT, R3, 0x1f, PT ;  /* 0x0000001f0300780c */ /* 0x000fca0003f24070 */
        /* <DEDUP_REMOVED lines=8> */
[----:B------:R-:W2:Y:S02]  /*0310*/  LDS R5, [R2] ;  /* 0x0000000002057984 */ /* 0x000ea40000000800 */
[----:B--2---:R-:W-:-:S05]  /*0320*/  FADD R5, R4, R5 ;  /* 0x0000000504057221 */ /* 0x004fca0000000000 */
[----:B------:R-:W-:Y:S04]  /*0330*/  STS [R2], R5 ;  /* 0x0000000502007388 */ /* 0x000fe80000000800 */
[----:B------:R-:W-:Y:S04]  /*0340*/  LDS R4, [R2+0x40] ;  /* 0x0000400002047984 */ /* 0x000fe80000000800 */
        /* <DEDUP_REMOVED lines=25> */
.L_x_1963:
        /* <DEDUP_REMOVED lines=10> */
.L_x_2142:


//--------------------- .text._Z12reduceGlobalILj512EfEvPT0_S1_j --------------------------
	.section	.text._Z12reduceGlobalILj512EfEvPT0_S1_j,"ax",@progbits
	.align	128
        .global         _Z12reduceGlobalILj512EfEvPT0_S1_j
        .type           _Z12reduceGlobalILj512EfEvPT0_S1_j,@function
        .size           _Z12reduceGlobalILj512EfEvPT0_S1_j,(.L_x_2143 - _Z12reduceGlobalILj512EfEvPT0_S1_j)
        .other          _Z12reduceGlobalILj512EfEvPT0_S1_j,@"STO_CUDA_ENTRY STV_DEFAULT"
_Z12reduceGlobalILj512EfEvPT0_S1_j:
.text._Z12reduceGlobalILj512EfEvPT0_S1_j:
        /* <DEDUP_REMOVED lines=10> */
[----:B---3--:R-:W-:-:S03]  /*00a0*/  SHF.L.U32 R4, R0, 0xa, RZ ;  /* 0x0000000a00047819 */ /* 0x008fc600000006ff */
[----:B------:R1:W-:Y:S01]  /*00b0*/  STS [R2], RZ ;  /* 0x000000ff02007388 */ /* 0x0003e20000000800 */
[----:B------:R-:W-:-:S04]  /*00c0*/  LOP3.LUT R4, R4, R3, RZ, 0xfc, !PT ;  /* 0x0000000304047212 */ /* 0x000fc800078efcff */
[----:B0-----:R-:W-:-:S13]  /*00d0*/  ISETP.GE.U32.AND P0, PT, R4, UR5, PT ;  /* 0x0000000504007c0c */ /* 0x001fda000bf06070 */
[----:B-12---:R-:W-:Y:S05]  /*00e0*/  @P0 BRA `(.L_x_1965) ;  /* 0x0000000000440947 */ /* 0x006fea0003800000 */
[----:B------:R-:W0:Y:S01]  /*00f0*/  LDC R12, c[0x0][0x370] ;  /* 0x0000dc00ff0c7b82 */ /* 0x000e220000000800 */
[----:B------:R-:W-:Y:S01]  /*0100*/  HFMA2 R13, -RZ, RZ, 0, 0 ;  /* 0x00000000ff0d7431 */ /* 0x000fe200000001ff */
[----:B------:R-:W-:Y:S01]  /*0110*/  BSSY.RECONVERGENT B1, `(.L_x_1966) ;  /* 0x000000d000017945 */ /* 0x000fe20003800200 */
[----:B------:R-:W-:-:S05]  /*0120*/  MOV R11, R4 ;  /* 0x00000004000b7202 */ /* 0x000fca0000000f00 */
[----:B------:R-:W1:Y:S02]  /*0130*/  LDC.64 R8, c[0x0][0x380] ;  /* 0x0000e000ff087b82 */ /* 0x000e640000000a00 */
.L_x_1967:
        /* <DEDUP_REMOVED lines=11> */
.L_x_1966:
[----:B------:R0:W-:Y:S02]  /*01f0*/  STS [R2], R13 ;  /* 0x0000000d02007388 */ /* 0x0001e40000000800 */
.L_x_1965:
[----:B------:R-:W-:Y:S05]  /*0200*/  BSYNC.RECONVERGENT B0 ;  /* 0x0000000000007941 */ /* 0x000fea0003800200 */
.L_x_1964:
        /* <DEDUP_REMOVED lines=52> */
.L_x_1968:
        /* <DEDUP_REMOVED lines=11> */
.L_x_2143:


//--------------------- .text._Z12reduceGlobalILj1EiEvPT0_S1_j --------------------------
	.section	.text._Z12reduceGlobalILj1EiEvPT0_S1_j,"ax",@progbits
	.align	128
        .global         _Z12reduceGlobalILj1EiEvPT0_S1_j
        .type           _Z12reduceGlobalILj1EiEvPT0_S1_j,@function
        .size           _Z12reduceGlobalILj1EiEvPT0_S1_j,(.L_x_2144 - _Z12reduceGlobalILj1EiEvPT0_S1_j)
        .other          _Z12reduceGlobalILj1EiEvPT0_S1_j,@"STO_CUDA_ENTRY STV_DEFAULT"
_Z12reduceGlobalILj1EiEvPT0_S1_j:
.text._Z12reduceGlobalILj1EiEvPT0_S1_j:
        /* <DEDUP_REMOVED lines=9> */
[----:B-1----:R-:W-:Y:S01]  /*0090*/  LEA R6, R10, UR4, 0x2 ;  /* 0x000000040a067c11 */ /* 0x002fe2000f8e10ff */
[----:B---3--:R-:W-:-:S04]  /*00a0*/  IMAD R0, R11, 0x2, R10 ;  /* 0x000000020b007824 */ /* 0x008fc800078e020a */
[----:B------:R1:W-:Y:S01]  /*00b0*/  STS [R6], RZ ;  /* 0x000000ff06007388 */ /* 0x0003e20000000800 */
[----:B0-----:R-:W-:-:S13]  /*00c0*/  ISETP.GE.U32.AND P0, PT, R0, UR5, PT ;  /* 0x0000000500007c0c */ /* 0x001fda000bf06070 */
[----:B-12---:R-:W-:Y:S05]  /*00d0*/  @P0 BRA `(.L_x_1970) ;  /* 0x0000000000340947 */ /* 0x006fea0003800000 */
[----:B------:R-:W0:Y:S01]  /*00e0*/  LDC R13, c[0x0][0x370] ;  /* 0x0000dc00ff0d7b82 */ /* 0x000e220000000800 */
[----:B------:R-:W-:Y:S01]  /*00f0*/  BSSY.RECONVERGENT B1, `(.L_x_1971) ;  /* 0x000000a000017945 */ /* 0x000fe20003800200 */
[----:B------:R-:W-:-:S06]  /*0100*/  IMAD.MOV.U32 R7, RZ, RZ, RZ ;  /* 0x000000ffff077224 */ /* 0x000fcc00078e00ff */
[----:B------:R-:W1:Y:S02]  /*0110*/  LDC.64 R4, c[0x0][0x380] ;  /* 0x0000e000ff047b82 */ /* 0x000e640000000a00 */
.L_x_1972:
[----:B-1----:R-:W-:-:S05]  /*0120*/  IMAD.WIDE.U32 R2, R0, 0x4, R4 ;  /* 0x0000000400027825 */ /* 0x002fca00078e0004 */
[----:B------:R-:W2:Y:S04]  /*0130*/  LDG.E R8, desc[UR6][R2.64] ;  /* 0x0000000602087981 */ /* 0x000ea8000c1e1900 */
[----:B------:R-:W2:Y:S01]  /*0140*/  LDG.E R9, desc[UR6][R2.64+0x4] ;  /* 0x0000040602097981 */ /* 0x000ea2000c1e1900 */
[----:B0-----:R-:W-:-:S05]  /*0150*/  IMAD R0, R13, 0x2, R0 ;  /* 0x000000020d007824 */ /* 0x001fca00078e0200 */
[----:B------:R-:W-:Y:S02]  /*0160*/  ISETP.GE.U32.AND P0, PT, R0, UR5, PT ;  /* 0x0000000500007c0c */ /* 0x000fe4000bf06070 */
[----:B--2---:R-:W-:-:S11]  /*0170*/  IADD3 R7, PT, PT, R7, R9, R8 ;  /* 0x0000000907077210 */ /* 0x004fd60007ffe008 */
[----:B------:R-:W-:Y:S05]  /*0180*/  @!P0 BRA `(.L_x_1972) ;  /* 0xfffffffc00e48947 */ /* 0x000fea000383ffff */
[----:B------:R-:W-:Y:S05]  /*0190*/  BSYNC.RECONVERGENT B1 ;  /* 0x0000000000017941 */ /* 0x000fea0003800200 */
.L_x_1971:
[----:B------:R0:W-:Y:S02]  /*01a0*/  STS [R6], R7 ;  /* 0x0000000706007388 */ /* 0x0001e40000000800 */
.L_x_1970:
[----:B------:R-:W-:Y:S05]  /*01b0*/  BSYNC.RECONVERGENT B0 ;  /* 0x0000000000007941 */ /* 0x000fea0003800200 */
.L_x_1969:
        /* <DEDUP_REMOVED lines=8> */
.L_x_1973:
        /* <DEDUP_REMOVED lines=12> */
.L_x_2144:


//--------------------- .text._Z12reduceGlobalILj2EiEvPT0_S1_j --------------------------
	.section	.text._Z12reduceGlobalILj2EiEvPT0_S1_j,"ax",@progbits
	.align	128
        .global         _Z12reduceGlobalILj2EiEvPT0_S1_j
        .type           _Z12reduceGlobalILj2EiEvPT0_S1_j,@function
        .size           _Z12reduceGlobalILj2EiEvPT0_S1_j,(.L_x_2145 - _Z12reduceGlobalILj2EiEvPT0_S1_j)
        .other          _Z12reduceGlobalILj2EiEvPT0_S1_j,@"STO_CUDA_ENTRY STV_DEFAULT"
_Z12reduceGlobalILj2EiEvPT0_S1_j:
.text._Z12reduceGlobalILj2EiEvPT0_S1_j:
        /* <DEDUP_REMOVED lines=18> */
.L_x_1977:
[C---:B------:R-:W-:Y:S01]  /*0120*/  IADD3 R5, PT, PT, R0.reuse, 0x2, RZ ;  /* 0x0000000200057810 */ /* 0x040fe20007ffe0ff */
[----:B-1----:R-:W-:-:S04]  /*0130*/  IMAD.WIDE.U32 R2, R0, 0x4, R6 ;  /* 0x0000000400027825 */ /* 0x002fc800078e0006 */
[----:B------:R-:W-:Y:S02]  /*0140*/  IMAD.WIDE.U32 R4, R5, 0x4, R6 ;  /* 0x0000000405047825 */ /* 0x000fe400078e0006 */
[----:B------:R-:W2:Y:S04]  /*0150*/  LDG.E R2, desc[UR6][R2.64] ;  /* 0x0000000602027981 */ /* 0x000ea8000c1e1900 */
[----:B------:R-:W2:Y:S01]  /*0160*/  LDG.E R4, desc[UR6][R4.64] ;  /* 0x0000000604047981 */ /* 0x000ea2000c1e1900 */
[----:B0-----:R-:W-:-:S05]  /*0170*/  IMAD R0, R13, 0x4, R0 ;  /* 0x000000040d007824 */ /* 0x001fca00078e0200 */
[----:B------:R-:W-:Y:S02]  /*0180*/  ISETP.GE.U32.AND P0, PT, R0, UR5, PT ;  /* 0x0000000500007c0c */ /* 0x000fe4000bf06070 */
[----:B--2---:R-:W-:-:S11]  /*0190*/  IADD3 R9, PT, PT, R9, R4, R2 ;  /* 0x0000000409097210 */ /* 0x004fd60007ffe002 */
[----:B------:R-:W-:Y:S05]  /*01a0*/  @!P0 BRA `(.L_x_1977) ;  /* 0xfffffffc00dc8947 */ /* 0x000fea000383ffff */
[----:B------:R-:W-:Y:S05]  /*01b0*/  BSYNC.RECONVERGENT B1 ;  /* 0x0000000000017941 */ /* 0x000fea0003800200 */
.L_x_1976:
[----:B------:R0:W-:Y:S02]  /*01c0*/  STS [R8], R9 ;  /* 0x0000000908007388 */ /* 0x0001e40000000800 */
.L_x_1975:
[----:B------:R-:W-:Y:S05]  /*01d0*/  BSYNC.RECONVERGENT B0 ;  /* 0x0000000000007941 */ /* 0x000fea0003800200 */
.L_x_1974:
[----:B------:R-:W-:Y:S01]  /*01e0*/  BAR.SYNC.DEFER_BLOCKING 0x0 ;  /* 0x0000000000007b1d */ /* 0x000fe20000010000 */
[----:B------:R-:W-:-:S13]  /*01f0*/  ISETP.GT.U32.AND P0, PT, R10, 0x1f, PT ;  /* 0x0000001f0a00780c */ /* 0x000fda0003f04070 */
[----:B------:R-:W-:Y:S05]  /*0200*/  @P0 EXIT ;  /* 0x000000000000094d */ /* 0x000fea0003800000 */
[----:B------:R-:W-:Y:S01]  /*0210*/  LDS R0, [R8+0x4] ;  /* 0x0000040008007984 */ /* 0x000fe20000000800 */
[----:B------:R-:W-:-:S03]  /*0220*/  ISETP.NE.AND P0, PT, R10, RZ, PT ;  /* 0x000000ff0a00720c */ /* 0x000fc60003f05270 */
[----:B------:R-:W1:Y:S02]  /*0230*/  LDS R3, [R8] ;  /* 0x0000000008037984 */ /* 0x000e640000000800 */
[----:B-1----:R-:W-:-:S05]  /*0240*/  IADD3 R3, PT, PT, R0, R3, RZ ;  /* 0x0000000300037210 */ /* 0x002fca0007ffe0ff */
[----:B------:R1:W-:Y:S03]  /*0250*/  STS [R8], R3 ;  /* 0x0000000308007388 */ /* 0x0003e60000000800 */
[----:B------:R-:W-:Y:S05]  /*0260*/  @P0 EXIT ;  /* 0x000000000000094d */ /* 0x000fea0003800000 */
[----:B------:R-:W2:Y:S01]  /*0270*/  LDS R5, [UR4] ;  /* 0x00000004ff057984 */ /* 0x000ea20008000800 */
[----:B-1----:R-:W1:Y:S02]  /*0280*/  LDC.64 R2, c[0x0][0x388] ;  /* 0x0000e200ff027b82 */ /* 0x002e640000000a00 */
[----:B-1----:R-:W-:-:S05]  /*0290*/  IMAD.WIDE.U32 R2, R11, 0x4, R2 ;  /* 0x000000040b027825 */ /* 0x002fca00078e0002 */
[----:B--2---:R-:W-:Y:S01]  /*02a0*/  STG.E desc[UR6][R2.64], R5 ;  /* 0x0000000502007986 */ /* 0x004fe2000c101906 */
[----:B------:R-:W-:Y:S05]  /*02b0*/  EXIT ;  /* 0x000000000000794d */ /* 0x000fea0003800000 */
.L_x_1978:
        /* <DEDUP_REMOVED lines=12> */
.L_x_2145:


//--------------------- .text._Z12reduceGlobalILj4EiEvPT0_S1_j --------------------------
	.section	.text._Z12reduceGlobalILj4EiEvPT0_S1_j,"ax",@progbits
	.align	128
        .global         _Z12reduceGlobalILj4EiEvPT0_S1_j
        .type           _Z12reduceGlobalILj4EiEvPT0_S1_j,@function
        .size           _Z12reduceGlobalILj4EiEvPT0_S1_j,(.L_x_2146 - _Z12reduceGlobalILj4EiEvPT0_S1_j)
        .other          _Z12reduceGlobalILj4EiEvPT0_S1_j,@"STO_CUDA_ENTRY STV_DEFAULT"
_Z12reduceGlobalILj4EiEvPT0_S1_j:
.text._Z12reduceGlobalILj4EiEvPT0_S1_j:
        /* <DEDUP_REMOVED lines=18> */
.L_x_1982:
        /* <DEDUP_REMOVED lines=10> */
.L_x_1981:
[----:B------:R0:W-:Y:S02]  /*01c0*/  STS [R8], R9 ;  /* 0x0000000908007388 */ /* 0x0001e40000000800 */
.L_x_1980:
[----:B------:R-:W-:Y:S05]  /*01d0*/  BSYNC.RECONVERGENT B0 ;  /* 0x0000000000007941 */ /* 0x000fea0003800200 */
.L_x_1979:
[----:B------:R-:W-:Y:S01]  /*01e0*/  BAR.SYNC.DEFER_BLOCKING 0x0 ;  /* 0x0000000000007b1d */ /* 0x000fe20000010000 */
[----:B------:R-:W-:-:S13]  /*01f0*/  ISETP.GT.U32.AND P0, PT, R10, 0x1f, PT ;  /* 0x0000001f0a00780c */ /* 0x000fda0003f04070 */
[----:B------:R-:W-:Y:S05]  /*0200*/  @P0 EXIT ;  /* 0x000000000000094d */ /* 0x000fea0003800000 */
[----:B------:R-:W-:Y:S01]  /*0210*/  LDS R0, [R8+0x8] ;  /* 0x0000080008007984 */ /* 0x000fe20000000800 */
[----:B------:R-:W-:-:S03]  /*0220*/  ISETP.NE.AND P0, PT, R10, RZ, PT ;  /* 0x000000ff0a00720c */ /* 0x000fc60003f05270 */
[----:B------:R-:W1:Y:S02]  /*0230*/  LDS R3, [R8] ;  /* 0x0000000008037984 */ /* 0x000e640000000800 */
[----:B-1----:R-:W-:-:S05]  /*0240*/  IADD3 R3, PT, PT, R0, R3, RZ ;  /* 0x0000000300037210 */ /* 0x002fca0007ffe0ff */
[----:B------:R-:W-:Y:S04]  /*0250*/  STS [R8], R3 ;  /* 0x0000000308007388 */ /* 0x000fe80000000800 */
[----:B------:R-:W-:Y:S04]  /*0260*/  LDS R0, [R8+0x4] ;  /* 0x0000040008007984 */ /* 0x000fe80000000800 */
[----:B------:R-:W1:Y:S02]  /*0270*/  LDS R5, [R8] ;  /* 0x0000000008057984 */ /* 0x000e640000000800 */
[----:B-1----:R-:W-:-:S05]  /*0280*/  IMAD.IADD R5, R0, 0x1, R5 ;  /* 0x0000000100057824 */ /* 0x002fca00078e0205 */
[----:B------:R1:W-:Y:S01]  /*0290*/  STS [R8], R5 ;  /* 0x0000000508007388 */ /* 0x0003e20000000800 */
[----:B------:R-:W-:Y:S05]  /*02a0*/  @P0 EXIT ;  /* 0x000000000000094d */ /* 0x000fea0003800000 */
[----:B-1----:R-:W1:Y:S01]  /*02b0*/  LDS R5, [UR4] ;  /* 0x00000004ff057984 */ /* 0x002e620008000800 */
[----:B------:R-:W2:Y:S02]  /*02c0*/  LDC.64 R2, c[0x0][0x388] ;  /* 0x0000e200ff027b82 */ /* 0x000ea40000000a00 */
[----:B--2---:R-:W-:-:S05]  /*02d0*/  IMAD.WIDE.U32 R2, R11, 0x4, R2 ;  /* 0x000000040b027825 */ /* 0x004fca00078e0002 */
[----:B-1----:R-:W-:Y:S01]  /*02e0*/  STG.E desc[UR6][R2.64], R5 ;  /* 0x0000000502007986 */ /* 0x002fe2000c101906 */
[----:B------:R-:W-:Y:S05]  /*02f0*/  EXIT ;  /* 0x000000000000794d */ /* 0x000fea0003800000 */
.L_x_1983:
        /* <DEDUP_REMOVED lines=16> */
.L_x_2146:


//--------------------- .text._Z12reduceGlobalILj8EiEvPT0_S1_j --------------------------
	.section	.text._Z12reduceGlobalILj8EiEvPT0_S1_j,"ax",@progbits
	.align	128
        .global         _Z12reduceGlobalILj8EiEvPT0_S1_j
        .type           _Z12reduceGlobalILj8EiEvPT0_S1_j,@function
        .size           _Z12reduceGlobalILj8EiEvPT0_S1_j,(.L_x_2147 - _Z12reduceGlobalILj8EiEvPT0_S1_j)
        .other          _Z12reduceGlobalILj8EiEvPT0_S1_j,@"STO_CUDA_ENTRY STV_DEFAULT"
_Z12reduceGlobalILj8EiEvPT0_S1_j:
.text._Z12reduceGlobalILj8EiEvPT0_S1_j:
        /* <DEDUP_REMOVED lines=18> */
.L_x_1987:
        /* <DEDUP_REMOVED lines=10> */
.L_x_1986:
[----:B------:R0:W-:Y:S02]  /*01c0*/  STS [R8], R9 ;  /* 0x0000000908007388 */ /* 0x0001e40000000800 */
.L_x_1985:
[----:B------:R-:W-:Y:S05]  /*01d0*/  BSYNC.RECONVERGENT B0 ;  /* 0x0000000000007941 */ /* 0x000fea0003800200 */
.L_x_1984:
        /* <DEDUP_REMOVED lines=11> */
[----:B------:R-:W-:Y:S04]  /*0290*/  STS [R8], R5 ;  /* 0x0000000508007388 */ /* 0x000fe80000000800 */
[----:B------:R-:W-:Y:S04]  /*02a0*/  LDS R0, [R8+0x4] ;  /* 0x0000040008007984 */ /* 0x000fe80000000800 */
[----:B------:R-:W1:Y:S02]  /*02b0*/  LDS R7, [R8] ;  /* 0x0000000008077984 */ /* 0x000e640000000800 */
[----:B-1----:R-:W-:-:S05]  /*02c0*/  IADD3 R7, PT, PT, R0, R7, RZ ;  /* 0x0000000700077210 */ /* 0x002fca0007ffe0ff */
[----:B------:R1:W-:Y:S01]  /*02d0*/  STS [R8], R7 ;  /* 0x0000000708007388 */ /* 0x0003e20000000800 */
[----:B------:R-:W-:Y:S05]  /*02e0*/  @P0 EXIT ;  /* 0x000000000000094d */ /* 0x000fea0003800000 */
[----:B------:R-:W2:Y:S01]  /*02f0*/  LDS R5, [UR4] ;  /* 0x00000004ff057984 */ /* 0x000ea20008000800 */
[----:B------:R-:W3:Y:S02]  /*0300*/  LDC.64 R2, c[0x0][0x388] ;  /* 0x0000e200ff027b82 */ /* 0x000ee40000000a00 */
[----:B---3--:R-:W-:-:S05]  /*0310*/  IMAD.WIDE.U32 R2, R11, 0x4, R2 ;  /* 0x000000040b027825 */ /* 0x008fca00078e0002 */
[----:B--2---:R-:W-:Y:S01]  /*0320*/  STG.E desc[UR6][R2.64], R5 ;  /* 0x0000000502007986 */ /* 0x004fe2000c101906 */
[----:B------:R-:W-:Y:S05]  /*0330*/  EXIT ;  /* 0x000000000000794d */ /* 0x000fea0003800000 */
.L_x_1988:
        /* <DEDUP_REMOVED lines=12> */
.L_x_2147:


//--------------------- .text._Z12reduceGlobalILj16EiEvPT0_S1_j --------------------------
	.section	.text._Z12reduceGlobalILj16EiEvPT0_S1_j,"ax",@progbits
	.align	128
        .global         _Z12reduceGlobalILj16EiEvPT0_S1_j
        .type           _Z12reduceGlobalILj16EiEvPT0_S1_j,@function
        .size           _Z12reduceGlobalILj16EiEvPT0_S1_j,(.L_x_2148 - _Z12reduceGlobalILj16EiEvPT0_S1_j)
        .other          _Z12reduceGlobalILj16EiEvPT0_S1_j,@"STO_CUDA_ENTRY STV_DEFAULT"
_Z12reduceGlobalILj16EiEvPT0_S1_j:
.text._Z12reduceGlobalILj16EiEvPT0_S1_j:
        /* <DEDUP_REMOVED lines=15> */
[----:B------:R-:W-:Y:S01]  /*00f0*/  HFMA2 R11, -RZ, RZ, 0, 0 ;  /* 0x00000000ff0b7431 */ /* 0x000fe200000001ff */
[----:B------:R-:W-:Y:S01]  /*0100*/  BSSY.RECONVERGENT B1, `(.L_x_1991) ;  /* 0x000000c000017945 */ /* 0x000fe20003800200 */
[----:B------:R-:W-:-:S05]  /*0110*/  IMAD.MOV.U32 R9, RZ, RZ, R2 ;  /* 0x000000ffff097224 */ /* 0x000fca00078e0002 */
[----:B------:R-:W1:Y:S02]  /*0120*/  LDC.64 R6, c[0x0][0x380] ;  /* 0x0000e000ff067b82 */ /* 0x000e640000000a00 */
.L_x_1992:
[C---:B------:R-:W-:Y:S02]  /*0130*/  VIADD R5, R9.reuse, 0x10 ;  /* 0x0000001009057836 */ /* 0x040fe40000000000 */
[----:B-1----:R-:W-:-:S04]  /*0140*/  IMAD.WIDE.U32 R2, R9, 0x4, R6 ;  /* 0x0000000409027825 */ /* 0x002fc800078e0006 */
[----:B------:R-:W-:Y:S02]  /*0150*/  IMAD.WIDE.U32 R4, R5, 0x4, R6 ;  /* 0x0000000405047825 */ /* 0x000fe400078e0006 */
[----:B------:R-:W2:Y:S04]  /*0160*/  LDG.E R2, desc[UR6][R2.64] ;  /* 0x0000000602027981 */ /* 0x000ea8000c1e1900 */
[----:B------:R-:W2:Y:S01]  /*0170*/  LDG.E R4, desc[UR6][R4.64] ;  /* 0x0000000604047981 */ /* 0x000ea2000c1e1900 */
[----:B0-----:R-:W-:-:S04]  /*0180*/  LEA R9, R10, R9, 0x5 ;  /* 0x000000090a097211 */ /* 0x001fc800078e28ff */
[----:B------:R-:W-:Y:S02]  /*0190*/  ISETP.GE.U32.AND P0, PT, R9, UR5, PT ;  /* 0x0000000509007c0c */ /* 0x000fe4000bf06070 */
[----:B--2---:R-:W-:-:S11]  /*01a0*/  IADD3 R11, PT, PT, R11, R4, R2 ;  /* 0x000000040b0b7210 */ /* 0x004fd60007ffe002 */
[----:B------:R-:W-:Y:S05]  /*01b0*/  @!P0 BRA `(.L_x_1992) ;  /* 0xfffffffc00dc8947 */ /* 0x000fea000383ffff */
[----:B------:R-:W-:Y:S05]  /*01c0*/  BSYNC.RECONVERGENT B1 ;  /* 0x0000000000017941 */ /* 0x000fea0003800200 */
.L_x_1991:
[----:B------:R0:W-:Y:S02]  /*01d0*/  STS [R8], R11 ;  /* 0x0000000b08007388 */ /* 0x0001e40000000800 */
.L_x_1990:
[----:B------:R-:W-:Y:S05]  /*01e0*/  BSYNC.RECONVERGENT B0 ;  /* 0x0000000000007941 */ /* 0x000fea0003800200 */
.L_x_1989:
[----:B------:R-:W-:Y:S01]  /*01f0*/  BAR.SYNC.DEFER_BLOCKING 0x0 ;  /* 0x0000000000007b1d */ /* 0x000fe20000010000 */
[----:B------:R-:W-:-:S13]  /*0200*/  ISETP.GT.U32.AND P0, PT, R13, 0x1f, PT ;  /* 0x0000001f0d00780c */ /* 0x000fda0003f04070 */
[----:B------:R-:W-:Y:S05]  /*0210*/  @P0 EXIT ;  /* 0x000000000000094d */ /* 0x000fea0003800000 */
[----:B------:R-:W-:Y:S01]  /*0220*/  LDS R2, [R8+0x20] ;  /* 0x0000200008027984 */ /* 0x000fe20000000800 */
[----:B------:R-:W-:-:S03]  /*0230*/  ISETP.NE.AND P0, PT, R13, RZ, PT ;  /* 0x000000ff0d00720c */ /* 0x000fc60003f05270 */
[----:B------:R-:W1:Y:S02]  /*0240*/  LDS R3, [R8] ;  /* 0x0000000008037984 */ /* 0x000e640000000800 */
[----:B-1----:R-:W-:-:S05]  /*0250*/  IMAD.IADD R3, R2, 0x1, R3 ;  /* 0x0000000102037824 */ /* 0x002fca00078e0203 */
[----:B------:R-:W-:Y:S04]  /*0260*/  STS [R8], R3 ;  /* 0x0000000308007388 */ /* 0x000fe80000000800 */
[----:B------:R-:W-:Y:S04]  /*0270*/  LDS R2, [R8+0x10] ;  /* 0x0000100008027984 */ /* 0x000fe80000000800 */
        /* <DEDUP_REMOVED lines=17> */
.L_x_1993:
        /* <DEDUP_REMOVED lines=15> */
.L_x_2148:


//--------------------- .text._Z12reduceGlobalILj32EiEvPT0_S1_j --------------------------
	.section	.text._Z12reduceGlobalILj32EiEvPT0_S1_j,"ax",@progbits
	.align	128
        .global         _Z12reduceGlobalILj32EiEvPT0_S1_j
        .type           _Z12reduceGlobalILj32EiEvPT0_S1_j,@function
        .size           _Z12reduceGlobalILj32EiEvPT0_S1_j,(.L_x_2149 - _Z12reduceGlobalILj32EiEvPT0_S1_j)
        .other          _Z12reduceGlobalILj32EiEvPT0_S1_j,@"STO_CUDA_ENTRY STV_DEFAULT"
_Z12reduceGlobalILj32EiEvPT0_S1_j:
.text._Z12reduceGlobalILj32EiEvPT0_S1_j:
        /* <DEDUP_REMOVED lines=19> */
.L_x_1997:
        /* <DEDUP_REMOVED lines=10> */
.L_x_1996:
[----:B------:R0:W-:Y:S02]  /*01d0*/  STS [R2], R13 ;  /* 0x0000000d02007388 */ /* 0x0001e40000000800 */
.L_x_1995:
[----:B------:R-:W-:Y:S05]  /*01e0*/  BSYNC.RECONVERGENT B0 ;  /* 0x0000000000007941 */ /* 0x000fea0003800200 */
.L_x_1994:
        /* <DEDUP_REMOVED lines=26> */
[----:B0-----:R-:W0:Y:S02]  /*0390*/  LDC.64 R2, c[0x0][0x388] ;  /* 0x0000e200ff027b82 */ /* 0x001e240000000a00 */
[----:B0-----:R-:W-:-:S05]  /*03a0*/  IMAD.WIDE.U32 R2, R0, 0x4, R2 ;  /* 0x0000000400027825 */ /* 0x001fca00078e0002 */
[----:B-1----:R-:W-:Y:S01]  /*03b0*/  STG.E desc[UR6][R2.64], R5 ;  /* 0x0000000502007986 */ /* 0x002fe2000c101906 */
[----:B------:R-:W-:Y:S05]  /*03c0*/  EXIT ;  /* 0x000000000000794d */ /* 0x000fea0003800000 */
.L_x_1998:
        /* <DEDUP_REMOVED lines=11> */
.L_x_2149:


//--------------------- .text._Z12reduceGlobalILj64EiEvPT0_S1_j --------------------------
	.section	.text._Z12reduceGlobalILj64EiEvPT0_S1_j,"ax",@progbits
	.align	128
        .global         _Z12reduceGlobalILj64EiEvPT0_S1_j
        .type           _Z12reduceGlobalILj64EiEvPT0_S1_j,@function
        .size           _Z12reduceGlobalILj64EiEvPT0_S1_j,(.L_x_2150 - _Z12reduceGlobalILj64EiEvPT0_S1_j)
        .other          _Z12reduceGlobalILj64EiEvPT0_S1_j,@"STO_CUDA_ENTRY STV_DEFAULT"
_Z12reduceGlobalILj64EiEvPT0_S1_j:
.text._Z12reduceGlobalILj64EiEvPT0_S1_j:
        /* <DEDUP_REMOVED lines=19> */
.L_x_2002:
        /* <DEDUP_REMOVED lines=10> */
.L_x_2001:
[----:B------:R0:W-:Y:S02]  /*01d0*/  STS [R2], R13 ;  /* 0x0000000d02007388 */ /* 0x0001e40000000800 */
.L_x_2000:
[----:B------:R-:W-:Y:S05]  /*01e0*/  BSYNC.RECONVERGENT B0 ;  /* 0x0000000000007941 */ /* 0x000fea0003800200 */
.L_x_1999:
        /* <DEDUP_REMOVED lines=30> */
[----:B01----:R-:W0:Y:S02]  /*03d0*/  LDC.64 R2, c[0x0][0x388] ;  /* 0x0000e200ff027b82 */ /* 0x003e240000000a00 */
[----:B0-----:R-:W-:-:S05]  /*03e0*/  IMAD.WIDE.U32 R2, R0, 0x4, R2 ;  /* 0x0000000400027825 */ /* 0x001fca00078e0002 */
[----:B--2---:R-:W-:Y:S01]  /*03f0*/  STG.E desc[UR6][R2.64], R5 ;  /* 0x0000000502007986 */ /* 0x004fe2000c101906 */
[----:B------:R-:W-:Y:S05]  /*0400*/  EXIT ;  /* 0x000000000000794d */ /* 0x000fea0003800000 */
.L_x_2003:
        /* <DEDUP_REMOVED lines=15> */
.L_x_2150:


//--------------------- .text._Z12reduceGlobalILj128EiEvPT0_S1_j --------------------------
	.section	.text._Z12reduceGlobalILj128EiEvPT0_S1_j,"ax",@progbits
	.align	128
        .global         _Z12reduceGlobalILj128EiEvPT0_S1_j
        .type           _Z12reduceGlobalILj128EiEvPT0_S1_j,@function
        .size           _Z12reduceGlobalILj128EiEvPT0_S1_j,(.L_x_2151 - _Z12reduceGlobalILj128EiEvPT0_S1_j)
        .other          _Z12reduceGlobalILj128EiEvPT0_S1_j,@"STO_CUDA_ENTRY STV_DEFAULT"
_Z12reduceGlobalILj128EiEvPT0_S1_j:
.text._Z12reduceGlobalILj128EiEvPT0_S1_j:
        /* <DEDUP_REMOVED lines=19> */
.L_x_2007:
[C---:B------:R-:W-:Y:S02]  /*0130*/  VIADD R7, R11.reuse, 0x80 ;  /* 0x000000800b077836 */ /* 0x040fe40000000000 */
        /* <DEDUP_REMOVED lines=9> */
.L_x_2006:
[----:B------:R0:W-:Y:S02]  /*01d0*/  STS [R2], R13 ;  /* 0x0000000d02007388 */ /* 0x0001e40000000800 */
.L_x_2005:
[----:B------:R-:W-:Y:S05]  /*01e0*/  BSYNC.RECONVERGENT B0 ;  /* 0x0000000000007941 */ /* 0x000fea0003800200 */
.L_x_2004:
[----:B------:R-:W-:Y:S01]  /*01f0*/  BAR.SYNC.DEFER_BLOCKING 0x0 ;  /* 0x0000000000007b1d */ /* 0x000fe20000010000 */
[C---:B------:R-:W-:Y:S02]  /*0200*/  ISETP.GT.U32.AND P0, PT, R3.reuse, 0x3f, PT ;  /* 0x0000003f0300780c */ /* 0x040fe40003f04070 */
[----:B------:R-:W-:-:S11]  /*0210*/  ISETP.GT.U32.AND P1, PT, R3, 0x1f, PT ;  /* 0x0000001f0300780c */ /* 0x000fd60003f24070 */
[----:B------:R-:W-:Y:S04]  /*0220*/  @!P0 LDS R4, [R2+0x100] ;  /* 0x0001000002048984 */ /* 0x000fe80000000800 */
[----:B------:R-:W1:Y:S02]  /*0230*/  @!P0 LDS R5, [R2] ;  /* 0x0000000002058984 */ /* 0x000e640000000800 */
[----:B-1----:R-:W-:-:S05]  /*0240*/  @!P0 IADD3 R5, PT, PT, R4, R5, RZ ;  /* 0x0000000504058210 */ /* 0x002fca0007ffe0ff */
[----:B------:R1:W-:Y:S01]  /*0250*/  @!P0 STS [R2], R5 ;  /* 0x0000000502008388 */ /* 0x0003e20000000800 */
[----:B------:R-:W-:Y:S06]  /*0260*/  BAR.SYNC.DEFER_BLOCKING 0x0 ;  /* 0x0000000000007b1d */ /* 0x000fec0000010000 */
[----:B------:R-:W-:Y:S05]  /*0270*/  @P1 EXIT ;  /* 0x000000000000194d */ /* 0x000fea0003800000 */
[----:B------:R-:W-:Y:S01]  /*0280*/  LDS R4, [R2+0x80] ;  /* 0x0000800002047984 */ /* 0x000fe20000000800 */
[----:B------:R-:W-:-:S03]  /*0290*/  ISETP.NE.AND P0, PT, R3, RZ, PT ;  /* 0x000000ff0300720c */ /* 0x000fc60003f05270 */
[----:B-1----:R-:W1:Y:S02]  /*02a0*/  LDS R5, [R2] ;  /* 0x0000000002057984 */ /* 0x002e640000000800 */
        /* <DEDUP_REMOVED lines=28> */
.L_x_2008:
        /* <DEDUP_REMOVED lines=9> */
.L_x_2151:


//--------------------- .text._Z12reduceGlobalILj256EiEvPT0_S1_j --------------------------
	.section	.text._Z12reduceGlobalILj256EiEvPT0_S1_j,"ax",@progbits
	.align	128
        .global         _Z12reduceGlobalILj256EiEvPT0_S1_j
        .type           _Z12reduceGlobalILj256EiEvPT0_S1_j,@function
        .size           _Z12reduceGlobalILj256EiEvPT0_S1_j,(.L_x_2152 - _Z12reduceGlobalILj256EiEvPT0_S1_j)
        .other          _Z12reduceGlobalILj256EiEvPT0_S1_j,@"STO_CUDA_ENTRY STV_DEFAULT"
_Z12reduceGlobalILj256EiEvPT0_S1_j:
.text._Z12reduceGlobalILj256EiEvPT0_S1_j:
        /* <DEDUP_REMOVED lines=19> */
.L_x_2012:
        /* <DEDUP_REMOVED lines=10> */
.L_x_2011:
[----:B------:R0:W-:Y:S02]  /*01d0*/  STS [R2], R13 ;  /* 0x0000000d02007388 */ /* 0x0001e40000000800 */
.L_x_2010:
[----:B------:R-:W-:Y:S05]  /*01e0*/  BSYNC.RECONVERGENT B0 ;  /* 0x0000000000007941 */ /* 0x000fea0003800200 */
.L_x_2009:
[----:B------:R-:W-:Y:S01]  /*01f0*/  BAR.SYNC.DEFER_BLOCKING 0x0 ;  /* 0x0000000000007b1d */ /* 0x000fe20000010000 */
[C---:B------:R-:W-:Y:S02]  /*0200*/  ISETP.GT.U32.AND P1, PT, R3.reuse, 0x7f, PT ;  /* 0x0000007f0300780c */ /* 0x040fe40003f24070 */
[----:B------:R-:W-:-:S11]  /*0210*/  ISETP.GT.U32.AND P0, PT, R3, 0x3f, PT ;  /* 0x0000003f0300780c */ /* 0x000fd60003f04070 */
[----:B------:R-:W-:Y:S04]  /*0220*/  @!P1 LDS R4, [R2+0x200] ;  /* 0x0002000002049984 */ /* 0x000fe80000000800 */
[----:B------:R-:W1:Y:S02]  /*0230*/  @!P1 LDS R5, [R2] ;  /* 0x0000000002059984 */ /* 0x000e640000000800 */
[----:B-1----:R-:W-:-:S05]  /*0240*/  @!P1 IADD3 R5, PT, PT, R4, R5, RZ ;  /* 0x0000000504059210 */ /* 0x002fca0007ffe0ff */
[----:B------:R-:W-:Y:S01]  /*0250*/  @!P1 STS [R2], R5 ;  /* 0x0000000502009388 */ /* 0x000fe20000000800 */
[----:B------:R-:W-:Y:S01]  /*0260*/  BAR.SYNC.DEFER_BLOCKING 0x0 ;  /* 0x0000000000007b1d */ /* 0x000fe20000010000 */
[----:B------:R-:W-:-:S05]  /*0270*/  ISETP.GT.U32.AND P1, PT, R3, 0x1f, PT ;  /* 0x0000001f0300780c */ /* 0x000fca0003f24070 */
[----:B------:R-:W-:Y:S04]  /*0280*/  @!P0 LDS R4, [R2+0x100] ;  /* 0x0001000002048984 */ /* 0x000fe80000000800 */
[----:B------:R-:W1:Y:S02]  /*0290*/  @!P0 LDS R7, [R2] ;  /* 0x0000000002078984 */ /* 0x000e640000000800 */
[----:B-1----:R-:W-:-:S05]  /*02a0*/  @!P0 IMAD.IADD R7, R4, 0x1, R7 ;  /* 0x0000000104078824 */ /* 0x002fca00078e0207 */
[----:B------:R1:W-:Y:S01]  /*02b0*/  @!P0 STS [R2], R7 ;  /* 0x0000000702008388 */ /* 0x0003e20000000800 */
[----:B------:R-:W-:Y:S06]  /*02c0*/  BAR.SYNC.DEFER_BLOCKING 0x0 ;  /* 0x0000000000007b1d */ /* 0x000fec0000010000 */
[----:B------:R-:W-:Y:S05]  /*02d0*/  @P1 EXIT ;  /* 0x000000000000194d */ /* 0x000fea0003800000 */
[----:B------:R-:W-:Y:S01]  /*02e0*/  LDS R4, [R2+0x80] ;  /* 0x0000800002047984 */ /* 0x000fe20000000800 */
[----:B------:R-:W-:-:S03]  /*02f0*/  ISETP.NE.AND P0, PT, R3, RZ, PT ;  /* 0x000000ff0300720c */ /* 0x000fc60003f05270 */
[----:B------:R-:W2:Y:S02]  /*0300*/  LDS R5, [R2] ;  /* 0x0000000002057984 */ /* 0x000ea40000000800 */
[----:B--2---:R-:W-:-:S05]  /*0310*/  IMAD.IADD R5, R4, 0x1, R5 ;  /* 0x0000000104057824 */ /* 0x004fca00078e0205 */
[----:B------:R-:W-:Y:S04]  /*0320*/  STS [R2], R5 ;  /* 0x0000000502007388 */ /* 0x000fe80000000800 */
[----:B------:R-:W-:Y:S04]  /*0330*/  LDS R4, [R2+0x40] ;  /* 0x0000400002047984 */ /* 0x000fe80000000800 */
[----:B-1----:R-:W1:Y:S02]  /*0340*/  LDS R7, [R2] ;  /* 0x0000000002077984 */ /* 0x002e640000000800 */
        /* <DEDUP_REMOVED lines=24> */
.L_x_2013:
        /* <DEDUP_REMOVED lines=11> */
.L_x_2152:


//--------------------- .text._Z12reduceGlobalILj512EiEvPT0_S1_j --------------------------
	.section	.text._Z12reduceGlobalILj512EiEvPT0_S1_j,"ax",@progbits
	.align	128
        .global         _Z12reduceGlobalILj512EiEvPT0_S1_j
        .type           _Z12reduceGlobalILj512EiEvPT0_S1_j,@function
        .size           _Z12reduceGlobalILj512EiEvPT0_S1_j,(.L_x_2153 - _Z12reduceGlobalILj512EiEvPT0_S1_j)
        .other          _Z12reduceGlobalILj512EiEvPT0_S1_j,@"STO_CUDA_ENTRY STV_DEFAULT"
_Z12reduceGlobalILj512EiEvPT0_S1_j:
.text._Z12reduceGlobalILj512EiEvPT0_S1_j:
        /* <DEDUP_REMOVED lines=10> */
[----:B---3--:R-:W-:-:S04]  /*00a0*/  IMAD.SHL.U32 R4, R0, 0x400, RZ ;  /* 0x0000040000047824 */ /* 0x008fc800078e00ff */
[----:B------:R1:W-:Y:S01]  /*00b0*/  STS [R2], RZ ;  /* 0x000000ff02007388 */ /* 0x0003e20000000800 */
[----:B------:R-:W-:-:S04]  /*00c0*/  LOP3.LUT R4, R4, R3, RZ, 0xfc, !PT ;  /* 0x0000000304047212 */ /* 0x000fc800078efcff */
[----:B0-----:R-:W-:-:S13]  /*00d0*/  ISETP.GE.U32.AND P0, PT, R4, UR5, PT ;  /* 0x0000000504007c0c */ /* 0x001fda000bf06070 */
[----:B-12---:R-:W-:Y:S05]  /*00e0*/  @P0 BRA `(.L_x_2015) ;  /* 0x0000000000400947 */ /* 0x006fea0003800000 */
[----:B------:R-:W0:Y:S01]  /*00f0*/  LDC R10, c[0x0][0x370] ;  /* 0x0000dc00ff0a7b82 */ /* 0x000e220000000800 */
[----:B------:R-:W-:Y:S01]  /*0100*/  HFMA2 R13, -RZ, RZ, 0, 0 ;  /* 0x00000000ff0d7431 */ /* 0x000fe200000001ff */
[----:B------:R-:W-:Y:S01]  /*0110*/  BSSY.RECONVERGENT B1, `(.L_x_2016) ;  /* 0x000000c000017945 */ /* 0x000fe20003800200 */
[----:B------:R-:W-:-:S05]  /*0120*/  IMAD.MOV.U32 R11, RZ, RZ, R4 ;  /* 0x000000ffff0b7224 */ /* 0x000fca00078e0004 */
[----:B------:R-:W1:Y:S02]  /*0130*/  LDC.64 R8, c[0x0][0x380] ;  /* 0x0000e000ff087b82 */ /* 0x000e640000000a00 */
.L_x_2017:
        /* <DEDUP_REMOVED lines=10> */
.L_x_2016:
[----:B------:R0:W-:Y:S02]  /*01e0*/  STS [R2], R13 ;  /* 0x0000000d02007388 */ /* 0x0001e40000000800 */
.L_x_2015:
[----:B------:R-:W-:Y:S05]  /*01f0*/  BSYNC.RECONVERGENT B0 ;  /* 0x0000000000007941 */ /* 0x000fea0003800200 */
.L_x_2014:
        /* <DEDUP_REMOVED lines=24> */
[----:B--2---:R-:W-:-:S05]  /*0380*/  IADD3 R5, PT, PT, R4, R5, RZ ;  /* 0x0000000504057210 */ /* 0x004fca0007ffe0ff */
[----:B------:R-:W-:Y:S04]  /*0390*/  STS [R2], R5 ;  /* 0x0000000502007388 */ /* 0x000fe80000000800 */
[----:B------:R-:W-:Y:S04]  /*03a0*/  LDS R4, [R2+0x40] ;  /* 0x0000400002047984 */ /* 0x000fe80000000800 */
[----:B------:R-:W2:Y:S02]  /*03b0*/  LDS R7, [R2] ;  /* 0x0000000002077984 */ /* 0x000ea40000000800 */
[----:B--2---:R-:W-:-:S05]  /*03c0*/  IMAD.IADD R7, R4, 0x1, R7 ;  /* 0x0000000104077824 */ /* 0x004fca00078e0207 */
[----:B------:R-:W-:Y:S04]  /*03d0*/  STS [R2], R7 ;  /* 0x0000000702007388 */ /* 0x000fe80000000800 */
[----:B------:R-:W-:Y:S04]  /*03e0*/  LDS R4, [R2+0x20] ;  /* 0x0000200002047984 */ /* 0x000fe80000000800 */
        /* <DEDUP_REMOVED lines=21> */
.L_x_2018:
        /* <DEDUP_REMOVED lines=12> */
.L_x_2153:


//--------------------- .text._Z14pickMembershipPiS_iiii --------------------------
	.section	.text._Z14pickMembershipPiS_iiii,"ax",@progbits
	.align	128
        .global         _Z14pickMembershipPiS_iiii
        .type           _Z14pickMembershipPiS_iiii,@function
        .size           _Z14pickMembershipPiS_iiii,(.L_x_2154 - _Z14pickMembershipPiS_iiii)
        .other          _Z14pickMembershipPiS_iiii,@"STO_CUDA_ENTRY STV_DEFAULT"
_Z14pickMembershipPiS_iiii:
.text._Z14pickMembershipPiS_iiii:
[----:B------:R-:W-:Y:S01]  /*0000*/  LDC R1, c[0x0][0x37c] ;  /* 0x0000df00ff017b82 */ /* 0x000fe20000000800 */
[----:B------:R-:W0:Y:S07]  /*0010*/  S2R R7, SR_TID.X ;  /* 0x0000000000077919 */ /* 0x000e2e0000002100 */
[----:B------:R-:W1:Y:S01]  /*0020*/  S2UR UR4, SR_CTAID.X ;  /* 0x00000000000479c3 */ /* 0x000e620000002500 */
[----:B------:R-:W2:Y:S01]  /*0030*/  LDCU UR5, c[0x0][0x394] ;  /* 0x00007280ff0577ac */ /* 0x000ea20008000800 */
[----:B-1----:R-:W-:-:S06]  /*0040*/  USHF.L.U32 UR4, UR4, 0xa, URZ ;  /* 0x0000000a04047899 */ /* 0x002fcc00080006ff */
[----:B0-----:R-:W-:-:S04]  /*0050*/  LOP3.LUT R7, R7, UR4, RZ, 0xfc, !PT ;  /* 0x0000000407077c12 */ /* 0x001fc8000f8efcff */
[----:B--2---:R-:W-:-:S13]  /*0060*/  ISETP.GT.AND P0, PT, R7, UR5, PT ;  /* 0x0000000507007c0c */ /* 0x004fda000bf04270 */
[----:B------:R-:W-:Y:S05]  /*0070*/  @P0 EXIT ;  /* 0x000000000000094d */ /* 0x000fea0003800000 */
[----:B------:R-:W0:Y:S01]  /*0080*/  LDCU UR4, c[0x0][0x390] ;  /* 0x00007200ff0477ac */ /* 0x000e220008000800 */
[----:B------:R-:W1:Y:S01]  /*0090*/  LDC.64 R4, c[0x0][0x388] ;  /* 0x0000e200ff047b82 */ /* 0x000e620000000a00 */
[----:B------:R-:W-:Y:S01]  /*00a0*/  BSSY.RECONVERGENT B0, `(.L_x_2019) ;  /* 0x0000008000007945 */ /* 0x000fe20003800200 */
[----:B------:R-:W-:Y:S01]  /*00b0*/  IMAD.MOV.U32 R2, RZ, RZ, -0x1 ;  /* 0xffffffffff027424 */ /* 0x000fe200078e00ff */
[----:B0-----:R-:W-:Y:S01]  /*00c0*/  ISETP.GE.AND P0, PT, R7, UR4, PT ;  /* 0x0000000407007c0c */ /* 0x001fe2000bf06270 */
[----:B------:R-:W0:-:S12]  /*00d0*/  LDCU.64 UR4, c[0x0][0x358] ;  /* 0x00006b00ff0477ac */ /* 0x000e180008000a00 */
[----:B------:R-:W-:Y:S05]  /*00e0*/  @P0 BRA `(.L_x_2020) ;  /* 0x00000000000c0947 */ /* 0x000fea0003800000 */
[----:B------:R-:W2:Y:S02]  /*00f0*/  LDC.64 R2, c[0x0][0x380] ;  /* 0x0000e000ff027b82 */ /* 0x000ea40000000a00 */
[----:B--2---:R-:W-:-:S06]  /*0100*/  IMAD.WIDE R2, R7, 0x4, R2 ;  /* 0x0000000407027825 */ /* 0x004fcc00078e0202 */
[----:B0-----:R2:W5:Y:S02]  /*0110*/  LDG.E R2, desc[UR4][R2.64] ;  /* 0x0000000402027981 */ /* 0x001564000c1e1900 */
.L_x_2020:
[----:B0-----:R-:W-:Y:S05]  /*0120*/  BSYNC.RECONVERGENT B0 ;  /* 0x0000000000007941 */ /* 0x001fea0003800200 */
.L_x_2019:
[----:B------:R-:W0:Y:S02]  /*0130*/  LDCU UR6, c[0x0][0x39c] ;  /* 0x00007380ff0677ac */ /* 0x000e240008000800 */
[----:B0----5:R-:W-:Y:S01]  /*0140*/  ISETP.NE.AND P0, PT, R2, UR6, PT ;  /* 0x0000000602007c0c */ /* 0x021fe2000bf05270 */
[----:B-12---:R-:W-:-:S03]  /*0150*/  IMAD.WIDE R2, R7, 0x4, R4 ;  /* 0x0000000407027825 */ /* 0x006fc600078e0204 */
[----:B------:R-:W-:-:S05]  /*0160*/  SEL R5, RZ, 0x1, P0 ;  /* 0x00000001ff057807 */ /* 0x000fca0000000000 */
[----:B------:R-:W-:Y:S01]  /*0170*/  STG.E desc[UR4][R2.64], R5 ;  /* 0x0000000502007986 */ /* 0x000fe2000c101904 */
[----:B------:R-:W-:Y:S05]  /*0180*/  EXIT ;  /* 0x000000000000794d */ /* 0x000fea0003800000 */
.L_x_2021:
        /* <DEDUP_REMOVED lines=15> */
.L_x_2154:


//--------------------- .text._Z14pickCoordinatePfS_PiS_iiiiiii --------------------------
	.section	.text._Z14pickCoordinatePfS_PiS_iiiiiii,"ax",@progbits
	.align	128
        .global         _Z14pickCoordinatePfS_PiS_iiiiiii
        .type           _Z14pickCoordinatePfS_PiS_iiiiiii,@function
        .size           _Z14pickCoordinatePfS_PiS_iiiiiii,(.L_x_2105 - _Z14pickCoordinatePfS_PiS_iiiiiii)
        .other          _Z14pickCoordinatePfS_PiS_iiiiiii,@"STO_CUDA_ENTRY STV_DEFAULT"
_Z14pickCoordinatePfS_PiS_iiiiiii:
.text._Z14pickCoordinatePfS_PiS_iiiiiii:
        /* <DEDUP_REMOVED lines=9> */
[----:B------:R-:W-:Y:S01]  /*0090*/  BSSY.RECONVERGENT B0, `(.L_x_2022) ;  /* 0x000000e000007945 */ /* 0x000fe20003800200 */
[----:B------:R-:W-:Y:S01]  /*00a0*/  IMAD.MOV.U32 R3, RZ, RZ, RZ ;  /* 0x000000ffff037224 */ /* 0x000fe200078e00ff */
[----:B------:R-:W1:Y:S01]  /*00b0*/  LDCU.64 UR4, c[0x0][0x358] ;  /* 0x00006b00ff0477ac */ /* 0x000e620008000a00 */
[----:B------:R-:W-:Y:S01]  /*00c0*/  IMAD.MOV.U32 R4, RZ, RZ, -0x1 ;  /* 0xffffffffff047424 */ /* 0x000fe200078e00ff */
[----:B0-----:R-:W-:-:S13]  /*00d0*/  ISETP.GE.AND P0, PT, R2, UR6, PT ;  /* 0x0000000602007c0c */ /* 0x001fda000bf06270 */
[----:B-1----:R-:W-:Y:S05]  /*00e0*/  @P0 BRA `(.L_x_2023) ;  /* 0x0000000000200947 */ /* 0x002fea0003800000 */
[----:B------:R-:W0:Y:S08]  /*00f0*/  LDC R3, c[0x0][0x3b4] ;  /* 0x0000ed00ff037b82 */ /* 0x000e300000000800 */
[----:B------:R-:W1:Y:S08]  /*0100*/  LDC.64 R4, c[0x0][0x390] ;  /* 0x0000e400ff047b82 */ /* 0x000e700000000a00 */
[----:B------:R-:W2:Y:S01]  /*0110*/  LDC.64 R6, c[0x0][0x380] ;  /* 0x0000e000ff067b82 */ /* 0x000ea20000000a00 */
[----:B0-----:R-:W-:-:S02]  /*0120*/  IMAD R3, R3, UR6, R2 ;  /* 0x0000000603037c24 */ /* 0x001fc4000f8e0202 */
[----:B-1----:R-:W-:-:S06]  /*0130*/  IMAD.WIDE R4, R2, 0x4, R4 ;  /* 0x0000000402047825 */ /* 0x002fcc00078e0204 */
[----:B------:R0:W5:Y:S01]  /*0140*/  LDG.E R4, desc[UR4][R4.64] ;  /* 0x0000000404047981 */ /* 0x000162000c1e1900 */
[----:B--2---:R-:W-:-:S05]  /*0150*/  IMAD.WIDE R6, R3, 0x4, R6 ;  /* 0x0000000403067825 */ /* 0x004fca00078e0206 */
[----:B------:R0:W5:Y:S02]  /*0160*/  LDG.E R3, desc[UR4][R6.64] ;  /* 0x0000000406037981 */ /* 0x000164000c1e1900 */
.L_x_2023:
[----:B------:R-:W-:Y:S05]  /*0170*/  BSYNC.RECONVERGENT B0 ;  /* 0x0000000000007941 */ /* 0x000fea0003800200 */
.L_x_2022:
[----:B------:R-:W1:Y:S01]  /*0180*/  LDCU UR6, c[0x0][0x3b8] ;  /* 0x00007700ff0677ac */ /* 0x000e620008000800 */
[----:B------:R-:W-:Y:S01]  /*0190*/  BSSY.RECONVERGENT B0, `(.L_x_2024) ;  /* 0x0000013000007945 */ /* 0x000fe20003800200 */
[----:B0-----:R-:W-:Y:S01]  /*01a0*/  IMAD.MOV.U32 R7, RZ, RZ, RZ ;  /* 0x000000ffff077224 */ /* 0x001fe200078e00ff */
[----:B-1---5:R-:W-:-:S13]  /*01b0*/  ISETP.NE.AND P0, PT, R4, UR6, PT ;  /* 0x0000000604007c0c */ /* 0x022fda000bf05270 */
[----:B------:R-:W-:Y:S05]  /*01c0*/  @P0 BRA `(.L_x_2025) ;  /* 0x00000000003c0947 */ /* 0x000fea0003800000 */
[----:B------:R-:W0:Y:S01]  /*01d0*/  LDCU UR6, c[0x0][0x3a0] ;  /* 0x00007400ff0677ac */ /* 0x000e220008000800 */
[----:B------:R-:W-:Y:S01]  /*01e0*/  BSSY.RECONVERGENT B1, `(.L_x_2025) ;  /* 0x000000d000017945 */ /* 0x000fe20003800200 */
[----:B0-----:R-:W-:-:S04]  /*01f0*/  I2FP.F32.S32 R6, UR6 ;  /* 0x0000000600067c45 */ /* 0x001fc80008201400 */
[----:B------:R-:W0:Y:S08]  /*0200*/  MUFU.RCP R5, R6 ;  /* 0x0000000600057308 */ /* 0x000e300000001000 */
[----:B------:R-:W1:Y:S01]  /*0210*/  FCHK P0, R3, R6 ;  /* 0x0000000603007302 */ /* 0x000e620000000000 */
[----:B0-----:R-:W-:-:S04]  /*0220*/  FFMA R0, -R6, R5, 1 ;  /* 0x3f80000006007423 */ /* 0x001fc80000000105 */
[----:B------:R-:W-:-:S04]  /*0230*/  FFMA R0, R5, R0, R5 ;  /* 0x0000000005007223 */ /* 0x000fc80000000005 */
[----:B------:R-:W-:-:S04]  /*0240*/  FFMA R5, R0, R3, RZ ;  /* 0x0000000300057223 */ /* 0x000fc800000000ff */
[----:B------:R-:W-:-:S04]  /*0250*/  FFMA R4, -R6, R5, R3 ;  /* 0x0000000506047223 */ /* 0x000fc80000000103 */
[----:B------:R-:W-:Y:S01]  /*0260*/  FFMA R7, R0, R4, R5 ;  /* 0x0000000400077223 */ /* 0x000fe20000000005 */
[----:B-1----:R-:W-:Y:S06]  /*0270*/  @!P0 BRA `(.L_x_2026) ;  /* 0x00000000000c8947 */ /* 0x002fec0003800000 */
[----:B------:R-:W-:-:S07]  /*0280*/  MOV R4, 0x2a0 ;  /* 0x000002a000047802 */ /* 0x000fce0000000f00 */
[----:B------:R-:W-:Y:S05]  /*0290*/  CALL.REL.NOINC `($__internal_0_$__cuda_sm3x_div_rn_noftz_f32_slowpath) ;  /* 0x00000000001c7944 */ /* 0x000fea0003c00000 */
[----:B------:R-:W-:-:S07]  /*02a0*/  IMAD.MOV.U32 R7, RZ, RZ, R0 ;  /* 0x000000ffff077224 */ /* 0x000fce00078e0000 */
.L_x_2026:
[----:B------:R-:W-:Y:S05]  /*02b0*/  BSYNC.RECONVERGENT B1 ;  /* 0x0000000000017941 */ /* 0x000fea0003800200 */
.L_x_2025:
[----:B------:R-:W-:Y:S05]  /*02c0*/  BSYNC.RECONVERGENT B0 ;  /* 0x0000000000007941 */ /* 0x000fea0003800200 */
.L_x_2024:
[----:B------:R-:W0:Y:S02]  /*02d0*/  LDC.64 R4, c[0x0][0x398] ;  /* 0x0000e600ff047b82 */ /* 0x000e240000000a00 */
[----:B0-----:R-:W-:-:S05]  /*02e0*/  IMAD.WIDE R2, R2, 0x4, R4 ;  /* 0x0000000402027825 */ /* 0x001fca00078e0204 */
[----:B------:R-:W-:Y:S01]  /*02f0*/  STG.E desc[UR4][R2.64], R7 ;  /* 0x0000000702007986 */ /* 0x000fe2000c101904 */
[----:B------:R-:W-:Y:S05]  /*0300*/  EXIT ;  /* 0x000000000000794d */ /* 0x000fea0003800000 */
        .weak           $__internal_0_$__cuda_sm3x_div_rn_noftz_f32_slowpath
        .type           $__internal_0_$__cuda_sm3x_div_rn_noftz_f32_slowpath,@function
        .size           $__internal_0_$__cuda_sm3x_div_rn_noftz_f32_slowpath,(.L_x_2105 - $__internal_0_$__cuda_sm3x_div_rn_noftz_f32_slowpath)
$__internal_0_$__cuda_sm3x_div_rn_noftz_f32_slowpath:
[----:B------:R-:W-:Y:S01]  /*0310*/  SHF.R.U32.HI R5, RZ, 0x17, R6 ;  /* 0x00000017ff057819 */ /* 0x000fe20000011606 */
[----:B------:R-:W-:Y:S01]  /*0320*/  BSSY.RECONVERGENT B2, `(.L_x_2027) ;  /* 0x0000063000027945 */ /* 0x000fe20003800200 */
[----:B------:R-:W-:Y:S02]  /*0330*/  SHF.R.U32.HI R0, RZ, 0x17, R3 ;  /* 0x00000017ff007819 */ /* 0x000fe40000011603 */
[----:B------:R-:W-:Y:S02]  /*0340*/  LOP3.LUT R5, R5, 0xff, RZ, 0xc0, !PT ;  /* 0x000000ff05057812 */ /* 0x000fe400078ec0ff */
[----:B------:R-:W-:-:S03]  /*0350*/  LOP3.LUT R10, R0, 0xff, RZ, 0xc0, !PT ;  /* 0x000000ff000a7812 */ /* 0x000fc600078ec0ff */
[----:B------:R-:W-:Y:S02]  /*0360*/  VIADD R8, R5, 0xffffffff ;  /* 0xffffffff05087836 */ /* 0x000fe40000000000 */
[----:B------:R-:W-:-:S03]  /*0370*/  VIADD R9, R10, 0xffffffff ;  /* 0xffffffff0a097836 */ /* 0x000fc60000000000 */
[----:B------:R-:W-:-:S04]  /*0380*/  ISETP.GT.U32.AND P0, PT, R8, 0xfd, PT ;  /* 0x000000fd0800780c */ /* 0x000fc80003f04070 */
[----:B------:R-:W-:-:S13]  /*0390*/  ISETP.GT.U32.OR P0, PT, R9, 0xfd, P0 ;  /* 0x000000fd0900780c */ /* 0x000fda0000704470 */
[----:B------:R-:W-:Y:S01]  /*03a0*/  @!P0 IMAD.MOV.U32 R7, RZ, RZ, RZ ;  /* 0x000000ffff078224 */ /* 0x000fe200078e00ff */
[----:B------:R-:W-:Y:S06]  /*03b0*/  @!P0 BRA `(.L_x_2028) ;  /* 0x0000000000608947 */ /* 0x000fec0003800000 */
[----:B------:R-:W-:Y:S01]  /*03c0*/  FSETP.GTU.FTZ.AND P0, PT, |R3|, +INF , PT ;  /* 0x7f8000000300780b */ /* 0x000fe20003f1c200 */
[----:B------:R-:W-:Y:S01]  /*03d0*/  IMAD.MOV.U32 R0, RZ, RZ, R6 ;  /* 0x000000ffff007224 */ /* 0x000fe200078e0006 */
[----:B------:R-:W-:-:S04]  /*03e0*/  FSETP.GTU.FTZ.AND P1, PT, |R6|, +INF , PT ;  /* 0x7f8000000600780b */ /* 0x000fc80003f3c200 */
[----:B------:R-:W-:-:S13]  /*03f0*/  PLOP3.LUT P0, PT, P0, P1, PT, 0xf8, 0x8f ;  /* 0x00000000008f781c */ /* 0x000fda0000703f70 */
[----:B------:R-:W-:Y:S05]  /*0400*/  @P0 BRA `(.L_x_2029) ;  /* 0x00000004004c0947 */ /* 0x000fea0003800000 */
[----:B------:R-:W-:-:S13]  /*0410*/  LOP3.LUT P0, RZ, R6, 0x7fffffff, R3, 0xc8, !PT ;  /* 0x7fffffff06ff7812 */ /* 0x000fda000780c803 */
[----:B------:R-:W-:Y:S05]  /*0420*/  @!P0 BRA `(.L_x_2030) ;  /* 0x00000004003c8947 */ /* 0x000fea0003800000 */
[C---:B------:R-:W-:Y:S02]  /*0430*/  FSETP.NEU.FTZ.AND P2, PT, |R3|.reuse, +INF , PT ;  /* 0x7f8000000300780b */ /* 0x040fe40003f5d200 */
[----:B------:R-:W-:Y:S02]  /*0440*/  FSETP.NEU.FTZ.AND P1, PT, |R0|, +INF , PT ;  /* 0x7f8000000000780b */ /* 0x000fe40003f3d200 */
[----:B------:R-:W-:-:S11]  /*0450*/  FSETP.NEU.FTZ.AND P0, PT, |R3|, +INF , PT ;  /* 0x7f8000000300780b */ /* 0x000fd60003f1d200 */
[----:B------:R-:W-:Y:S05]  /*0460*/  @!P1 BRA !P2, `(.L_x_2030) ;  /* 0x00000004002c9947 */ /* 0x000fea0005000000 */
[----:B------:R-:W-:-:S04]  /*0470*/  LOP3.LUT P2, RZ, R3, 0x7fffffff, RZ, 0xc0, !PT ;  /* 0x7fffffff03ff7812 */ /* 0x000fc8000784c0ff */
[----:B------:R-:W-:-:S13]  /*0480*/  PLOP3.LUT P1, PT, P1, P2, PT, 0x2f, 0xf2 ;  /* 0x0000000000f2781c */ /* 0x000fda0000f24577 */
[----:B------:R-:W-:Y:S05]  /*0490*/  @P1 BRA `(.L_x_2031) ;  /* 0x0000000400181947 */ /* 0x000fea0003800000 */
[----:B------:R-:W-:-:S04]  /*04a0*/  LOP3.LUT P1, RZ, R6, 0x7fffffff, RZ, 0xc0, !PT ;  /* 0x7fffffff06ff7812 */ /* 0x000fc8000782c0ff */
[----:B------:R-:W-:-:S13]  /*04b0*/  PLOP3.LUT P0, PT, P0, P1, PT, 0x2f, 0xf2 ;  /* 0x0000000000f2781c */ /* 0x000fda0000702577 */
[----:B------:R-:W-:Y:S05]  /*04c0*/  @P0 BRA `(.L_x_2032) ;  /* 0x0000000400000947 */ /* 0x000fea0003800000 */
[----:B------:R-:W-:Y:S02]  /*04d0*/  ISETP.GE.AND P0, PT, R9, RZ, PT ;  /* 0x000000ff0900720c */ /* 0x000fe40003f06270 */
[----:B------:R-:W-:-:S11]  /*04e0*/  ISETP.GE.AND P1, PT, R8, RZ, PT ;  /* 0x000000ff0800720c */ /* 0x000fd60003f26270 */
[----:B------:R-:W-:Y:S02]  /*04f0*/  @P0 IMAD.MOV.U32 R7, RZ, RZ, RZ ;  /* 0x000000ffff070224 */ /* 0x000fe400078e00ff */
[----:B------:R-:W-:Y:S01]  /*0500*/  @!P0 FFMA R3, R3, 1.84467440737095516160e+19, RZ ;  /* 0x5f80000003038823 */ /* 0x000fe200000000ff */
[----:B------:R-:W-:Y:S02]  /*0510*/  @!P0 IMAD.MOV.U32 R7, RZ, RZ, -0x40 ;  /* 0xffffffc0ff078424 */ /* 0x000fe400078e00ff */
[----:B------:R-:W-:Y:S02]  /*0520*/  @!P1 FFMA R6, R0, 1.84467440737095516160e+19, RZ ;  /* 0x5f80000000069823 */ /* 0x000fe400000000ff */
[----:B------:R-:W-:-:S07]  /*0530*/  @!P1 VIADD R7, R7, 0x40 ;  /* 0x0000004007079836 */ /* 0x000fce0000000000 */
.L_x_2028:
[----:B------:R-:W-:Y:S01]  /*0540*/  LEA R9, R5, 0xc0800000, 0x17 ;  /* 0xc080000005097811 */ /* 0x000fe200078eb8ff */
[----:B------:R-:W-:Y:S04]  /*0550*/  BSSY.RECONVERGENT B3, `(.L_x_2033) ;  /* 0x0000036000037945 */ /* 0x000fe80003800200 */
[----:B------:R-:W-:Y:S02]  /*0560*/  IMAD.IADD R9, R6, 0x1, -R9 ;  /* 0x0000000106097824 */ /* 0x000fe400078e0a09 */
[----:B------:R-:W-:Y:S02]  /*0570*/  VIADD R6, R10, 0xffffff81 ;  /* 0xffffff810a067836 */ /* 0x000fe40000000000 */
[----:B------:R-:W0:Y:S01]  /*0580*/  MUFU.RCP R8, R9 ;  /* 0x0000000900087308 */ /* 0x000e220000001000 */
[----:B------:R-:W-:Y:S01]  /*0590*/  FADD.FTZ R11, -R9, -RZ ;  /* 0x800000ff090b7221 */ /* 0x000fe20000010100 */
[C---:B------:R-:W-:Y:S01]  /*05a0*/  IMAD R0, R6.reuse, -0x800000, R3 ;  /* 0xff80000006007824 */ /* 0x040fe200078e0203 */
[----:B------:R-:W-:-:S05]  /*05b0*/  IADD3 R6, PT, PT, R6, 0x7f, -R5 ;  /* 0x0000007f06067810 */ /* 0x000fca0007ffe805 */
[----:B------:R-:W-:Y:S02]  /*05c0*/  IMAD.IADD R6, R6, 0x1, R7 ;  /* 0x0000000106067824 */ /* 0x000fe400078e0207 */
[----:B0-----:R-:W-:-:S04]  /*05d0*/  FFMA R13, R8, R11, 1 ;  /* 0x3f800000080d7423 */ /* 0x001fc8000000000b */
[----:B------:R-:W-:-:S04]  /*05e0*/  FFMA R10, R8, R13, R8 ;  /* 0x0000000d080a7223 */ /* 0x000fc80000000008 */
[----:B------:R-:W-:-:S04]  /*05f0*/  FFMA R3, R0, R10, RZ ;  /* 0x0000000a00037223 */ /* 0x000fc800000000ff */
[----:B------:R-:W-:-:S04]  /*0600*/  FFMA R8, R11, R3, R0 ;  /* 0x000000030b087223 */ /* 0x000fc80000000000 */
[----:B------:R-:W-:-:S04]  /*0610*/  FFMA R13, R10, R8, R3 ;  /* 0x000000080a0d7223 */ /* 0x000fc80000000003 */
[----:B------:R-:W-:-:S04]  /*0620*/  FFMA R8, R11, R13, R0 ;  /* 0x0000000d0b087223 */ /* 0x000fc80000000000 */
[----:B------:R-:W-:-:S05]  /*0630*/  FFMA R0, R10, R8, R13 ;  /* 0x000000080a007223 */ /* 0x000fca000000000d */
[----:B------:R-:W-:-:S04]  /*0640*/  SHF.R.U32.HI R3, RZ, 0x17, R0 ;  /* 0x00000017ff037819 */ /* 0x000fc80000011600 */
[----:B------:R-:W-:-:S05]  /*0650*/  LOP3.LUT R3, R3, 0xff, RZ, 0xc0, !PT ;  /* 0x000000ff03037812 */ /* 0x000fca00078ec0ff */
[----:B------:R-:W-:-:S04]  /*0660*/  IMAD.IADD R7, R3, 0x1, R6 ;  /* 0x0000000103077824 */ /* 0x000fc800078e0206 */
[----:B------:R-:W-:-:S05]  /*0670*/  VIADD R3, R7, 0xffffffff ;  /* 0xffffffff07037836 */ /* 0x000fca0000000000 */
[----:B------:R-:W-:-:S13]  /*0680*/  ISETP.GE.U32.AND P0, PT, R3, 0xfe, PT ;  /* 0x000000fe0300780c */ /* 0x000fda0003f06070 */
[----:B------:R-:W-:Y:S05]  /*0690*/  @!P0 BRA `(.L_x_2034) ;  /* 0x0000000000808947 */ /* 0x000fea0003800000 */
[----:B------:R-:W-:-:S13]  /*06a0*/  ISETP.GT.AND P0, PT, R7, 0xfe, PT ;  /* 0x000000fe0700780c */ /* 0x000fda0003f04270 */
[----:B------:R-:W-:Y:S05]  /*06b0*/  @P0 BRA `(.L_x_2035) ;  /* 0x00000000006c0947 */ /* 0x000fea0003800000 */
[----:B------:R-:W-:-:S13]  /*06c0*/  ISETP.GE.AND P0, PT, R7, 0x1, PT ;  /* 0x000000010700780c */ /* 0x000fda0003f06270 */
[----:B------:R-:W-:Y:S05]  /*06d0*/  @P0 BRA `(.L_x_2036) ;  /* 0x0000000000740947 */ /* 0x000fea0003800000 */
[----:B------:R-:W-:Y:S02]  /*06e0*/  ISETP.GE.AND P0, PT, R7, -0x18, PT ;  /* 0xffffffe80700780c */ /* 0x000fe40003f06270 */
[----:B------:R-:W-:-:S11]  /*06f0*/  LOP3.LUT R0, R0, 0x80000000, RZ, 0xc0, !PT ;  /* 0x8000000000007812 */ /* 0x000fd600078ec0ff */
[----:B------:R-:W-:Y:S05]  /*0700*/  @!P0 BRA `(.L_x_2036) ;  /* 0x0000000000688947 */ /* 0x000fea0003800000 */
[CCC-:B------:R-:W-:Y:S01]  /*0710*/  FFMA.RZ R3, R10.reuse, R8.reuse, R13.reuse ;  /* 0x000000080a037223 */ /* 0x1c0fe2000000c00d */
[CCC-:B------:R-:W-:Y:S01]  /*0720*/  FFMA.RM R6, R10.reuse, R8.reuse, R13.reuse ;  /* 0x000000080a067223 */ /* 0x1c0fe2000000400d */
[C---:B------:R-:W-:Y:S02]  /*0730*/  ISETP.NE.AND P2, PT, R7.reuse, RZ, PT ;  /* 0x000000ff0700720c */ /* 0x040fe40003f45270 */
[----:B------:R-:W-:Y:S02]  /*0740*/  ISETP.NE.AND P1, PT, R7, RZ, PT ;  /* 0x000000ff0700720c */ /* 0x000fe40003f25270 */
[----:B------:R-:W-:Y:S01]  /*0750*/  LOP3.LUT R5, R3, 0x7fffff, RZ, 0xc0, !PT ;  /* 0x007fffff03057812 */ /* 0x000fe200078ec0ff */
[----:B------:R-:W-:Y:S01]  /*0760*/  FFMA.RP R3, R10, R8, R13 ;  /* 0x000000080a037223 */ /* 0x000fe2000000800d */
[----:B------:R-:W-:Y:S02]  /*0770*/  VIADD R8, R7, 0x20 ;  /* 0x0000002007087836 */ /* 0x000fe40000000000 */
[----:B------:R-:W-:Y:S01]  /*0780*/  LOP3.LUT R5, R5, 0x800000, RZ, 0xfc, !PT ;  /* 0x0080000005057812 */ /* 0x000fe200078efcff */
[----:B------:R-:W-:Y:S01]  /*0790*/  IMAD.MOV R7, RZ, RZ, -R7 ;  /* 0x000000ffff077224 */ /* 0x000fe200078e0a07 */
[----:B------:R-:W-:-:S02]  /*07a0*/  FSETP.NEU.FTZ.AND P0, PT, R3, R6, PT ;  /* 0x000000060300720b */ /* 0x000fc40003f1d000 */
[----:B------:R-:W-:Y:S02]  /*07b0*/  SHF.L.U32 R8, R5, R8, RZ ;  /* 0x0000000805087219 */ /* 0x000fe400000006ff */
[----:B------:R-:W-:Y:S02]  /*07c0*/  SEL R6, R7, RZ, P2 ;  /* 0x000000ff07067207 */ /* 0x000fe40001000000 */
[----:B------:R-:W-:Y:S02]  /*07d0*/  ISETP.NE.AND P1, PT, R8, RZ, P1 ;  /* 0x000000ff0800720c */ /* 0x000fe40000f25270 */
[----:B------:R-:W-:Y:S02]  /*07e0*/  SHF.R.U32.HI R6, RZ, R6, R5 ;  /* 0x00000006ff067219 */ /* 0x000fe40000011605 */
[----:B------:R-:W-:Y:S02]  /*07f0*/  PLOP3.LUT P0, PT, P0, P1, PT, 0xf8, 0x8f ;  /* 0x00000000008f781c */ /* 0x000fe40000703f70 */
[----:B------:R-:W-:-:S02]  /*0800*/  SHF.R.U32.HI R8, RZ, 0x1, R6 ;  /* 0x00000001ff087819 */ /* 0x000fc40000011606 */
[----:B------:R-:W-:-:S04]  /*0810*/  SEL R3, RZ, 0x1, !P0 ;  /* 0x00000001ff037807 */ /* 0x000fc80004000000 */
[----:B------:R-:W-:-:S04]  /*0820*/  LOP3.LUT R3, R3, 0x1, R8, 0xf8, !PT ;  /* 0x0000000103037812 */ /* 0x000fc800078ef808 */
[----:B------:R-:W-:-:S05]  /*0830*/  LOP3.LUT R3, R3, R6, RZ, 0xc0, !PT ;  /* 0x0000000603037212 */ /* 0x000fca00078ec0ff */
[----:B------:R-:W-:-:S05]  /*0840*/  IMAD.IADD R3, R8, 0x1, R3 ;  /* 0x0000000108037824 */ /* 0x000fca00078e0203 */
[----:B------:R-:W-:Y:S01]  /*0850*/  LOP3.LUT R0, R3, R0, RZ, 0xfc, !PT ;  /* 0x0000000003007212 */ /* 0x000fe200078efcff */
[----:B------:R-:W-:Y:S06]  /*0860*/  BRA `(.L_x_2036) ;  /* 0x0000000000107947 */ /* 0x000fec0003800000 */
.L_x_2035:
[----:B------:R-:W-:-:S04]  /*0870*/  LOP3.LUT R0, R0, 0x80000000, RZ, 0xc0, !PT ;  /* 0x8000000000007812 */ /* 0x000fc800078ec0ff */
[----:B------:R-:W-:Y:S01]  /*0880*/  LOP3.LUT R0, R0, 0x7f800000, RZ, 0xfc, !PT ;  /* 0x7f80000000007812 */ /* 0x000fe200078efcff */
[----:B------:R-:W-:Y:S06]  /*0890*/  BRA `(.L_x_2036) ;  /* 0x0000000000047947 */ /* 0x000fec0003800000 */
.L_x_2034:
[----:B------:R-:W-:-:S07]  /*08a0*/  IMAD R0, R6, 0x800000, R0 ;  /* 0x0080000006007824 */ /* 0x000fce00078e0200 */
.L_x_2036:
[----:B------:R-:W-:Y:S05]  /*08b0*/  BSYNC.RECONVERGENT B3 ;  /* 0x0000000000037941 */ /* 0x000fea0003800200 */
.L_x_2033:
[----:B------:R-:W-:Y:S05]  /*08c0*/  BRA `(.L_x_2037) ;  /* 0x0000000000207947 */ /* 0x000fea0003800000 */
.L_x_2032:
[----:B------:R-:W-:-:S04]  /*08d0*/  LOP3.LUT R0, R6, 0x80000000, R3, 0x48, !PT ;  /* 0x8000000006007812 */ /* 0x000fc800078e4803 */
[----:B------:R-:W-:Y:S01]  /*08e0*/  LOP3.LUT R0, R0, 0x7f800000, RZ, 0xfc, !PT ;  /* 0x7f80000000007812 */ /* 0x000fe200078efcff */
[----:B------:R-:W-:Y:S06]  /*08f0*/  BRA `(.L_x_2037) ;  /* 0x0000000000147947 */ /* 0x000fec0003800000 */
.L_x_2031:
[----:B------:R-:W-:Y:S01]  /*0900*/  LOP3.LUT R0, R6, 0x80000000, R3, 0x48, !PT ;  /* 0x8000000006007812 */ /* 0x000fe200078e4803 */
[----:B------:R-:W-:Y:S06]  /*0910*/  BRA `(.L_x_2037) ;  /* 0x00000000000c7947 */ /* 0x000fec0003800000 */
.L_x_2030:
[----:B------:R-:W0:Y:S01]  /*0920*/  MUFU.RSQ R0, -QNAN ;  /* 0xffc0000000007908 */ /* 0x000e220000001400 */
[----:B------:R-:W-:Y:S05]  /*0930*/  BRA `(.L_x_2037) ;  /* 0x0000000000047947 */ /* 0x000fea0003800000 */
.L_x_2029:
[----:B------:R-:W-:-:S07]  /*0940*/  FADD.FTZ R0, R3, R0 ;  /* 0x0000000003007221 */ /* 0x000fce0000010000 */
.L_x_2037:
[----:B------:R-:W-:Y:S05]  /*0950*/  BSYNC.RECONVERGENT B2 ;  /* 0x0000000000027941 */ /* 0x000fea0003800200 */
.L_x_2027:
[----:B------:R-:W-:-:S04]  /*0960*/  IMAD.MOV.U32 R5, RZ, RZ, 0x0 ;  /* 0x00000000ff057424 */ /* 0x000fc800078e00ff */
[----:B0-----:R-:W-:Y:S05]  /*0970*/  RET.REL.NODEC R4 `(_Z14pickCoordinatePfS_PiS_iiiiiii) ;  /* 0xfffffff404a07950 */ /* 0x001fea0003c3ffff */
.L_x_2038:
        /* <DEDUP_REMOVED lines=16> */
.L_x_2105:


//--------------------- .text._Z14updateClustersPfS_PiS0_iii --------------------------
	.section	.text._Z14updateClustersPfS_PiS0_iii,"ax",@progbits
	.align	128
        .global         _Z14updateClustersPfS_PiS0_iii
        .type           _Z14updateClustersPfS_PiS0_iii,@function
        .size           _Z14updateClustersPfS_PiS0_iii,(.L_x_2106 - _Z14updateClustersPfS_PiS0_iii)
        .other          _Z14updateClustersPfS_PiS0_iii,@"STO_CUDA_ENTRY STV_DEFAULT"
_Z14updateClustersPfS_PiS0_iii:
.text._Z14updateClustersPfS_PiS0_iii:
[----:B------:R-:W-:Y:S01]  /*0000*/  LDC R1, c[0x0][0x37c] ;  /* 0x0000df00ff017b82 */ /* 0x000fe20000000800 */
[----:B------:R-:W0:Y:S07]  /*0010*/  S2R R16, SR_TID.X ;  /* 0x0000000000107919 */ /* 0x000e2e0000002100 */
[----:B------:R-:W1:Y:S01]  /*0020*/  S2UR UR4, SR_CTAID.X ;  /* 0x00000000000479c3 */ /* 0x000e620000002500 */
[----:B------:R-:W2:Y:S02]  /*0030*/  LDCU UR5, c[0x0][0x3a8] ;  /* 0x00007500ff0577ac */ /* 0x000ea40008000800 */
[----:B--2---:R-:W-:Y:S01]  /*0040*/  IMAD.U32 R9, RZ, RZ, UR5 ;  /* 0x00000005ff097e24 */ /* 0x004fe2000f8e00ff */
[----:B-1----:R-:W-:-:S06]  /*0050*/  USHF.L.U32 UR4, UR4, 0xa, URZ ;  /* 0x0000000a04047899 */ /* 0x002fcc00080006ff */
[----:B0-----:R-:W-:-:S04]  /*0060*/  LOP3.LUT R16, R16, UR4, RZ, 0xfc, !PT ;  /* 0x0000000410107c12 */ /* 0x001fc8000f8efcff */
[----:B------:R-:W-:-:S13]  /*0070*/  ISETP.GE.AND P0, PT, R16, R9, PT ;  /* 0x000000091000720c */ /* 0x000fda0003f06270 */
[----:B------:R-:W-:Y:S05]  /*0080*/  @P0 EXIT ;  /* 0x000000000000094d */ /* 0x000fea0003800000 */
[----:B------:R-:W0:Y:S02]  /*0090*/  LDCU UR7, c[0x0][0x3a4] ;  /* 0x00007480ff0777ac */ /* 0x000e240008000800 */
[----:B0-----:R-:W-:-:S13]  /*00a0*/  ISETP.NE.AND P0, PT, RZ, UR7, PT ;  /* 0x00000007ff007c0c */ /* 0x001fda000bf05270 */
[----:B------:R-:W-:Y:S05]  /*00b0*/  @!P0 EXIT ;  /* 0x000000000000894d */ /* 0x000fea0003800000 */
[----:B------:R-:W0:Y:S01]  /*00c0*/  LDCU.128 UR12, c[0x0][0x390] ;  /* 0x00007200ff0c77ac */ /* 0x000e220008000c00 */
[C---:B------:R-:W-:Y:S01]  /*00d0*/  IMAD.SHL.U32 R7, R16.reuse, 0x4, RZ ;  /* 0x0000000410077824 */ /* 0x040fe200078e00ff */
[----:B------:R-:W-:Y:S01]  /*00e0*/  SHF.R.S32.HI R17, RZ, 0x1f, R16 ;  /* 0x0000001fff117819 */ /* 0x000fe20000011410 */
[----:B------:R-:W1:Y:S03]  /*00f0*/  LDCU.64 UR10, c[0x0][0x358] ;  /* 0x00006b00ff0a77ac */ /* 0x000e660008000a00 */
[----:B------:R-:W-:Y:S01]  /*0100*/  SHF.L.U64.HI R6, R16, 0x2, R17 ;  /* 0x0000000210067819 */ /* 0x000fe20000010211 */
[----:B------:R-:W2:Y:S01]  /*0110*/  LDCU UR6, c[0x0][0x3a0] ;  /* 0x00007400ff0677ac */ /* 0x000ea20008000800 */
[C---:B0-----:R-:W-:Y:S02]  /*0120*/  IADD3 R2, P0, PT, R7.reuse, UR12, RZ ;  /* 0x0000000c07027c10 */ /* 0x041fe4000ff1e0ff */
[----:B------:R-:W-:-:S02]  /*0130*/  IADD3 R4, P1, PT, R7, UR14, RZ ;  /* 0x0000000e07047c10 */ /* 0x000fc4000ff3e0ff */
[C---:B------:R-:W-:Y:S02]  /*0140*/  IADD3.X R3, PT, PT, R6.reuse, UR13, RZ, P0, !PT ;  /* 0x0000000d06037c10 */ /* 0x040fe400087fe4ff */
[----:B------:R-:W-:-:S03]  /*0150*/  IADD3.X R5, PT, PT, R6, UR15, RZ, P1, !PT ;  /* 0x0000000f06057c10 */ /* 0x000fc60008ffe4ff */
[----:B-1----:R-:W3:Y:S04]  /*0160*/  LDG.E R2, desc[UR10][R2.64] ;  /* 0x0000000a02027981 */ /* 0x002ee8000c1e1900 */
[----:B------:R-:W4:Y:S01]  /*0170*/  LDG.E R14, desc[UR10][R4.64] ;  /* 0x0000000a040e7981 */ /* 0x000f22000c1e1900 */
[----:B------:R-:W-:Y:S01]  /*0180*/  UISETP.GE.U32.AND UP0, UPT, UR7, 0x8, UPT ;  /* 0x000000080700788c */ /* 0x000fe2000bf06070 */
[----:B------:R-:W-:Y:S01]  /*0190*/  SHF.R.S32.HI R20, RZ, 0x1f, R9 ;  /* 0x0000001fff147819 */ /* 0x000fe20000011409 */
[----:B--2---:R-:W-:Y:S01]  /*01a0*/  USHF.R.S32.HI UR6, URZ, 0x1f, UR6 ;  /* 0x0000001fff067899 */ /* 0x004fe20008011406 */
[----:B------:R-:W-:Y:S01]  /*01b0*/  UMOV UR4, URZ ;  /* 0x000000ff00047c82 */ /* 0x000fe20008000000 */
[----:B------:R-:W-:Y:S01]  /*01c0*/  UMOV UR5, URZ ;  /* 0x000000ff00057c82 */ /* 0x000fe20008000000 */
[----:B---3--:R-:W-:-:S02]  /*01d0*/  I2FP.F32.S32 R11, R2 ;  /* 0x00000002000b7245 */ /* 0x008fc40000201400 */
[----:B----4-:R-:W-:Y:S02]  /*01e0*/  SHF.R.S32.HI R15, RZ, 0x1f, R14 ;  /* 0x0000001fff0f7819 */ /* 0x010fe4000001140e */
[----:B------:R-:W-:Y:S05]  /*01f0*/  BRA.U !UP0, `(.L_x_2039) ;  /* 0x0000000908e07547 */ /* 0x000fea000b800000 */
[----:B------:R-:W0:Y:S01]  /*0200*/  LDCU.128 UR12, c[0x0][0x380] ;  /* 0x00007000ff0c77ac */ /* 0x000e220008000c00 */
[----:B------:R-:W1:Y:S01]  /*0210*/  LDC R10, c[0x0][0x3a0] ;  /* 0x0000e800ff0a7b82 */ /* 0x000e620000000800 */
[----:B------:R-:W-:Y:S02]  /*0220*/  ULOP3.LUT UR4, UR7, 0xfffffff8, URZ, 0xc0, !UPT ;  /* 0xfffffff807047892 */ /* 0x000fe4000f8ec0ff */
[----:B------:R-:W-:Y:S01]  /*0230*/  USHF.R.S32.HI UR5, URZ, 0x1f, UR7 ;  /* 0x0000001fff057899 */ /* 0x000fe20008011407 */
[----:B------:R-:W2:Y:S04]  /*0240*/  LDCU UR16, c[0x0][0x3a0] ;  /* 0x00007400ff1077ac */ /* 0x000ea80008000800 */
[----:B------:R-:W3:Y:S01]  /*0250*/  LDC R9, c[0x0][0x3a8] ;  /* 0x0000ea00ff097b82 */ /* 0x000ee20000000800 */
[----:B------:R-:W-:Y:S01]  /*0260*/  UMOV UR7, UR4 ;  /* 0x0000000400077c82 */ /* 0x000fe20008000000 */
[----:B------:R-:W-:Y:S01]  /*0270*/  UMOV UR8, UR5 ;  /* 0x0000000500087c82 */ /* 0x000fe20008000000 */
[----:B0-----:R-:W-:-:S02]  /*0280*/  IADD3 R7, P1, PT, R7, UR14, RZ ;  /* 0x0000000e07077c10 */ /* 0x001fc4000ff3e0ff */
[----:B------:R-:W-:Y:S02]  /*0290*/  LEA R8, P0, R14, UR12, 0x2 ;  /* 0x0000000c0e087c11 */ /* 0x000fe4000f8010ff */
[----:B------:R-:W-:Y:S02]  /*02a0*/  IADD3.X R6, PT, PT, R6, UR15, RZ, P1, !PT ;  /* 0x0000000f06067c10 */ /* 0x000fe40008ffe4ff */
[----:B--2---:R-:W-:-:S09]  /*02b0*/  LEA.HI.X R5, R14, UR13, R15, 0x2, P0 ;  /* 0x0000000d0e057c11 */ /* 0x004fd200080f140f */
.L_x_2056:
[----:B0-----:R-:W-:Y:S01]  /*02c0*/  IMAD.MOV.U32 R2, RZ, RZ, R7 ;  /* 0x000000ffff027224 */ /* 0x001fe200078e0007 */
[----:B------:R-:W-:-:S05]  /*02d0*/  MOV R3, R6 ;  /* 0x0000000600037202 */ /* 0x000fca0000000f00 */
[----:B------:R-:W2:Y:S01]  /*02e0*/  LDG.E R0, desc[UR10][R2.64] ;  /* 0x0000000a02007981 */ /* 0x000ea2000c1e1900 */
[----:B------:R-:W0:Y:S01]  /*02f0*/  MUFU.RCP R4, R11 ;  /* 0x0000000b00047308 */ /* 0x000e220000001000 */
[----:B------:R-:W-:Y:S01]  /*0300*/  BSSY.RECONVERGENT B2, `(.L_x_2040) ;  /* 0x000000b000027945 */ /* 0x000fe20003800200 */
[----:B0-----:R-:W-:-:S04]  /*0310*/  FFMA R13, -R11, R4, 1 ;  /* 0x3f8000000b0d7423 */ /* 0x001fc80000000104 */
[----:B------:R-:W-:Y:S02]  /*0320*/  FFMA R13, R4, R13, R4 ;  /* 0x0000000d040d7223 */ /* 0x000fe40000000004 */
[----:B--2---:R-:W0:Y:S02]  /*0330*/  FCHK P0, R0, R11 ;  /* 0x0000000b00007302 */ /* 0x004e240000000000 */
[----:B------:R-:W-:-:S04]  /*0340*/  FFMA R4, R0, R13, RZ ;  /* 0x0000000d00047223 */ /* 0x000fc800000000ff */
[----:B------:R-:W-:-:S04]  /*0350*/  FFMA R12, -R11, R4, R0 ;  /* 0x000000040b0c7223 */ /* 0x000fc80000000100 */
[----:B------:R-:W-:Y:S01]  /*0360*/  FFMA R21, R13, R12, R4 ;  /* 0x0000000c0d157223 */ /* 0x000fe20000000004 */
[----:B0-----:R-:W-:Y:S06]  /*0370*/  @!P0 BRA `(.L_x_2041) ;  /* 0x00000000000c8947 */ /* 0x001fec0003800000 */
[----:B------:R-:W-:-:S07]  /*0380*/  MOV R22, 0x3a0 ;  /* 0x000003a000167802 */ /* 0x000fce0000000f00 */
[----:B-1-3--:R-:W-:Y:S05]  /*0390*/  CALL.REL.NOINC `($__internal_1_$__cuda_sm3x_div_rn_noftz_f32_slowpath) ;  /* 0x0000001400d47944 */ /* 0x00afea0003c00000 */
[----:B------:R-:W-:-:S07]  /*03a0*/  IMAD.MOV.U32 R21, RZ, RZ, R0 ;  /* 0x000000ffff157224 */ /* 0x000fce00078e0000 */
.L_x_2041:
[----:B------:R-:W-:Y:S05]  /*03b0*/  BSYNC.RECONVERGENT B2 ;  /* 0x0000000000027941 */ /* 0x000fea0003800200 */
.L_x_2040:
[C---:B---3--:R-:W-:Y:S01]  /*03c0*/  IMAD.SHL.U32 R4, R9.reuse, 0x4, RZ ;  /* 0x0000000409047824 */ /* 0x048fe200078e00ff */
[----:B------:R-:W-:Y:S01]  /*03d0*/  SHF.L.U64.HI R3, R9, 0x2, R20 ;  /* 0x0000000209037819 */ /* 0x000fe20000010214 */
[----:B------:R-:W-:Y:S01]  /*03e0*/  IMAD.MOV.U32 R19, RZ, RZ, R5 ;  /* 0x000000ffff137224 */ /* 0x000fe200078e0005 */
[----:B------:R-:W-:Y:S02]  /*03f0*/  MOV R18, R8 ;  /* 0x0000000800127202 */ /* 0x000fe40000000f00 */
[----:B------:R-:W-:-:S03]  /*0400*/  IADD3 R12, P0, PT, R7, R4, RZ ;  /* 0x00000004070c7210 */ /* 0x000fc60007f1e0ff */
[----:B------:R0:W-:Y:S02]  /*0410*/  STG.E desc[UR10][R18.64], R21 ;  /* 0x0000001512007986 */ /* 0x0001e4000c10190a */
[----:B------:R-:W-:-:S05]  /*0420*/  IMAD.X R13, R6, 0x1, R3, P0 ;  /* 0x00000001060d7824 */ /* 0x000fca00000e0603 */
[----:B------:R-:W2:Y:S01]  /*0430*/  LDG.E R22, desc[UR10][R12.64] ;  /* 0x0000000a0c167981 */ /* 0x000ea2000c1e1900 */
[----:B------:R-:W3:Y:S01]  /*0440*/  MUFU.RCP R0, R11 ;  /* 0x0000000b00007308 */ /* 0x000ee20000001000 */
[----:B------:R-:W-:Y:S01]  /*0450*/  BSSY.RECONVERGENT B2, `(.L_x_2042) ;  /* 0x000000c000027945 */ /* 0x000fe20003800200 */
[----:B---3--:R-:W-:-:S04]  /*0460*/  FFMA R23, -R11, R0, 1 ;  /* 0x3f8000000b177423 */ /* 0x008fc80000000100 */
[----:B------:R-:W-:Y:S02]  /*0470*/  FFMA R0, R0, R23, R0 ;  /* 0x0000001700007223 */ /* 0x000fe40000000000 */
[----:B--2---:R-:W2:Y:S02]  /*0480*/  FCHK P0, R22, R11 ;  /* 0x0000000b16007302 */ /* 0x004ea40000000000 */
[----:B------:R-:W-:-:S04]  /*0490*/  FFMA R2, R0, R22, RZ ;  /* 0x0000001600027223 */ /* 0x000fc800000000ff */
[----:B------:R-:W-:-:S04]  /*04a0*/  FFMA R23, -R11, R2, R22 ;  /* 0x000000020b177223 */ /* 0x000fc80000000116 */
[----:B------:R-:W-:Y:S01]  /*04b0*/  FFMA R23, R0, R23, R2 ;  /* 0x0000001700177223 */ /* 0x000fe20000000002 */
[----:B0-2---:R-:W-:Y:S06]  /*04c0*/  @!P0 BRA `(.L_x_2043) ;  /* 0x0000000000108947 */ /* 0x005fec0003800000 */
[----:B------:R-:W-:Y:S01]  /*04d0*/  IMAD.MOV.U32 R0, RZ, RZ, R22 ;  /* 0x000000ffff007224 */ /* 0x000fe200078e0016 */
[----:B------:R-:W-:-:S07]  /*04e0*/  MOV R22, 0x500 ;  /* 0x0000050000167802 */ /* 0x000fce0000000f00 */
[----:B-1----:R-:W-:Y:S05]  /*04f0*/  CALL.REL.NOINC `($__internal_1_$__cuda_sm3x_div_rn_noftz_f32_slowpath) ;  /* 0x00000014007c7944 */ /* 0x002fea0003c00000 */
[----:B------:R-:W-:-:S07]  /*0500*/  IMAD.MOV.U32 R23, RZ, RZ, R0 ;  /* 0x000000ffff177224 */ /* 0x000fce00078e0000 */
.L_x_2043:
[----:B------:R-:W-:Y:S05]  /*0510*/  BSYNC.RECONVERGENT B2 ;  /* 0x0000000000027941 */ /* 0x000fea0003800200 */
.L_x_2042:
[----:B------:R-:W-:Y:S01]  /*0520*/  USHF.L.U32 UR9, UR16, 0x2, URZ ;  /* 0x0000000210097899 */ /* 0x000fe200080006ff */
[----:B------:R-:W-:Y:S01]  /*0530*/  IADD3 R18, P1, PT, R12, R4, RZ ;  /* 0x000000040c127210 */ /* 0x000fe20007f3e0ff */
[----:B------:R-:W-:-:S03]  /*0540*/  USHF.L.U64.HI UR12, UR16, 0x2, UR6 ;  /* 0x00000002100c7899 */ /* 0x000fc60008010206 */
[----:B------:R-:W-:Y:S02]  /*0550*/  IADD3.X R19, PT, PT, R13, R3, RZ, P1, !PT ;  /* 0x000000030d137210 */ /* 0x000fe40000ffe4ff */
[----:B------:R-:W-:-:S04]  /*0560*/  IADD3 R12, P0, PT, R8, UR9, RZ ;  /* 0x00000009080c7c10 */ /* 0x000fc8000ff1e0ff */
[----:B------:R-:W-:-:S05]  /*0570*/  IADD3.X R13, PT, PT, R5, UR12, RZ, P0, !PT ;  /* 0x0000000c050d7c10 */ /* 0x000fca00087fe4ff */
[----:B------:R0:W-:Y:S04]  /*0580*/  STG.E desc[UR10][R12.64], R23 ;  /* 0x000000170c007986 */ /* 0x0001e8000c10190a */
        /* <DEDUP_REMOVED lines=14> */
.L_x_2045:
[----:B------:R-:W-:Y:S05]  /*0670*/  BSYNC.RECONVERGENT B2 ;  /* 0x0000000000027941 */ /* 0x000fea0003800200 */
.L_x_2044:
[----:B------:R-:W-:Y:S02]  /*0680*/  IADD3 R12, P0, PT, R12, UR9, RZ ;  /* 0x000000090c0c7c10 */ /* 0x000fe4000ff1e0ff */
[----:B------:R-:W-:Y:S02]  /*0690*/  IADD3 R18, P1, PT, R18, R4, RZ ;  /* 0x0000000412127210 */ /* 0x000fe40007f3e0ff */
[----:B------:R-:W-:-:S03]  /*06a0*/  IADD3.X R13, PT, PT, R13, UR12, RZ, P0, !PT ;  /* 0x0000000c0d0d7c10 */ /* 0x000fc600087fe4ff */
[----:B------:R-:W-:Y:S02]  /*06b0*/  IMAD.X R19, R19, 0x1, R3, P1 ;  /* 0x0000000113137824 */ /* 0x000fe400008e0603 */
        /* <DEDUP_REMOVED lines=11> */
[----:B------:R-:W-:Y:S02]  /*0770*/  MOV R0, R22 ;  /* 0x0000001600007202 */ /* 0x000fe40000000f00 */
[----:B------:R-:W-:-:S07]  /*0780*/  MOV R22, 0x7a0 ;  /* 0x000007a000167802 */ /* 0x000fce0000000f00 */
[----:B-1----:R-:W-:Y:S05]  /*0790*/  CALL.REL.NOINC `($__internal_1_$__cuda_sm3x_div_rn_noftz_f32_slowpath) ;  /* 0x0000001000d47944 */ /* 0x002fea0003c00000 */
[----:B------:R-:W-:-:S07]  /*07a0*/  IMAD.MOV.U32 R23, RZ, RZ, R0 ;  /* 0x000000ffff177224 */ /* 0x000fce00078e0000 */
.L_x_2047:
[----:B------:R-:W-:Y:S05]  /*07b0*/  BSYNC.RECONVERGENT B2 ;  /* 0x0000000000027941 */ /* 0x000fea0003800200 */
.L_x_2046:
        /* <DEDUP_REMOVED lines=18> */
[----:B------:R-:W-:-:S07]  /*08e0*/  MOV R21, R0 ;  /* 0x0000000000157202 */ /* 0x000fce0000000f00 */
.L_x_2049:
[----:B------:R-:W-:Y:S05]  /*08f0*/  BSYNC.RECONVERGENT B2 ;  /* 0x0000000000027941 */ /* 0x000fea0003800200 */
.L_x_2048:
        /* <DEDUP_REMOVED lines=19> */
.L_x_2051:
[----:B------:R-:W-:Y:S05]  /*0a30*/  BSYNC.RECONVERGENT B2 ;  /* 0x0000000000027941 */ /* 0x000fea0003800200 */
.L_x_2050:
[----:B------:R-:W-:Y:S02]  /*0a40*/  IADD3 R12, P0, PT, R12, UR9, RZ ;  /* 0x000000090c0c7c10 */ /* 0x000fe4000ff1e0ff */
[----:B------:R-:W-:Y:S02]  /*0a50*/  IADD3 R18, P1, PT, R18, R4, RZ ;  /* 0x0000000412127210 */ /* 0x000fe40007f3e0ff */
[----:B------:R-:W-:Y:S02]  /*0a60*/  IADD3.X R13, PT, PT, R13, UR12, RZ, P0, !PT ;  /* 0x0000000c0d0d7c10 */ /* 0x000fe400087fe4ff */
[----:B------:R-:W-:-:S03]  /*0a70*/  IADD3.X R19, PT, PT, R19, R3, RZ, P1, !PT ;  /* 0x0000000313137210 */ /* 0x000fc60000ffe4ff */
        /* <DEDUP_REMOVED lines=15> */
.L_x_2053:
[----:B------:R-:W-:Y:S05]  /*0b70*/  BSYNC.RECONVERGENT B2 ;  /* 0x0000000000027941 */ /* 0x000fea0003800200 */
.L_x_2052:
[----:B------:R-:W-:Y:S02]  /*0b80*/  IADD3 R2, P1, PT, R18, R4, RZ ;  /* 0x0000000412027210 */ /* 0x000fe40007f3e0ff */
[----:B------:R-:W-:-:S03]  /*0b90*/  IADD3 R12, P0, PT, R12, UR9, RZ ;  /* 0x000000090c0c7c10 */ /* 0x000fc6000ff1e0ff */
[----:B------:R-:W-:Y:S01]  /*0ba0*/  IMAD.X R3, R19, 0x1, R3, P1 ;  /* 0x0000000113037824 */ /* 0x000fe200008e0603 */
        /* <DEDUP_REMOVED lines=15> */
.L_x_2055:
[----:B------:R-:W-:Y:S05]  /*0ca0*/  BSYNC.RECONVERGENT B2 ;  /* 0x0000000000027941 */ /* 0x000fea0003800200 */
.L_x_2054:
[----:B------:R-:W-:Y:S01]  /*0cb0*/  IADD3 R2, P0, PT, R12, UR9, RZ ;  /* 0x000000090c027c10 */ /* 0x000fe2000ff1e0ff */
[----:B------:R-:W-:Y:S01]  /*0cc0*/  UIADD3 UR7, UP0, UPT, UR7, -0x8, URZ ;  /* 0xfffffff807077890 */ /* 0x000fe2000ff1e0ff */
[----:B------:R-:W-:Y:S01]  /*0cd0*/  IMAD.U32 R4, RZ, RZ, UR6 ;  /* 0x00000006ff047e24 */ /* 0x000fe2000f8e00ff */
[----:B------:R-:W-:Y:S02]  /*0ce0*/  LEA R7, P1, R9, R7, 0x5 ;  /* 0x0000000709077211 */ /* 0x000fe400078228ff */
[----:B------:R-:W-:Y:S01]  /*0cf0*/  IADD3.X R3, PT, PT, R13, UR12, RZ, P0, !PT ;  /* 0x0000000c0d037c10 */ /* 0x000fe200087fe4ff */
[----:B------:R-:W-:Y:S01]  /*0d00*/  UIADD3.X UR8, UPT, UPT, UR8, -0x1, URZ, UP0, !UPT ;  /* 0xffffffff08087890 */ /* 0x000fe200087fe4ff */
[C---:B-1----:R-:W-:Y:S01]  /*0d10*/  LEA R8, P0, R10.reuse, R8, 0x5 ;  /* 0x000000080a087211 */ /* 0x042fe200078028ff */
[----:B------:R-:W-:Y:S01]  /*0d20*/  UISETP.NE.U32.AND UP0, UPT, UR7, URZ, UPT ;  /* 0x000000ff0700728c */ /* 0x000fe2000bf05070 */
[----:B------:R-:W-:Y:S01]  /*0d30*/  LEA.HI.X R6, R9, R6, R20, 0x5, P1 ;  /* 0x0000000609067211 */ /* 0x000fe200008f2c14 */
[----:B------:R0:W-:Y:S01]  /*0d40*/  STG.E desc[UR10][R2.64], R0 ;  /* 0x0000000002007986 */ /* 0x0001e2000c10190a */
[----:B------:R-:W-:Y:S01]  /*0d50*/  LEA.HI.X R5, R10, R5, R4, 0x5, P0 ;  /* 0x000000050a057211 */ /* 0x000fe200000f2c04 */
[----:B------:R-:W-:-:S09]  /*0d60*/  UISETP.NE.AND.EX UP0, UPT, UR8, URZ, UPT, UP0 ;  /* 0x000000ff0800728c */ /* 0x000fd2000bf05300 */
[----:B------:R-:W-:Y:S05]  /*0d70*/  BRA.U UP0, `(.L_x_2056) ;  /* 0xfffffff500507547 */ /* 0x000fea000b83ffff */
.L_x_2039:
[----:B0-----:R-:W0:Y:S02]  /*0d80*/  LDC R0, c[0x0][0x3a4] ;  /* 0x0000e900ff007b82 */ /* 0x001e240000000800 */
[----:B0-----:R-:W-:-:S13]  /*0d90*/  LOP3.LUT P0, RZ, R0, 0x7, RZ, 0xc0, !PT ;  /* 0x0000000700ff7812 */ /* 0x001fda000780c0ff */
[----:B------:R-:W-:Y:S05]  /*0da0*/  @!P0 EXIT ;  /* 0x000000000000894d */ /* 0x000fea0003800000 */
[----:B------:R-:W-:-:S04]  /*0db0*/  LOP3.LUT R0, R0, 0x7, RZ, 0xc0, !PT ;  /* 0x0000000700007812 */ /* 0x000fc800078ec0ff */
[----:B------:R-:W-:-:S04]  /*0dc0*/  IADD3 R0, P1, PT, R0, -0x1, RZ ;  /* 0xffffffff00007810 */ /* 0x000fc80007f3e0ff */
[----:B------:R-:W-:Y:S01]  /*0dd0*/  ISETP.GE.U32.AND P0, PT, R0, 0x3, PT ;  /* 0x000000030000780c */ /* 0x000fe20003f06070 */
[----:B------:R-:W-:-:S05]  /*0de0*/  IMAD.X R0, RZ, RZ, -0x1, P1 ;  /* 0xffffffffff007424 */ /* 0x000fca00008e06ff */
[----:B------:R-:W-:-:S13]  /*0df0*/  ISETP.GE.U32.AND.EX P0, PT, R0, RZ, PT, P0 ;  /* 0x000000ff0000720c */ /* 0x000fda0003f06100 */
[----:B------:R-:W-:Y:S05]  /*0e00*/  @!P0 BRA `(.L_x_2057) ;  /* 0x00000004008c8947 */ /* 0x000fea0003800000 */
[----:B------:R-:W0:Y:S01]  /*0e10*/  LDCU.64 UR8, c[0x0][0x388] ;  /* 0x00007100ff0877ac */ /* 0x000e220008000a00 */
[C---:B------:R-:W-:Y:S02]  /*0e20*/  IMAD R5, R9.reuse, UR5, RZ ;  /* 0x0000000509057c24 */ /* 0x040fe4000f8e02ff */
[----:B------:R-:W-:-:S04]  /*0e30*/  IMAD.WIDE.U32 R2, R9, UR4, R16 ;  /* 0x0000000409027c25 */ /* 0x000fc8000f8e0010 */
[----:B------:R-:W-:-:S04]  /*0e40*/  IMAD R5, R20, UR4, R5 ;  /* 0x0000000414057c24 */ /* 0x000fc8000f8e0205 */
[----:B------:R-:W-:Y:S01]  /*0e50*/  IMAD.IADD R3, R3, 0x1, R5 ;  /* 0x0000000103037824 */ /* 0x000fe200078e0205 */
[----:B0-----:R-:W-:-:S04]  /*0e60*/  LEA R6, P0, R2, UR8, 0x2 ;  /* 0x0000000802067c11 */ /* 0x001fc8000f8010ff */
[----:B------:R-:W-:-:S05]  /*0e70*/  LEA.HI.X R7, R2, UR9, R3, 0x2, P0 ;  /* 0x0000000902077c11 */ /* 0x000fca00080f1403 */
        /* <DEDUP_REMOVED lines=10> */
[----:B------:R-:W-:Y:S02]  /*0f20*/  MOV R0, R4 ;  /* 0x0000000400007202 */ /* 0x000fe40000000f00 */
[----:B------:R-:W-:-:S07]  /*0f30*/  MOV R22, 0xf50 ;  /* 0x00000f5000167802 */ /* 0x000fce0000000f00 */
[----:B------:R-:W-:Y:S05]  /*0f40*/  CALL.REL.NOINC `($__internal_1_$__cuda_sm3x_div_rn_noftz_f32_slowpath) ;  /* 0x0000000800e87944 */ /* 0x000fea0003c00000 */
[----:B------:R-:W-:-:S07]  /*0f50*/  IMAD.MOV.U32 R5, RZ, RZ, R0 ;  /* 0x000000ffff057224 */ /* 0x000fce00078e0000 */
.L_x_2059:
[----:B------:R-:W-:Y:S05]  /*0f60*/  BSYNC.RECONVERGENT B2 ;  /* 0x0000000000027941 */ /* 0x000fea0003800200 */
.L_x_2058:
[----:B------:R-:W0:Y:S01]  /*0f70*/  LDCU UR7, c[0x0][0x3a0] ;  /* 0x00007400ff0777ac */ /* 0x000e220008000800 */
[----:B------:R-:W1:Y:S01]  /*0f80*/  LDC R9, c[0x0][0x3a8] ;  /* 0x0000ea00ff097b82 */ /* 0x000e620000000800 */
[----:B------:R-:W2:Y:S01]  /*0f90*/  LDCU.64 UR8, c[0x0][0x380] ;  /* 0x00007000ff0877ac */ /* 0x000ea20008000a00 */
[----:B0-----:R-:W-:Y:S01]  /*0fa0*/  IMAD.U32 R13, RZ, RZ, UR7 ;  /* 0x00000007ff0d7e24 */ /* 0x001fe2000f8e00ff */
[----:B------:R-:W-:-:S03]  /*0fb0*/  UIMAD UR7, UR5, UR7, URZ ;  /* 0x00000007050772a4 */ /* 0x000fc6000f8e02ff */
[----:B------:R-:W-:Y:S01]  /*0fc0*/  IMAD.WIDE.U32 R12, R13, UR4, R14 ;  /* 0x000000040d0c7c25 */ /* 0x000fe2000f8e000e */
[----:B------:R-:W-:Y:S01]  /*0fd0*/  UIMAD UR7, UR6, UR4, UR7 ;  /* 0x00000004060772a4 */ /* 0x000fe2000f8e0207 */
[C---:B-1----:R-:W-:Y:S02]  /*0fe0*/  SHF.L.U64.HI R4, R9.reuse, 0x2, R20 ;  /* 0x0000000209047819 */ /* 0x042fe40000010214 */
[----:B------:R-:W-:Y:S01]  /*0ff0*/  IMAD.SHL.U32 R3, R9, 0x4, RZ ;  /* 0x0000000409037824 */ /* 0x000fe200078e00ff */
[----:B--2---:R-:W-:Y:S02]  /*1000*/  LEA R8, P0, R12, UR8, 0x2 ;  /* 0x000000080c087c11 */ /* 0x004fe4000f8010ff */
[----:B------:R-:W-:Y:S02]  /*1010*/  IADD3 R9, PT, PT, R13, UR7, RZ ;  /* 0x000000070d097c10 */ /* 0x000fe4000fffe0ff */
[----:B------:R-:W-:Y:S02]  /*1020*/  IADD3 R6, P1, PT, R6, R3, RZ ;  /* 0x0000000306067210 */ /* 0x000fe40007f3e0ff */
[----:B------:R-:W-:-:S03]  /*1030*/  LEA.HI.X R9, R12, UR9, R9, 0x2, P0 ;  /* 0x000000090c097c11 */ /* 0x000fc600080f1409 */
[----:B------:R-:W-:Y:S02]  /*1040*/  IMAD.X R7, R7, 0x1, R4, P1 ;  /* 0x0000000107077824 */ /* 0x000fe400008e0604 */
[----:B------:R0:W-:Y:S04]  /*1050*/  STG.E desc[UR10][R8.64], R5 ;  /* 0x0000000508007986 */ /* 0x0001e8000c10190a */
[----:B------:R-:W2:Y:S01]  /*1060*/  LDG.E R10, desc[UR10][R6.64] ;  /* 0x0000000a060a7981 */ /* 0x000ea2000c1e1900 */
[----:B------:R-:W1:Y:S01]  /*1070*/  MUFU.RCP R0, R11 ;  /* 0x0000000b00007308 */ /* 0x000e620000001000 */
[----:B------:R-:W-:Y:S01]  /*1080*/  BSSY.RECONVERGENT B2, `(.L_x_2060) ;  /* 0x000000c000027945 */ /* 0x000fe20003800200 */
[----:B-1----:R-:W-:-:S04]  /*1090*/  FFMA R13, -R11, R0, 1 ;  /* 0x3f8000000b0d7423 */ /* 0x002fc80000000100 */
[----:B------:R-:W-:Y:S02]  /*10a0*/  FFMA R0, R0, R13, R0 ;  /* 0x0000000d00007223 */ /* 0x000fe40000000000 */
[----:B--2---:R-:W1:Y:S02]  /*10b0*/  FCHK P0, R10, R11 ;  /* 0x0000000b0a007302 */ /* 0x004e640000000000 */
[----:B------:R-:W-:-:S04]  /*10c0*/  FFMA R2, R0, R10, RZ ;  /* 0x0000000a00027223 */ /* 0x000fc800000000ff */
[----:B------:R-:W-:-:S04]  /*10d0*/  FFMA R13, -R11, R2, R10 ;  /* 0x000000020b0d7223 */ /* 0x000fc8000000010a */
[----:B------:R-:W-:Y:S01]  /*10e0*/  FFMA R13, R0, R13, R2 ;  /* 0x0000000d000d7223 */ /* 0x000fe20000000002 */
[----:B01----:R-:W-:Y:S06]  /*10f0*/  @!P0 BRA `(.L_x_2061) ;  /* 0x0000000000108947 */ /* 0x003fec0003800000 */
[----:B------:R-:W-:Y:S01]  /*1100*/  IMAD.MOV.U32 R0, RZ, RZ, R10 ;  /* 0x000000ffff007224 */ /* 0x000fe200078e000a */
[----:B------:R-:W-:-:S07]  /*1110*/  MOV R22, 0x1130 ;  /* 0x0000113000167802 */ /* 0x000fce0000000f00 */
[----:B------:R-:W-:Y:S05]  /*1120*/  CALL.REL.NOINC `($__internal_1_$__cuda_sm3x_div_rn_noftz_f32_slowpath) ;  /* 0x0000000800707944 */ /* 0x000fea0003c00000 */
[----:B------:R-:W-:-:S07]  /*1130*/  IMAD.MOV.U32 R13, RZ, RZ, R0 ;  /* 0x000000ffff0d7224 */ /* 0x000fce00078e0000 */
.L_x_2061:
[----:B------:R-:W-:Y:S05]  /*1140*/  BSYNC.RECONVERGENT B2 ;  /* 0x0000000000027941 */ /* 0x000fea0003800200 */
.L_x_2060:
[----:B------:R-:W0:Y:S01]  /*1150*/  LDCU UR7, c[0x0][0x3a0] ;  /* 0x00007400ff0777ac */ /* 0x000e220008000800 */
[----:B------:R-:W-:-:S04]  /*1160*/  IADD3 R6, P1, PT, R6, R3, RZ ;  /* 0x0000000306067210 */ /* 0x000fc80007f3e0ff */
[----:B------:R-:W-:Y:S01]  /*1170*/  IADD3.X R7, PT, PT, R7, R4, RZ, P1, !PT ;  /* 0x0000000407077210 */ /* 0x000fe20000ffe4ff */
[----:B0-----:R-:W-:Y:S02]  /*1180*/  USHF.L.U32 UR8, UR7, 0x2, URZ ;  /* 0x0000000207087899 */ /* 0x001fe400080006ff */
[----:B------:R-:W-:-:S04]  /*1190*/  USHF.L.U64.HI UR7, UR7, 0x2, UR6 ;  /* 0x0000000207077899 */ /* 0x000fc80008010206 */
[----:B------:R-:W-:-:S04]  /*11a0*/  IADD3 R8, P0, PT, R8, UR8, RZ ;  /* 0x0000000808087c10 */ /* 0x000fc8000ff1e0ff */
[----:B------:R-:W-:-:S05]  /*11b0*/  IADD3.X R9, PT, PT, R9, UR7, RZ, P0, !PT ;  /* 0x0000000709097c10 */ /* 0x000fca00087fe4ff */
        /* <DEDUP_REMOVED lines=15> */
.L_x_2063:
[----:B------:R-:W-:Y:S05]  /*12b0*/  BSYNC.RECONVERGENT B2 ;  /* 0x0000000000027941 */ /* 0x000fea0003800200 */
.L_x_2062:
[----:B------:R-:W-:Y:S02]  /*12c0*/  IADD3 R2, P1, PT, R6, R3, RZ ;  /* 0x0000000306027210 */ /* 0x000fe40007f3e0ff */
[----:B------:R-:W-:-:S03]  /*12d0*/  IADD3 R6, P0, PT, R8, UR8, RZ ;  /* 0x0000000808067c10 */ /* 0x000fc6000ff1e0ff */
[----:B------:R-:W-:Y:S01]  /*12e0*/  IMAD.X R3, R7, 0x1, R4, P1 ;  /* 0x0000000107037824 */ /* 0x000fe200008e0604 */
        /* <DEDUP_REMOVED lines=12> */
[----:B------:R-:W-:Y:S02]  /*13b0*/  MOV R0, R2 ;  /* 0x0000000200007202 */ /* 0x000fe40000000f00 */
[----:B------:R-:W-:-:S07]  /*13c0*/  MOV R22, 0x13e0 ;  /* 0x000013e000167802 */ /* 0x000fce0000000f00 */
[----:B------:R-:W-:Y:S05]  /*13d0*/  CALL.REL.NOINC `($__internal_1_$__cuda_sm3x_div_rn_noftz_f32_slowpath) ;  /* 0x0000000400c47944 */ /* 0x000fea0003c00000 */
.L_x_2065:
[----:B------:R-:W-:Y:S05]  /*13e0*/  BSYNC.RECONVERGENT B2 ;  /* 0x0000000000027941 */ /* 0x000fea0003800200 */
.L_x_2064:
[----:B------:R-:W-:Y:S01]  /*13f0*/  IADD3 R2, P0, PT, R6, UR8, RZ ;  /* 0x0000000806027c10 */ /* 0x000fe2000ff1e0ff */
[----:B------:R-:W-:-:S03]  /*1400*/  UIADD3 UR4, UP0, UPT, UR4, 0x4, URZ ;  /* 0x0000000404047890 */ /* 0x000fc6000ff1e0ff */
[----:B------:R-:W-:Y:S01]  /*1410*/  IADD3.X R3, PT, PT, R7, UR7, RZ, P0, !PT ;  /* 0x0000000707037c10 */ /* 0x000fe200087fe4ff */
[----:B------:R-:W-:-:S04]  /*1420*/  UIADD3.X UR5, UPT, UPT, URZ, UR5, URZ, UP0, !UPT ;  /* 0x00000005ff057290 */ /* 0x000fc800087fe4ff */
[----:B------:R0:W-:Y:S08]  /*1430*/  STG.E desc[UR10][R2.64], R0 ;  /* 0x0000000002007986 */ /* 0x0001f0000c10190a */
.L_x_2057:
[----:B0-----:R-:W0:Y:S02]  /*1440*/  LDC R0, c[0x0][0x3a4] ;  /* 0x0000e900ff007b82 */ /* 0x001e240000000800 */
[----:B0-----:R-:W-:-:S13]  /*1450*/  LOP3.LUT P0, R0, R0, 0x3, RZ, 0xc0, !PT ;  /* 0x0000000300007812 */ /* 0x001fda000780c0ff */
[----:B------:R-:W-:Y:S05]  /*1460*/  @!P0 EXIT ;  /* 0x000000000000894d */ /* 0x000fea0003800000 */
[----:B------:R-:W-:-:S13]  /*1470*/  ISETP.NE.AND P0, PT, R0, 0x1, PT ;  /* 0x000000010000780c */ /* 0x000fda0003f05270 */
[----:B------:R-:W-:Y:S05]  /*1480*/  @!P0 BRA `(.L_x_2066) ;  /* 0x0000000000f48947 */ /* 0x000fea0003800000 */
[----:B------:R-:W0:Y:S01]  /*1490*/  LDC R5, c[0x0][0x3a8] ;  /* 0x0000ea00ff057b82 */ /* 0x000e220000000800 */
[----:B------:R-:W1:Y:S01]  /*14a0*/  LDCU.64 UR8, c[0x0][0x388] ;  /* 0x00007100ff0877ac */ /* 0x000e620008000a00 */
[----:B------:R-:W-:Y:S02]  /*14b0*/  IMAD.MOV.U32 R2, RZ, RZ, R16 ;  /* 0x000000ffff027224 */ /* 0x000fe400078e0010 */
[----:B------:R-:W-:Y:S02]  /*14c0*/  IMAD.MOV.U32 R3, RZ, RZ, R17 ;  /* 0x000000ffff037224 */ /* 0x000fe400078e0011 */
[C---:B0-----:R-:W-:Y:S02]  /*14d0*/  IMAD R7, R5.reuse, UR5, RZ ;  /* 0x0000000505077c24 */ /* 0x041fe4000f8e02ff */
[----:B------:R-:W-:-:S04]  /*14e0*/  IMAD.WIDE.U32 R2, R5, UR4, R2 ;  /* 0x0000000405027c25 */ /* 0x000fc8000f8e0002 */
[----:B------:R-:W-:Y:S01]  /*14f0*/  IMAD R7, R20, UR4, R7 ;  /* 0x0000000414077c24 */ /* 0x000fe2000f8e0207 */
[----:B-1----:R-:W-:-:S03]  /*1500*/  LEA R4, P0, R2, UR8, 0x2 ;  /* 0x0000000802047c11 */ /* 0x002fc6000f8010ff */
[----:B------:R-:W-:-:S05]  /*1510*/  IMAD.IADD R7, R3, 0x1, R7 ;  /* 0x0000000103077824 */ /* 0x000fca00078e0207 */
        /* <DEDUP_REMOVED lines=15> */
.L_x_2068:
[----:B------:R-:W-:Y:S05]  /*1610*/  BSYNC.RECONVERGENT B2 ;  /* 0x0000000000027941 */ /* 0x000fea0003800200 */
.L_x_2067:
[----:B------:R-:W0:Y:S01]  /*1620*/  LDCU UR8, c[0x0][0x3a0] ;  /* 0x00007400ff0877ac */ /* 0x000e220008000800 */
[----:B------:R-:W1:Y:S01]  /*1630*/  LDC R13, c[0x0][0x3a8] ;  /* 0x0000ea00ff0d7b82 */ /* 0x000e620000000800 */
[----:B------:R-:W-:Y:S01]  /*1640*/  MOV R3, R15 ;  /* 0x0000000f00037202 */ /* 0x000fe20000000f00 */
[----:B------:R-:W-:Y:S01]  /*1650*/  IMAD.MOV.U32 R2, RZ, RZ, R14 ;  /* 0x000000ffff027224 */ /* 0x000fe200078e000e */
[----:B------:R-:W2:Y:S01]  /*1660*/  LDCU.64 UR12, c[0x0][0x380] ;  /* 0x00007000ff0c77ac */ /* 0x000ea20008000a00 */
[----:B0-----:R-:W-:Y:S02]  /*1670*/  UIMAD UR7, UR5, UR8, URZ ;  /* 0x00000008050772a4 */ /* 0x001fe4000f8e02ff */
[----:B------:R-:W-:Y:S02]  /*1680*/  IMAD.U32 R7, RZ, RZ, UR8 ;  /* 0x00000008ff077e24 */ /* 0x000fe4000f8e00ff */
[----:B------:R-:W-:Y:S02]  /*1690*/  UIMAD UR7, UR6, UR4, UR7 ;  /* 0x00000004060772a4 */ /* 0x000fe4000f8e0207 */
[----:B------:R-:W-:Y:S01]  /*16a0*/  IMAD.WIDE.U32 R6, R7, UR4, R2 ;  /* 0x0000000407067c25 */ /* 0x000fe2000f8e0002 */
[----:B-1----:R-:W-:-:S03]  /*16b0*/  LEA R2, P0, R13, R4, 0x2 ;  /* 0x000000040d027211 */ /* 0x002fc600078010ff */
[----:B------:R-:W-:Y:S01]  /*16c0*/  VIADD R7, R7, UR7 ;  /* 0x0000000707077c36 */ /* 0x000fe20008000000 */
[C---:B--2---:R-:W-:Y:S02]  /*16d0*/  LEA R4, P1, R6.reuse, UR12, 0x2 ;  /* 0x0000000c06047c11 */ /* 0x044fe4000f8210ff */
[----:B------:R-:W-:Y:S02]  /*16e0*/  LEA.HI.X R3, R13, R5, R20, 0x2, P0 ;  /* 0x000000050d037211 */ /* 0x000fe400000f1414 */
[----:B------:R-:W-:-:S05]  /*16f0*/  LEA.HI.X R5, R6, UR13, R7, 0x2, P1 ;  /* 0x0000000d06057c11 */ /* 0x000fca00088f1407 */
        /* <DEDUP_REMOVED lines=14> */
.L_x_2070:
[----:B------:R-:W-:Y:S05]  /*17e0*/  BSYNC.RECONVERGENT B2 ;  /* 0x0000000000027941 */ /* 0x000fea0003800200 */
.L_x_2069:
[----:B------:R-:W0:Y:S01]  /*17f0*/  LDC R3, c[0x0][0x3a0] ;  /* 0x0000e800ff037b82 */ /* 0x000e220000000800 */
[----:B------:R-:W-:Y:S01]  /*1800*/  MOV R6, UR6 ;  /* 0x0000000600067c02 */ /* 0x000fe20008000f00 */
[----:B------:R-:W-:-:S04]  /*1810*/  UIADD3 UR4, UP0, UPT, UR4, 0x2, URZ ;  /* 0x0000000204047890 */ /* 0x000fc8000ff1e0ff */
[----:B------:R-:W-:Y:S01]  /*1820*/  UIADD3.X UR5, UPT, UPT, URZ, UR5, URZ, UP0, !UPT ;  /* 0x00000005ff057290 */ /* 0x000fe200087fe4ff */
[----:B0-----:R-:W-:-:S04]  /*1830*/  LEA R2, P0, R3, R4, 0x2 ;  /* 0x0000000403027211 */ /* 0x001fc800078010ff */
[----:B------:R-:W-:-:S05]  /*1840*/  LEA.HI.X R3, R3, R5, R6, 0x2, P0 ;  /* 0x0000000503037211 */ /* 0x000fca00000f1406 */
[----:B------:R0:W-:Y:S04]  /*1850*/  STG.E desc[UR10][R2.64], R0 ;  /* 0x0000000002007986 */ /* 0x0001e8000c10190a */
.L_x_2066:
[----:B0-----:R-:W0:Y:S02]  /*1860*/  LDC R0, c[0x0][0x3a4] ;  /* 0x0000e900ff007b82 */ /* 0x001e240000000800 */
[----:B0-----:R-:W-:-:S04]  /*1870*/  LOP3.LUT R0, R0, 0x1, RZ, 0xc0, !PT ;  /* 0x0000000100007812 */ /* 0x001fc800078ec0ff */
[----:B------:R-:W-:-:S13]  /*1880*/  ISETP.NE.U32.AND P0, PT, R0, 0x1, PT ;  /* 0x000000010000780c */ /* 0x000fda0003f05070 */
[----:B------:R-:W-:Y:S05]  /*1890*/  @P0 EXIT ;  /* 0x000000000000094d */ /* 0x000fea0003800000 */
[----:B------:R-:W0:Y:S01]  /*18a0*/  LDC R7, c[0x0][0x3a8] ;  /* 0x0000ea00ff077b82 */ /* 0x000e220000000800 */
[----:B------:R-:W1:Y:S01]  /*18b0*/  LDCU.64 UR8, c[0x0][0x388] ;  /* 0x00007100ff0877ac */ /* 0x000e620008000a00 */
[----:B------:R-:W-:Y:S02]  /*18c0*/  IMAD.MOV.U32 R2, RZ, RZ, R16 ;  /* 0x000000ffff027224 */ /* 0x000fe400078e0010 */
[----:B------:R-:W-:Y:S02]  /*18d0*/  IMAD.MOV.U32 R3, RZ, RZ, R17 ;  /* 0x000000ffff037224 */ /* 0x000fe400078e0011 */
[C---:B0-----:R-:W-:Y:S02]  /*18e0*/  IMAD R5, R7.reuse, UR5, RZ ;  /* 0x0000000507057c24 */ /* 0x041fe4000f8e02ff */
[----:B------:R-:W-:-:S04]  /*18f0*/  IMAD.WIDE.U32 R2, R7, UR4, R2 ;  /* 0x0000000407027c25 */ /* 0x000fc8000f8e0002 */
[----:B------:R-:W-:Y:S01]  /*1900*/  IMAD R5, R20, UR4, R5 ;  /* 0x0000000414057c24 */ /* 0x000fe2000f8e0205 */
[----:B-1----:R-:W-:-:S04]  /*1910*/  LEA R4, P0, R2, UR8, 0x2 ;  /* 0x0000000802047c11 */ /* 0x002fc8000f8010ff */
[----:B------:R-:W-:-:S04]  /*1920*/  IADD3 R3, PT, PT, R3, R5, RZ ;  /* 0x0000000503037210 */ /* 0x000fc80007ffe0ff */
        /* <DEDUP_REMOVED lines=11> */
[----:B------:R-:W-:Y:S01]  /*19e0*/  IMAD.MOV.U32 R0, RZ, RZ, R4 ;  /* 0x000000ffff007224 */ /* 0x000fe200078e0004 */
[----:B------:R-:W-:-:S07]  /*19f0*/  MOV R22, 0x1a10 ;  /* 0x00001a1000167802 */ /* 0x000fce0000000f00 */
[----:B------:R-:W-:Y:S05]  /*1a00*/  CALL.REL.NOINC `($__internal_1_$__cuda_sm3x_div_rn_noftz_f32_slowpath) ;  /* 0x0000000000387944 */ /* 0x000fea0003c00000 */
.L_x_2072:
[----:B------:R-:W-:Y:S05]  /*1a10*/  BSYNC.RECONVERGENT B2 ;  /* 0x0000000000027941 */ /* 0x000fea0003800200 */
.L_x_2071:
[----:B------:R-:W0:Y:S01]  /*1a20*/  LDCU UR8, c[0x0][0x3a0] ;  /* 0x00007400ff0877ac */ /* 0x000e220008000800 */
[----:B------:R-:W-:Y:S01]  /*1a30*/  MOV R2, R14 ;  /* 0x0000000e00027202 */ /* 0x000fe20000000f00 */
[----:B------:R-:W-:Y:S01]  /*1a40*/  IMAD.MOV.U32 R3, RZ, RZ, R15 ;  /* 0x000000ffff037224 */ /* 0x000fe200078e000f */
[----:B------:R-:W1:Y:S01]  /*1a50*/  LDCU.64 UR12, c[0x0][0x380] ;  /* 0x00007000ff0c77ac */ /* 0x000e620008000a00 */
[----:B0-----:R-:W-:Y:S02]  /*1a60*/  UIMAD UR7, UR5, UR8, URZ ;  /* 0x00000008050772a4 */ /* 0x001fe4000f8e02ff */
[----:B------:R-:W-:Y:S02]  /*1a70*/  IMAD.U32 R5, RZ, RZ, UR8 ;  /* 0x00000008ff057e24 */ /* 0x000fe4000f8e00ff */
[----:B------:R-:W-:Y:S02]  /*1a80*/  UIMAD UR7, UR6, UR4, UR7 ;  /* 0x00000004060772a4 */ /* 0x000fe4000f8e0207 */
[----:B------:R-:W-:-:S04]  /*1a90*/  IMAD.WIDE.U32 R2, R5, UR4, R2 ;  /* 0x0000000405027c25 */ /* 0x000fc8000f8e0002 */
[----:B------:R-:W-:Y:S01]  /*1aa0*/  VIADD R3, R3, UR7 ;  /* 0x0000000703037c36 */ /* 0x000fe20008000000 */
[----:B-1----:R-:W-:-:S04]  /*1ab0*/  LEA R4, P0, R2, UR12, 0x2 ;  /* 0x0000000c02047c11 */ /* 0x002fc8000f8010ff */
[----:B------:R-:W-:-:S05]  /*1ac0*/  LEA.HI.X R5, R2, UR13, R3, 0x2, P0 ;  /* 0x0000000d02057c11 */ /* 0x000fca00080f1403 */
[----:B------:R-:W-:Y:S01]  /*1ad0*/  STG.E desc[UR10][R4.64], R0 ;  /* 0x0000000004007986 */ /* 0x000fe2000c10190a */
[----:B------:R-:W-:Y:S05]  /*1ae0*/  EXIT ;  /* 0x000000000000794d */ /* 0x000fea0003800000 */
        .weak           $__internal_1_$__cuda_sm3x_div_rn_noftz_f32_slowpath
        .type           $__internal_1_$__cuda_sm3x_div_rn_noftz_f32_slowpath,@function
        .size           $__internal_1_$__cuda_sm3x_div_rn_noftz_f32_slowpath,(.L_x_2106 - $__internal_1_$__cuda_sm3x_div_rn_noftz_f32_slowpath)
$__internal_1_$__cuda_sm3x_div_rn_noftz_f32_slowpath:
[--C-:B------:R-:W-:Y:S01]  /*1af0*/  SHF.R.U32.HI R2, RZ, 0x17, R11.reuse ;  /* 0x00000017ff027819 */ /* 0x100fe2000001160b */
[----:B------:R-:W-:Y:S01]  /*1b00*/  BSSY.RECONVERGENT B0, `(.L_x_2073) ;  /* 0x0000063000007945 */ /* 0x000fe20003800200 */
[----:B------:R-:W-:Y:S01]  /*1b10*/  SHF.R.U32.HI R27, RZ, 0x17, R0 ;  /* 0x00000017ff1b7819 */ /* 0x000fe20000011600 */
[----:B------:R-:W-:Y:S01]  /*1b20*/  IMAD.MOV.U32 R25, RZ, RZ, R11 ;  /* 0x000000ffff197224 */ /* 0x000fe200078e000b */
[----:B------:R-:W-:Y:S02]  /*1b30*/  LOP3.LUT R2, R2, 0xff, RZ, 0xc0, !PT ;  /* 0x000000ff02027812 */ /* 0x000fe400078ec0ff */
[----:B------:R-:W-:Y:S02]  /*1b40*/  LOP3.LUT R27, R27, 0xff, RZ, 0xc0, !PT ;  /* 0x000000ff1b1b7812 */ /* 0x000fe400078ec0ff */
[----:B------:R-:W-:-:S03]  /*1b50*/  IADD3 R23, PT, PT, R2, -0x1, RZ ;  /* 0xffffffff02177810 */ /* 0x000fc60007ffe0ff */
[----:B------:R-:W-:Y:S01]  /*1b60*/  VIADD R24, R27, 0xffffffff ;  /* 0xffffffff1b187836 */ /* 0x000fe20000000000 */
[----:B------:R-:W-:-:S04]  /*1b70*/  ISETP.GT.U32.AND P0, PT, R23, 0xfd, PT ;  /* 0x000000fd1700780c */ /* 0x000fc80003f04070 */
[----:B------:R-:W-:-:S13]  /*1b80*/  ISETP.GT.U32.OR P0, PT, R24, 0xfd, P0 ;  /* 0x000000fd1800780c */ /* 0x000fda0000704470 */
[----:B------:R-:W-:Y:S01]  /*1b90*/  @!P0 MOV R21, RZ ;  /* 0x000000ff00158202 */ /* 0x000fe20000000f00 */
[----:B------:R-:W-:Y:S06]  /*1ba0*/  @!P0 BRA `(.L_x_2074) ;  /* 0x00000000005c8947 */ /* 0x000fec0003800000 */
[----:B------:R-:W-:Y:S02]  /*1bb0*/  FSETP.GTU.FTZ.AND P0, PT, |R0|, +INF , PT ;  /* 0x7f8000000000780b */ /* 0x000fe40003f1c200 */
        /* <DEDUP_REMOVED lines=20> */
[----:B------:R-:W-:-:S03]  /*1d00*/  @!P1 FFMA R25, R11, 1.84467440737095516160e+19, RZ ;  /* 0x5f8000000b199823 */ /* 0x000fc600000000ff */
[----:B------:R-:W-:-:S07]  /*1d10*/  @!P1 IADD3 R21, PT, PT, R21, 0x40, RZ ;  /* 0x0000004015159810 */ /* 0x000fce0007ffe0ff */
.L_x_2074:
[----:B------:R-:W-:Y:S01]  /*1d20*/  LEA R28, R2, 0xc0800000, 0x17 ;  /* 0xc0800000021c7811 */ /* 0x000fe200078eb8ff */
[----:B------:R-:W-:Y:S01]  /*1d30*/  VIADD R27, R27, 0xffffff81 ;  /* 0xffffff811b1b7836 */ /* 0x000fe20000000000 */
[----:B------:R-:W-:Y:S03]  /*1d40*/  BSSY.RECONVERGENT B1, `(.L_x_2079) ;  /* 0x0000035000017945 */ /* 0x000fe60003800200 */
[----:B------:R-:W-:Y:S02]  /*1d50*/  IMAD.IADD R28, R25, 0x1, -R28 ;  /* 0x00000001191c7824 */ /* 0x000fe400078e0a1c */
[----:B------:R-:W-:Y:S02]  /*1d60*/  IMAD R0, R27, -0x800000, R0 ;  /* 0xff8000001b007824 */ /* 0x000fe400078e0200 */
[----:B------:R-:W0:Y:S01]  /*1d70*/  MUFU.RCP R24, R28 ;  /* 0x0000001c00187308 */ /* 0x000e220000001000 */
[----:B------:R-:W-:-:S04]  /*1d80*/  FADD.FTZ R25, -R28, -RZ ;  /* 0x800000ff1c197221 */ /* 0x000fc80000010100 */
[----:B0-----:R-:W-:-:S04]  /*1d90*/  FFMA R23, R24, R25, 1 ;  /* 0x3f80000018177423 */ /* 0x001fc80000000019 */
[----:B------:R-:W-:-:S04]  /*1da0*/  FFMA R23, R24, R23, R24 ;  /* 0x0000001718177223 */ /* 0x000fc80000000018 */
[----:B------:R-:W-:-:S04]  /*1db0*/  FFMA R24, R0, R23, RZ ;  /* 0x0000001700187223 */ /* 0x000fc800000000ff */
[----:B------:R-:W-:-:S04]  /*1dc0*/  FFMA R26, R25, R24, R0 ;  /* 0x00000018191a7223 */ /* 0x000fc80000000000 */
[----:B------:R-:W-:Y:S01]  /*1dd0*/  FFMA R26, R23, R26, R24 ;  /* 0x0000001a171a7223 */ /* 0x000fe20000000018 */
[----:B------:R-:W-:-:S03]  /*1de0*/  IADD3 R24, PT, PT, R27, 0x7f, -R2 ;  /* 0x0000007f1b187810 */ /* 0x000fc60007ffe802 */
[----:B------:R-:W-:Y:S01]  /*1df0*/  FFMA R25, R25, R26, R0 ;  /* 0x0000001a19197223 */ /* 0x000fe20000000000 */
[----:B------:R-:W-:-:S03]  /*1e00*/  IADD3 R21, PT, PT, R24, R21, RZ ;  /* 0x0000001518157210 */ /* 0x000fc60007ffe0ff */
        /* <DEDUP_REMOVED lines=15> */
[CCC-:B------:R-:W-:Y:S01]  /*1f00*/  FFMA.RP R24, R23.reuse, R25.reuse, R26.reuse ;  /* 0x0000001917187223 */ /* 0x1c0fe2000000801a */
[----:B------:R-:W-:Y:S01]  /*1f10*/  FFMA.RM R25, R23, R25, R26 ;  /* 0x0000001917197223 */ /* 0x000fe2000000401a */
[C---:B------:R-:W-:Y:S02]  /*1f20*/  IADD3 R23, PT, PT, R2.reuse, 0x20, RZ ;  /* 0x0000002002177810 */ /* 0x040fe40007ffe0ff */
[----:B------:R-:W-:Y:S02]  /*1f30*/  LOP3.LUT R21, R21, 0x7fffff, RZ, 0xc0, !PT ;  /* 0x007fffff15157812 */ /* 0x000fe400078ec0ff */
[C---:B------:R-:W-:Y:S02]  /*1f40*/  ISETP.NE.AND P2, PT, R2.reuse, RZ, PT ;  /* 0x000000ff0200720c */ /* 0x040fe40003f45270 */
[----:B------:R-:W-:Y:S02]  /*1f50*/  LOP3.LUT R26, R21, 0x800000, RZ, 0xfc, !PT ;  /* 0x00800000151a7812 */ /* 0x000fe400078efcff */
[----:B------:R-:W-:Y:S01]  /*1f60*/  ISETP.NE.AND P1, PT, R2, RZ, PT ;  /* 0x000000ff0200720c */ /* 0x000fe20003f25270 */
[----:B------:R-:W-:Y:S01]  /*1f70*/  IMAD.MOV R2, RZ, RZ, -R2 ;  /* 0x000000ffff027224 */ /* 0x000fe200078e0a02 */
[----:B------:R-:W-:-:S02]  /*1f80*/  SHF.L.U32 R23, R26, R23, RZ ;  /* 0x000000171a177219 */ /* 0x000fc400000006ff */
[----:B------:R-:W-:Y:S02]  /*1f90*/  FSETP.NEU.FTZ.AND P0, PT, R24, R25, PT ;  /* 0x000000191800720b */ /* 0x000fe40003f1d000 */
        /* <DEDUP_REMOVED lines=11> */
.L_x_2081:
[----:B------:R-:W-:-:S04]  /*2050*/  LOP3.LUT R0, R0, 0x80000000, RZ, 0xc0, !PT ;  /* 0x8000000000007812 */ /* 0x000fc800078ec0ff */
[----:B------:R-:W-:Y:S01]  /*2060*/  LOP3.LUT R0, R0, 0x7f800000, RZ, 0xfc, !PT ;  /* 0x7f80000000007812 */ /* 0x000fe200078efcff */
[----:B------:R-:W-:Y:S06]  /*2070*/  BRA `(.L_x_2082) ;  /* 0x0000000000047947 */ /* 0x000fec0003800000 */
.L_x_2080:
[----:B------:R-:W-:-:S07]  /*2080*/  LEA R0, R21, R0, 0x17 ;  /* 0x0000000015007211 */ /* 0x000fce00078eb8ff */
.L_x_2082:
[----:B------:R-:W-:Y:S05]  /*2090*/  BSYNC.RECONVERGENT B1 ;  /* 0x0000000000017941 */ /* 0x000fea0003800200 */
.L_x_2079:
[----:B------:R-:W-:Y:S05]  /*20a0*/  BRA `(.L_x_2083) ;  /* 0x0000000000207947 */ /* 0x000fea0003800000 */
.L_x_2078:
[----:B------:R-:W-:-:S04]  /*20b0*/  LOP3.LUT R0, R25, 0x80000000, R0, 0x48, !PT ;  /* 0x8000000019007812 */ /* 0x000fc800078e4800 */
[----:B------:R-:W-:Y:S01]  /*20c0*/  LOP3.LUT R0, R0, 0x7f800000, RZ, 0xfc, !PT ;  /* 0x7f80000000007812 */ /* 0x000fe200078efcff */
[----:B------:R-:W-:Y:S06]  /*20d0*/  BRA `(.L_x_2083) ;  /* 0x0000000000147947 */ /* 0x000fec0003800000 */
.L_x_2077:
[----:B------:R-:W-:Y:S01]  /*20e0*/  LOP3.LUT R0, R25, 0x80000000, R0, 0x48, !PT ;  /* 0x8000000019007812 */ /* 0x000fe200078e4800 */
[----:B------:R-:W-:Y:S06]  /*20f0*/  BRA `(.L_x_2083) ;  /* 0x00000000000c7947 */ /* 0x000fec0003800000 */
.L_x_2076:
[----:B------:R-:W0:Y:S01]  /*2100*/  MUFU.RSQ R0, -QNAN ;  /* 0xffc0000000007908 */ /* 0x000e220000001400 */
[----:B------:R-:W-:Y:S05]  /*2110*/  BRA `(.L_x_2083) ;  /* 0x0000000000047947 */ /* 0x000fea0003800000 */
.L_x_2075:
[----:B------:R-:W-:-:S07]  /*2120*/  FADD.FTZ R0, R0, R11 ;  /* 0x0000000b00007221 */ /* 0x000fce0000010000 */
.L_x_2083:
[----:B------:R-:W-:Y:S05]  /*2130*/  BSYNC.RECONVERGENT B0 ;  /* 0x0000000000007941 */ /* 0x000fea0003800200 */
.L_x_2073:
[----:B------:R-:W-:-:S04]  /*2140*/  IMAD.MOV.U32 R23, RZ, RZ, 0x0 ;  /* 0x00000000ff177424 */ /* 0x000fc800078e00ff */
[----:B0-----:R-:W-:Y:S05]  /*2150*/  RET.REL.NODEC R22 `(_Z14updateClustersPfS_PiS0_iii) ;  /* 0xffffffdc16a87950 */ /* 0x001fea0003c3ffff */
.L_x_2084:
        /* <DEDUP_REMOVED lines=10> */
.L_x_2106:


//--------------------- .text._Z14pointsDistancePfS_PiS0_S0_iii --------------------------
	.section	.text._Z14pointsDistancePfS_PiS0_S0_iii,"ax",@progbits
	.align	128
        .global         _Z14pointsDistancePfS_PiS0_S0_iii
        .type           _Z14pointsDistancePfS_PiS0_S0_iii,@function
        .size           _Z14pointsDistancePfS_PiS0_S0_iii,(.L_x_2157 - _Z14pointsDistancePfS_PiS0_S0_iii)
        .other          _Z14pointsDistancePfS_PiS0_S0_iii,@"STO_CUDA_ENTRY STV_DEFAULT"
_Z14pointsDistancePfS_PiS0_S0_iii:
.text._Z14pointsDistancePfS_PiS0_S0_iii:
[----:B------:R-:W-:Y:S01]  /*0000*/  LDC R1, c[0x0][0x37c] ;  /* 0x0000df00ff017b82 */ /* 0x000fe20000000800 */
[----:B------:R-:W0:Y:S07]  /*0010*/  S2R R18, SR_TID.X ;  /* 0x0000000000127919 */ /* 0x000e2e0000002100 */
[----:B------:R-:W1:Y:S08]  /*0020*/  S2UR UR4, SR_CTAID.X ;  /* 0x00000000000479c3 */ /* 0x000e700000002500 */
[----:B------:R-:W2:Y:S01]  /*0030*/  LDC R5, c[0x0][0x3ac] ;  /* 0x0000eb00ff057b82 */ /* 0x000ea20000000800 */
[----:B-1----:R-:W-:-:S06]  /*0040*/  USHF.L.U32 UR4, UR4, 0xa, URZ ;  /* 0x0000000a04047899 */ /* 0x002fcc00080006ff */
[----:B0-----:R-:W-:-:S04]  /*0050*/  LOP3.LUT R18, R18, UR4, RZ, 0xfc, !PT ;  /* 0x0000000412127c12 */ /* 0x001fc8000f8efcff */
[----:B--2---:R-:W-:-:S13]  /*0060*/  ISETP.GE.AND P0, PT, R18, R5, PT ;  /* 0x000000051200720c */ /* 0x004fda0003f06270 */
[----:B------:R-:W-:Y:S05]  /*0070*/  @P0 EXIT ;  /* 0x000000000000094d */ /* 0x000fea0003800000 */
[----:B------:R-:W0:Y:S01]  /*0080*/  LDCU UR4, c[0x0][0x3a8] ;  /* 0x00007500ff0477ac */ /* 0x000e220008000800 */
[----:B------:R-:W-:Y:S01]  /*0090*/  IMAD.MOV.U32 R0, RZ, RZ, -0x1 ;  /* 0xffffffffff007424 */ /* 0x000fe200078e00ff */
[----:B------:R-:W1:Y:S01]  /*00a0*/  LDCU.64 UR12, c[0x0][0x358] ;  /* 0x00006b00ff0c77ac */ /* 0x000e620008000a00 */
[----:B0-----:R-:W-:-:S05]  /*00b0*/  IMAD.U32 R13, RZ, RZ, UR4 ;  /* 0x00000004ff0d7e24 */ /* 0x001fca000f8e00ff */
[----:B------:R-:W-:-:S13]  /*00c0*/  ISETP.NE.AND P0, PT, R13, RZ, PT ;  /* 0x000000ff0d00720c */ /* 0x000fda0003f05270 */
[----:B-1----:R-:W-:Y:S05]  /*00d0*/  @!P0 BRA `(.L_x_2085) ;  /* 0x0000001000b88947 */ /* 0x002fea0003800000 */
[----:B------:R-:W0:Y:S01]  /*00e0*/  LDCU UR6, c[0x0][0x3b0] ;  /* 0x00007600ff0677ac */ /* 0x000e220008000800 */
[----:B------:R-:W-:Y:S02]  /*00f0*/  SHF.R.S32.HI R2, RZ, 0x1f, R5 ;  /* 0x0000001fff027819 */ /* 0x000fe40000011405 */
[----:B------:R-:W-:Y:S01]  /*0100*/  SHF.R.S32.HI R3, RZ, 0x1f, R13 ;  /* 0x0000001fff037819 */ /* 0x000fe2000001140d */
[----:B0-----:R-:W-:-:S09]  /*0110*/  UISETP.NE.AND UP0, UPT, UR6, URZ, UPT ;  /* 0x000000ff0600728c */ /* 0x001fd2000bf05270 */
[----:B------:R-:W-:Y:S05]  /*0120*/  BRA.U UP0, `(.L_x_2086) ;  /* 0x0000000500507547 */ /* 0x000fea000b800000 */
[----:B------:R-:W-:Y:S01]  /*0130*/  ISETP.GE.U32.AND P0, PT, R13, 0x4, PT ;  /* 0x000000040d00780c */ /* 0x000fe20003f06070 */
[----:B------:R-:W-:Y:S02]  /*0140*/  IMAD.MOV.U32 R2, RZ, RZ, 0x7f7fffff ;  /* 0x7f7fffffff027424 */ /* 0x000fe400078e00ff */
[----:B------:R-:W-:Y:S02]  /*0150*/  IMAD.MOV.U32 R0, RZ, RZ, -0x1 ;  /* 0xffffffffff007424 */ /* 0x000fe400078e00ff */
[----:B------:R-:W-:-:S08]  /*0160*/  IMAD.MOV.U32 R7, RZ, RZ, RZ ;  /* 0x000000ffff077224 */ /* 0x000fd000078e00ff */
[----:B------:R-:W-:Y:S05]  /*0170*/  @!P0 BRA `(.L_x_2087) ;  /* 0x0000000000e48947 */ /* 0x000fea0003800000 */
[----:B------:R-:W-:Y:S01]  /*0180*/  LOP3.LUT R7, R13, 0xfffffffc, RZ, 0xc0, !PT ;  /* 0xfffffffc0d077812 */ /* 0x000fe200078ec0ff */
[----:B------:R-:W-:Y:S02]  /*0190*/  IMAD.MOV.U32 R5, RZ, RZ, R3 ;  /* 0x000000ffff057224 */ /* 0x000fe400078e0003 */
[----:B------:R-:W-:Y:S01]  /*01a0*/  IMAD.MOV.U32 R2, RZ, RZ, 0x7f7fffff ;  /* 0x7f7fffffff027424 */ /* 0x000fe200078e00ff */
[----:B------:R-:W-:Y:S01]  /*01b0*/  ISETP.GT.U32.AND P0, PT, R7, RZ, PT ;  /* 0x000000ff0700720c */ /* 0x000fe20003f04070 */
[----:B------:R-:W-:Y:S02]  /*01c0*/  IMAD.MOV.U32 R0, RZ, RZ, -0x1 ;  /* 0xffffffffff007424 */ /* 0x000fe400078e00ff */
[----:B------:R-:W-:Y:S01]  /*01d0*/  IMAD.MOV.U32 R4, RZ, RZ, R7 ;  /* 0x000000ffff047224 */ /* 0x000fe200078e0007 */
[----:B------:R-:W-:Y:S01]  /*01e0*/  ISETP.GT.AND.EX P0, PT, R3, RZ, PT, P0 ;  /* 0x000000ff0300720c */ /* 0x000fe20003f04300 */
[----:B------:R-:W-:-:S12]  /*01f0*/  IMAD.MOV.U32 R3, RZ, RZ, RZ ;  /* 0x000000ffff037224 */ /* 0x000fd800078e00ff */
[----:B------:R-:W-:Y:S05]  /*0200*/  @!P0 BRA `(.L_x_2088) ;  /* 0x00000000009c8947 */ /* 0x000fea0003800000 */
[----:B------:R-:W-:Y:S02]  /*0210*/  ISETP.GT.U32.AND P1, PT, R4, 0xc, PT ;  /* 0x0000000c0400780c */ /* 0x000fe40003f24070 */
[----:B------:R-:W-:Y:S02]  /*0220*/  PLOP3.LUT P0, PT, PT, PT, PT, 0x80, 0x8 ;  /* 0x000000000008781c */ /* 0x000fe40003f0f070 */
[----:B------:R-:W-:-:S13]  /*0230*/  ISETP.GT.AND.EX P1, PT, R5, RZ, PT, P1 ;  /* 0x000000ff0500720c */ /* 0x000fda0003f24310 */
[----:B------:R-:W-:Y:S05]  /*0240*/  @!P1 BRA `(.L_x_2089) ;  /* 0x00000000004c9947 */ /* 0x000fea0003800000 */
[----:B------:R-:W-:-:S13]  /*0250*/  PLOP3.LUT P0, PT, PT, PT, PT, 0x8, 0x80 ;  /* 0x000000000080781c */ /* 0x000fda0003f0e170 */
.L_x_2090:
[----:B------:R-:W-:-:S04]  /*0260*/  FSETP.GT.AND P4, PT, R2, RZ, PT ;  /* 0x000000ff0200720b */ /* 0x000fc80003f84000 */
[----:B------:R-:W-:Y:S02]  /*0270*/  FSEL R2, R2, RZ, !P4 ;  /* 0x000000ff02027208 */ /* 0x000fe40006000000 */
[----:B------:R-:W-:Y:S02]  /*0280*/  SEL R0, R3, R0, P4 ;  /* 0x0000000003007207 */ /* 0x000fe40002000000 */
[----:B------:R-:W-:Y:S02]  /*0290*/  FSETP.GT.AND P1, PT, R2, RZ, PT ;  /* 0x000000ff0200720b */ /* 0x000fe40003f24000 */
[----:B------:R-:W-:Y:S02]  /*02a0*/  IADD3 R4, P4, PT, R4, -0x10, RZ ;  /* 0xfffffff004047810 */ /* 0x000fe40007f9e0ff */
[----:B------:R-:W-:Y:S02]  /*02b0*/  FSEL R2, R2, RZ, !P1 ;  /* 0x000000ff02027208 */ /* 0x000fe40004800000 */
[----:B------:R-:W-:-:S02]  /*02c0*/  IADD3.X R5, PT, PT, R5, -0x1, RZ, P4, !PT ;  /* 0xffffffff05057810 */ /* 0x000fc400027fe4ff */
[----:B------:R-:W-:-:S04]  /*02d0*/  FSETP.GT.AND P3, PT, R2, RZ, PT ;  /* 0x000000ff0200720b */ /* 0x000fc80003f64000 */
[----:B------:R-:W-:Y:S01]  /*02e0*/  FSEL R2, R2, RZ, !P3 ;  /* 0x000000ff02027208 */ /* 0x000fe20005800000 */
[----:B------:R-:W-:Y:S01]  /*02f0*/  @P1 VIADD R0, R3, 0x4 ;  /* 0x0000000403001836 */ /* 0x000fe20000000000 */
[----:B------:R-:W-:Y:S02]  /*0300*/  ISETP.GT.U32.AND P1, PT, R4, 0xc, PT ;  /* 0x0000000c0400780c */ /* 0x000fe40003f24070 */
[C---:B------:R-:W-:Y:S02]  /*0310*/  FSETP.GT.AND P2, PT, R2.reuse, RZ, PT ;  /* 0x000000ff0200720b */ /* 0x040fe40003f44000 */
[----:B------:R-:W-:Y:S02]  /*0320*/  ISETP.GT.AND.EX P1, PT, R5, RZ, PT, P1 ;  /* 0x000000ff0500720c */ /* 0x000fe40003f24310 */
[----:B------:R-:W-:Y:S01]  /*0330*/  FSEL R2, R2, RZ, !P2 ;  /* 0x000000ff02027208 */ /* 0x000fe20005000000 */
[----:B------:R-:W-:-:S08]  /*0340*/  @P3 VIADD R0, R3, 0x8 ;  /* 0x0000000803003836 */ /* 0x000fd00000000000 */
[C---:B------:R-:W-:Y:S02]  /*0350*/  @P2 VIADD R0, R3.reuse, 0xc ;  /* 0x0000000c03002836 */ /* 0x040fe40000000000 */
[----:B------:R-:W-:Y:S01]  /*0360*/  VIADD R3, R3, 0x10 ;  /* 0x0000001003037836 */ /* 0x000fe20000000000 */
[----:B------:R-:W-:Y:S06]  /*0370*/  @P1 BRA `(.L_x_2090) ;  /* 0xfffffffc00b81947 */ /* 0x000fec000383ffff */
.L_x_2089:
[----:B------:R-:W-:-:S04]  /*0380*/  ISETP.GT.U32.AND P1, PT, R4, 0x4, PT ;  /* 0x000000040400780c */ /* 0x000fc80003f24070 */
[----:B------:R-:W-:-:S13]  /*0390*/  ISETP.GT.AND.EX P1, PT, R5, RZ, PT, P1 ;  /* 0x000000ff0500720c */ /* 0x000fda0003f24310 */
[----:B------:R-:W-:Y:S05]  /*03a0*/  @!P1 BRA `(.L_x_2091) ;  /* 0x0000000000289947 */ /* 0x000fea0003800000 */
[----:B------:R-:W-:Y:S02]  /*03b0*/  FSETP.GT.AND P1, PT, R2, RZ, PT ;  /* 0x000000ff0200720b */ /* 0x000fe40003f24000 */
[----:B------:R-:W-:Y:S02]  /*03c0*/  IADD3 R4, P3, PT, R4, -0x8, RZ ;  /* 0xfffffff804047810 */ /* 0x000fe40007f7e0ff */
[----:B------:R-:W-:Y:S02]  /*03d0*/  FSEL R2, R2, RZ, !P1 ;  /* 0x000000ff02027208 */ /* 0x000fe40004800000 */
[----:B------:R-:W-:Y:S02]  /*03e0*/  SEL R0, R3, R0, P1 ;  /* 0x0000000003007207 */ /* 0x000fe40000800000 */
[----:B------:R-:W-:Y:S02]  /*03f0*/  FSETP.GT.AND P2, PT, R2, RZ, PT ;  /* 0x000000ff0200720b */ /* 0x000fe40003f44000 */
[----:B------:R-:W-:-:S02]  /*0400*/  PLOP3.LUT P0, PT, PT, PT, PT, 0x8, 0x80 ;  /* 0x000000000080781c */ /* 0x000fc40003f0e170 */
[----:B------:R-:W-:Y:S02]  /*0410*/  IADD3.X R5, PT, PT, R5, -0x1, RZ, P3, !PT ;  /* 0xffffffff05057810 */ /* 0x000fe40001ffe4ff */
[----:B------:R-:W-:-:S07]  /*0420*/  FSEL R2, R2, RZ, !P2 ;  /* 0x000000ff02027208 */ /* 0x000fce0005000000 */
[C---:B------:R-:W-:Y:S01]  /*0430*/  @P2 IADD3 R0, PT, PT, R3.reuse, 0x4, RZ ;  /* 0x0000000403002810 */ /* 0x040fe20007ffe0ff */
[----:B------:R-:W-:-:S07]  /*0440*/  VIADD R3, R3, 0x8 ;  /* 0x0000000803037836 */ /* 0x000fce0000000000 */
.L_x_2091:
[----:B------:R-:W-:-:S04]  /*0450*/  ISETP.NE.U32.AND P1, PT, R4, RZ, PT ;  /* 0x000000ff0400720c */ /* 0x000fc80003f25070 */
[----:B------:R-:W-:-:S13]  /*0460*/  ISETP.NE.OR.EX P0, PT, R5, RZ, P0, P1 ;  /* 0x000000ff0500720c */ /* 0x000fda0000705710 */
[----:B------:R-:W-:Y:S05]  /*0470*/  @!P0 BRA `(.L_x_2087) ;  /* 0x0000000000248947 */ /* 0x000fea0003800000 */
.L_x_2088:
[----:B------:R-:W-:Y:S02]  /*0480*/  IADD3 R4, P0, PT, R4, -0x4, RZ ;  /* 0xfffffffc04047810 */ /* 0x000fe40007f1e0ff */
[----:B------:R-:W-:Y:S02]  /*0490*/  FSETP.GT.AND P1, PT, R2, RZ, PT ;  /* 0x000000ff0200720b */ /* 0x000fe40003f24000 */
[----:B------:R-:W-:Y:S02]  /*04a0*/  IADD3.X R5, PT, PT, R5, -0x1, RZ, P0, !PT ;  /* 0xffffffff05057810 */ /* 0x000fe400007fe4ff */
[----:B------:R-:W-:Y:S02]  /*04b0*/  ISETP.NE.U32.AND P0, PT, R4, RZ, PT ;  /* 0x000000ff0400720c */ /* 0x000fe40003f05070 */
[C---:B------:R-:W-:Y:S01]  /*04c0*/  SEL R0, R3.reuse, R0, P1 ;  /* 0x0000000003007207 */ /* 0x040fe20000800000 */
[----:B------:R-:W-:Y:S01]  /*04d0*/  VIADD R3, R3, 0x4 ;  /* 0x0000000403037836 */ /* 0x000fe20000000000 */
[----:B------:R-:W-:-:S02]  /*04e0*/  ISETP.NE.AND.EX P0, PT, R5, RZ, PT, P0 ;  /* 0x000000ff0500720c */ /* 0x000fc40003f05300 */
[----:B------:R-:W-:-:S11]  /*04f0*/  FSEL R2, R2, RZ, !P1 ;  /* 0x000000ff02027208 */ /* 0x000fd60004800000 */
[----:B------:R-:W-:Y:S05]  /*0500*/  @P0 BRA `(.L_x_2088) ;  /* 0xfffffffc00dc0947 */ /* 0x000fea000383ffff */
.L_x_2087:
[----:B------:R-:W-:-:S13]  /*0510*/  LOP3.LUT P0, RZ, R13, 0x3, RZ, 0xc0, !PT ;  /* 0x000000030dff7812 */ /* 0x000fda000780c0ff */
[----:B------:R-:W-:Y:S05]  /*0520*/  @!P0 BRA `(.L_x_2085) ;  /* 0x0000000c00a48947 */ /* 0x000fea0003800000 */
[----:B------:R-:W-:-:S04]  /*0530*/  LOP3.LUT R4, R13, 0x3, RZ, 0xc0, !PT ;  /* 0x000000030d047812 */ /* 0x000fc800078ec0ff */
[----:B------:R-:W-:-:S04]  /*0540*/  IADD3 R4, P1, PT, R4, -0x1, RZ ;  /* 0xffffffff04047810 */ /* 0x000fc80007f3e0ff */
[----:B------:R-:W-:Y:S01]  /*0550*/  ISETP.NE.U32.AND P0, PT, R4, RZ, PT ;  /* 0x000000ff0400720c */ /* 0x000fe20003f05070 */
[----:B------:R-:W-:Y:S01]  /*0560*/  IMAD.X R5, RZ, RZ, -0x1, P1 ;  /* 0xffffffffff057424 */ /* 0x000fe200008e06ff */
[----:B------:R-:W-:-:S04]  /*0570*/  FSETP.GT.AND P1, PT, R2, RZ, PT ;  /* 0x000000ff0200720b */ /* 0x000fc80003f24000 */
[----:B------:R-:W-:Y:S02]  /*0580*/  ISETP.NE.AND.EX P0, PT, R5, RZ, PT, P0 ;  /* 0x000000ff0500720c */ /* 0x000fe40003f05300 */
[----:B------:R-:W-:Y:S02]  /*0590*/  FSEL R2, R2, RZ, !P1 ;  /* 0x000000ff02027208 */ /* 0x000fe40004800000 */
[----:B------:R-:W-:-:S09]  /*05a0*/  SEL R0, R7, R0, P1 ;  /* 0x0000000007007207 */ /* 0x000fd20000800000 */
[----:B------:R-:W-:Y:S05]  /*05b0*/  @!P0 BRA `(.L_x_2085) ;  /* 0x0000000c00808947 */ /* 0x000fea0003800000 */
[----:B------:R-:W-:-:S07]  /*05c0*/  VIADD R3, R7, 0x1 ;  /* 0x0000000107037836 */ /* 0x000fce0000000000 */
.L_x_2092:
        /* <DEDUP_REMOVED lines=9> */
[----:B------:R-:W-:Y:S05]  /*0660*/  BRA `(.L_x_2085) ;  /* 0x0000000c00547947 */ /* 0x000fea0003800000 */
.L_x_2086:
[----:B------:R-:W-:Y:S01]  /*0670*/  ULOP3.LUT UR8, UR6, 0x7, URZ, 0xc0, !UPT ;  /* 0x0000000706087892 */ /* 0x000fe2000f8ec0ff */
[C---:B------:R-:W-:Y:S01]  /*0680*/  SHF.L.U64.HI R4, R5.reuse, 0x2, R2 ;  /* 0x0000000205047819 */ /* 0x040fe20000010202 */
[----:B------:R-:W-:Y:S01]  /*0690*/  ULOP3.LUT UR9, UR6, 0x3, URZ, 0xc0, !UPT ;  /* 0x0000000306097892 */ /* 0x000fe2000f8ec0ff */
[----:B------:R-:W-:Y:S01]  /*06a0*/  IMAD.SHL.U32 R5, R5, 0x4, RZ ;  /* 0x0000000405057824 */ /* 0x000fe200078e00ff */
[----:B------:R-:W-:Y:S01]  /*06b0*/  ULOP3.LUT UR6, UR6, 0xfffffff8, URZ, 0xc0, !UPT ;  /* 0xfffffff806067892 */ /* 0x000fe2000f8ec0ff */
[C---:B------:R-:W-:Y:S01]  /*06c0*/  SHF.L.U64.HI R6, R13.reuse, 0x2, R3 ;  /* 0x000000020d067819 */ /* 0x040fe20000010203 */
[----:B------:R-:W-:Y:S01]  /*06d0*/  IMAD.SHL.U32 R7, R13, 0x4, RZ ;  /* 0x000000040d077824 */ /* 0x000fe200078e00ff */
[----:B------:R-:W-:Y:S01]  /*06e0*/  CS2R R10, SRZ ;  /* 0x00000000000a7805 */ /* 0x000fe2000001ff00 */
[----:B------:R-:W-:Y:S01]  /*06f0*/  IMAD.MOV.U32 R8, RZ, RZ, 0x7f7fffff ;  /* 0x7f7fffffff087424 */ /* 0x000fe200078e00ff */
[----:B------:R-:W-:Y:S01]  /*0700*/  USHF.R.S32.HI UR7, URZ, 0x1f, UR6 ;  /* 0x0000001fff077899 */ /* 0x000fe20008011406 */
[----:B------:R-:W-:-:S11]  /*0710*/  IMAD.MOV.U32 R0, RZ, RZ, -0x1 ;  /* 0xffffffffff007424 */ /* 0x000fd600078e00ff */
.L_x_2098:
[----:B------:R-:W0:Y:S01]  /*0720*/  LDCU UR11, c[0x0][0x3b0] ;  /* 0x00007600ff0b77ac */ /* 0x000e220008000800 */
[----:B------:R-:W-:Y:S01]  /*0730*/  IMAD.MOV.U32 R9, RZ, RZ, RZ ;  /* 0x000000ffff097224 */ /* 0x000fe200078e00ff */
[----:B------:R-:W-:Y:S01]  /*0740*/  UMOV UR4, URZ ;  /* 0x000000ff00047c82 */ /* 0x000fe20008000000 */
[----:B------:R-:W-:Y:S01]  /*0750*/  UMOV UR5, URZ ;  /* 0x000000ff00057c82 */ /* 0x000fe20008000000 */
[----:B0-----:R-:W-:-:S09]  /*0760*/  UISETP.GE.U32.AND UP0, UPT, UR11, 0x8, UPT ;  /* 0x000000080b00788c */ /* 0x001fd2000bf06070 */
[----:B------:R-:W-:Y:S05]  /*0770*/  BRA.U !UP0, `(.L_x_2093) ;  /* 0x0000000508487547 */ /* 0x000fea000b800000 */
[----:B------:R-:W0:Y:S01]  /*0780*/  LDC.64 R14, c[0x0][0x388] ;  /* 0x0000e200ff0e7b82 */ /* 0x000e220000000a00 */
[----:B------:R-:W-:Y:S01]  /*0790*/  IMAD.MOV.U32 R9, RZ, RZ, RZ ;  /* 0x000000ffff097224 */ /* 0x000fe200078e00ff */
[----:B------:R-:W-:Y:S01]  /*07a0*/  UMOV UR4, UR6 ;  /* 0x0000000600047c82 */ /* 0x000fe20008000000 */
[----:B------:R-:W-:-:S05]  /*07b0*/  UMOV UR5, UR7 ;  /* 0x0000000700057c82 */ /* 0x000fca0008000000 */
[----:B------:R-:W1:Y:S01]  /*07c0*/  LDC.64 R12, c[0x0][0x380] ;  /* 0x0000e000ff0c7b82 */ /* 0x000e620000000a00 */
[C---:B0-----:R-:W-:Y:S02]  /*07d0*/  LEA R22, P1, R10.reuse, R14, 0x2 ;  /* 0x0000000e0a167211 */ /* 0x041fe400078210ff */
[----:B------:R-:W-:Y:S02]  /*07e0*/  SHF.R.S32.HI R14, RZ, 0x1f, R18 ;  /* 0x0000001fff0e7819 */ /* 0x000fe40000011412 */
[----:B------:R-:W-:Y:S02]  /*07f0*/  LEA.HI.X R23, R10, R15, R11, 0x2, P1 ;  /* 0x0000000f0a177211 */ /* 0x000fe400008f140b */
[----:B-1----:R-:W-:-:S04]  /*0800*/  LEA R12, P0, R18, R12, 0x2 ;  /* 0x0000000c120c7211 */ /* 0x002fc800078010ff */
[----:B------:R-:W-:-:S09]  /*0810*/  LEA.HI.X R13, R18, R13, R14, 0x2, P0 ;  /* 0x0000000d120d7211 */ /* 0x000fd200000f140e */
.L_x_2094:
[----:B------:R-:W2:Y:S04]  /*0820*/  LDG.E R20, desc[UR12][R22.64] ;  /* 0x0000000c16147981 */ /* 0x000ea8000c1e1900 */
[----:B------:R-:W2:Y:S01]  /*0830*/  LDG.E R25, desc[UR12][R12.64] ;  /* 0x0000000c0c197981 */ /* 0x000ea2000c1e1900 */
[----:B------:R-:W-:Y:S02]  /*0840*/  IADD3 R28, P0, PT, R22, R7, RZ ;  /* 0x00000007161c7210 */ /* 0x000fe40007f1e0ff */
[----:B------:R-:W-:-:S03]  /*0850*/  IADD3 R26, P1, PT, R12, R5, RZ ;  /* 0x000000050c1a7210 */ /* 0x000fc60007f3e0ff */
[----:B------:R-:W-:Y:S01]  /*0860*/  IMAD.X R29, R23, 0x1, R6, P0 ;  /* 0x00000001171d7824 */ /* 0x000fe200000e0606 */
[----:B------:R-:W-:Y:S02]  /*0870*/  IADD3.X R27, PT, PT, R13, R4, RZ, P1, !PT ;  /* 0x000000040d1b7210 */ /* 0x000fe40000ffe4ff */
[----:B------:R-:W-:Y:S02]  /*0880*/  IADD3 R14, P0, PT, R28, R7, RZ ;  /* 0x000000071c0e7210 */ /* 0x000fe40007f1e0ff */
[----:B------:R-:W3:Y:S01]  /*0890*/  LDG.E R24, desc[UR12][R28.64] ;  /* 0x0000000c1c187981 */ /* 0x000ee2000c1e1900 */
[----:B------:R-:W-:-:S03]  /*08a0*/  IADD3 R16, P1, PT, R26, R5, RZ ;  /* 0x000000051a107210 */ /* 0x000fc60007f3e0ff */
[----:B------:R-:W3:Y:S01]  /*08b0*/  LDG.E R21, desc[UR12][R26.64] ;  /* 0x0000000c1a157981 */ /* 0x000ee2000c1e1900 */
[----:B------:R-:W-:Y:S02]  /*08c0*/  IMAD.X R15, R29, 0x1, R6, P0 ;  /* 0x000000011d0f7824 */ /* 0x000fe400000e0606 */
[----:B------:R-:W-:-:S03]  /*08d0*/  IMAD.X R17, R27, 0x1, R4, P1 ;  /* 0x000000011b117824 */ /* 0x000fc600008e0604 */
[----:B------:R0:W4:Y:S01]  /*08e0*/  LDG.E R28, desc[UR12][R14.64] ;  /* 0x0000000c0e1c7981 */ /* 0x000122000c1e1900 */
[----:B--2---:R-:W-:-:S03]  /*08f0*/  FADD R20, R20, -R25 ;  /* 0x8000001914147221 */ /* 0x004fc60000000000 */
[----:B------:R1:W4:Y:S01]  /*0900*/  LDG.E R25, desc[UR12][R16.64] ;  /* 0x0000000c10197981 */ /* 0x000322000c1e1900 */
[----:B0-----:R-:W-:Y:S01]  /*0910*/  IADD3 R14, P0, PT, R14, R7, RZ ;  /* 0x000000070e0e7210 */ /* 0x001fe20007f1e0ff */
[----:B------:R-:W-:Y:S01]  /*0920*/  FFMA R26, R20, R20, R9 ;  /* 0x00000014141a7223 */ /* 0x000fe20000000009 */
[----:B------:R-:W-:-:S03]  /*0930*/  IADD3 R20, P1, PT, R16, R5, RZ ;  /* 0x0000000510147210 */ /* 0x000fc60007f3e0ff */
[----:B------:R-:W-:Y:S01]  /*0940*/  IMAD.X R15, R15, 0x1, R6, P0 ;  /* 0x000000010f0f7824 */ /* 0x000fe200000e0606 */
[----:B-1----:R-:W-:-:S04]  /*0950*/  IADD3 R16, P0, PT, R14, R7, RZ ;  /* 0x000000070e107210 */ /* 0x002fc80007f1e0ff */
[----:B------:R0:W2:Y:S01]  /*0960*/  LDG.E R9, desc[UR12][R14.64] ;  /* 0x0000000c0e097981 */ /* 0x0000a2000c1e1900 */
[----:B---3--:R-:W-:Y:S01]  /*0970*/  FADD R27, R24, -R21 ;  /* 0x80000015181b7221 */ /* 0x008fe20000000000 */
[----:B------:R-:W-:Y:S02]  /*0980*/  IMAD.X R21, R17, 0x1, R4, P1 ;  /* 0x0000000111157824 */ /* 0x000fe400008e0604 */
[----:B------:R-:W-:Y:S01]  /*0990*/  IMAD.X R17, R15, 0x1, R6, P0 ;  /* 0x000000010f117824 */ /* 0x000fe200000e0606 */
[----:B0-----:R-:W-:Y:S01]  /*09a0*/  IADD3 R14, P1, PT, R20, R5, RZ ;  /* 0x00000005140e7210 */ /* 0x001fe20007f3e0ff */
[----:B------:R-:W-:Y:S02]  /*09b0*/  FFMA R24, R27, R27, R26 ;  /* 0x0000001b1b187223 */ /* 0x000fe4000000001a */
[----:B------:R0:W2:Y:S02]  /*09c0*/  LDG.E R26, desc[UR12][R20.64] ;  /* 0x0000000c141a7981 */ /* 0x0000a4000c1e1900 */
[----:B------:R-:W-:-:S05]  /*09d0*/  IMAD.X R15, R21, 0x1, R4, P1 ;  /* 0x00000001150f7824 */ /* 0x000fca00008e0604 */
[----:B------:R1:W3:Y:S01]  /*09e0*/  LDG.E R27, desc[UR12][R14.64] ;  /* 0x0000000c0e1b7981 */ /* 0x0002e2000c1e1900 */
[----:B----4-:R-:W-:-:S03]  /*09f0*/  FADD R29, R28, -R25 ;  /* 0x800000191c1d7221 */ /* 0x010fc60000000000 */
[----:B------:R4:W3:Y:S01]  /*0a00*/  LDG.E R25, desc[UR12][R16.64] ;  /* 0x0000000c10197981 */ /* 0x0008e2000c1e1900 */
[----:B------:R-:W-:Y:S02]  /*0a10*/  IADD3 R28, P0, PT, R16, R7, RZ ;  /* 0x00000007101c7210 */ /* 0x000fe40007f1e0ff */
[----:B0-----:R-:W-:Y:S01]  /*0a20*/  IADD3 R20, P1, PT, R14, R5, RZ ;  /* 0x000000050e147210 */ /* 0x001fe20007f3e0ff */
[----:B------:R-:W-:Y:S02]  /*0a30*/  FFMA R24, R29, R29, R24 ;  /* 0x0000001d1d187223 */ /* 0x000fe40000000018 */
[----:B------:R-:W-:Y:S01]  /*0a40*/  IMAD.X R29, R17, 0x1, R6, P0 ;  /* 0x00000001111d7824 */ /* 0x000fe200000e0606 */
[----:B-1----:R-:W-:Y:S01]  /*0a50*/  IADD3 R14, P0, PT, R28, R7, RZ ;  /* 0x000000071c0e7210 */ /* 0x002fe20007f1e0ff */
[----:B------:R-:W-:Y:S01]  /*0a60*/  IMAD.X R21, R15, 0x1, R4, P1 ;  /* 0x000000010f157824 */ /* 0x000fe200008e0604 */
[----:B----4-:R-:W-:-:S03]  /*0a70*/  IADD3 R16, P1, PT, R20, R5, RZ ;  /* 0x0000000514107210 */ /* 0x010fc60007f3e0ff */
[----:B------:R-:W-:Y:S02]  /*0a80*/  IMAD.X R15, R29, 0x1, R6, P0 ;  /* 0x000000011d0f7824 */ /* 0x000fe400000e0606 */
[----:B------:R-:W-:Y:S02]  /*0a90*/  IMAD.X R17, R21, 0x1, R4, P1 ;  /* 0x0000000115117824 */ /* 0x000fe400008e0604 */
[----:B--2---:R-:W-:Y:S02]  /*0aa0*/  FADD R26, R9, -R26 ;  /* 0x8000001a091a7221 */ /* 0x004fe40000000000 */
[----:B------:R-:W2:Y:S02]  /*0ab0*/  LDG.E R9, desc[UR12][R28.64] ;  /* 0x0000000c1c097981 */ /* 0x000ea4000c1e1900 */
[----:B------:R-:W-:Y:S02]  /*0ac0*/  FFMA R24, R26, R26, R24 ;  /* 0x0000001a1a187223 */ /* 0x000fe40000000018 */
[----:B------:R0:W2:Y:S04]  /*0ad0*/  LDG.E R26, desc[UR12][R20.64] ;  /* 0x0000000c141a7981 */ /* 0x0000a8000c1e1900 */
[----:B------:R1:W4:Y:S01]  /*0ae0*/  LDG.E R28, desc[UR12][R16.64] ;  /* 0x0000000c101c7981 */ /* 0x000322000c1e1900 */
[----:B0-----:R-:W0:Y:S01]  /*0af0*/  LDC.64 R20, c[0x0][0x3a8] ;  /* 0x0000ea00ff147b82 */ /* 0x001e220000000a00 */
[----:B-1----:R-:W-:-:S05]  /*0b00*/  IADD3 R16, P1, PT, R16, R5, RZ ;  /* 0x0000000510107210 */ /* 0x002fca0007f3e0ff */
[----:B------:R-:W-:-:S05]  /*0b10*/  IMAD.X R17, R17, 0x1, R4, P1 ;  /* 0x0000000111117824 */ /* 0x000fca00008e0604 */
[----:B------:R-:W5:Y:S01]  /*0b20*/  LDG.E R16, desc[UR12][R16.64] ;  /* 0x0000000c10107981 */ /* 0x000f62000c1e1900 */
[----:B---3--:R-:W-:-:S03]  /*0b30*/  FADD R25, R25, -R27 ;  /* 0x8000001b19197221 */ /* 0x008fc60000000000 */
[----:B------:R1:W4:Y:S02]  /*0b40*/  LDG.E R27, desc[UR12][R14.64] ;  /* 0x0000000c0e1b7981 */ /* 0x000324000c1e1900 */
[----:B-1----:R-:W-:-:S05]  /*0b50*/  IADD3 R14, P0, PT, R14, R7, RZ ;  /* 0x000000070e0e7210 */ /* 0x002fca0007f1e0ff */
[----:B------:R-:W-:-:S05]  /*0b60*/  IMAD.X R15, R15, 0x1, R6, P0 ;  /* 0x000000010f0f7824 */ /* 0x000fca00000e0606 */
[----:B------:R-:W5:Y:S01]  /*0b70*/  LDG.E R29, desc[UR12][R14.64] ;  /* 0x0000000c0e1d7981 */ /* 0x000f62000c1e1900 */
[----:B------:R-:W-:-:S04]  /*0b80*/  UIADD3 UR4, UP0, UPT, UR4, -0x8, URZ ;  /* 0xfffffff804047890 */ /* 0x000fc8000ff1e0ff */
[----:B------:R-:W-:Y:S02]  /*0b90*/  UIADD3.X UR5, UPT, UPT, UR5, -0x1, URZ, UP0, !UPT ;  /* 0xffffffff05057890 */ /* 0x000fe400087fe4ff */
[----:B------:R-:W-:Y:S01]  /*0ba0*/  UISETP.NE.U32.AND UP0, UPT, UR4, URZ, UPT ;  /* 0x000000ff0400728c */ /* 0x000fe2000bf05070 */
[----:B------:R-:W-:Y:S01]  /*0bb0*/  FFMA R24, R25, R25, R24 ;  /* 0x0000001919187223 */ /* 0x000fe20000000018 */
[----:B--2---:R-:W-:Y:S02]  /*0bc0*/  FADD R9, R9, -R26 ;  /* 0x8000001a09097221 */ /* 0x004fe40000000000 */
[----:B------:R-:W-:Y:S02]  /*0bd0*/  UISETP.NE.AND.EX UP0, UPT, UR5, URZ, UPT, UP0 ;  /* 0x000000ff0500728c */ /* 0x000fe4000bf05300 */
[----:B------:R-:W-:Y:S01]  /*0be0*/  FFMA R24, R9, R9, R24 ;  /* 0x0000000909187223 */ /* 0x000fe20000000018 */
[----:B0-----:R-:W-:Y:S02]  /*0bf0*/  LEA R12, P0, R21, R12, 0x5 ;  /* 0x0000000c150c7211 */ /* 0x001fe400078028ff */
[----:B------:R-:W-:-:S02]  /*0c00*/  LEA R22, P1, R20, R22, 0x5 ;  /* 0x0000001614167211 */ /* 0x000fc400078228ff */
[----:B------:R-:W-:Y:S02]  /*0c10*/  LEA.HI.X R13, R21, R13, R2, 0x5, P0 ;  /* 0x0000000d150d7211 */ /* 0x000fe400000f2c02 */
[----:B------:R-:W-:Y:S01]  /*0c20*/  LEA.HI.X R23, R20, R23, R3, 0x5, P1 ;  /* 0x0000001714177211 */ /* 0x000fe200008f2c03 */
[----:B----4-:R-:W-:-:S04]  /*0c30*/  FADD R27, R27, -R28 ;  /* 0x8000001c1b1b7221 */ /* 0x010fc80000000000 */
[----:B------:R-:W-:Y:S01]  /*0c40*/  FFMA R24, R27, R27, R24 ;  /* 0x0000001b1b187223 */ /* 0x000fe20000000018 */
[----:B-----5:R-:W-:-:S04]  /*0c50*/  FADD R29, R29, -R16 ;  /* 0x800000101d1d7221 */ /* 0x020fc80000000000 */
[----:B------:R-:W-:Y:S01]  /*0c60*/  FFMA R9, R29, R29, R24 ;  /* 0x0000001d1d097223 */ /* 0x000fe20000000018 */
[----:B------:R-:W-:Y:S06]  /*0c70*/  BRA.U UP0, `(.L_x_2094) ;  /* 0xfffffff900e87547 */ /* 0x000fec000b83ffff */
[----:B------:R-:W-:Y:S01]  /*0c80*/  UMOV UR4, UR6 ;  /* 0x0000000600047c82 */ /* 0x000fe20008000000 */
[----:B------:R-:W-:-:S05]  /*0c90*/  UMOV UR5, UR7 ;  /* 0x0000000700057c82 */ /* 0x000fca0008000000 */
.L_x_2093:
[----:B------:R-:W-:-:S09]  /*0ca0*/  UISETP.NE.AND UP0, UPT, UR8, URZ, UPT ;  /* 0x000000ff0800728c */ /* 0x000fd2000bf05270 */
[----:B------:R-:W-:Y:S05]  /*0cb0*/  BRA.U !UP0, `(.L_x_2095) ;  /* 0x00000005089c7547 */ /* 0x000fea000b800000 */
[----:B------:R-:W-:Y:S01]  /*0cc0*/  UIADD3 UR10, UPT, UPT, UR8, -0x1, URZ ;  /* 0xffffffff080a7890 */ /* 0x000fe2000fffe0ff */
[----:B------:R-:W-:Y:S01]  /*0cd0*/  SHF.R.S32.HI R19, RZ, 0x1f, R18 ;  /* 0x0000001fff137819 */ /* 0x000fe20000011412 */
[----:B------:R-:W-:Y:S02]  /*0ce0*/  UISETP.NE.AND UP0, UPT, UR9, URZ, UPT ;  /* 0x000000ff0900728c */ /* 0x000fe4000bf05270 */
[----:B------:R-:W-:-:S09]  /*0cf0*/  UISETP.GE.U32.AND UP1, UPT, UR10, 0x3, UPT ;  /* 0x000000030a00788c */ /* 0x000fd2000bf26070 */
[----:B------:R-:W-:Y:S05]  /*0d00*/  BRA.U !UP1, `(.L_x_2096) ;  /* 0x0000000109b47547 */ /* 0x000fea000b800000 */
[----:B------:R-:W0:Y:S08]  /*0d10*/  LDC.64 R12, c[0x0][0x3a8] ;  /* 0x0000ea00ff0c7b82 */ /* 0x000e300000000a00 */
[----:B------:R-:W1:Y:S08]  /*0d20*/  LDC.64 R14, c[0x0][0x388] ;  /* 0x0000e200ff0e7b82 */ /* 0x000e700000000a00 */
[----:B------:R-:W2:Y:S01]  /*0d30*/  LDC.64 R16, c[0x0][0x380] ;  /* 0x0000e000ff107b82 */ /* 0x000ea20000000a00 */
[----:B0-----:R-:W-:-:S02]  /*0d40*/  IMAD R22, R12, UR5, RZ ;  /* 0x000000050c167c24 */ /* 0x001fc4000f8e02ff */
[----:B------:R-:W-:-:S04]  /*0d50*/  IMAD.WIDE.U32 R20, R12, UR4, R10 ;  /* 0x000000040c147c25 */ /* 0x000fc8000f8e000a */
[----:B------:R-:W-:Y:S02]  /*0d60*/  IMAD R23, R3, UR4, R22 ;  /* 0x0000000403177c24 */ /* 0x000fe4000f8e0216 */
[C---:B------:R-:W-:Y:S01]  /*0d70*/  IMAD R25, R13.reuse, UR5, RZ ;  /* 0x000000050d197c24 */ /* 0x040fe2000f8e02ff */
[----:B-1----:R-:W-:Y:S01]  /*0d80*/  LEA R14, P0, R20, R14, 0x2 ;  /* 0x0000000e140e7211 */ /* 0x002fe200078010ff */
[----:B------:R-:W-:Y:S01]  /*0d90*/  IMAD.WIDE.U32 R12, R13, UR4, R18 ;  /* 0x000000040d0c7c25 */ /* 0x000fe2000f8e0012 */
[----:B------:R-:W-:-:S03]  /*0da0*/  IADD3 R21, PT, PT, R21, R23, RZ ;  /* 0x0000001715157210 */ /* 0x000fc60007ffe0ff */
[----:B------:R-:W-:Y:S01]  /*0db0*/  IMAD R25, R2, UR4, R25 ;  /* 0x0000000402197c24 */ /* 0x000fe2000f8e0219 */
[----:B------:R-:W-:Y:S02]  /*0dc0*/  LEA.HI.X R15, R20, R15, R21, 0x2, P0 ;  /* 0x0000000f140f7211 */ /* 0x000fe400000f1415 */
[----:B--2---:R-:W-:Y:S01]  /*0dd0*/  LEA R16, P1, R12, R16, 0x2 ;  /* 0x000000100c107211 */ /* 0x004fe200078210ff */
[----:B------:R-:W-:Y:S01]  /*0de0*/  IMAD.IADD R13, R13, 0x1, R25 ;  /* 0x000000010d0d7824 */ /* 0x000fe200078e0219 */
[----:B------:R-:W-:Y:S01]  /*0df0*/  IADD3 R20, P0, PT, R14, R7, RZ ;  /* 0x000000070e147210 */ /* 0x000fe20007f1e0ff */
[----:B------:R0:W2:Y:S03]  /*0e00*/  LDG.E R28, desc[UR12][R14.64] ;  /* 0x0000000c0e1c7981 */ /* 0x0000a6000c1e1900 */
[----:B------:R-:W-:Y:S01]  /*0e10*/  LEA.HI.X R17, R12, R17, R13, 0x2, P1 ;  /* 0x000000110c117211 */ /* 0x000fe200008f140d */
[----:B------:R-:W-:Y:S01]  /*0e20*/  IMAD.X R21, R15, 0x1, R6, P0 ;  /* 0x000000010f157824 */ /* 0x000fe200000e0606 */
[----:B------:R-:W-:-:S02]  /*0e30*/  IADD3 R12, P1, PT, R20, R7, RZ ;  /* 0x00000007140c7210 */ /* 0x000fc40007f3e0ff */
[-C--:B------:R-:W-:Y:S01]  /*0e40*/  IADD3 R22, P0, PT, R16, R5.reuse, RZ ;  /* 0x0000000510167210 */ /* 0x080fe20007f1e0ff */
[----:B------:R-:W2:Y:S02]  /*0e50*/  LDG.E R29, desc[UR12][R16.64] ;  /* 0x0000000c101d7981 */ /* 0x000ea4000c1e1900 */
[----:B------:R-:W-:Y:S01]  /*0e60*/  IMAD.X R13, R21, 0x1, R6, P1 ;  /* 0x00000001150d7824 */ /* 0x000fe200008e0606 */
[----:B------:R-:W-:Y:S01]  /*0e70*/  IADD3 R24, P1, PT, R22, R5, RZ ;  /* 0x0000000516187210 */ /* 0x000fe20007f3e0ff */
[--C-:B------:R-:W-:Y:S01]  /*0e80*/  IMAD.X R23, R17, 0x1, R4.reuse, P0 ;  /* 0x0000000111177824 */ /* 0x100fe200000e0604 */
[----:B------:R-:W-:Y:S01]  /*0e90*/  IADD3 R26, P0, PT, R12, R7, RZ ;  /* 0x000000070c1a7210 */ /* 0x000fe20007f1e0ff */
[----:B------:R-:W3:Y:S02]  /*0ea0*/  LDG.E R20, desc[UR12][R20.64] ;  /* 0x0000000c14147981 */ /* 0x000ee4000c1e1900 */
[----:B------:R-:W-:Y:S01]  /*0eb0*/  IMAD.X R25, R23, 0x1, R4, P1 ;  /* 0x0000000117197824 */ /* 0x000fe200008e0604 */
[----:B0-----:R-:W-:Y:S01]  /*0ec0*/  IADD3 R14, P1, PT, R24, R5, RZ ;  /* 0x00000005180e7210 */ /* 0x001fe20007f3e0ff */
[----:B------:R-:W3:Y:S01]  /*0ed0*/  LDG.E R23, desc[UR12][R22.64] ;  /* 0x0000000c16177981 */ /* 0x000ee2000c1e1900 */
[----:B------:R-:W-:-:S03]  /*0ee0*/  IMAD.X R27, R13, 0x1, R6, P0 ;  /* 0x000000010d1b7824 */ /* 0x000fc600000e0606 */
[----:B------:R-:W-:Y:S01]  /*0ef0*/  IMAD.X R15, R25, 0x1, R4, P1 ;  /* 0x00000001190f7824 */ /* 0x000fe200008e0604 */
[----:B------:R-:W4:Y:S04]  /*0f00*/  LDG.E R16, desc[UR12][R12.64] ;  /* 0x0000000c0c107981 */ /* 0x000f28000c1e1900 */
[----:B------:R-:W4:Y:S04]  /*0f10*/  LDG.E R21, desc[UR12][R24.64] ;  /* 0x0000000c18157981 */ /* 0x000f28000c1e1900 */
[----:B------:R-:W5:Y:S04]  /*0f20*/  LDG.E R26, desc[UR12][R26.64] ;  /* 0x0000000c1a1a7981 */ /* 0x000f68000c1e1900 */
[----:B------:R-:W5:Y:S01]  /*0f30*/  LDG.E R15, desc[UR12][R14.64] ;  /* 0x0000000c0e0f7981 */ /* 0x000f62000c1e1900 */
[----:B------:R-:W-:-:S04]  /*0f40*/  UIADD3 UR4, UP1, UPT, UR4, 0x4, URZ ;  /* 0x0000000404047890 */ /* 0x000fc8000ff3e0ff */
[----:B------:R-:W-:Y:S01]  /*0f50*/  UIADD3.X UR5, UPT, UPT, URZ, UR5, URZ, UP1, !UPT ;  /* 0x00000005ff057290 */ /* 0x000fe20008ffe4ff */
[----:B--2---:R-:W-:-:S04]  /*0f60*/  FADD R28, R28, -R29 ;  /* 0x8000001d1c1c7221 */ /* 0x004fc80000000000 */
[----:B------:R-:W-:Y:S01]  /*0f70*/  FFMA R9, R28, R28, R9 ;  /* 0x0000001c1c097223 */ /* 0x000fe20000000009 */
[----:B---3--:R-:W-:-:S04]  /*0f80*/  FADD R20, R20, -R23 ;  /* 0x8000001714147221 */ /* 0x008fc80000000000 */
[----:B------:R-:W-:Y:S01]  /*0f90*/  FFMA R9, R20, R20, R9 ;  /* 0x0000001414097223 */ /* 0x000fe20000000009 */
[----:B----4-:R-:W-:-:S04]  /*0fa0*/  FADD R16, R16, -R21 ;  /* 0x8000001510107221 */ /* 0x010fc80000000000 */
[----:B------:R-:W-:Y:S01]  /*0fb0*/  FFMA R9, R16, R16, R9 ;  /* 0x0000001010097223 */ /* 0x000fe20000000009 */
[----:B-----5:R-:W-:-:S04]  /*0fc0*/  FADD R12, R26, -R15 ;  /* 0x8000000f1a0c7221 */ /* 0x020fc80000000000 */
[----:B------:R-:W-:-:S07]  /*0fd0*/  FFMA R9, R12, R12, R9 ;  /* 0x0000000c0c097223 */ /* 0x000fce0000000009 */
.L_x_2096:
[----:B------:R-:W-:Y:S05]  /*0fe0*/  BRA.U !UP0, `(.L_x_2095) ;  /* 0x0000000108d07547 */ /* 0x000fea000b800000 */
[----:B------:R-:W-:Y:S02]  /*0ff0*/  UISETP.NE.AND UP1, UPT, UR9, 0x1, UPT ;  /* 0x000000010900788c */ /* 0x000fe4000bf25270 */
[----:B------:R-:W-:-:S07]  /*1000*/  ULOP3.LUT UP0, URZ, UR11, 0x1, URZ, 0xc0, !UPT ;  /* 0x000000010bff7892 */ /* 0x000fce000f80c0ff */
[----:B------:R-:W-:Y:S05]  /*1010*/  BRA.U !UP1, `(.L_x_2097) ;  /* 0x0000000109747547 */ /* 0x000fea000b800000 */
[----:B------:R-:W0:Y:S08]  /*1020*/  LDC.64 R12, c[0x0][0x3a8] ;  /* 0x0000ea00ff0c7b82 */ /* 0x000e300000000a00 */
[----:B------:R-:W1:Y:S08]  /*1030*/  LDC.64 R16, c[0x0][0x380] ;  /* 0x0000e000ff107b82 */ /* 0x000e700000000a00 */
[----:B------:R-:W2:Y:S01]  /*1040*/  LDC.64 R14, c[0x0][0x388] ;  /* 0x0000e200ff0e7b82 */ /* 0x000ea20000000a00 */
[----:B0-----:R-:W-:-:S02]  /*1050*/  IMAD R25, R13, UR5, RZ ;  /* 0x000000050d197c24 */ /* 0x001fc4000f8e02ff */
[C---:B------:R-:W-:Y:S02]  /*1060*/  IMAD R22, R12.reuse, UR5, RZ ;  /* 0x000000050c167c24 */ /* 0x040fe4000f8e02ff */
[----:B------:R-:W-:-:S04]  /*1070*/  IMAD.WIDE.U32 R20, R12, UR4, R10 ;  /* 0x000000040c147c25 */ /* 0x000fc8000f8e000a */
[----:B------:R-:W-:-:S04]  /*1080*/  IMAD.WIDE.U32 R12, R13, UR4, R18 ;  /* 0x000000040d0c7c25 */ /* 0x000fc8000f8e0012 */
[----:B------:R-:W-:Y:S01]  /*1090*/  IMAD R25, R2, UR4, R25 ;  /* 0x0000000402197c24 */ /* 0x000fe2000f8e0219 */
[----:B-1----:R-:W-:Y:S01]  /*10a0*/  LEA R16, P1, R12, R16, 0x2 ;  /* 0x000000100c107211 */ /* 0x002fe200078210ff */
[----:B------:R-:W-:Y:S02]  /*10b0*/  IMAD R23, R3, UR4, R22 ;  /* 0x0000000403177c24 */ /* 0x000fe4000f8e0216 */
[----:B------:R-:W-:Y:S01]  /*10c0*/  IMAD.IADD R25, R13, 0x1, R25 ;  /* 0x000000010d197824 */ /* 0x000fe200078e0219 */
[----:B--2---:R-:W-:Y:S01]  /*10d0*/  LEA R14, P0, R20, R14, 0x2 ;  /* 0x0000000e140e7211 */ /* 0x004fe200078010ff */
[----:B------:R-:W-:-:S03]  /*10e0*/  IMAD.IADD R23, R21, 0x1, R23 ;  /* 0x0000000115177824 */ /* 0x000fc600078e0217 */
[----:B------:R-:W-:Y:S02]  /*10f0*/  LEA.HI.X R17, R12, R17, R25, 0x2, P1 ;  /* 0x000000110c117211 */ /* 0x000fe400008f1419 */
[----:B------:R-:W-:Y:S02]  /*1100*/  LEA.HI.X R15, R20, R15, R23, 0x2, P0 ;  /* 0x0000000f140f7211 */ /* 0x000fe400000f1417 */
[----:B------:R-:W-:Y:S01]  /*1110*/  IADD3 R12, P1, PT, R16, R5, RZ ;  /* 0x00000005100c7210 */ /* 0x000fe20007f3e0ff */
[----:B------:R-:W2:Y:S01]  /*1120*/  LDG.E R23, desc[UR12][R16.64] ;  /* 0x0000000c10177981 */ /* 0x000ea2000c1e1900 */
[----:B------:R-:W-:-:S03]  /*1130*/  IADD3 R20, P0, PT, R14, R7, RZ ;  /* 0x000000070e147210 */ /* 0x000fc60007f1e0ff */
[----:B------:R-:W-:Y:S01]  /*1140*/  IMAD.X R13, R17, 0x1, R4, P1 ;  /* 0x00000001110d7824 */ /* 0x000fe200008e0604 */
[----:B------:R-:W2:Y:S01]  /*1150*/  LDG.E R14, desc[UR12][R14.64] ;  /* 0x0000000c0e0e7981 */ /* 0x000ea2000c1e1900 */
[----:B------:R-:W-:-:S04]  /*1160*/  IMAD.X R21, R15, 0x1, R6, P0 ;  /* 0x000000010f157824 */ /* 0x000fc800000e0606 */
[----:B------:R-:W3:Y:S04]  /*1170*/  LDG.E R13, desc[UR12][R12.64] ;  /* 0x0000000c0c0d7981 */ /* 0x000ee8000c1e1900 */
[----:B------:R-:W3:Y:S01]  /*1180*/  LDG.E R20, desc[UR12][R20.64] ;  /* 0x0000000c14147981 */ /* 0x000ee2000c1e1900 */
[----:B------:R-:W-:-:S04]  /*1190*/  UIADD3 UR4, UP1, UPT, UR4, 0x2, URZ ;  /* 0x0000000204047890 */ /* 0x000fc8000ff3e0ff */
[----:B------:R-:W-:Y:S01]  /*11a0*/  UIADD3.X UR5, UPT, UPT, URZ, UR5, URZ, UP1, !UPT ;  /* 0x00000005ff057290 */ /* 0x000fe20008ffe4ff */
[----:B--2---:R-:W-:-:S04]  /*11b0*/  FADD R22, R14, -R23 ;  /* 0x800000170e167221 */ /* 0x004fc80000000000 */
[----:B------:R-:W-:Y:S01]  /*11c0*/  FFMA R9, R22, R22, R9 ;  /* 0x0000001616097223 */ /* 0x000fe20000000009 */
[----:B---3--:R-:W-:-:S04]  /*11d0*/  FADD R14, R20, -R13 ;  /* 0x8000000d140e7221 */ /* 0x008fc80000000000 */
[----:B------:R-:W-:-:S07]  /*11e0*/  FFMA R9, R14, R14, R9 ;  /* 0x0000000e0e097223 */ /* 0x000fce0000000009 */
.L_x_2097:
        /* <DEDUP_REMOVED lines=10> */
[----:B------:R-:W-:Y:S01]  /*1290*/  IMAD R23, R3, UR4, R22 ;  /* 0x0000000403177c24 */ /* 0x000fe2000f8e0216 */
[----:B--2---:R-:W-:-:S03]  /*12a0*/  LEA R14, P0, R20, R14, 0x2 ;  /* 0x0000000e140e7211 */ /* 0x004fc600078010ff */
[----:B------:R-:W-:Y:S01]  /*12b0*/  IMAD.IADD R21, R21, 0x1, R23 ;  /* 0x0000000115157824 */ /* 0x000fe200078e0217 */
[----:B------:R-:W-:-:S04]  /*12c0*/  IADD3 R13, PT, PT, R13, R25, RZ ;  /* 0x000000190d0d7210 */ /* 0x000fc80007ffe0ff */
[----:B------:R-:W-:Y:S02]  /*12d0*/  LEA.HI.X R17, R12, R17, R13, 0x2, P1 ;  /* 0x000000110c117211 */ /* 0x000fe400008f140d */
[----:B------:R-:W-:-:S04]  /*12e0*/  LEA.HI.X R15, R20, R15, R21, 0x2, P0 ;  /* 0x0000000f140f7211 */ /* 0x000fc800000f1415 */
[----:B------:R-:W2:Y:S04]  /*12f0*/  LDG.E R17, desc[UR12][R16.64] ;  /* 0x0000000c10117981 */ /* 0x000ea8000c1e1900 */
[----:B------:R-:W2:Y:S02]  /*1300*/  LDG.E R14, desc[UR12][R14.64] ;  /* 0x0000000c0e0e7981 */ /* 0x000ea4000c1e1900 */
[----:B--2---:R-:W-:-:S04]  /*1310*/  FADD R12, R14, -R17 ;  /* 0x800000110e0c7221 */ /* 0x004fc80000000000 */
[----:B------:R-:W-:-:S07]  /*1320*/  FFMA R9, R12, R12, R9 ;  /* 0x0000000c0c097223 */ /* 0x000fce0000000009 */
.L_x_2095:
[----:B------:R-:W0:Y:S01]  /*1330*/  LDC R13, c[0x0][0x3a8] ;  /* 0x0000ea00ff0d7b82 */ /* 0x000e220000000800 */
[----:B------:R-:W-:-:S04]  /*1340*/  FSETP.GEU.AND P1, PT, R9, R8, PT ;  /* 0x000000080900720b */ /* 0x000fc80003f2e000 */
[C---:B------:R-:W-:Y:S02]  /*1350*/  SEL R0, R10.reuse, R0, !P1 ;  /* 0x000000000a007207 */ /* 0x040fe40004800000 */
[----:B------:R-:W-:Y:S02]  /*1360*/  IADD3 R10, P0, PT, R10, 0x1, RZ ;  /* 0x000000010a0a7810 */ /* 0x000fe40007f1e0ff */
[----:B------:R-:W-:-:S03]  /*1370*/  FSEL R8, R9, R8, !P1 ;  /* 0x0000000809087208 */ /* 0x000fc60004800000 */
[----:B------:R-:W-:Y:S01]  /*1380*/  IMAD.X R11, RZ, RZ, R11, P0 ;  /* 0x000000ffff0b7224 */ /* 0x000fe200000e060b */
[----:B0-----:R-:W-:-:S04]  /*1390*/  ISETP.NE.U32.AND P0, PT, R10, R13, PT ;  /* 0x0000000d0a00720c */ /* 0x001fc80003f05070 */
[----:B------:R-:W-:-:S13]  /*13a0*/  ISETP.NE.AND.EX P0, PT, R11, R3, PT, P0 ;  /* 0x000000030b00720c */ /* 0x000fda0003f05300 */
[----:B------:R-:W-:Y:S05]  /*13b0*/  @P0 BRA `(.L_x_2098) ;  /* 0xfffffff000d80947 */ /* 0x000fea000383ffff */
.L_x_2085:
[----:B------:R-:W0:Y:S01]  /*13c0*/  LDC.64 R8, c[0x0][0x390] ;  /* 0x0000e400ff087b82 */ /* 0x000e220000000a00 */
[----:B------:R-:W1:Y:S07]  /*13d0*/  LDCU.64 UR10, c[0x0][0x398] ;  /* 0x00007300ff0a77ac */ /* 0x000e6e0008000a00 */
[----:B------:R-:W2:Y:S01]  /*13e0*/  LDC.64 R2, c[0x0][0x3a0] ;  /* 0x0000e800ff027b82 */ /* 0x000ea20000000a00 */
[----:B0-----:R-:W-:-:S07]  /*13f0*/  IMAD.WIDE R8, R18, 0x4, R8 ;  /* 0x0000000412087825 */ /* 0x001fce00078e0208 */
[----:B------:R-:W-:Y:S06]  /*1400*/  BAR.SYNC.DEFER_BLOCKING 0x0 ;  /* 0x0000000000007b1d */ /* 0x000fec0000010000 */
[----:B------:R-:W3:Y:S01]  /*1410*/  LDG.E R5, desc[UR12][R8.64] ;  /* 0x0000000c08057981 */ /* 0x000ee2000c1e1900 */
[----:B--2---:R-:W-:Y:S01]  /*1420*/  IMAD.WIDE R2, R18, 0x4, R2 ;  /* 0x0000000412027825 */ /* 0x004fe200078e0202 */
[----:B-1----:R-:W-:-:S04]  /*1430*/  UISETP.NE.U32.AND UP0, UPT, UR10, URZ, UPT ;  /* 0x000000ff0a00728c */ /* 0x002fc8000bf05070 */
[----:B------:R-:W-:Y:S01]  /*1440*/  UISETP.NE.AND.EX UP0, UPT, UR11, URZ, UPT, UP0 ;  /* 0x000000ff0b00728c */ /* 0x000fe2000bf05300 */
[----:B---3--:R-:W-:-:S04]  /*1450*/  ISETP.NE.AND P0, PT, R5, R0, PT ;  /* 0x000000000500720c */ /* 0x008fc80003f05270 */
[----:B------:R-:W-:-:S05]  /*1460*/  SEL R5, RZ, 0x1, !P0 ;  /* 0x00000001ff057807 */ /* 0x000fca0004000000 */
[----:B------:R0:W-:Y:S01]  /*1470*/  STG.E desc[UR12][R2.64], R5 ;  /* 0x0000000502007986 */ /* 0x0001e2000c10190c */
[----:B------:R-:W-:Y:S05]  /*1480*/  BRA.U !UP0, `(.L_x_2099) ;  /* 0x0000000508f07547 */ /* 0x000fea000b800000 */
[----:B------:R-:W1:Y:S02]  /*1490*/  LDCU UR8, c[0x0][0x3b0] ;  /* 0x00007600ff0877ac */ /* 0x000e640008000800 */
[----:B-1----:R-:W-:Y:S01]  /*14a0*/  UISETP.NE.AND UP0, UPT, UR8, URZ, UPT ;  /* 0x000000ff0800728c */ /* 0x002fe2000bf05270 */
[----:B------:R-:W-:Y:S08]  /*14b0*/  BAR.SYNC.DEFER_BLOCKING 0x0 ;  /* 0x0000000000007b1d */ /* 0x000ff00000010000 */
[----:B------:R-:W-:Y:S05]  /*14c0*/  BRA.U !UP0, `(.L_x_2099) ;  /* 0x0000000508e07547 */ /* 0x000fea000b800000 */
[----:B0-----:R-:W0:Y:S01]  /*14d0*/  LDC R2, c[0x0][0x3ac] ;  /* 0x0000eb00ff027b82 */ /* 0x001e220000000800 */
[----:B------:R-:W-:Y:S01]  /*14e0*/  UISETP.GE.U32.AND UP0, UPT, UR8, 0x8, UPT ;  /* 0x000000080800788c */ /* 0x000fe2000bf06070 */
[----:B------:R-:W-:Y:S01]  /*14f0*/  SHF.R.S32.HI R11, RZ, 0x1f, R18 ;  /* 0x0000001fff0b7819 */ /* 0x000fe20000011412 */
[----:B------:R-:W-:Y:S01]  /*1500*/  ULOP3.LUT UP1, URZ, UR8, 0x7, URZ, 0xc0, !UPT ;  /* 0x0000000708ff7892 */ /* 0x000fe2000f82c0ff */
[----:B------:R-:W-:Y:S01]  /*1510*/  UMOV UR4, URZ ;  /* 0x000000ff00047c82 */ /* 0x000fe20008000000 */
[----:B------:R-:W-:Y:S01]  /*1520*/  UMOV UR5, URZ ;  /* 0x000000ff00057c82 */ /* 0x000fe20008000000 */
[----:B0-----:R-:W-:-:S04]  /*1530*/  SHF.R.S32.HI R3, RZ, 0x1f, R2 ;  /* 0x0000001fff037819 */ /* 0x001fc80000011402 */
[----:B------:R-:W-:Y:S05]  /*1540*/  BRA.U !UP0, `(.L_x_2100) ;  /* 0x0000000108bc7547 */ /* 0x000fea000b800000 */
[----:B------:R-:W-:Y:S01]  /*1550*/  ULOP3.LUT UR4, UR8, 0xfffffff8, URZ, 0xc0, !UPT ;  /* 0xfffffff808047892 */ /* 0x000fe2000f8ec0ff */
[----:B------:R-:W-:Y:S01]  /*1560*/  LEA R28, P0, R18, UR10, 0x2 ;  /* 0x0000000a121c7c11 */ /* 0x000fe2000f8010ff */
[----:B------:R-:W-:Y:S01]  /*1570*/  USHF.R.S32.HI UR5, URZ, 0x1f, UR8 ;  /* 0x0000001fff057899 */ /* 0x000fe20008011408 */
[C-C-:B------:R-:W-:Y:S01]  /*1580*/  SHF.L.U64.HI R5, R2.reuse, 0x5, R3.reuse ;  /* 0x0000000502057819 */ /* 0x140fe20000010203 */
[C---:B------:R-:W-:Y:S01]  /*1590*/  IMAD.SHL.U32 R7, R2.reuse, 0x4, RZ ;  /* 0x0000000402077824 */ /* 0x040fe200078e00ff */
[----:B------:R-:W-:Y:S01]  /*15a0*/  SHF.L.U64.HI R6, R2, 0x2, R3 ;  /* 0x0000000202067819 */ /* 0x000fe20000010203 */
[----:B------:R-:W-:Y:S01]  /*15b0*/  IMAD.MOV.U32 R4, RZ, RZ, R0 ;  /* 0x000000ffff047224 */ /* 0x000fe200078e0000 */
[----:B------:R-:W-:Y:S01]  /*15c0*/  LEA.HI.X R29, R18, UR11, R11, 0x2, P0 ;  /* 0x0000000b121d7c11 */ /* 0x000fe200080f140b */
[----:B------:R-:W-:Y:S01]  /*15d0*/  UMOV UR6, UR4 ;  /* 0x0000000400067c82 */ /* 0x000fe20008000000 */
[----:B------:R-:W-:-:S05]  /*15e0*/  UMOV UR7, UR5 ;  /* 0x0000000500077c82 */ /* 0x000fca0008000000 */
.L_x_2101:
[-C--:B--2---:R-:W-:Y:S01]  /*15f0*/  IADD3 R26, P0, PT, R28, R7.reuse, RZ ;  /* 0x000000071c1a7210 */ /* 0x084fe20007f1e0ff */
[--C-:B------:R-:W-:Y:S01]  /*1600*/  IMAD.IADD R12, R4, 0x1, R13.reuse ;  /* 0x00000001040c7824 */ /* 0x100fe200078e020d */
[----:B------:R0:W-:Y:S01]  /*1610*/  STG.E desc[UR12][R28.64], R4 ;  /* 0x000000041c007986 */ /* 0x0001e2000c10190c */
[----:B------:R-:W-:Y:S02]  /*1620*/  UIADD3 UR6, UP0, UPT, UR6, -0x8, URZ ;  /* 0xfffffff806067890 */ /* 0x000fe4000ff1e0ff */
[--C-:B------:R-:W-:Y:S01]  /*1630*/  IMAD.X R27, R29, 0x1, R6.reuse, P0 ;  /* 0x000000011d1b7824 */ /* 0x100fe200000e0606 */
[-C--:B------:R-:W-:Y:S01]  /*1640*/  IADD3 R24, P0, PT, R26, R7.reuse, RZ ;  /* 0x000000071a187210 */ /* 0x080fe20007f1e0ff */
[--C-:B------:R-:W-:Y:S01]  /*1650*/  IMAD.IADD R21, R12, 0x1, R13.reuse ;  /* 0x000000010c157824 */ /* 0x100fe200078e020d */
[----:B------:R-:W-:Y:S02]  /*1660*/  UIADD3.X UR7, UPT, UPT, UR7, -0x1, URZ, UP0, !UPT ;  /* 0xffffffff07077890 */ /* 0x000fe400087fe4ff */
[----:B------:R1:W-:Y:S01]  /*1670*/  STG.E desc[UR12][R26.64], R12 ;  /* 0x0000000c1a007986 */ /* 0x0003e2000c10190c */
[----:B------:R-:W-:Y:S01]  /*1680*/  IMAD.X R25, R27, 0x1, R6, P0 ;  /* 0x000000011b197824 */ /* 0x000fe200000e0606 */
[-C--:B------:R-:W-:Y:S01]  /*1690*/  IADD3 R14, P0, PT, R24, R7.reuse, RZ ;  /* 0x00000007180e7210 */ /* 0x080fe20007f1e0ff */
[--C-:B------:R-:W-:Y:S01]  /*16a0*/  IMAD.IADD R23, R21, 0x1, R13.reuse ;  /* 0x0000000115177824 */ /* 0x100fe200078e020d */
[----:B------:R-:W-:Y:S01]  /*16b0*/  UISETP.NE.U32.AND UP0, UPT, UR6, URZ, UPT ;  /* 0x000000ff0600728c */ /* 0x000fe2000bf05070 */
[----:B0-----:R-:W-:Y:S01]  /*16c0*/  IMAD R4, R13, 0x8, R4 ;  /* 0x000000080d047824 */ /* 0x001fe200078e0204 */
[----:B------:R0:W-:Y:S01]  /*16d0*/  STG.E desc[UR12][R24.64], R21 ;  /* 0x0000001518007986 */ /* 0x0001e2000c10190c */
[----:B------:R-:W-:Y:S01]  /*16e0*/  IMAD.X R15, R25, 0x1, R6, P0 ;  /* 0x00000001190f7824 */ /* 0x000fe200000e0606 */
[----:B------:R-:W-:Y:S01]  /*16f0*/  IADD3 R16, P0, PT, R14, R7, RZ ;  /* 0x000000070e107210 */ /* 0x000fe20007f1e0ff */
[----:B------:R-:W-:Y:S01]  /*1700*/  UISETP.NE.AND.EX UP0, UPT, UR7, URZ, UPT, UP0 ;  /* 0x000000ff0700728c */ /* 0x000fe2000bf05300 */
[----:B-1----:R-:W-:-:S02]  /*1710*/  IMAD.IADD R12, R23, 0x1, R13 ;  /* 0x00000001170c7824 */ /* 0x002fc400078e020d */
[----:B------:R1:W-:Y:S01]  /*1720*/  STG.E desc[UR12][R14.64], R23 ;  /* 0x000000170e007986 */ /* 0x0003e2000c10190c */
[----:B------:R-:W-:Y:S01]  /*1730*/  IMAD.X R17, R15, 0x1, R6, P0 ;  /* 0x000000010f117824 */ /* 0x000fe200000e0606 */
[----:B------:R-:W-:-:S04]  /*1740*/  IADD3 R20, P0, PT, R16, R7, RZ ;  /* 0x0000000710147210 */ /* 0x000fc80007f1e0ff */
[----:B------:R2:W-:Y:S01]  /*1750*/  STG.E desc[UR12][R16.64], R12 ;  /* 0x0000000c10007986 */ /* 0x0005e2000c10190c */
[----:B0-----:R-:W-:Y:S01]  /*1760*/  IMAD.X R21, R17, 0x1, R6, P0 ;  /* 0x0000000111157824 */ /* 0x001fe200000e0606 */
[----:B------:R-:W-:Y:S02]  /*1770*/  IADD3 R22, P0, PT, R20, R7, RZ ;  /* 0x0000000714167210 */ /* 0x000fe40007f1e0ff */
[----:B-1----:R-:W-:-:S03]  /*1780*/  IADD3 R14, PT, PT, R12, R13, RZ ;  /* 0x0000000d0c0e7210 */ /* 0x002fc60007ffe0ff */
[--C-:B------:R-:W-:Y:S01]  /*1790*/  IMAD.X R23, R21, 0x1, R6.reuse, P0 ;  /* 0x0000000115177824 */ /* 0x100fe200000e0606 */
[----:B------:R-:W-:Y:S01]  /*17a0*/  IADD3 R26, P0, PT, R22, R7, RZ ;  /* 0x00000007161a7210 */ /* 0x000fe20007f1e0ff */
[--C-:B------:R-:W-:Y:S01]  /*17b0*/  IMAD.IADD R15, R14, 0x1, R13.reuse ;  /* 0x000000010e0f7824 */ /* 0x100fe200078e020d */
[----:B------:R2:W-:Y:S03]  /*17c0*/  STG.E desc[UR12][R20.64], R14 ;  /* 0x0000000e14007986 */ /* 0x0005e6000c10190c */
[----:B------:R-:W-:Y:S01]  /*17d0*/  IMAD.X R27, R23, 0x1, R6, P0 ;  /* 0x00000001171b7824 */ /* 0x000fe200000e0606 */
[----:B------:R-:W-:Y:S01]  /*17e0*/  LEA R28, P0, R2, R28, 0x5 ;  /* 0x0000001c021c7211 */ /* 0x000fe200078028ff */
[----:B------:R-:W-:Y:S01]  /*17f0*/  IMAD.IADD R25, R15, 0x1, R13 ;  /* 0x000000010f197824 */ /* 0x000fe200078e020d */
[----:B------:R2:W-:Y:S03]  /*1800*/  STG.E desc[UR12][R22.64], R15 ;  /* 0x0000000f16007986 */ /* 0x0005e6000c10190c */
[----:B------:R-:W-:Y:S01]  /*1810*/  IMAD.X R29, R29, 0x1, R5, P0 ;  /* 0x000000011d1d7824 */ /* 0x000fe200000e0605 */
[----:B------:R2:W-:Y:S01]  /*1820*/  STG.E desc[UR12][R26.64], R25 ;  /* 0x000000191a007986 */ /* 0x0005e2000c10190c */
[----:B------:R-:W-:Y:S06]  /*1830*/  BRA.U UP0, `(.L_x_2101) ;  /* 0xfffffffd006c7547 */ /* 0x000fec000b83ffff */
.L_x_2100:
[----:B------:R-:W-:Y:S05]  /*1840*/  BRA.U !UP1, `(.L_x_2099) ;  /* 0x0000000509007547 */ /* 0x000fea000b800000 */
[----:B------:R-:W-:Y:S02]  /*1850*/  ULOP3.LUT UR6, UR8, 0x7, URZ, 0xc0, !UPT ;  /* 0x0000000708067892 */ /* 0x000fe4000f8ec0ff */
[----:B------:R-:W-:Y:S02]  /*1860*/  ULOP3.LUT UP1, UR7, UR8, 0x3, URZ, 0xc0, !UPT ;  /* 0x0000000308077892 */ /* 0x000fe4000f82c0ff */
[----:B------:R-:W-:-:S04]  /*1870*/  UIADD3 UR6, UP0, UPT, UR6, -0x1, URZ ;  /* 0xffffffff06067890 */ /* 0x000fc8000ff1e0ff */
[----:B------:R-:W-:Y:S02]  /*1880*/  UIADD3.X UR9, UPT, UPT, URZ, -0x1, URZ, UP0, !UPT ;  /* 0xffffffffff097890 */ /* 0x000fe400087fe4ff */
[----:B------:R-:W-:-:S04]  /*1890*/  UISETP.GE.U32.AND UP0, UPT, UR6, 0x3, UPT ;  /* 0x000000030600788c */ /* 0x000fc8000bf06070 */
[----:B------:R-:W-:-:S09]  /*18a0*/  UISETP.GE.U32.AND.EX UP0, UPT, UR9, URZ, UPT, UP0 ;  /* 0x000000ff0900728c */ /* 0x000fd2000bf06100 */
[----:B------:R-:W-:Y:S05]  /*18b0*/  BRA.U !UP0, `(.L_x_2102) ;  /* 0x0000000108647547 */ /* 0x000fea000b800000 */
[C---:B------:R-:W-:Y:S02]  /*18c0*/  IMAD R4, R2.reuse, UR5, RZ ;  /* 0x0000000502047c24 */ /* 0x040fe4000f8e02ff */
[----:B------:R-:W-:Y:S02]  /*18d0*/  IMAD.MOV.U32 R10, RZ, RZ, R18 ;  /* 0x000000ffff0a7224 */ /* 0x000fe400078e0012 */
[----:B------:R-:W-:Y:S02]  /*18e0*/  IMAD R5, R3, UR4, R4 ;  /* 0x0000000403057c24 */ /* 0x000fe4000f8e0204 */
[----:B------:R-:W-:-:S04]  /*18f0*/  IMAD.WIDE.U32 R6, R2, UR4, R10 ;  /* 0x0000000402067c25 */ /* 0x000fc8000f8e000a */
[----:B------:R-:W-:Y:S01]  /*1900*/  IMAD.IADD R5, R7, 0x1, R5 ;  /* 0x0000000107057824 */ /* 0x000fe200078e0205 */
[----:B------:R-:W-:Y:S01]  /*1910*/  LEA R4, P0, R6, UR10, 0x2 ;  /* 0x0000000a06047c11 */ /* 0x000fe2000f8010ff */
[C---:B--2---:R-:W-:Y:S01]  /*1920*/  IMAD.SHL.U32 R15, R2.reuse, 0x4, RZ ;  /* 0x00000004020f7824 */ /* 0x044fe200078e00ff */
[----:B------:R-:W-:Y:S01]  /*1930*/  SHF.L.U64.HI R7, R2, 0x2, R3 ;  /* 0x0000000202077819 */ /* 0x000fe20000010203 */
[----:B------:R-:W-:Y:S01]  /*1940*/  IMAD R12, R13, UR4, R0 ;  /* 0x000000040d0c7c24 */ /* 0x000fe2000f8e0200 */
[----:B------:R-:W-:Y:S01]  /*1950*/  LEA.HI.X R5, R6, UR11, R5, 0x2, P0 ;  /* 0x0000000b06057c11 */ /* 0x000fe200080f1405 */
[----:B------:R-:W-:Y:S01]  /*1960*/  UIADD3 UR4, UP0, UPT, UR4, 0x4, URZ ;  /* 0x0000000404047890 */ /* 0x000fe2000ff1e0ff */
[-C--:B------:R-:W-:Y:S01]  /*1970*/  IADD3 R16, P0, PT, R4, R15.reuse, RZ ;  /* 0x0000000f04107210 */ /* 0x080fe20007f1e0ff */
[----:B------:R-:W-:Y:S02]  /*1980*/  IMAD.IADD R20, R12, 0x1, R13 ;  /* 0x000000010c147824 */ /* 0x000fe400078e020d */
[----:B------:R0:W-:Y:S01]  /*1990*/  STG.E desc[UR12][R4.64], R12 ;  /* 0x0000000c04007986 */ /* 0x0001e2000c10190c */
[----:B------:R-:W-:Y:S01]  /*19a0*/  IADD3 R14, P1, PT, R16, R15, RZ ;  /* 0x0000000f100e7210 */ /* 0x000fe20007f3e0ff */
[--C-:B------:R-:W-:Y:S01]  /*19b0*/  IMAD.X R17, R5, 0x1, R7.reuse, P0 ;  /* 0x0000000105117824 */ /* 0x100fe200000e0607 */
[----:B------:R-:W-:Y:S01]  /*19c0*/  IADD3 R21, PT, PT, R20, R13, RZ ;  /* 0x0000000d14157210 */ /* 0x000fe20007ffe0ff */
[----:B------:R-:W-:Y:S01]  /*19d0*/  UIADD3.X UR5, UPT, UPT, URZ, UR5, URZ, UP0, !UPT ;  /* 0x00000005ff057290 */ /* 0x000fe200087fe4ff */
[----:B------:R-:W-:Y:S01]  /*19e0*/  IADD3 R6, P0, PT, R14, R15, RZ ;  /* 0x0000000f0e067210 */ /* 0x000fe20007f1e0ff */
[----:B------:R-:W-:Y:S01]  /*19f0*/  IMAD.X R15, R17, 0x1, R7, P1 ;  /* 0x00000001110f7824 */ /* 0x000fe200008e0607 */
[----:B------:R0:W-:Y:S01]  /*1a00*/  STG.E desc[UR12][R16.64], R20 ;  /* 0x0000001410007986 */ /* 0x0001e2000c10190c */
[----:B------:R-:W-:-:S02]  /*1a10*/  IMAD.IADD R23, R21, 0x1, R13 ;  /* 0x0000000115177824 */ /* 0x000fc400078e020d */
[----:B------:R-:W-:Y:S01]  /*1a20*/  IMAD.X R7, R15, 0x1, R7, P0 ;  /* 0x000000010f077824 */ /* 0x000fe200000e0607 */
[----:B------:R0:W-:Y:S04]  /*1a30*/  STG.E desc[UR12][R14.64], R21 ;  /* 0x000000150e007986 */ /* 0x0001e8000c10190c */
[----:B------:R0:W-:Y:S03]  /*1a40*/  STG.E desc[UR12][R6.64], R23 ;  /* 0x0000001706007986 */ /* 0x0001e6000c10190c */
.L_x_2102:
[----:B------:R-:W-:Y:S05]  /*1a50*/  BRA.U !UP1, `(.L_x_2099) ;  /* 0x00000001097c7547 */ /* 0x000fea000b800000 */
[----:B------:R-:W-:Y:S02]  /*1a60*/  UISETP.NE.AND UP1, UPT, UR7, 0x1, UPT ;  /* 0x000000010700788c */ /* 0x000fe4000bf25270 */
[----:B------:R-:W-:-:S04]  /*1a70*/  ULOP3.LUT UR6, UR8, 0x1, URZ, 0xc0, !UPT ;  /* 0x0000000108067892 */ /* 0x000fc8000f8ec0ff */
[----:B------:R-:W-:-:S03]  /*1a80*/  UISETP.NE.U32.AND UP0, UPT, UR6, 0x1, UPT ;  /* 0x000000010600788c */ /* 0x000fc6000bf05070 */
[----:B------:R-:W-:Y:S08]  /*1a90*/  BRA.U !UP1, `(.L_x_2103) ;  /* 0x0000000109407547 */ /* 0x000ff0000b800000 */
[C---:B0-----:R-:W-:Y:S02]  /*1aa0*/  IMAD R6, R2.reuse, UR5, RZ ;  /* 0x0000000502067c24 */ /* 0x041fe4000f8e02ff */
[----:B------:R-:W-:Y:S02]  /*1ab0*/  IMAD.MOV.U32 R4, RZ, RZ, R18 ;  /* 0x000000ffff047224 */ /* 0x000fe400078e0012 */
[----:B------:R-:W-:Y:S02]  /*1ac0*/  IMAD.MOV.U32 R5, RZ, RZ, R11 ;  /* 0x000000ffff057224 */ /* 0x000fe400078e000b */
[----:B------:R-:W-:Y:S02]  /*1ad0*/  IMAD R7, R3, UR4, R6 ;  /* 0x0000000403077c24 */ /* 0x000fe4000f8e0206 */
[----:B------:R-:W-:-:S04]  /*1ae0*/  IMAD.WIDE.U32 R4, R2, UR4, R4 ;  /* 0x0000000402047c25 */ /* 0x000fc8000f8e0004 */
[----:B------:R-:W-:Y:S01]  /*1af0*/  IMAD.IADD R7, R5, 0x1, R7 ;  /* 0x0000000105077824 */ /* 0x000fe200078e0207 */
[C---:B------:R-:W-:Y:S01]  /*1b00*/  LEA R6, P0, R4.reuse, UR10, 0x2 ;  /* 0x0000000a04067c11 */ /* 0x040fe2000f8010ff */
[----:B--2---:R-:W-:Y:S01]  /*1b10*/  IMAD R12, R13, UR4, R0 ;  /* 0x000000040d0c7c24 */ /* 0x004fe2000f8e0200 */
[----:B------:R-:W-:Y:S02]  /*1b20*/  UIADD3 UR4, UP1, UPT, UR4, 0x2, URZ ;  /* 0x0000000204047890 */ /* 0x000fe4000ff3e0ff */
[----:B------:R-:W-:Y:S01]  /*1b30*/  LEA.HI.X R7, R4, UR11, R7, 0x2, P0 ;  /* 0x0000000b04077c11 */ /* 0x000fe200080f1407 */
[----:B------:R-:W-:Y:S01]  /*1b40*/  IMAD.IADD R15, R12, 0x1, R13 ;  /* 0x000000010c0f7824 */ /* 0x000fe200078e020d */
[C---:B------:R-:W-:Y:S01]  /*1b50*/  LEA R4, P0, R2.reuse, R6, 0x2 ;  /* 0x0000000602047211 */ /* 0x040fe200078010ff */
[----:B------:R-:W-:Y:S02]  /*1b60*/  UIADD3.X UR5, UPT, UPT, URZ, UR5, URZ, UP1, !UPT ;  /* 0x00000005ff057290 */ /* 0x000fe40008ffe4ff */
[----:B------:R1:W-:Y:S01]  /*1b70*/  STG.E desc[UR12][R6.64], R12 ;  /* 0x0000000c06007986 */ /* 0x0003e2000c10190c */
[----:B------:R-:W-:-:S05]  /*1b80*/  LEA.HI.X R5, R2, R7, R3, 0x2, P0 ;  /* 0x0000000702057211 */ /* 0x000fca00000f1403 */
[----:B------:R1:W-:Y:S04]  /*1b90*/  STG.E desc[UR12][R4.64], R15 ;  /* 0x0000000f04007986 */ /* 0x0003e8000c10190c */
.L_x_2103:
[----:B------:R-:W-:Y:S05]  /*1ba0*/  BRA.U UP0, `(.L_x_2099) ;  /* 0x0000000100287547 */ /* 0x000fea000b800000 */
[C---:B01----:R-:W-:Y:S02]  /*1bb0*/  IMAD R6, R2.reuse, UR5, RZ ;  /* 0x0000000502067c24 */ /* 0x043fe4000f8e02ff */
[----:B------:R-:W-:Y:S02]  /*1bc0*/  IMAD.MOV.U32 R4, RZ, RZ, R18 ;  /* 0x000000ffff047224 */ /* 0x000fe400078e0012 */
[----:B------:R-:W-:Y:S02]  /*1bd0*/  IMAD.MOV.U32 R5, RZ, RZ, R11 ;  /* 0x000000ffff057224 */ /* 0x000fe400078e000b */
[----:B------:R-:W-:Y:S02]  /*1be0*/  IMAD R3, R3, UR4, R6 ;  /* 0x0000000403037c24 */ /* 0x000fe4000f8e0206 */
[----:B------:R-:W-:-:S04]  /*1bf0*/  IMAD.WIDE.U32 R4, R2, UR4, R4 ;  /* 0x0000000402047c25 */ /* 0x000fc8000f8e0004 */
[----:B------:R-:W-:Y:S01]  /*1c00*/  IMAD.IADD R3, R5, 0x1, R3 ;  /* 0x0000000105037824 */ /* 0x000fe200078e0203 */
[----:B------:R-:W-:Y:S01]  /*1c10*/  LEA R2, P0, R4, UR10, 0x2 ;  /* 0x0000000a04027c11 */ /* 0x000fe2000f8010ff */
[----:B------:R-:W-:-:S03]  /*1c20*/  IMAD R13, R13, UR4, R0 ;  /* 0x000000040d0d7c24 */ /* 0x000fc6000f8e0200 */
[----:B------:R-:W-:-:S05]  /*1c30*/  LEA.HI.X R3, R4, UR11, R3, 0x2, P0 ;  /* 0x0000000b04037c11 */ /* 0x000fca00080f1403 */
[----:B------:R3:W-:Y:S04]  /*1c40*/  STG.E desc[UR12][R2.64], R13 ;  /* 0x0000000d02007986 */ /* 0x0007e8000c10190c */
.L_x_2099:
[----:B------:R-:W-:Y:S06]  /*1c50*/  BAR.SYNC.DEFER_BLOCKING 0x0 ;  /* 0x0000000000007b1d */ /* 0x000fec0000010000 */
[----:B------:R-:W-:Y:S01]  /*1c60*/  STG.E desc[UR12][R8.64], R0 ;  /* 0x0000000008007986 */ /* 0x000fe2000c10190c */
[----:B------:R-:W-:Y:S05]  /*1c70*/  EXIT ;  /* 0x000000000000794d */ /* 0x000fea0003800000 */
.L_x_2104:
        /* <DEDUP_REMOVED lines=16> */
.L_x_2157:


//--------------------- .nv.shared._ZN3cub18CUB_300001_SM_10006detail10radix_sort29DeviceRadixSortOnesweepKernelINS1_5radix10policy_hubIiiyE10Policy1000ELNS0_9SortOrderE0EiiyiiNS1_21identity_decomposer_tEEEvPT5_SB_PT3_PKSC_PT1_PKSG_PT2_PKSK_T4_iiT6_ --------------------------
	.section	.nv.shared._ZN3cub18CUB_300001_SM_10006detail10radix_sort29DeviceRadixSortOnesweepKernelINS1_5radix10policy_hubIiiyE10Policy1000ELNS0_9SortOrderE0EiiyiiNS1_21identity_decomposer_tEEEvPT5_SB_PT3_PKSC_PT1_PKSG_PT2_PKSK_T4_iiT6_,"aw",@nobits
	.sectionflags	@""
	.align	16
.nv.shared._ZN3cub18CUB_300001_SM_10006detail10radix_sort29DeviceRadixSortOnesweepKernelINS1_5radix10policy_hubIiiyE10Policy1000ELNS0_9SortOrderE0EiiyiiNS1_21identity_decomposer_tEEEvPT5_SB_PT3_PKSC_PT1_PKSG_PT2_PKSK_T4_iiT6_:
	.zero		29184


//--------------------- .nv.shared.reserved.0     --------------------------
	.section	.nv.shared.reserved.0,"aw",@nobits
	.weak		__nv_reservedSMEM_offset_0_alias
	.size		__nv_reservedSMEM_offset_0_alias, 0, 64
	.other		__nv_reservedSMEM_offset_0_alias,@"STO_CUDA_RESERVED_SHARED STV_DEFAULT"
__nv_reservedSMEM_offset_0_alias:
	.zero		0
	.zero		64


//--------------------- .nv.global                --------------------------
	.section	.nv.global,"aw",@nobits
.nv.global:
	.type		_ZN34_INTERNAL_d4ff6026_4_k_cu_314c78cd6thrust24THRUST_300001_SM_1000_NS12placeholders2_8E,@object
	.size		_ZN34_INTERNAL_d4ff6026_4_k_cu_314c78cd6thrust24THRUST_300001_SM_1000_NS12placeholders2_8E,(_ZN34_INTERNAL_d4ff6026_4_k_cu_314c78cd4cuda3std3__436_GLOBAL__N__d4ff6026_4_k_cu_314c78cd6ignoreE - _ZN34_INTERNAL_d4ff6026_4_k_cu_314c78cd6thrust24THRUST_300001_SM_1000_NS12placeholders2_8E)
_ZN34_INTERNAL_d4ff6026_4_k_cu_314c78cd6thrust24THRUST_300001_SM_1000_NS12placeholders2_8E:
	.zero		1
	.type		_ZN34_INTERNAL_d4ff6026_4_k_cu_314c78cd4cuda3std3__436_GLOBAL__N__d4ff6026_4_k_cu_314c78cd6ignoreE,@object
	.size		_ZN34_INTERNAL_d4ff6026_4_k_cu_314c78cd4cuda3std3__436_GLOBAL__N__d4ff6026_4_k_cu_314c78cd6ignoreE,(_ZN34_INTERNAL_d4ff6026_4_k_cu_314c78cd4cuda3std6ranges3__45__cpo4dataE - _ZN34_INTERNAL_d4ff6026_4_k_cu_314c78cd4cuda3std3__436_GLOBAL__N__d4ff6026_4_k_cu_314c78cd6ignoreE)
_ZN34_INTERNAL_d4ff6026_4_k_cu_314c78cd4cuda3std3__436_GLOBAL__N__d4ff6026_4_k_cu_314c78cd6ignoreE:
	.zero		1
	.type		_ZN34_INTERNAL_d4ff6026_4_k_cu_314c78cd4cuda3std6ranges3__45__cpo4dataE,@object
	.size		_ZN34_INTERNAL_d4ff6026_4_k_cu_314c78cd4cuda3std6ranges3__45__cpo4dataE,(_ZN34_INTERNAL_d4ff6026_4_k_cu_314c78cd6thrust24THRUST_300001_SM_1000_NS6system3cpp3parE - _ZN34_INTERNAL_d4ff6026_4_k_cu_314c78cd4cuda3std6ranges3__45__cpo4dataE)
_ZN34_INTERNAL_d4ff6026_4_k_cu_314c78cd4cuda3std6ranges3__45__cpo4dataE:
	.zero		1
	.type		_ZN34_INTERNAL_d4ff6026_4_k_cu_314c78cd6thrust24THRUST_300001_SM_1000_NS6system3cpp3parE,@object
	.size		_ZN34_INTERNAL_d4ff6026_4_k_cu_314c78cd6thrust24THRUST_300001_SM_1000_NS6system3cpp3parE,(_ZN34_INTERNAL_d4ff6026_4_k_cu_314c78cd4cuda3std3__45__cpo5beginE - _ZN34_INTERNAL_d4ff6026_4_k_cu_314c78cd6thrust24THRUST_300001_SM_1000_NS6system3cpp3parE)
_ZN34_INTERNAL_d4ff6026_4_k_cu_314c78cd6thrust24THRUST_300001_SM_1000_NS6system3cpp3parE:
	.zero		1
	.type		_ZN34_INTERNAL_d4ff6026_4_k_cu_314c78cd4cuda3std3__45__cpo5beginE,@object
	.size		_ZN34_INTERNAL_d4ff6026_4_k_cu_314c78cd4cuda3std3__45__cpo5beginE,(_ZN34_INTERNAL_d4ff6026_4_k_cu_314c78cd4cuda3std6ranges3__45__cpo5beginE - _ZN34_INTERNAL_d4ff6026_4_k_cu_314c78cd4cuda3std3__45__cpo5beginE)
_ZN34_INTERNAL_d4ff6026_4_k_cu_314c78cd4cuda3std3__45__cpo5beginE:
	.zero		1
	.type		_ZN34_INTERNAL_d4ff6026_4_k_cu_314c78cd4cuda3std6ranges3__45__cpo5beginE,@object
	.size		_ZN34_INTERNAL_d4ff6026_4_k_cu_314c78cd4cuda3std6ranges3__45__cpo5beginE,(_ZN34_INTERNAL_d4ff6026_4_k_cu_314c78cd6thrust24THRUST_300001_SM_1000_NS6deviceE - _ZN34_INTERNAL_d4ff6026_4_k_cu_314c78cd4cuda3std6ranges3__45__cpo5beginE)
_ZN34_INTERNAL_d4ff6026_4_k_cu_314c78cd4cuda3std6ranges3__45__cpo5beginE:
	.zero		1
	.type		_ZN34_INTERNAL_d4ff6026_4_k_cu_314c78cd6thrust24THRUST_300001_SM_1000_NS6deviceE,@object
	.size		_ZN34_INTERNAL_d4ff6026_4_k_cu_314c78cd6thrust24THRUST_300001_SM_1000_NS6deviceE,(_ZN34_INTERNAL_d4ff6026_4_k_cu_314c78cd4cuda3std3__47nulloptE - _ZN34_INTERNAL_d4ff6026_4_k_cu_314c78cd6thrust24THRUST_300001_SM_1000_NS6deviceE)
_ZN34_INTERNAL_d4ff6026_4_k_cu_314c78cd6thrust24THRUST_300001_SM_1000_NS6deviceE:
	.zero		1
	.type		_ZN34_INTERNAL_d4ff6026_4_k_cu_314c78cd4cuda3std3__47nulloptE,@object
	.size		_ZN34_INTERNAL_d4ff6026_4_k_cu_314c78cd4cuda3std3__47nulloptE,(_ZN34_INTERNAL_d4ff6026_4_k_cu_314c78cd4cuda3std6ranges3__45__cpo8distanceE - _ZN34_INTERNAL_d4ff6026_4_k_cu_314c78cd4cuda3std3__47nulloptE)
_ZN34_INTERNAL_d4ff6026_4_k_cu_314c78cd4cuda3std3__47nulloptE:
	.zero		1
	.type		_ZN34_INTERNAL_d4ff6026_4_k_cu_314c78cd4cuda3std6ranges3__45__cpo8distanceE,@object
	.size		_ZN34_INTERNAL_d4ff6026_4_k_cu_314c78cd4cuda3std6ranges3__45__cpo8distanceE,(_ZN34_INTERNAL_d4ff6026_4_k_cu_314c78cd6thrust24THRUST_300001_SM_1000_NS12placeholders2_4E - _ZN34_INTERNAL_d4ff6026_4_k_cu_314c78cd4cuda3std6ranges3__45__cpo8distanceE)
_ZN34_INTERNAL_d4ff6026_4_k_cu_314c78cd4cuda3std6ranges3__45__cpo8distanceE:
	.zero		1
	.type		_ZN34_INTERNAL_d4ff6026_4_k_cu_314c78cd6thrust24THRUST_300001_SM_1000_NS12placeholders2_4E,@object
	.size		_ZN34_INTERNAL_d4ff6026_4_k_cu_314c78cd6thrust24THRUST_300001_SM_1000_NS12placeholders2_4E,(_ZN34_INTERNAL_d4ff6026_4_k_cu_314c78cd4cuda3std3__45__cpo6rbeginE - _ZN34_INTERNAL_d4ff6026_4_k_cu_314c78cd6thrust24THRUST_300001_SM_1000_NS12placeholders2_4E)
_ZN34_INTERNAL_d4ff6026_4_k_cu_314c78cd6thrust24THRUST_300001_SM_1000_NS12placeholders2_4E:
	.zero		1
	.type		_ZN34_INTERNAL_d4ff6026_4_k_cu_314c78cd4cuda3std3__45__cpo6rbeginE,@object
	.size		_ZN34_INTERNAL_d4ff6026_4_k_cu_314c78cd4cuda3std3__45__cpo6rbeginE,(_ZN34_INTERNAL_d4ff6026_4_k_cu_314c78cd4cuda3std6ranges3__45__cpo7advanceE - _ZN34_INTERNAL_d4ff6026_4_k_cu_314c78cd4cuda3std3__45__cpo6rbeginE)
_ZN34_INTERNAL_d4ff6026_4_k_cu_314c78cd4cuda3std3__45__cpo6rbeginE:
	.zero		1
	.type		_ZN34_INTERNAL_d4ff6026_4_k_cu_314c78cd4cuda3std6ranges3__45__cpo7advanceE,@object
	.size		_ZN34_INTERNAL_d4ff6026_4_k_cu_314c78cd4cuda3std6ranges3__45__cpo7advanceE,(_ZN34_INTERNAL_d4ff6026_4_k_cu_314c78cd6thrust24THRUST_300001_SM_1000_NS12placeholders3_10E - _ZN34_INTERNAL_d4ff6026_4_k_cu_314c78cd4cuda3std6ranges3__45__cpo7advanceE)
_ZN34_INTERNAL_d4ff6026_4_k_cu_314c78cd4cuda3std6ranges3__45__cpo7advanceE:
	.zero		1
	.type		_ZN34_INTERNAL_d4ff6026_4_k_cu_314c78cd6thrust24THRUST_300001_SM_1000_NS12placeholders3_10E,@object
	.size		_ZN34_INTERNAL_d4ff6026_4_k_cu_314c78cd6thrust24THRUST_300001_SM_1000_NS12placeholders3_10E,(_ZN34_INTERNAL_d4ff6026_4_k_cu_314c78cd4cuda3std3__48in_placeE - _ZN34_INTERNAL_d4ff6026_4_k_cu_314c78cd6thrust24THRUST_300001_SM_1000_NS12placeholders3_10E)
_ZN34_INTERNAL_d4ff6026_4_k_cu_314c78cd6thrust24THRUST_300001_SM_1000_NS12placeholders3_10E:
	.zero		1
	.type		_ZN34_INTERNAL_d4ff6026_4_k_cu_314c78cd4cuda3std3__48in_placeE,@object
	.size		_ZN34_INTERNAL_d4ff6026_4_k_cu_314c78cd4cuda3std3__48in_placeE,(_ZN34_INTERNAL_d4ff6026_4_k_cu_314c78cd4cuda3std6ranges3__45__cpo4sizeE - _ZN34_INTERNAL_d4ff6026_4_k_cu_314c78cd4cuda3std3__48in_placeE)
_ZN34_INTERNAL_d4ff6026_4_k_cu_314c78cd4cuda3std3__48in_placeE:
	.zero		1
	.type		_ZN34_INTERNAL_d4ff6026_4_k_cu_314c78cd4cuda3std6ranges3__45__cpo4sizeE,@object
	.size		_ZN34_INTERNAL_d4ff6026_4_k_cu_314c78cd4cuda3std6ranges3__45__cpo4sizeE,(_ZN34_INTERNAL_d4ff6026_4_k_cu_314c78cd6thrust24THRUST_300001_SM_1000_NS12placeholders2_2E - _ZN34_INTERNAL_d4ff6026_4_k_cu_314c78cd4cuda3std6ranges3__45__cpo4sizeE)
_ZN34_INTERNAL_d4ff6026_4_k_cu_314c78cd4cuda3std6ranges3__45__cpo4sizeE:
	.zero		1
	.type		_ZN34_INTERNAL_d4ff6026_4_k_cu_314c78cd6thrust24THRUST_300001_SM_1000_NS12placeholders2_2E,@object
	.size		_ZN34_INTERNAL_d4ff6026_4_k_cu_314c78cd6thrust24THRUST_300001_SM_1000_NS12placeholders2_2E,(_ZN34_INTERNAL_d4ff6026_4_k_cu_314c78cd4cuda3std3__45__cpo6cbeginE - _ZN34_INTERNAL_d4ff6026_4_k_cu_314c78cd6thrust24THRUST_300001_SM_1000_NS12placeholders2_2E)
_ZN34_INTERNAL_d4ff6026_4_k_cu_314c78cd6thrust24THRUST_300001_SM_1000_NS12placeholders2_2E:
	.zero		1
	.type		_ZN34_INTERNAL_d4ff6026_4_k_cu_314c78cd4cuda3std3__45__cpo6cbeginE,@object
	.size		_ZN34_INTERNAL_d4ff6026_4_k_cu_314c78cd4cuda3std3__45__cpo6cbeginE,(_ZN34_INTERNAL_d4ff6026_4_k_cu_314c78cd4cuda3std6ranges3__45__cpo6cbeginE - _ZN34_INTERNAL_d4ff6026_4_k_cu_314c78cd4cuda3std3__45__cpo6cbeginE)
_ZN34_INTERNAL_d4ff6026_4_k_cu_314c78cd4cuda3std3__45__cpo6cbeginE:
	.zero		1
	.type		_ZN34_INTERNAL_d4ff6026_4_k_cu_314c78cd4cuda3std6ranges3__45__cpo6cbeginE,@object
	.size		_ZN34_INTERNAL_d4ff6026_4_k_cu_314c78cd4cuda3std6ranges3__45__cpo6cbeginE,(_ZN34_INTERNAL_d4ff6026_4_k_cu_314c78cd6thrust24THRUST_300001_SM_1000_NS12placeholders2_6E - _ZN34_INTERNAL_d4ff6026_4_k_cu_314c78cd4cuda3std6ranges3__45__cpo6cbeginE)
_ZN34_INTERNAL_d4ff6026_4_k_cu_314c78cd4cuda3std6ranges3__45__cpo6cbeginE:
	.zero		1
	.type		_ZN34_INTERNAL_d4ff6026_4_k_cu_314c78cd6thrust24THRUST_300001_SM_1000_NS12placeholders2_6E,@object
	.size		_ZN34_INTERNAL_d4ff6026_4_k_cu_314c78cd6thrust24THRUST_300001_SM_1000_NS12placeholders2_6E,(_ZN34_INTERNAL_d4ff6026_4_k_cu_314c78cd4cuda3std3__45__cpo7crbeginE - _ZN34_INTERNAL_d4ff6026_4_k_cu_314c78cd6thrust24THRUST_300001_SM_1000_NS12placeholders2_6E)
_ZN34_INTERNAL_d4ff6026_4_k_cu_314c78cd6thrust24THRUST_300001_SM_1000_NS12placeholders2_6E:
	.zero		1
	.type		_ZN34_INTERNAL_d4ff6026_4_k_cu_314c78cd4cuda3std3__45__cpo7crbeginE,@object
	.size		_ZN34_INTERNAL_d4ff6026_4_k_cu_314c78cd4cuda3std3__45__cpo7crbeginE,(_ZN34_INTERNAL_d4ff6026_4_k_cu_314c78cd4cuda3std6ranges3__45__cpo4nextE - _ZN34_INTERNAL_d4ff6026_4_k_cu_314c78cd4cuda3std3__45__cpo7crbeginE)
_ZN34_INTERNAL_d4ff6026_4_k_cu_314c78cd4cuda3std3__45__cpo7crbeginE:
	.zero		1
	.type		_ZN34_INTERNAL_d4ff6026_4_k_cu_314c78cd4cuda3std6ranges3__45__cpo4nextE,@object
	.size		_ZN34_INTERNAL_d4ff6026_4_k_cu_314c78cd4cuda3std6ranges3__45__cpo4nextE,(_ZN34_INTERNAL_d4ff6026_4_k_cu_314c78cd4cuda3std6ranges3__45__cpo4swapE - _ZN34_INTERNAL_d4ff6026_4_k_cu_314c78cd4cuda3std6ranges3__45__cpo4nextE)
_ZN34_INTERNAL_d4ff6026_4_k_cu_314c78cd4cuda3std6ranges3__45__cpo4nextE:
	.zero		1
	.type		_ZN34_INTERNAL_d4ff6026_4_k_cu_314c78cd4cuda3std6ranges3__45__cpo4swapE,@object
	.size		_ZN34_INTERNAL_d4ff6026_4_k_cu_314c78cd4cuda3std6ranges3__45__cpo4swapE,(_ZN34_INTERNAL_d4ff6026_4_k_cu_314c78cd6thrust24THRUST_300001_SM_1000_NS8cuda_cub10par_nosyncE - _ZN34_INTERNAL_d4ff6026_4_k_cu_314c78cd4cuda3std6ranges3__45__cpo4swapE)
_ZN34_INTERNAL_d4ff6026_4_k_cu_314c78cd4cuda3std6ranges3__45__cpo4swapE:
	.zero		1
	.type		_ZN34_INTERNAL_d4ff6026_4_k_cu_314c78cd6thrust24THRUST_300001_SM_1000_NS8cuda_cub10par_nosyncE,@object
	.size		_ZN34_INTERNAL_d4ff6026_4_k_cu_314c78cd6thrust24THRUST_300001_SM_1000_NS8cuda_cub10par_nosyncE,(_ZN34_INTERNAL_d4ff6026_4_k_cu_314c78cd6thrust24THRUST_300001_SM_1000_NS3seqE - _ZN34_INTERNAL_d4ff6026_4_k_cu_314c78cd6thrust24THRUST_300001_SM_1000_NS8cuda_cub10par_nosyncE)
_ZN34_INTERNAL_d4ff6026_4_k_cu_314c78cd6thrust24THRUST_300001_SM_1000_NS8cuda_cub10par_nosyncE:
	.zero		1
	.type		_ZN34_INTERNAL_d4ff6026_4_k_cu_314c78cd6thrust24THRUST_300001_SM_1000_NS3seqE,@object
	.size		_ZN34_INTERNAL_d4ff6026_4_k_cu_314c78cd6thrust24THRUST_300001_SM_1000_NS3seqE,(_ZN34_INTERNAL_d4ff6026_4_k_cu_314c78cd4cuda3std3__420unreachable_sentinelE - _ZN34_INTERNAL_d4ff6026_4_k_cu_314c78cd6thrust24THRUST_300001_SM_1000_NS3seqE)
_ZN34_INTERNAL_d4ff6026_4_k_cu_314c78cd6thrust24THRUST_300001_SM_1000_NS3seqE:
	.zero		1
	.type		_ZN34_INTERNAL_d4ff6026_4_k_cu_314c78cd4cuda3std3__420unreachable_sentinelE,@object
	.size		_ZN34_INTERNAL_d4ff6026_4_k_cu_314c78cd4cuda3std3__420unreachable_sentinelE,(_ZN34_INTERNAL_d4ff6026_4_k_cu_314c78cd4cuda3std6ranges3__45__cpo5ssizeE - _ZN34_INTERNAL_d4ff6026_4_k_cu_314c78cd4cuda3std3__420unreachable_sentinelE)
_ZN34_INTERNAL_d4ff6026_4_k_cu_314c78cd4cuda3std3__420unreachable_sentinelE:
	.zero		1
	.type		_ZN34_INTERNAL_d4ff6026_4_k_cu_314c78cd4cuda3std6ranges3__45__cpo5ssizeE,@object
	.size		_ZN34_INTERNAL_d4ff6026_4_k_cu_314c78cd4cuda3std6ranges3__45__cpo5ssizeE,(_ZN34_INTERNAL_d4ff6026_4_k_cu_314c78cd6thrust24THRUST_300001_SM_1000_NS12placeholders2_3E - _ZN34_INTERNAL_d4ff6026_4_k_cu_314c78cd4cuda3std6ranges3__45__cpo5ssizeE)
_ZN34_INTERNAL_d4ff6026_4_k_cu_314c78cd4cuda3std6ranges3__45__cpo5ssizeE:
	.zero		1
	.type		_ZN34_INTERNAL_d4ff6026_4_k_cu_314c78cd6thrust24THRUST_300001_SM_1000_NS12placeholders2_3E,@object
	.size		_ZN34_INTERNAL_d4ff6026_4_k_cu_314c78cd6thrust24THRUST_300001_SM_1000_NS12placeholders2_3E,(_ZN34_INTERNAL_d4ff6026_4_k_cu_314c78cd4cuda3std3__45__cpo4cendE - _ZN34_INTERNAL_d4ff6026_4_k_cu_314c78cd6thrust24THRUST_300001_SM_1000_NS12placeholders2_3E)
_ZN34_INTERNAL_d4ff6026_4_k_cu_314c78cd6thrust24THRUST_300001_SM_1000_NS12placeholders2_3E:
	.zero		1
	.type		_ZN34_INTERNAL_d4ff6026_4_k_cu_314c78cd4cuda3std3__45__cpo4cendE,@object
	.size		_ZN34_INTERNAL_d4ff6026_4_k_cu_314c78cd4cuda3std3__45__cpo4cendE,(_ZN34_INTERNAL_d4ff6026_4_k_cu_314c78cd4cuda3std6ranges3__45__cpo4cendE - _ZN34_INTERNAL_d4ff6026_4_k_cu_314c78cd4cuda3std3__45__cpo4cendE)
_ZN34_INTERNAL_d4ff6026_4_k_cu_314c78cd4cuda3std3__45__cpo4cendE:
	.zero		1
	.type		_ZN34_INTERNAL_d4ff6026_4_k_cu_314c78cd4cuda3std6ranges3__45__cpo4cendE,@object
	.size		_ZN34_INTERNAL_d4ff6026_4_k_cu_314c78cd4cuda3std6ranges3__45__cpo4cendE,(_ZN34_INTERNAL_d4ff6026_4_k_cu_314c78cd6thrust24THRUST_300001_SM_1000_NS12placeholders2_7E - _ZN34_INTERNAL_d4ff6026_4_k_cu_314c78cd4cuda3std6ranges3__45__cpo4cendE)
_ZN34_INTERNAL_d4ff6026_4_k_cu_314c78cd4cuda3std6ranges3__45__cpo4cendE:
	.zero		1
	.type		_ZN34_INTERNAL_d4ff6026_4_k_cu_314c78cd6thrust24THRUST_300001_SM_1000_NS12placeholders2_7E,@object
	.size		_ZN34_INTERNAL_d4ff6026_4_k_cu_314c78cd6thrust24THRUST_300001_SM_1000_NS12placeholders2_7E,(_ZN34_INTERNAL_d4ff6026_4_k_cu_314c78cd4cuda3std3__45__cpo5crendE - _ZN34_INTERNAL_d4ff6026_4_k_cu_314c78cd6thrust24THRUST_300001_SM_1000_NS12placeholders2_7E)
_ZN34_INTERNAL_d4ff6026_4_k_cu_314c78cd6thrust24THRUST_300001_SM_1000_NS12placeholders2_7E:
	.zero		1
	.type		_ZN34_INTERNAL_d4ff6026_4_k_cu_314c78cd4cuda3std3__45__cpo5crendE,@object
	.size		_ZN34_INTERNAL_d4ff6026_4_k_cu_314c78cd4cuda3std3__45__cpo5crendE,(_ZN34_INTERNAL_d4ff6026_4_k_cu_314c78cd4cuda3std6ranges3__45__cpo4prevE - _ZN34_INTERNAL_d4ff6026_4_k_cu_314c78cd4cuda3std3__45__cpo5crendE)
_ZN34_INTERNAL_d4ff6026_4_k_cu_314c78cd4cuda3std3__45__cpo5crendE:
	.zero		1
	.type		_ZN34_INTERNAL_d4ff6026_4_k_cu_314c78cd4cuda3std6ranges3__45__cpo4prevE,@object
	.size		_ZN34_INTERNAL_d4ff6026_4_k_cu_314c78cd4cuda3std6ranges3__45__cpo4prevE,(_ZN34_INTERNAL_d4ff6026_4_k_cu_314c78cd4cuda3std6ranges3__45__cpo9iter_moveE - _ZN34_INTERNAL_d4ff6026_4_k_cu_314c78cd4cuda3std6ranges3__45__cpo4prevE)
_ZN34_INTERNAL_d4ff6026_4_k_cu_314c78cd4cuda3std6ranges3__45__cpo4prevE:
	.zero		1
	.type		_ZN34_INTERNAL_d4ff6026_4_k_cu_314c78cd4cuda3std6ranges3__45__cpo9iter_moveE,@object
	.size		_ZN34_INTERNAL_d4ff6026_4_k_cu_314c78cd4cuda3std6ranges3__45__cpo9iter_moveE,(_ZN34_INTERNAL_d4ff6026_4_k_cu_314c78cd6thrust24THRUST_300001_SM_1000_NS6system6detail10sequential3seqE - _ZN34_INTERNAL_d4ff6026_4_k_cu_314c78cd4cuda3std6ranges3__45__cpo9iter_moveE)
_ZN34_INTERNAL_d4ff6026_4_k_cu_314c78cd4cuda3std6ranges3__45__cpo9iter_moveE:
	.zero		1
	.type		_ZN34_INTERNAL_d4ff6026_4_k_cu_314c78cd6thrust24THRUST_300001_SM_1000_NS6system6detail10sequential3seqE,@object
	.size		_ZN34_INTERNAL_d4ff6026_4_k_cu_314c78cd6thrust24THRUST_300001_SM_1000_NS6system6detail10sequential3seqE,(_ZN34_INTERNAL_d4ff6026_4_k_cu_314c78cd6thrust24THRUST_300001_SM_1000_NS12placeholders2_9E - _ZN34_INTERNAL_d4ff6026_4_k_cu_314c78cd6thrust24THRUST_300001_SM_1000_NS6system6detail10sequential3seqE)
_ZN34_INTERNAL_d4ff6026_4_k_cu_314c78cd6thrust24THRUST_300001_SM_1000_NS6system6detail10sequential3seqE:
	.zero		1
	.type		_ZN34_INTERNAL_d4ff6026_4_k_cu_314c78cd6thrust24THRUST_300001_SM_1000_NS12placeholders2_9E,@object
	.size		_ZN34_INTERNAL_d4ff6026_4_k_cu_314c78cd6thrust24THRUST_300001_SM_1000_NS12placeholders2_9E,(_ZN34_INTERNAL_d4ff6026_4_k_cu_314c78cd4cuda3std3__419piecewise_constructE - _ZN34_INTERNAL_d4ff6026_4_k_cu_314c78cd6thrust24THRUST_300001_SM_1000_NS12placeholders2_9E)
_ZN34_INTERNAL_d4ff6026_4_k_cu_314c78cd6thrust24THRUST_300001_SM_1000_NS12placeholders2_9E:
	.zero		1
	.type		_ZN34_INTERNAL_d4ff6026_4_k_cu_314c78cd4cuda3std3__419piecewise_constructE,@object
	.size		_ZN34_INTERNAL_d4ff6026_4_k_cu_314c78cd4cuda3std3__419piecewise_constructE,(_ZN34_INTERNAL_d4ff6026_4_k_cu_314c78cd4cuda3std6ranges3__45__cpo5cdataE - _ZN34_INTERNAL_d4ff6026_4_k_cu_314c78cd4cuda3std3__419piecewise_constructE)
_ZN34_INTERNAL_d4ff6026_4_k_cu_314c78cd4cuda3std3__419piecewise_constructE:
	.zero		1
	.type		_ZN34_INTERNAL_d4ff6026_4_k_cu_314c78cd4cuda3std6ranges3__45__cpo5cdataE,@object
	.size		_ZN34_INTERNAL_d4ff6026_4_k_cu_314c78cd4cuda3std6ranges3__45__cpo5cdataE,(_ZN34_INTERNAL_d4ff6026_4_k_cu_314c78cd6thrust24THRUST_300001_SM_1000_NS12placeholders2_1E - _ZN34_INTERNAL_d4ff6026_4_k_cu_314c78cd4cuda3std6ranges3__45__cpo5cdataE)
_ZN34_INTERNAL_d4ff6026_4_k_cu_314c78cd4cuda3std6ranges3__45__cpo5cdataE:
	.zero		1
	.type		_ZN34_INTERNAL_d4ff6026_4_k_cu_314c78cd6thrust24THRUST_300001_SM_1000_NS12placeholders2_1E,@object
	.size		_ZN34_INTERNAL_d4ff6026_4_k_cu_314c78cd6thrust24THRUST_300001_SM_1000_NS12placeholders2_1E,(_ZN34_INTERNAL_d4ff6026_4_k_cu_314c78cd4cuda3std3__45__cpo3endE - _ZN34_INTERNAL_d4ff6026_4_k_cu_314c78cd6thrust24THRUST_300001_SM_1000_NS12placeholders2_1E)
_ZN34_INTERNAL_d4ff6026_4_k_cu_314c78cd6thrust24THRUST_300001_SM_1000_NS12placeholders2_1E:
	.zero		1
	.type		_ZN34_INTERNAL_d4ff6026_4_k_cu_314c78cd4cuda3std3__45__cpo3endE,@object
	.size		_ZN34_INTERNAL_d4ff6026_4_k_cu_314c78cd4cuda3std3__45__cpo3endE,(_ZN34_INTERNAL_d4ff6026_4_k_cu_314c78cd4cuda3std6ranges3__45__cpo3endE - _ZN34_INTERNAL_d4ff6026_4_k_cu_314c78cd4cuda3std3__45__cpo3endE)
_ZN34_INTERNAL_d4ff6026_4_k_cu_314c78cd4cuda3std3__45__cpo3endE:
	.zero		1
	.type		_ZN34_INTERNAL_d4ff6026_4_k_cu_314c78cd4cuda3std6ranges3__45__cpo3endE,@object
	.size		_ZN34_INTERNAL_d4ff6026_4_k_cu_314c78cd4cuda3std6ranges3__45__cpo3endE,(_ZN34_INTERNAL_d4ff6026_4_k_cu_314c78cd6thrust24THRUST_300001_SM_1000_NS12placeholders2_5E - _ZN34_INTERNAL_d4ff6026_4_k_cu_314c78cd4cuda3std6ranges3__45__cpo3endE)
_ZN34_INTERNAL_d4ff6026_4_k_cu_314c78cd4cuda3std6ranges3__45__cpo3endE:
	.zero		1
	.type		_ZN34_INTERNAL_d4ff6026_4_k_cu_314c78cd6thrust24THRUST_300001_SM_1000_NS12placeholders2_5E,@object
	.size		_ZN34_INTERNAL_d4ff6026_4_k_cu_314c78cd6thrust24THRUST_300001_SM_1000_NS12placeholders2_5E,(_ZN34_INTERNAL_d4ff6026_4_k_cu_314c78cd4cuda3std3__45__cpo4rendE - _ZN34_INTERNAL_d4ff6026_4_k_cu_314c78cd6thrust24THRUST_300001_SM_1000_NS12placeholders2_5E)
_ZN34_INTERNAL_d4ff6026_4_k_cu_314c78cd6thrust24THRUST_300001_SM_1000_NS12placeholders2_5E:
	.zero		1
	.type		_ZN34_INTERNAL_d4ff6026_4_k_cu_314c78cd4cuda3std3__45__cpo4rendE,@object
	.size		_ZN34_INTERNAL_d4ff6026_4_k_cu_314c78cd4cuda3std3__45__cpo4rendE,(_ZN34_INTERNAL_d4ff6026_4_k_cu_314c78cd4cuda3std6ranges3__45__cpo9iter_swapE - _ZN34_INTERNAL_d4ff6026_4_k_cu_314c78cd4cuda3std3__45__cpo4rendE)
_ZN34_INTERNAL_d4ff6026_4_k_cu_314c78cd4cuda3std3__45__cpo4rendE:
	.zero		1
	.type		_ZN34_INTERNAL_d4ff6026_4_k_cu_314c78cd4cuda3std6ranges3__45__cpo9iter_swapE,@object
	.size		_ZN34_INTERNAL_d4ff6026_4_k_cu_314c78cd4cuda3std6ranges3__45__cpo9iter_swapE,(_ZN34_INTERNAL_d4ff6026_4_k_cu_314c78cd4cuda3std3__48unexpectE - _ZN34_INTERNAL_d4ff6026_4_k_cu_314c78cd4cuda3std6ranges3__45__cpo9iter_swapE)
_ZN34_INTERNAL_d4ff6026_4_k_cu_314c78cd4cuda3std6ranges3__45__cpo9iter_swapE:
	.zero		1
	.type		_ZN34_INTERNAL_d4ff6026_4_k_cu_314c78cd4cuda3std3__48unexpectE,@object
	.size		_ZN34_INTERNAL_d4ff6026_4_k_cu_314c78cd4cuda3std3__48unexpectE,(_ZN34_INTERNAL_d4ff6026_4_k_cu_314c78cd6thrust24THRUST_300001_SM_1000_NS8cuda_cub3parE - _ZN34_INTERNAL_d4ff6026_4_k_cu_314c78cd4cuda3std3__48unexpectE)
_ZN34_INTERNAL_d4ff6026_4_k_cu_314c78cd4cuda3std3__48unexpectE:
	.zero		1
	.type		_ZN34_INTERNAL_d4ff6026_4_k_cu_314c78cd6thrust24THRUST_300001_SM_1000_NS8cuda_cub3parE,@object
	.size		_ZN34_INTERNAL_d4ff6026_4_k_cu_314c78cd6thrust24THRUST_300001_SM_1000_NS8cuda_cub3parE,(.L_29 - _ZN34_INTERNAL_d4ff6026_4_k_cu_314c78cd6thrust24THRUST_300001_SM_1000_NS8cuda_cub3parE)
_ZN34_INTERNAL_d4ff6026_4_k_cu_314c78cd6thrust24THRUST_300001_SM_1000_NS8cuda_cub3parE:
	.zero		1
.L_29:


//--------------------- .nv.shared._ZN3cub18CUB_300001_SM_10006detail10radix_sort33DeviceRadixSortExclusiveSumKernelINS1_5radix10policy_hubIiiyE10Policy1000EyEEvPT0_ --------------------------
	.section	.nv.shared._ZN3cub18CUB_300001_SM_10006detail10radix_sort33DeviceRadixSortExclusiveSumKernelINS1_5radix10policy_hubIiiyE10Policy1000EyEEvPT0_,"aw",@nobits
	.sectionflags	@""
	.align	16
.nv.shared._ZN3cub18CUB_300001_SM_10006detail10radix_sort33DeviceRadixSortExclusiveSumKernelINS1_5radix10policy_hubIiiyE10Policy1000EyEEvPT0_:
	.zero		3360


//--------------------- .nv.shared._ZN3cub18CUB_300001_SM_10006detail10radix_sort30DeviceRadixSortHistogramKernelINS1_5radix10policy_hubIiiyE10Policy1000ELNS0_9SortOrderE0EiyNS1_21identity_decomposer_tEEEvPT2_PKT1_SA_iiT3_ --------------------------
	.section	.nv.shared._ZN3cub18CUB_300001_SM_10006detail10radix_sort30DeviceRadixSortHistogramKernelINS1_5radix10policy_hubIiiyE10Policy1000ELNS0_9SortOrderE0EiyNS1_21identity_decomposer_tEEEvPT2_PKT1_SA_iiT3_,"aw",@nobits
	.sectionflags	@""
	.align	16
.nv.shared._ZN3cub18CUB_300001_SM_10006detail10radix_sort30DeviceRadixSortHistogramKernelINS1_5radix10policy_hubIiiyE10Policy1000ELNS0_9SortOrderE0EiyNS1_21identity_decomposer_tEEEvPT2_PKT1_SA_iiT3_:
	.zero		5120


//--------------------- .nv.shared._ZN3cub18CUB_300001_SM_10006detail10radix_sort31DeviceRadixSortSingleTileKernelINS1_5radix10policy_hubIiiyE10Policy1000ELNS0_9SortOrderE0EiiyNS1_21identity_decomposer_tEEEvPKT1_PSA_PKT2_PSE_T3_iiT4_ --------------------------
	.section	.nv.shared._ZN3cub18CUB_300001_SM_10006detail10radix_sort31DeviceRadixSortSingleTileKernelINS1_5radix10policy_hubIiiyE10Policy1000ELNS0_9SortOrderE0EiiyNS1_21identity_decomposer_tEEEvPKT1_PSA_PKT2_PSE_T3_iiT4_,"aw",@nobits
	.sectionflags	@""
	.align	16
.nv.shared._ZN3cub18CUB_300001_SM_10006detail10radix_sort31DeviceRadixSortSingleTileKernelINS1_5radix10policy_hubIiiyE10Policy1000ELNS0_9SortOrderE0EiiyNS1_21identity_decomposer_tEEEvPKT1_PSA_PKT2_PSE_T3_iiT4_:
	.zero		34880


//--------------------- .nv.shared._ZN3cub18CUB_300001_SM_10006detail10radix_sort29DeviceRadixSortOnesweepKernelINS1_5radix10policy_hubIifyE10Policy1000ELNS0_9SortOrderE0EifyiiNS1_21identity_decomposer_tEEEvPT5_SB_PT3_PKSC_PT1_PKSG_PT2_PKSK_T4_iiT6_ --------------------------
	.section	.nv.shared._ZN3cub18CUB_300001_SM_10006detail10radix_sort29DeviceRadixSortOnesweepKernelINS1_5radix10policy_hubIifyE10Policy1000ELNS0_9SortOrderE0EifyiiNS1_21identity_decomposer_tEEEvPT5_SB_PT3_PKSC_PT1_PKSG_PT2_PKSK_T4_iiT6_,"aw",@nobits
	.sectionflags	@""
	.align	16
.nv.shared._ZN3cub18CUB_300001_SM_10006detail10radix_sort29DeviceRadixSortOnesweepKernelINS1_5radix10policy_hubIifyE10Policy1000ELNS0_9SortOrderE0EifyiiNS1_21identity_decomposer_tEEEvPT5_SB_PT3_PKSC_PT1_PKSG_PT2_PKSK_T4_iiT6_:
	.zero		29184


//--------------------- .nv.shared._ZN3cub18CUB_300001_SM_10006detail10radix_sort33DeviceRadixSortExclusiveSumKernelINS1_5radix10policy_hubIifyE10Policy1000EyEEvPT0_ --------------------------
	.section	.nv.shared._ZN3cub18CUB_300001_SM_10006detail10radix_sort33DeviceRadixSortExclusiveSumKernelINS1_5radix10policy_hubIifyE10Policy1000EyEEvPT0_,"aw",@nobits
	.sectionflags	@""
	.align	16
.nv.shared._ZN3cub18CUB_300001_SM_10006detail10radix_sort33DeviceRadixSortExclusiveSumKernelINS1_5radix10policy_hubIifyE10Policy1000EyEEvPT0_:
	.zero		3360


//--------------------- .nv.shared._ZN3cub18CUB_300001_SM_10006detail10radix_sort30DeviceRadixSortHistogramKernelINS1_5radix10policy_hubIifyE10Policy1000ELNS0_9SortOrderE0EiyNS1_21identity_decomposer_tEEEvPT2_PKT1_SA_iiT3_ --------------------------
	.section	.nv.shared._ZN3cub18CUB_300001_SM_10006detail10radix_sort30DeviceRadixSortHistogramKernelINS1_5radix10policy_hubIifyE10Policy1000ELNS0_9SortOrderE0EiyNS1_21identity_decomposer_tEEEvPT2_PKT1_SA_iiT3_,"aw",@nobits
	.sectionflags	@""
	.align	16
.nv.shared._ZN3cub18CUB_300001_SM_10006detail10radix_sort30DeviceRadixSortHistogramKernelINS1_5radix10policy_hubIifyE10Policy1000ELNS0_9SortOrderE0EiyNS1_21identity_decomposer_tEEEvPT2_PKT1_SA_iiT3_:
	.zero		5120


//--------------------- .nv.shared._ZN3cub18CUB_300001_SM_10006detail10radix_sort31DeviceRadixSortSingleTileKernelINS1_5radix10policy_hubIifyE10Policy1000ELNS0_9SortOrderE0EifyNS1_21identity_decomposer_tEEEvPKT1_PSA_PKT2_PSE_T3_iiT4_ --------------------------
	.section	.nv.shared._ZN3cub18CUB_300001_SM_10006detail10radix_sort31DeviceRadixSortSingleTileKernelINS1_5radix10policy_hubIifyE10Policy1000ELNS0_9SortOrderE0EifyNS1_21identity_decomposer_tEEEvPKT1_PSA_PKT2_PSE_T3_iiT4_,"aw",@nobits
	.sectionflags	@""
	.align	16
.nv.shared._ZN3cub18CUB_300001_SM_10006detail10radix_sort31DeviceRadixSortSingleTileKernelINS1_5radix10policy_hubIifyE10Policy1000ELNS0_9SortOrderE0EifyNS1_21identity_decomposer_tEEEvPKT1_PSA_PKT2_PSE_T3_iiT4_:
	.zero		34880


//--------------------- .nv.shared._ZN3cub18CUB_300001_SM_10006detail10radix_sort29DeviceRadixSortOnesweepKernelINS1_5radix10policy_hubIiNS0_8NullTypeEyE10Policy1000ELNS0_9SortOrderE0EiS6_yiiNS1_21identity_decomposer_tEEEvPT5_SC_PT3_PKSD_PT1_PKSH_PT2_PKSL_T4_iiT6_ --------------------------
	.section	.nv.shared._ZN3cub18CUB_300001_SM_10006detail10radix_sort29DeviceRadixSortOnesweepKernelINS1_5radix10policy_hubIiNS0_8NullTypeEyE10Policy1000ELNS0_9SortOrderE0EiS6_yiiNS1_21identity_decomposer_tEEEvPT5_SC_PT3_PKSD_PT1_PKSH_PT2_PKSL_T4_iiT6_,"aw",@nobits
	.sectionflags	@""
	.align	16
.nv.shared._ZN3cub18CUB_300001_SM_10006detail10radix_sort29DeviceRadixSortOnesweepKernelINS1_5radix10policy_hubIiNS0_8NullTypeEyE10Policy1000ELNS0_9SortOrderE0EiS6_yiiNS1_21identity_decomposer_tEEEvPT5_SC_PT3_PKSD_PT1_PKSH_PT2_PKSL_T4_iiT6_:
	.zero		32256


//--------------------- .nv.shared._ZN3cub18CUB_300001_SM_10006detail10radix_sort33DeviceRadixSortExclusiveSumKernelINS1_5radix10policy_hubIiNS0_8NullTypeEyE10Policy1000EyEEvPT0_ --------------------------
	.section	.nv.shared._ZN3cub18CUB_300001_SM_10006detail10radix_sort33DeviceRadixSortExclusiveSumKernelINS1_5radix10policy_hubIiNS0_8NullTypeEyE10Policy1000EyEEvPT0_,"aw",@nobits
	.sectionflags	@""
	.align	16
.nv.shared._ZN3cub18CUB_300001_SM_10006detail10radix_sort33DeviceRadixSortExclusiveSumKernelINS1_5radix10policy_hubIiNS0_8NullTypeEyE10Policy1000EyEEvPT0_:
	.zero		3360


//--------------------- .nv.shared._ZN3cub18CUB_300001_SM_10006detail10radix_sort30DeviceRadixSortHistogramKernelINS1_5radix10policy_hubIiNS0_8NullTypeEyE10Policy1000ELNS0_9SortOrderE0EiyNS1_21identity_decomposer_tEEEvPT2_PKT1_SB_iiT3_ --------------------------
	.section	.nv.shared._ZN3cub18CUB_300001_SM_10006detail10radix_sort30DeviceRadixSortHistogramKernelINS1_5radix10policy_hubIiNS0_8NullTypeEyE10Policy1000ELNS0_9SortOrderE0EiyNS1_21identity_decomposer_tEEEvPT2_PKT1_SB_iiT3_,"aw",@nobits
	.sectionflags	@""
	.align	16
.nv.shared._ZN3cub18CUB_300001_SM_10006detail10radix_sort30DeviceRadixSortHistogramKernelINS1_5radix10policy_hubIiNS0_8NullTypeEyE10Policy1000ELNS0_9SortOrderE0EiyNS1_21identity_decomposer_tEEEvPT2_PKT1_SB_iiT3_:
	.zero		5120


//--------------------- .nv.shared._ZN3cub18CUB_300001_SM_10006detail10radix_sort31DeviceRadixSortSingleTileKernelINS1_5radix10policy_hubIiNS0_8NullTypeEyE10Policy1000ELNS0_9SortOrderE0EiS6_yNS1_21identity_decomposer_tEEEvPKT1_PSB_PKT2_PSF_T3_iiT4_ --------------------------
	.section	.nv.shared._ZN3cub18CUB_300001_SM_10006detail10radix_sort31DeviceRadixSortSingleTileKernelINS1_5radix10policy_hubIiNS0_8NullTypeEyE10Policy1000ELNS0_9SortOrderE0EiS6_yNS1_21identity_decomposer_tEEEvPKT1_PSB_PKT2_PSF_T3_iiT4_,"aw",@nobits
	.sectionflags	@""
	.align	16
.nv.shared._ZN3cub18CUB_300001_SM_10006detail10radix_sort31DeviceRadixSortSingleTileKernelINS1_5radix10policy_hubIiNS0_8NullTypeEyE10Policy1000ELNS0_9SortOrderE0EiS6_yNS1_21identity_decomposer_tEEEvPKT1_PSB_PKT2_PSF_T3_iiT4_:
	.zero		34880


//--------------------- .nv.shared._ZN3cub18CUB_300001_SM_10006detail6reduce28DeviceReduceSingleTileKernelINS2_10policy_hubIiyN4cuda3std3__44plusIiEEE10Policy1000EPiSC_iS9_iiNS7_10__identityEEEvT0_T1_T2_T3_T4_T6_ --------------------------
	.section	.nv.shared._ZN3cub18CUB_300001_SM_10006detail6reduce28DeviceReduceSingleTileKernelINS2_10policy_hubIiyN4cuda3std3__44plusIiEEE10Policy1000EPiSC_iS9_iiNS7_10__identityEEEvT0_T1_T2_T3_T4_T6_,"aw",@nobits
	.sectionflags	@""
	.align	16
.nv.shared._ZN3cub18CUB_300001_SM_10006detail6reduce28DeviceReduceSingleTileKernelINS2_10policy_hubIiyN4cuda3std3__44plusIiEEE10Policy1000EPiSC_iS9_iiNS7_10__identityEEEvT0_T1_T2_T3_T4_T6_:
	.zero		1072


//--------------------- .nv.shared._ZN3cub18CUB_300001_SM_10006detail6reduce18DeviceReduceKernelINS2_10policy_hubIiyN4cuda3std3__44plusIiEEE10Policy1000EPiyS9_iNS7_10__identityEEEvT0_PT3_T1_NS0_13GridEvenShareISH_EET2_T4_ --------------------------
	.section	.nv.shared._ZN3cub18CUB_300001_SM_10006detail6reduce18DeviceReduceKernelINS2_10policy_hubIiyN4cuda3std3__44plusIiEEE10Policy1000EPiyS9_iNS7_10__identityEEEvT0_PT3_T1_NS0_13GridEvenShareISH_EET2_T4_,"aw",@nobits
	.sectionflags	@""
	.align	16
.nv.shared._ZN3cub18CUB_300001_SM_10006detail6reduce18DeviceReduceKernelINS2_10policy_hubIiyN4cuda3std3__44plusIiEEE10Policy1000EPiyS9_iNS7_10__identityEEEvT0_PT3_T1_NS0_13GridEvenShareISH_EET2_T4_:
	.zero		1072


//--------------------- .nv.shared._ZN3cub18CUB_300001_SM_10006detail6reduce28DeviceReduceSingleTileKernelINS2_10policy_hubIiyN4cuda3std3__44plusIiEEE10Policy1000EPiSC_yS9_iiNS7_10__identityEEEvT0_T1_T2_T3_T4_T6_ --------------------------
	.section	.nv.shared._ZN3cub18CUB_300001_SM_10006detail6reduce28DeviceReduceSingleTileKernelINS2_10policy_hubIiyN4cuda3std3__44plusIiEEE10Policy1000EPiSC_yS9_iiNS7_10__identityEEEvT0_T1_T2_T3_T4_T6_,"aw",@nobits
	.sectionflags	@""
	.align	16
.nv.shared._ZN3cub18CUB_300001_SM_10006detail6reduce28DeviceReduceSingleTileKernelINS2_10policy_hubIiyN4cuda3std3__44plusIiEEE10Policy1000EPiSC_yS9_iiNS7_10__identityEEEvT0_T1_T2_T3_T4_T6_:
	.zero		1072


//--------------------- .nv.shared._ZN3cub18CUB_300001_SM_10006detail6reduce28DeviceReduceSingleTileKernelINS2_10policy_hubIijN4cuda3std3__44plusIiEEE10Policy1000EPiSC_iS9_iiNS7_10__identityEEEvT0_T1_T2_T3_T4_T6_ --------------------------
	.section	.nv.shared._ZN3cub18CUB_300001_SM_10006detail6reduce28DeviceReduceSingleTileKernelINS2_10policy_hubIijN4cuda3std3__44plusIiEEE10Policy1000EPiSC_iS9_iiNS7_10__identityEEEvT0_T1_T2_T3_T4_T6_,"aw",@nobits
	.sectionflags	@""
	.align	16
.nv.shared._ZN3cub18CUB_300001_SM_10006detail6reduce28DeviceReduceSingleTileKernelINS2_10policy_hubIijN4cuda3std3__44plusIiEEE10Policy1000EPiSC_iS9_iiNS7_10__identityEEEvT0_T1_T2_T3_T4_T6_:
	.zero		1072


//--------------------- .nv.shared._ZN3cub18CUB_300001_SM_10006detail6reduce18DeviceReduceKernelINS2_10policy_hubIijN4cuda3std3__44plusIiEEE10Policy1000EPijS9_iNS7_10__identityEEEvT0_PT3_T1_NS0_13GridEvenShareISH_EET2_T4_ --------------------------
	.section	.nv.shared._ZN3cub18CUB_300001_SM_10006detail6reduce18DeviceReduceKernelINS2_10policy_hubIijN4cuda3std3__44plusIiEEE10Policy1000EPijS9_iNS7_10__identityEEEvT0_PT3_T1_NS0_13GridEvenShareISH_EET2_T4_,"aw",@nobits
	.sectionflags	@""
	.align	16
.nv.shared._ZN3cub18CUB_300001_SM_10006detail6reduce18DeviceReduceKernelINS2_10policy_hubIijN4cuda3std3__44plusIiEEE10Policy1000EPijS9_iNS7_10__identityEEEvT0_PT3_T1_NS0_13GridEvenShareISH_EET2_T4_:
	.zero		1072


//--------------------- .nv.shared._ZN3cub18CUB_300001_SM_10006detail6reduce28DeviceReduceSingleTileKernelINS2_10policy_hubIijN4cuda3std3__44plusIiEEE10Policy1000EPiSC_jS9_iiNS7_10__identityEEEvT0_T1_T2_T3_T4_T6_ --------------------------
	.section	.nv.shared._ZN3cub18CUB_300001_SM_10006detail6reduce28DeviceReduceSingleTileKernelINS2_10policy_hubIijN4cuda3std3__44plusIiEEE10Policy1000EPiSC_jS9_iiNS7_10__identityEEEvT0_T1_T2_T3_T4_T6_,"aw",@nobits
	.sectionflags	@""
	.align	16
.nv.shared._ZN3cub18CUB_300001_SM_10006detail6reduce28DeviceReduceSingleTileKernelINS2_10policy_hubIijN4cuda3std3__44plusIiEEE10Policy1000EPiSC_jS9_iiNS7_10__identityEEEvT0_T1_T2_T3_T4_T6_:
	.zero		1072


//--------------------- .nv.shared._ZN3cub18CUB_300001_SM_10006detail11EmptyKernelIvEEvv --------------------------
	.section	.nv.shared._ZN3cub18CUB_300001_SM_10006detail11EmptyKernelIvEEvv,"aw",@nobits
	.sectionflags	@""
	.align	16
	.zero		1024


//--------------------- .nv.shared._ZN6thrust24THRUST_300001_SM_1000_NS8cuda_cub4core6detail13_kernel_agentINS1_15__reduce_by_key16ReduceByKeyAgentIPiPfNS0_16discard_iteratorINS0_11use_defaultEEES8_N4cuda3std3__48equal_toIiEENSE_4plusIfEEPllEEJS7_S8_SB_S8_SJ_N3cub18CUB_300001_SM_100024ReduceByKeyScanTileStateIflLb1EEESG_SI_llEEEvDpT0_ --------------------------
	.section	.nv.shared._ZN6thrust24THRUST_300001_SM_1000_NS8cuda_cub4core6detail13_kernel_agentINS1_15__reduce_by_key16ReduceByKeyAgentIPiPfNS0_16discard_iteratorINS0_11use_defaultEEES8_N4cuda3std3__48equal_toIiEENSE_4plusIfEEPllEEJS7_S8_SB_S8_SJ_N3cub18CUB_300001_SM_100024ReduceByKeyScanTileStateIflLb1EEESG_SI_llEEEvDpT0_,"aw",@nobits
	.sectionflags	@""
	.align	16
	.zero		1024


//--------------------- .nv.shared._ZN6thrust24THRUST_300001_SM_1000_NS8cuda_cub4core6detail13_kernel_agentINS1_15__reduce_by_key9InitAgentIN3cub18CUB_300001_SM_100024ReduceByKeyScanTileStateIflLb1EEElPlEEJSA_lSB_EEEvDpT0_ --------------------------
	.section	.nv.shared._ZN6thrust24THRUST_300001_SM_1000_NS8cuda_cub4core6detail13_kernel_agentINS1_15__reduce_by_key9InitAgentIN3cub18CUB_300001_SM_100024ReduceByKeyScanTileStateIflLb1EEElPlEEJSA_lSB_EEEvDpT0_,"aw",@nobits
	.sectionflags	@""
	.align	16
	.zero		1024


//--------------------- .nv.shared._ZN6thrust24THRUST_300001_SM_1000_NS8cuda_cub4core6detail13_kernel_agentINS1_15__reduce_by_key16ReduceByKeyAgentIPiPfNS0_16discard_iteratorINS0_11use_defaultEEES8_N4cuda3std3__48equal_toIiEENSE_4plusIfEES7_iEEJS7_S8_SB_S8_S7_N3cub18CUB_300001_SM_100024ReduceByKeyScanTileStateIfiLb1EEESG_SI_iiEEEvDpT0_ --------------------------
	.section	.nv.shared._ZN6thrust24THRUST_300001_SM_1000_NS8cuda_cub4core6detail13_kernel_agentINS1_15__reduce_by_key16ReduceByKeyAgentIPiPfNS0_16discard_iteratorINS0_11use_defaultEEES8_N4cuda3std3__48equal_toIiEENSE_4plusIfEES7_iEEJS7_S8_SB_S8_S7_N3cub18CUB_300001_SM_100024ReduceByKeyScanTileStateIfiLb1EEESG_SI_iiEEEvDpT0_,"aw",@nobits
	.sectionflags	@""
	.align	16
	.zero		1024


//--------------------- .nv.shared._ZN6thrust24THRUST_300001_SM_1000_NS8cuda_cub4core6detail13_kernel_agentINS1_15__reduce_by_key9InitAgentIN3cub18CUB_300001_SM_100024ReduceByKeyScanTileStateIfiLb1EEEiPiEEJSA_iSB_EEEvDpT0_ --------------------------
	.section	.nv.shared._ZN6thrust24THRUST_300001_SM_1000_NS8cuda_cub4core6detail13_kernel_agentINS1_15__reduce_by_key9InitAgentIN3cub18CUB_300001_SM_100024ReduceByKeyScanTileStateIfiLb1EEEiPiEEJSA_iSB_EEEvDpT0_,"aw",@nobits
	.sectionflags	@""
	.align	16
	.zero		1024


//--------------------- .nv.shared._ZN6thrust24THRUST_300001_SM_1000_NS8cuda_cub4core6detail13_kernel_agentINS1_15__reduce_by_key16ReduceByKeyAgentIPiNS0_17constant_iteratorIiNS0_11use_defaultES9_EES7_S7_N4cuda3std3__48equal_toIiEENSD_4plusIiEEPllEEJS7_SA_S7_S7_SI_N3cub18CUB_300001_SM_100024ReduceByKeyScanTileStateIilLb1EEESF_SH_llEEEvDpT0_ --------------------------
	.section	.nv.shared._ZN6thrust24THRUST_300001_SM_1000_NS8cuda_cub4core6detail13_kernel_agentINS1_15__reduce_by_key16ReduceByKeyAgentIPiNS0_17constant_iteratorIiNS0_11use_defaultES9_EES7_S7_N4cuda3std3__48equal_toIiEENSD_4plusIiEEPllEEJS7_SA_S7_S7_SI_N3cub18CUB_300001_SM_100024ReduceByKeyScanTileStateIilLb1EEESF_SH_llEEEvDpT0_,"aw",@nobits
	.sectionflags	@""
	.align	16
	.zero		1024


//--------------------- .nv.shared._ZN6thrust24THRUST_300001_SM_1000_NS8cuda_cub4core6detail13_kernel_agentINS1_15__reduce_by_key9InitAgentIN3cub18CUB_300001_SM_100024ReduceByKeyScanTileStateIilLb1EEElPlEEJSA_lSB_EEEvDpT0_ --------------------------
	.section	.nv.shared._ZN6thrust24THRUST_300001_SM_1000_NS8cuda_cub4core6detail13_kernel_agentINS1_15__reduce_by_key9InitAgentIN3cub18CUB_300001_SM_100024ReduceByKeyScanTileStateIilLb1EEElPlEEJSA_lSB_EEEvDpT0_,"aw",@nobits
	.sectionflags	@""
	.align	16
	.zero		1024


//--------------------- .nv.shared._ZN6thrust24THRUST_300001_SM_1000_NS8cuda_cub4core6detail13_kernel_agentINS1_15__reduce_by_key16ReduceByKeyAgentIPiNS0_17constant_iteratorIiNS0_11use_defaultES9_EES7_S7_N4cuda3std3__48equal_toIiEENSD_4plusIiEES7_iEEJS7_SA_S7_S7_S7_N3cub18CUB_300001_SM_100024ReduceByKeyScanTileStateIiiLb1EEESF_SH_iiEEEvDpT0_ --------------------------
	.section	.nv.shared._ZN6thrust24THRUST_300001_SM_1000_NS8cuda_cub4core6detail13_kernel_agentINS1_15__reduce_by_key16ReduceByKeyAgentIPiNS0_17constant_iteratorIiNS0_11use_defaultES9_EES7_S7_N4cuda3std3__48equal_toIiEENSD_4plusIiEES7_iEEJS7_SA_S7_S7_S7_N3cub18CUB_300001_SM_100024ReduceByKeyScanTileStateIiiLb1EEESF_SH_iiEEEvDpT0_,"aw",@nobits
	.sectionflags	@""
	.align	16
	.zero		1024


//--------------------- .nv.shared._ZN6thrust24THRUST_300001_SM_1000_NS8cuda_cub4core6detail13_kernel_agentINS1_15__reduce_by_key9InitAgentIN3cub18CUB_300001_SM_100024ReduceByKeyScanTileStateIiiLb1EEEiPiEEJSA_iSB_EEEvDpT0_ --------------------------
	.section	.nv.shared._ZN6thrust24THRUST_300001_SM_1000_NS8cuda_cub4core6detail13_kernel_agentINS1_15__reduce_by_key9InitAgentIN3cub18CUB_300001_SM_100024ReduceByKeyScanTileStateIiiLb1EEEiPiEEJSA_iSB_EEEvDpT0_,"aw",@nobits
	.sectionflags	@""
	.align	16
	.zero		1024


//--------------------- .nv.shared._Z12reduceGlobalILj1EfEvPT0_S1_j --------------------------
	.section	.nv.shared._Z12reduceGlobalILj1EfEvPT0_S1_j,"aw",@nobits
	.sectionflags	@""
	.align	16
	.zero		1024


//--------------------- .nv.shared._Z12reduceGlobalILj2EfEvPT0_S1_j --------------------------
	.section	.nv.shared._Z12reduceGlobalILj2EfEvPT0_S1_j,"aw",@nobits
	.sectionflags	@""
	.align	16
	.zero		1024


//--------------------- .nv.shared._Z12reduceGlobalILj4EfEvPT0_S1_j --------------------------
	.section	.nv.shared._Z12reduceGlobalILj4EfEvPT0_S1_j,"aw",@nobits
	.sectionflags	@""
	.align	16
	.zero		1024


//--------------------- .nv.shared._Z12reduceGlobalILj8EfEvPT0_S1_j --------------------------
	.section	.nv.shared._Z12reduceGlobalILj8EfEvPT0_S1_j,"aw",@nobits
	.sectionflags	@""
	.align	16
	.zero		1024


//--------------------- .nv.shared._Z12reduceGlobalILj16EfEvPT0_S1_j --------------------------
	.section	.nv.shared._Z12reduceGlobalILj16EfEvPT0_S1_j,"aw",@nobits
	.sectionflags	@""
	.align	16
	.zero		1024


//--------------------- .nv.shared._Z12reduceGlobalILj32EfEvPT0_S1_j --------------------------
	.section	.nv.shared._Z12reduceGlobalILj32EfEvPT0_S1_j,"aw",@nobits
	.sectionflags	@""
	.align	16
	.zero		1024


//--------------------- .nv.shared._Z12reduceGlobalILj64EfEvPT0_S1_j --------------------------
	.section	.nv.shared._Z12reduceGlobalILj64EfEvPT0_S1_j,"aw",@nobits
	.sectionflags	@""
	.align	16
	.zero		1024


//--------------------- .nv.shared._Z12reduceGlobalILj128EfEvPT0_S1_j --------------------------
	.section	.nv.shared._Z12reduceGlobalILj128EfEvPT0_S1_j,"aw",@nobits
	.sectionflags	@""
	.align	16
	.zero		1024


//--------------------- .nv.shared._Z12reduceGlobalILj256EfEvPT0_S1_j --------------------------
	.section	.nv.shared._Z12reduceGlobalILj256EfEvPT0_S1_j,"aw",@nobits
	.sectionflags	@""
	.align	16
	.zero		1024


//--------------------- .nv.shared._Z12reduceGlobalILj512EfEvPT0_S1_j --------------------------
	.section	.nv.shared._Z12reduceGlobalILj512EfEvPT0_S1_j,"aw",@nobits
	.sectionflags	@""
	.align	16
	.zero		1024


//--------------------- .nv.shared._Z12reduceGlobalILj1EiEvPT0_S1_j --------------------------
	.section	.nv.shared._Z12reduceGlobalILj1EiEvPT0_S1_j,"aw",@nobits
	.sectionflags	@""
	.align	16
	.zero		1024


//--------------------- .nv.shared._Z12reduceGlobalILj2EiEvPT0_S1_j --------------------------
	.section	.nv.shared._Z12reduceGlobalILj2EiEvPT0_S1_j,"aw",@nobits
	.sectionflags	@""
	.align	16
	.zero		1024


//--------------------- .nv.shared._Z12reduceGlobalILj4EiEvPT0_S1_j --------------------------
	.section	.nv.shared._Z12reduceGlobalILj4EiEvPT0_S1_j,"aw",@nobits
	.sectionflags	@""
	.align	16
	.zero		1024


//--------------------- .nv.shared._Z12reduceGlobalILj8EiEvPT0_S1_j --------------------------
	.section	.nv.shared._Z12reduceGlobalILj8EiEvPT0_S1_j,"aw",@nobits
	.sectionflags	@""
	.align	16
	.zero		1024


//--------------------- .nv.shared._Z12reduceGlobalILj16EiEvPT0_S1_j --------------------------
	.section	.nv.shared._Z12reduceGlobalILj16EiEvPT0_S1_j,"aw",@nobits
	.sectionflags	@""
	.align	16
	.zero		1024


//--------------------- .nv.shared._Z12reduceGlobalILj32EiEvPT0_S1_j --------------------------
	.section	.nv.shared._Z12reduceGlobalILj32EiEvPT0_S1_j,"aw",@nobits
	.sectionflags	@""
	.align	16
	.zero		1024


//--------------------- .nv.shared._Z12reduceGlobalILj64EiEvPT0_S1_j --------------------------
	.section	.nv.shared._Z12reduceGlobalILj64EiEvPT0_S1_j,"aw",@nobits
	.sectionflags	@""
	.align	16
	.zero		1024


//--------------------- .nv.shared._Z12reduceGlobalILj128EiEvPT0_S1_j --------------------------
	.section	.nv.shared._Z12reduceGlobalILj128EiEvPT0_S1_j,"aw",@nobits
	.sectionflags	@""
	.align	16
	.zero		1024


//--------------------- .nv.shared._Z12reduceGlobalILj256EiEvPT0_S1_j --------------------------
	.section	.nv.shared._Z12reduceGlobalILj256EiEvPT0_S1_j,"aw",@nobits
	.sectionflags	@""
	.align	16
	.zero		1024


//--------------------- .nv.shared._Z12reduceGlobalILj512EiEvPT0_S1_j --------------------------
	.section	.nv.shared._Z12reduceGlobalILj512EiEvPT0_S1_j,"aw",@nobits
	.sectionflags	@""
	.align	16
	.zero		1024


//--------------------- .nv.shared._Z14pickMembershipPiS_iiii --------------------------
	.section	.nv.shared._Z14pickMembershipPiS_iiii,"aw",@nobits
	.sectionflags	@""
	.align	16
	.zero		1024


//--------------------- .nv.shared._Z14pickCoordinatePfS_PiS_iiiiiii --------------------------
	.section	.nv.shared._Z14pickCoordinatePfS_PiS_iiiiiii,"aw",@nobits
	.sectionflags	@""
	.align	16
	.zero		1024


//--------------------- .nv.shared._Z14updateClustersPfS_PiS0_iii --------------------------
	.section	.nv.shared._Z14updateClustersPfS_PiS0_iii,"aw",@nobits
	.sectionflags	@""
	.align	16
	.zero		1024


//--------------------- .nv.shared._Z14pointsDistancePfS_PiS0_S0_iii --------------------------
	.section	.nv.shared._Z14pointsDistancePfS_PiS0_S0_iii,"aw",@nobits
	.sectionflags	@""
	.align	16
	.zero		1024


//--------------------- .nv.constant0._ZN3cub18CUB_300001_SM_10006detail10radix_sort29DeviceRadixSortOnesweepKernelINS1_5radix10policy_hubIiiyE10Policy1000ELNS0_9SortOrderE0EiiyiiNS1_21identity_decomposer_tEEEvPT5_SB_PT3_PKSC_PT1_PKSG_PT2_PKSK_T4_iiT6_ --------------------------
	.section	.nv.constant0._ZN3cub18CUB_300001_SM_10006detail10radix_sort29DeviceRadixSortOnesweepKernelINS1_5radix10policy_hubIiiyE10Policy1000ELNS0_9SortOrderE0EiiyiiNS1_21identity_decomposer_tEEEvPT5_SB_PT3_PKSC_PT1_PKSG_PT2_PKSK_T4_iiT6_,"a",@progbits
	.sectionflags	@""
	.align	4
.nv.constant0._ZN3cub18CUB_300001_SM_10006detail10radix_sort29DeviceRadixSortOnesweepKernelINS1_5radix10policy_hubIiiyE10Policy1000ELNS0_9SortOrderE0EiiyiiNS1_21identity_decomposer_tEEEvPT5_SB_PT3_PKSC_PT1_PKSG_PT2_PKSK_T4_iiT6_:
	.zero		973


//--------------------- .nv.constant0._ZN3cub18CUB_300001_SM_10006detail10radix_sort33DeviceRadixSortExclusiveSumKernelINS1_5radix10policy_hubIiiyE10Policy1000EyEEvPT0_ --------------------------
	.section	.nv.constant0._ZN3cub18CUB_300001_SM_10006detail10radix_sort33DeviceRadixSortExclusiveSumKernelINS1_5radix10policy_hubIiiyE10Policy1000EyEEvPT0_,"a",@progbits
	.sectionflags	@""
	.align	4
.nv.constant0._ZN3cub18CUB_300001_SM_10006detail10radix_sort33DeviceRadixSortExclusiveSumKernelINS1_5radix10policy_hubIiiyE10Policy1000EyEEvPT0_:
	.zero		904


//--------------------- .nv.constant0._ZN3cub18CUB_300001_SM_10006detail10radix_sort30DeviceRadixSortHistogramKernelINS1_5radix10policy_hubIiiyE10Policy1000ELNS0_9SortOrderE0EiyNS1_21identity_decomposer_tEEEvPT2_PKT1_SA_iiT3_ --------------------------
	.section	.nv.constant0._ZN3cub18CUB_300001_SM_10006detail10radix_sort30DeviceRadixSortHistogramKernelINS1_5radix10policy_hubIiiyE10Policy1000ELNS0_9SortOrderE0EiyNS1_21identity_decomposer_tEEEvPT2_PKT1_SA_iiT3_,"a",@progbits
	.sectionflags	@""
	.align	4
.nv.constant0._ZN3cub18CUB_300001_SM_10006detail10radix_sort30DeviceRadixSortHistogramKernelINS1_5radix10policy_hubIiiyE10Policy1000ELNS0_9SortOrderE0EiyNS1_21identity_decomposer_tEEEvPT2_PKT1_SA_iiT3_:
	.zero		929


//--------------------- .nv.constant0._ZN3cub18CUB_300001_SM_10006detail10radix_sort31DeviceRadixSortSingleTileKernelINS1_5radix10policy_hubIiiyE10Policy1000ELNS0_9SortOrderE0EiiyNS1_21identity_decomposer_tEEEvPKT1_PSA_PKT2_PSE_T3_iiT4_ --------------------------
	.section	.nv.constant0._ZN3cub18CUB_300001_SM_10006detail10radix_sort31DeviceRadixSortSingleTileKernelINS1_5radix10policy_hubIiiyE10Policy1000ELNS0_9SortOrderE0EiiyNS1_21identity_decomposer_tEEEvPKT1_PSA_PKT2_PSE_T3_iiT4_,"a",@progbits
	.sectionflags	@""
	.align	4
.nv.constant0._ZN3cub18CUB_300001_SM_10006detail10radix_sort31DeviceRadixSortSingleTileKernelINS1_5radix10policy_hubIiiyE10Policy1000ELNS0_9SortOrderE0EiiyNS1_21identity_decomposer_tEEEvPKT1_PSA_PKT2_PSE_T3_iiT4_:
	.zero		945


//--------------------- .nv.constant0._ZN3cub18CUB_300001_SM_10006detail10radix_sort29DeviceRadixSortOnesweepKernelINS1_5radix10policy_hubIifyE10Policy1000ELNS0_9SortOrderE0EifyiiNS1_21identity_decomposer_tEEEvPT5_SB_PT3_PKSC_PT1_PKSG_PT2_PKSK_T4_iiT6_ --------------------------
	.section	.nv.constant0._ZN3cub18CUB_300001_SM_10006detail10radix_sort29DeviceRadixSortOnesweepKernelINS1_5radix10policy_hubIifyE10Policy1000ELNS0_9SortOrderE0EifyiiNS1_21identity_decomposer_tEEEvPT5_SB_PT3_PKSC_PT1_PKSG_PT2_PKSK_T4_iiT6_,"a",@progbits
	.sectionflags	@""
	.align	4
.nv.constant0._ZN3cub18CUB_300001_SM_10006detail10radix_sort29DeviceRadixSortOnesweepKernelINS1_5radix10policy_hubIifyE10Policy1000ELNS0_9SortOrderE0EifyiiNS1_21identity_decomposer_tEEEvPT5_SB_PT3_PKSC_PT1_PKSG_PT2_PKSK_T4_iiT6_:
	.zero		973


//--------------------- .nv.constant0._ZN3cub18CUB_300001_SM_10006detail10radix_sort33DeviceRadixSortExclusiveSumKernelINS1_5radix10policy_hubIifyE10Policy1000EyEEvPT0_ --------------------------
	.section	.nv.constant0._ZN3cub18CUB_300001_SM_10006detail10radix_sort33DeviceRadixSortExclusiveSumKernelINS1_5radix10policy_hubIifyE10Policy1000EyEEvPT0_,"a",@progbits
	.sectionflags	@""
	.align	4
.nv.constant0._ZN3cub18CUB_300001_SM_10006detail10radix_sort33DeviceRadixSortExclusiveSumKernelINS1_5radix10policy_hubIifyE10Policy1000EyEEvPT0_:
	.zero		904


//--------------------- .nv.constant0._ZN3cub18CUB_300001_SM_10006detail10radix_sort30DeviceRadixSortHistogramKernelINS1_5radix10policy_hubIifyE10Policy1000ELNS0_9SortOrderE0EiyNS1_21identity_decomposer_tEEEvPT2_PKT1_SA_iiT3_ --------------------------
	.section	.nv.constant0._ZN3cub18CUB_300001_SM_10006detail10radix_sort30DeviceRadixSortHistogramKernelINS1_5radix10policy_hubIifyE10Policy1000ELNS0_9SortOrderE0EiyNS1_21identity_decomposer_tEEEvPT2_PKT1_SA_iiT3_,"a",@progbits
	.sectionflags	@""
	.align	4
.nv.constant0._ZN3cub18CUB_300001_SM_10006detail10radix_sort30DeviceRadixSortHistogramKernelINS1_5radix10policy_hubIifyE10Policy1000ELNS0_9SortOrderE0EiyNS1_21identity_decomposer_tEEEvPT2_PKT1_SA_iiT3_:
	.zero		929


//--------------------- .nv.constant0._ZN3cub18CUB_300001_SM_10006detail10radix_sort31DeviceRadixSortSingleTileKernelINS1_5radix10policy_hubIifyE10Policy1000ELNS0_9SortOrderE0EifyNS1_21identity_decomposer_tEEEvPKT1_PSA_PKT2_PSE_T3_iiT4_ --------------------------
	.section	.nv.constant0._ZN3cub18CUB_300001_SM_10006detail10radix_sort31DeviceRadixSortSingleTileKernelINS1_5radix10policy_hubIifyE10Policy1000ELNS0_9SortOrderE0EifyNS1_21identity_decomposer_tEEEvPKT1_PSA_PKT2_PSE_T3_iiT4_,"a",@progbits
	.sectionflags	@""
	.align	4
.nv.constant0._ZN3cub18CUB_300001_SM_10006detail10radix_sort31DeviceRadixSortSingleTileKernelINS1_5radix10policy_hubIifyE10Policy1000ELNS0_9SortOrderE0EifyNS1_21identity_decomposer_tEEEvPKT1_PSA_PKT2_PSE_T3_iiT4_:
	.zero		945


//--------------------- .nv.constant0._ZN3cub18CUB_300001_SM_10006detail10radix_sort29DeviceRadixSortOnesweepKernelINS1_5radix10policy_hubIiNS0_8NullTypeEyE10Policy1000ELNS0_9SortOrderE0EiS6_yiiNS1_21identity_decomposer_tEEEvPT5_SC_PT3_PKSD_PT1_PKSH_PT2_PKSL_T4_iiT6_ --------------------------
	.section	.nv.constant0._ZN3cub18CUB_300001_SM_10006detail10radix_sort29DeviceRadixSortOnesweepKernelINS1_5radix10policy_hubIiNS0_8NullTypeEyE10Policy1000ELNS0_9SortOrderE0EiS6_yiiNS1_21identity_decomposer_tEEEvPT5_SC_PT3_PKSD_PT1_PKSH_PT2_PKSL_T4_iiT6_,"a",@progbits
	.sectionflags	@""
	.align	4
.nv.constant0._ZN3cub18CUB_300001_SM_10006detail10radix_sort29DeviceRadixSortOnesweepKernelINS1_5radix10policy_hubIiNS0_8NullTypeEyE10Policy1000ELNS0_9SortOrderE0EiS6_yiiNS1_21identity_decomposer_tEEEvPT5_SC_PT3_PKSD_PT1_PKSH_PT2_PKSL_T4_iiT6_:
	.zero		973


//--------------------- .nv.constant0._ZN3cub18CUB_300001_SM_10006detail10radix_sort33DeviceRadixSortExclusiveSumKernelINS1_5radix10policy_hubIiNS0_8NullTypeEyE10Policy1000EyEEvPT0_ --------------------------
	.section	.nv.constant0._ZN3cub18CUB_300001_SM_10006detail10radix_sort33DeviceRadixSortExclusiveSumKernelINS1_5radix10policy_hubIiNS0_8NullTypeEyE10Policy1000EyEEvPT0_,"a",@progbits
	.sectionflags	@""
	.align	4
.nv.constant0._ZN3cub18CUB_300001_SM_10006detail10radix_sort33DeviceRadixSortExclusiveSumKernelINS1_5radix10policy_hubIiNS0_8NullTypeEyE10Policy1000EyEEvPT0_:
	.zero		904


//--------------------- .nv.constant0._ZN3cub18CUB_300001_SM_10006detail10radix_sort30DeviceRadixSortHistogramKernelINS1_5radix10policy_hubIiNS0_8NullTypeEyE10Policy1000ELNS0_9SortOrderE0EiyNS1_21identity_decomposer_tEEEvPT2_PKT1_SB_iiT3_ --------------------------
	.section	.nv.constant0._ZN3cub18CUB_300001_SM_10006detail10radix_sort30DeviceRadixSortHistogramKernelINS1_5radix10policy_hubIiNS0_8NullTypeEyE10Policy1000ELNS0_9SortOrderE0EiyNS1_21identity_decomposer_tEEEvPT2_PKT1_SB_iiT3_,"a",@progbits
	.sectionflags	@""
	.align	4
.nv.constant0._ZN3cub18CUB_300001_SM_10006detail10radix_sort30DeviceRadixSortHistogramKernelINS1_5radix10policy_hubIiNS0_8NullTypeEyE10Policy1000ELNS0_9SortOrderE0EiyNS1_21identity_decomposer_tEEEvPT2_PKT1_SB_iiT3_:
	.zero		929


//--------------------- .nv.constant0._ZN3cub18CUB_300001_SM_10006detail10radix_sort31DeviceRadixSortSingleTileKernelINS1_5radix10policy_hubIiNS0_8NullTypeEyE10Policy1000ELNS0_9SortOrderE0EiS6_yNS1_21identity_decomposer_tEEEvPKT1_PSB_PKT2_PSF_T3_iiT4_ --------------------------
	.section	.nv.constant0._ZN3cub18CUB_300001_SM_10006detail10radix_sort31DeviceRadixSortSingleTileKernelINS1_5radix10policy_hubIiNS0_8NullTypeEyE10Policy1000ELNS0_9SortOrderE0EiS6_yNS1_21identity_decomposer_tEEEvPKT1_PSB_PKT2_PSF_T3_iiT4_,"a",@progbits
	.sectionflags	@""
	.align	4
.nv.constant0._ZN3cub18CUB_300001_SM_10006detail10radix_sort31DeviceRadixSortSingleTileKernelINS1_5radix10policy_hubIiNS0_8NullTypeEyE10Policy1000ELNS0_9SortOrderE0EiS6_yNS1_21identity_decomposer_tEEEvPKT1_PSB_PKT2_PSF_T3_iiT4_:
	.zero		945


//--------------------- .nv.constant0._ZN3cub18CUB_300001_SM_10006detail6reduce28DeviceReduceSingleTileKernelINS2_10policy_hubIiyN4cuda3std3__44plusIiEEE10Policy1000EPiSC_iS9_iiNS7_10__identityEEEvT0_T1_T2_T3_T4_T6_ --------------------------
	.section	.nv.constant0._ZN3cub18CUB_300001_SM_10006detail6reduce28DeviceReduceSingleTileKernelINS2_10policy_hubIiyN4cuda3std3__44plusIiEEE10Policy1000EPiSC_iS9_iiNS7_10__identityEEEvT0_T1_T2_T3_T4_T6_,"a",@progbits
	.sectionflags	@""
	.align	4
.nv.constant0._ZN3cub18CUB_300001_SM_10006detail6reduce28DeviceReduceSingleTileKernelINS2_10policy_hubIiyN4cuda3std3__44plusIiEEE10Policy1000EPiSC_iS9_iiNS7_10__identityEEEvT0_T1_T2_T3_T4_T6_:
	.zero		925


//--------------------- .nv.constant0._ZN3cub18CUB_300001_SM_10006detail6reduce18DeviceReduceKernelINS2_10policy_hubIiyN4cuda3std3__44plusIiEEE10Policy1000EPiyS9_iNS7_10__identityEEEvT0_PT3_T1_NS0_13GridEvenShareISH_EET2_T4_ --------------------------
	.section	.nv.constant0._ZN3cub18CUB_300001_SM_10006detail6reduce18DeviceReduceKernelINS2_10policy_hubIiyN4cuda3std3__44plusIiEEE10Policy1000EPiyS9_iNS7_10__identityEEEvT0_PT3_T1_NS0_13GridEvenShareISH_EET2_T4_,"a",@progbits
	.sectionflags	@""
	.align	4
.nv.constant0._ZN3cub18CUB_300001_SM_10006detail6reduce18DeviceReduceKernelINS2_10policy_hubIiyN4cuda3std3__44plusIiEEE10Policy1000EPiyS9_iNS7_10__identityEEEvT0_PT3_T1_NS0_13GridEvenShareISH_EET2_T4_:
	.zero		994


//--------------------- .nv.constant0._ZN3cub18CUB_300001_SM_10006detail6reduce28DeviceReduceSingleTileKernelINS2_10policy_hubIiyN4cuda3std3__44plusIiEEE10Policy1000EPiSC_yS9_iiNS7_10__identityEEEvT0_T1_T2_T3_T4_T6_ --------------------------
	.section	.nv.constant0._ZN3cub18CUB_300001_SM_10006detail6reduce28DeviceReduceSingleTileKernelINS2_10policy_hubIiyN4cuda3std3__44plusIiEEE10Policy1000EPiSC_yS9_iiNS7_10__identityEEEvT0_T1_T2_T3_T4_T6_,"a",@progbits
	.sectionflags	@""
	.align	4
.nv.constant0._ZN3cub18CUB_300001_SM_10006detail6reduce28DeviceReduceSingleTileKernelINS2_10policy_hubIiyN4cuda3std3__44plusIiEEE10Policy1000EPiSC_yS9_iiNS7_10__identityEEEvT0_T1_T2_T3_T4_T6_:
	.zero		929


//--------------------- .nv.constant0._ZN3cub18CUB_300001_SM_10006detail6reduce28DeviceReduceSingleTileKernelINS2_10policy_hubIijN4cuda3std3__44plusIiEEE10Policy1000EPiSC_iS9_iiNS7_10__identityEEEvT0_T1_T2_T3_T4_T6_ --------------------------
	.section	.nv.constant0._ZN3cub18CUB_300001_SM_10006detail6reduce28DeviceReduceSingleTileKernelINS2_10policy_hubIijN4cuda3std3__44plusIiEEE10Policy1000EPiSC_iS9_iiNS7_10__identityEEEvT0_T1_T2_T3_T4_T6_,"a",@progbits
	.sectionflags	@""
	.align	4
.nv.constant0._ZN3cub18CUB_300001_SM_10006detail6reduce28DeviceReduceSingleTileKernelINS2_10policy_hubIijN4cuda3std3__44plusIiEEE10Policy1000EPiSC_iS9_iiNS7_10__identityEEEvT0_T1_T2_T3_T4_T6_:
	.zero		925


//--------------------- .nv.constant0._ZN3cub18CUB_300001_SM_10006detail6reduce18DeviceReduceKernelINS2_10policy_hubIijN4cuda3std3__44plusIiEEE10Policy1000EPijS9_iNS7_10__identityEEEvT0_PT3_T1_NS0_13GridEvenShareISH_EET2_T4_ --------------------------
	.section	.nv.constant0._ZN3cub18CUB_300001_SM_10006detail6reduce18DeviceReduceKernelINS2_10policy_hubIijN4cuda3std3__44plusIiEEE10Policy1000EPijS9_iNS7_10__identityEEEvT0_PT3_T1_NS0_13GridEvenShareISH_EET2_T4_,"a",@progbits
	.sectionflags	@""
	.align	4
.nv.constant0._ZN3cub18CUB_300001_SM_10006detail6reduce18DeviceReduceKernelINS2_10policy_hubIijN4cuda3std3__44plusIiEEE10Policy1000EPijS9_iNS7_10__identityEEEvT0_PT3_T1_NS0_13GridEvenShareISH_EET2_T4_:
	.zero		958


//--------------------- .nv.constant0._ZN3cub18CUB_300001_SM_10006detail6reduce28DeviceReduceSingleTileKernelINS2_10policy_hubIijN4cuda3std3__44plusIiEEE10Policy1000EPiSC_jS9_iiNS7_10__identityEEEvT0_T1_T2_T3_T4_T6_ --------------------------
	.section	.nv.constant0._ZN3cub18CUB_300001_SM_10006detail6reduce28DeviceReduceSingleTileKernelINS2_10policy_hubIijN4cuda3std3__44plusIiEEE10Policy1000EPiSC_jS9_iiNS7_10__identityEEEvT0_T1_T2_T3_T4_T6_,"a",@progbits
	.sectionflags	@""
	.align	4
.nv.constant0._ZN3cub18CUB_300001_SM_10006detail6reduce28DeviceReduceSingleTileKernelINS2_10policy_hubIijN4cuda3std3__44plusIiEEE10Policy1000EPiSC_jS9_iiNS7_10__identityEEEvT0_T1_T2_T3_T4_T6_:
	.zero		925


//--------------------- .nv.constant0._ZN3cub18CUB_300001_SM_10006detail11EmptyKernelIvEEvv --------------------------
	.section	.nv.constant0._ZN3cub18CUB_300001_SM_10006detail11EmptyKernelIvEEvv,"a",@progbits
	.sectionflags	@""
	.align	4
.nv.constant0._ZN3cub18CUB_300001_SM_10006detail11EmptyKernelIvEEvv:
	.zero		896


//--------------------- .nv.constant0._ZN6thrust24THRUST_300001_SM_1000_NS8cuda_cub4core6detail13_kernel_agentINS1_15__reduce_by_key16ReduceByKeyAgentIPiPfNS0_16discard_iteratorINS0_11use_defaultEEES8_N4cuda3std3__48equal_toIiEENSE_4plusIfEEPllEEJS7_S8_SB_S8_SJ_N3cub18CUB_300001_SM_100024ReduceByKeyScanTileStateIflLb1EEESG_SI_llEEEvDpT0_ --------------------------
	.section	.nv.constant0._ZN6thrust24THRUST_300001_SM_1000_NS8cuda_cub4core6detail13_kernel_agentINS1_15__reduce_by_key16ReduceByKeyAgentIPiPfNS0_16discard_iteratorINS0_11use_defaultEEES8_N4cuda3std3__48equal_toIiEENSE_4plusIfEEPllEEJS7_S8_SB_S8_SJ_N3cub18CUB_300001_SM_100024ReduceByKeyScanTileStateIflLb1EEESG_SI_llEEEvDpT0_,"a",@progbits
	.sectionflags	@""
	.align	4
.nv.constant0._ZN6thrust24THRUST_300001_SM_1000_NS8cuda_cub4core6detail13_kernel_agentINS1_15__reduce_by_key16ReduceByKeyAgentIPiPfNS0_16discard_iteratorINS0_11use_defaultEEES8_N4cuda3std3__48equal_toIiEENSE_4plusIfEEPllEEJS7_S8_SB_S8_SJ_N3cub18CUB_300001_SM_100024ReduceByKeyScanTileStateIflLb1EEESG_SI_llEEEvDpT0_:
	.zero		976


//--------------------- .nv.constant0._ZN6thrust24THRUST_300001_SM_1000_NS8cuda_cub4core6detail13_kernel_agentINS1_15__reduce_by_key9InitAgentIN3cub18CUB_300001_SM_100024ReduceByKeyScanTileStateIflLb1EEElPlEEJSA_lSB_EEEvDpT0_ --------------------------
	.section	.nv.constant0._ZN6thrust24THRUST_300001_SM_1000_NS8cuda_cub4core6detail13_kernel_agentINS1_15__reduce_by_key9InitAgentIN3cub18CUB_300001_SM_100024ReduceByKeyScanTileStateIflLb1EEElPlEEJSA_lSB_EEEvDpT0_,"a",@progbits
	.sectionflags	@""
	.align	4
.nv.constant0._ZN6thrust24THRUST_300001_SM_1000_NS8cuda_cub4core6detail13_kernel_agentINS1_15__reduce_by_key9InitAgentIN3cub18CUB_300001_SM_100024ReduceByKeyScanTileStateIflLb1EEElPlEEJSA_lSB_EEEvDpT0_:
	.zero		920


//--------------------- .nv.constant0._ZN6thrust24THRUST_300001_SM_1000_NS8cuda_cub4core6detail13_kernel_agentINS1_15__reduce_by_key16ReduceByKeyAgentIPiPfNS0_16discard_iteratorINS0_11use_defaultEEES8_N4cuda3std3__48equal_toIiEENSE_4plusIfEES7_iEEJS7_S8_SB_S8_S7_N3cub18CUB_300001_SM_100024ReduceByKeyScanTileStateIfiLb1EEESG_SI_iiEEEvDpT0_ --------------------------
	.section	.nv.constant0._ZN6thrust24THRUST_300001_SM_1000_NS8cuda_cub4core6detail13_kernel_agentINS1_15__reduce_by_key16ReduceByKeyAgentIPiPfNS0_16discard_iteratorINS0_11use_defaultEEES8_N4cuda3std3__48equal_toIiEENSE_4plusIfEES7_iEEJS7_S8_SB_S8_S7_N3cub18CUB_300001_SM_100024ReduceByKeyScanTileStateIfiLb1EEESG_SI_iiEEEvDpT0_,"a",@progbits
	.sectionflags	@""
	.align	4
.nv.constant0._ZN6thrust24THRUST_300001_SM_1000_NS8cuda_cub4core6detail13_kernel_agentINS1_15__reduce_by_key16ReduceByKeyAgentIPiPfNS0_16discard_iteratorINS0_11use_defaultEEES8_N4cuda3std3__48equal_toIiEENSE_4plusIfEES7_iEEJS7_S8_SB_S8_S7_N3cub18CUB_300001_SM_100024ReduceByKeyScanTileStateIfiLb1EEESG_SI_iiEEEvDpT0_:
	.zero		964


//--------------------- .nv.constant0._ZN6thrust24THRUST_300001_SM_1000_NS8cuda_cub4core6detail13_kernel_agentINS1_15__reduce_by_key9InitAgentIN3cub18CUB_300001_SM_100024ReduceByKeyScanTileStateIfiLb1EEEiPiEEJSA_iSB_EEEvDpT0_ --------------------------
	.section	.nv.constant0._ZN6thrust24THRUST_300001_SM_1000_NS8cuda_cub4core6detail13_kernel_agentINS1_15__reduce_by_key9InitAgentIN3cub18CUB_300001_SM_100024ReduceByKeyScanTileStateIfiLb1EEEiPiEEJSA_iSB_EEEvDpT0_,"a",@progbits
	.sectionflags	@""
	.align	4
.nv.constant0._ZN6thrust24THRUST_300001_SM_1000_NS8cuda_cub4core6detail13_kernel_agentINS1_15__reduce_by_key9InitAgentIN3cub18CUB_300001_SM_100024ReduceByKeyScanTileStateIfiLb1EEEiPiEEJSA_iSB_EEEvDpT0_:
	.zero		920


//--------------------- .nv.constant0._ZN6thrust24THRUST_300001_SM_1000_NS8cuda_cub4core6detail13_kernel_agentINS1_15__reduce_by_key16ReduceByKeyAgentIPiNS0_17constant_iteratorIiNS0_11use_defaultES9_EES7_S7_N4cuda3std3__48equal_toIiEENSD_4plusIiEEPllEEJS7_SA_S7_S7_SI_N3cub18CUB_300001_SM_100024ReduceByKeyScanTileStateIilLb1EEESF_SH_llEEEvDpT0_ --------------------------
	.section	.nv.constant0._ZN6thrust24THRUST_300001_SM_1000_NS8cuda_cub4core6detail13_kernel_agentINS1_15__reduce_by_key16ReduceByKeyAgentIPiNS0_17constant_iteratorIiNS0_11use_defaultES9_EES7_S7_N4cuda3std3__48equal_toIiEENSD_4plusIiEEPllEEJS7_SA_S7_S7_SI_N3cub18CUB_300001_SM_100024ReduceByKeyScanTileStateIilLb1EEESF_SH_llEEEvDpT0_,"a",@progbits
	.sectionflags	@""
	.align	4
.nv.constant0._ZN6thrust24THRUST_300001_SM_1000_NS8cuda_cub4core6detail13_kernel_agentINS1_15__reduce_by_key16ReduceByKeyAgentIPiNS0_17constant_iteratorIiNS0_11use_defaultES9_EES7_S7_N4cuda3std3__48equal_toIiEENSD_4plusIiEEPllEEJS7_SA_S7_S7_SI_N3cub18CUB_300001_SM_100024ReduceByKeyScanTileStateIilLb1EEESF_SH_llEEEvDpT0_:
	.zero		976


//--------------------- .nv.constant0._ZN6thrust24THRUST_300001_SM_1000_NS8cuda_cub4core6detail13_kernel_agentINS1_15__reduce_by_key9InitAgentIN3cub18CUB_300001_SM_100024ReduceByKeyScanTileStateIilLb1EEElPlEEJSA_lSB_EEEvDpT0_ --------------------------
	.section	.nv.constant0._ZN6thrust24THRUST_300001_SM_1000_NS8cuda_cub4core6detail13_kernel_agentINS1_15__reduce_by_key9InitAgentIN3cub18CUB_300001_SM_100024ReduceByKeyScanTileStateIilLb1EEElPlEEJSA_lSB_EEEvDpT0_,"a",@progbits
	.sectionflags	@""
	.align	4
.nv.constant0._ZN6thrust24THRUST_300001_SM_1000_NS8cuda_cub4core6detail13_kernel_agentINS1_15__reduce_by_key9InitAgentIN3cub18CUB_300001_SM_100024ReduceByKeyScanTileStateIilLb1EEElPlEEJSA_lSB_EEEvDpT0_:
	.zero		920


//--------------------- .nv.constant0._ZN6thrust24THRUST_300001_SM_1000_NS8cuda_cub4core6detail13_kernel_agentINS1_15__reduce_by_key16ReduceByKeyAgentIPiNS0_17constant_iteratorIiNS0_11use_defaultES9_EES7_S7_N4cuda3std3__48equal_toIiEENSD_4plusIiEES7_iEEJS7_SA_S7_S7_S7_N3cub18CUB_300001_SM_100024ReduceByKeyScanTileStateIiiLb1EEESF_SH_iiEEEvDpT0_ --------------------------
	.section	.nv.constant0._ZN6thrust24THRUST_300001_SM_1000_NS8cuda_cub4core6detail13_kernel_agentINS1_15__reduce_by_key16ReduceByKeyAgentIPiNS0_17constant_iteratorIiNS0_11use_defaultES9_EES7_S7_N4cuda3std3__48equal_toIiEENSD_4plusIiEES7_iEEJS7_SA_S7_S7_S7_N3cub18CUB_300001_SM_100024ReduceByKeyScanTileStateIiiLb1EEESF_SH_iiEEEvDpT0_,"a",@progbits
	.sectionflags	@""
	.align	4
.nv.constant0._ZN6thrust24THRUST_300001_SM_1000_NS8cuda_cub4core6detail13_kernel_agentINS1_15__reduce_by_key16ReduceByKeyAgentIPiNS0_17constant_iteratorIiNS0_11use_defaultES9_EES7_S7_N4cuda3std3__48equal_toIiEENSD_4plusIiEES7_iEEJS7_SA_S7_S7_S7_N3cub18CUB_300001_SM_100024ReduceByKeyScanTileStateIiiLb1EEESF_SH_iiEEEvDpT0_:
	.zero		964


//--------------------- .nv.constant0._ZN6thrust24THRUST_300001_SM_1000_NS8cuda_cub4core6detail13_kernel_agentINS1_15__reduce_by_key9InitAgentIN3cub18CUB_300001_SM_100024ReduceByKeyScanTileStateIiiLb1EEEiPiEEJSA_iSB_EEEvDpT0_ --------------------------
	.section	.nv.constant0._ZN6thrust24THRUST_300001_SM_1000_NS8cuda_cub4core6detail13_kernel_agentINS1_15__reduce_by_key9InitAgentIN3cub18CUB_300001_SM_100024ReduceByKeyScanTileStateIiiLb1EEEiPiEEJSA_iSB_EEEvDpT0_,"a",@progbits
	.sectionflags	@""
	.align	4
.nv.constant0._ZN6thrust24THRUST_300001_SM_1000_NS8cuda_cub4core6detail13_kernel_agentINS1_15__reduce_by_key9InitAgentIN3cub18CUB_300001_SM_100024ReduceByKeyScanTileStateIiiLb1EEEiPiEEJSA_iSB_EEEvDpT0_:
	.zero		920


//--------------------- .nv.constant0._Z12reduceGlobalILj1EfEvPT0_S1_j --------------------------
	.section	.nv.constant0._Z12reduceGlobalILj1EfEvPT0_S1_j,"a",@progbits
	.sectionflags	@""
	.align	4
.nv.constant0._Z12reduceGlobalILj1EfEvPT0_S1_j:
	.zero		916


//--------------------- .nv.constant0._Z12reduceGlobalILj2EfEvPT0_S1_j --------------------------
	.section	.nv.constant0._Z12reduceGlobalILj2EfEvPT0_S1_j,"a",@progbits
	.sectionflags	@""
	.align	4
.nv.constant0._Z12reduceGlobalILj2EfEvPT0_S1_j:
	.zero		916


//--------------------- .nv.constant0._Z12reduceGlobalILj4EfEvPT0_S1_j --------------------------
	.section	.nv.constant0._Z12reduceGlobalILj4EfEvPT0_S1_j,"a",@progbits
	.sectionflags	@""
	.align	4
.nv.constant0._Z12reduceGlobalILj4EfEvPT0_S1_j:
	.zero		916


//--------------------- .nv.constant0._Z12reduceGlobalILj8EfEvPT0_S1_j --------------------------
	.section	.nv.constant0._Z12reduceGlobalILj8EfEvPT0_S1_j,"a",@progbits
	.sectionflags	@""
	.align	4
.nv.constant0._Z12reduceGlobalILj8EfEvPT0_S1_j:
	.zero		916


//--------------------- .nv.constant0._Z12reduceGlobalILj16EfEvPT0_S1_j --------------------------
	.section	.nv.constant0._Z12reduceGlobalILj16EfEvPT0_S1_j,"a",@progbits
	.sectionflags	@""
	.align	4
.nv.constant0._Z12reduceGlobalILj16EfEvPT0_S1_j:
	.zero		916


//--------------------- .nv.constant0._Z12reduceGlobalILj32EfEvPT0_S1_j --------------------------
	.section	.nv.constant0._Z12reduceGlobalILj32EfEvPT0_S1_j,"a",@progbits
	.sectionflags	@""
	.align	4
.nv.constant0._Z12reduceGlobalILj32EfEvPT0_S1_j:
	.zero		916


//--------------------- .nv.constant0._Z12reduceGlobalILj64EfEvPT0_S1_j --------------------------
	.section	.nv.constant0._Z12reduceGlobalILj64EfEvPT0_S1_j,"a",@progbits
	.sectionflags	@""
	.align	4
.nv.constant0._Z12reduceGlobalILj64EfEvPT0_S1_j:
	.zero		916


//--------------------- .nv.constant0._Z12reduceGlobalILj128EfEvPT0_S1_j --------------------------
	.section	.nv.constant0._Z12reduceGlobalILj128EfEvPT0_S1_j,"a",@progbits
	.sectionflags	@""
	.align	4
.nv.constant0._Z12reduceGlobalILj128EfEvPT0_S1_j:
	.zero		916


//--------------------- .nv.constant0._Z12reduceGlobalILj256EfEvPT0_S1_j --------------------------
	.section	.nv.constant0._Z12reduceGlobalILj256EfEvPT0_S1_j,"a",@progbits
	.sectionflags	@""
	.align	4
.nv.constant0._Z12reduceGlobalILj256EfEvPT0_S1_j:
	.zero		916


//--------------------- .nv.constant0._Z12reduceGlobalILj512EfEvPT0_S1_j --------------------------
	.section	.nv.constant0._Z12reduceGlobalILj512EfEvPT0_S1_j,"a",@progbits
	.sectionflags	@""
	.align	4
.nv.constant0._Z12reduceGlobalILj512EfEvPT0_S1_j:
	.zero		916


//--------------------- .nv.constant0._Z12reduceGlobalILj1EiEvPT0_S1_j --------------------------
	.section	.nv.constant0._Z12reduceGlobalILj1EiEvPT0_S1_j,"a",@progbits
	.sectionflags	@""
	.align	4
.nv.constant0._Z12reduceGlobalILj1EiEvPT0_S1_j:
	.zero		916


//--------------------- .nv.constant0._Z12reduceGlobalILj2EiEvPT0_S1_j --------------------------
	.section	.nv.constant0._Z12reduceGlobalILj2EiEvPT0_S1_j,"a",@progbits
	.sectionflags	@""
	.align	4
.nv.constant0._Z12reduceGlobalILj2EiEvPT0_S1_j:
	.zero		916


//--------------------- .nv.constant0._Z12reduceGlobalILj4EiEvPT0_S1_j --------------------------
	.section	.nv.constant0._Z12reduceGlobalILj4EiEvPT0_S1_j,"a",@progbits
	.sectionflags	@""
	.align	4
.nv.constant0._Z12reduceGlobalILj4EiEvPT0_S1_j:
	.zero		916


//--------------------- .nv.constant0._Z12reduceGlobalILj8EiEvPT0_S1_j --------------------------
	.section	.nv.constant0._Z12reduceGlobalILj8EiEvPT0_S1_j,"a",@progbits
	.sectionflags	@""
	.align	4
.nv.constant0._Z12reduceGlobalILj8EiEvPT0_S1_j:
	.zero		916


//--------------------- .nv.constant0._Z12reduceGlobalILj16EiEvPT0_S1_j --------------------------
	.section	.nv.constant0._Z12reduceGlobalILj16EiEvPT0_S1_j,"a",@progbits
	.sectionflags	@""
	.align	4
.nv.constant0._Z12reduceGlobalILj16EiEvPT0_S1_j:
	.zero		916


//--------------------- .nv.constant0._Z12reduceGlobalILj32EiEvPT0_S1_j --------------------------
	.section	.nv.constant0._Z12reduceGlobalILj32EiEvPT0_S1_j,"a",@progbits
	.sectionflags	@""
	.align	4
.nv.constant0._Z12reduceGlobalILj32EiEvPT0_S1_j:
	.zero		916


//--------------------- .nv.constant0._Z12reduceGlobalILj64EiEvPT0_S1_j --------------------------
	.section	.nv.constant0._Z12reduceGlobalILj64EiEvPT0_S1_j,"a",@progbits
	.sectionflags	@""
	.align	4
.nv.constant0._Z12reduceGlobalILj64EiEvPT0_S1_j:
	.zero		916


//--------------------- .nv.constant0._Z12reduceGlobalILj128EiEvPT0_S1_j --------------------------
	.section	.nv.constant0._Z12reduceGlobalILj128EiEvPT0_S1_j,"a",@progbits
	.sectionflags	@""
	.align	4
.nv.constant0._Z12reduceGlobalILj128EiEvPT0_S1_j:
	.zero		916


//--------------------- .nv.constant0._Z12reduceGlobalILj256EiEvPT0_S1_j --------------------------
	.section	.nv.constant0._Z12reduceGlobalILj256EiEvPT0_S1_j,"a",@progbits
	.sectionflags	@""
	.align	4
.nv.constant0._Z12reduceGlobalILj256EiEvPT0_S1_j:
	.zero		916


//--------------------- .nv.constant0._Z12reduceGlobalILj512EiEvPT0_S1_j --------------------------
	.section	.nv.constant0._Z12reduceGlobalILj512EiEvPT0_S1_j,"a",@progbits
	.sectionflags	@""
	.align	4
.nv.constant0._Z12reduceGlobalILj512EiEvPT0_S1_j:
	.zero		916


//--------------------- .nv.constant0._Z14pickMembershipPiS_iiii --------------------------
	.section	.nv.constant0._Z14pickMembershipPiS_iiii,"a",@progbits
	.sectionflags	@""
	.align	4
.nv.constant0._Z14pickMembershipPiS_iiii:
	.zero		928


//--------------------- .nv.constant0._Z14pickCoordinatePfS_PiS_iiiiiii --------------------------
	.section	.nv.constant0._Z14pickCoordinatePfS_PiS_iiiiiii,"a",@progbits
	.sectionflags	@""
	.align	4
.nv.constant0._Z14pickCoordinatePfS_PiS_iiiiiii:
	.zero		956


//--------------------- .nv.constant0._Z14updateClustersPfS_PiS0_iii --------------------------
	.section	.nv.constant0._Z14updateClustersPfS_PiS0_iii,"a",@progbits
	.sectionflags	@""
	.align	4
.nv.constant0._Z14updateClustersPfS_PiS0_iii:
	.zero		940


//--------------------- .nv.constant0._Z14pointsDistancePfS_PiS0_S0_iii --------------------------
	.section	.nv.constant0._Z14pointsDistancePfS_PiS0_S0_iii,"a",@progbits
	.sectionflags	@""
	.align	4
.nv.constant0._Z14pointsDistancePfS_PiS0_S0_iii:
	.zero		948


//--------------------- SYMBOLS --------------------------

	.type		.nv.reservedSmem.offset0,@object
	.size		.nv.reservedSmem.offset0,0x4
	.type		.nv.reservedSmem.cap,@object
	.size		.nv.reservedSmem.cap,0x4
